	.target	sm_90a

	.elftype	@"ET_EXEC"


//--------------------- .note.nv.tkinfo           --------------------------
	.section	.note.nv.tkinfo,"",@"SHT_NOTE"
	.sectionflags	@"SHF_NOTE_NV_TKINFO"
	.tkinfo
        /*0018*/ 	.word	0x00000002
        /*0030*/ 	.string	""
        /*0030*/ 	.string	"ptxas"
        /*0030*/ 	.string	"Cuda compilation tools, release 13.0, V13.0.88"
        /*0030*/ 	.string	"Build cuda_13.0.r13.0/compiler.36424714_0"
        /*0030*/ 	.string	"-arch sm_90a -m 64 "



//--------------------- .note.nv.cuinfo           --------------------------
	.section	.note.nv.cuinfo,"",@"SHT_NOTE"
	.sectionflags	@"SHF_NOTE_NV_CUINFO"
        /*0018*/ 	.short	0x0002
        /*001a*/ 	.short	0x005a
        /*001c*/ 	.short	0x0082
	.zero		2


//--------------------- .nv.info                  --------------------------
	.section	.nv.info,"",@"SHT_CUDA_INFO"
	.align	4


	//----- nvinfo : EIATTR_REGCOUNT
	.align		4
        /*0000*/ 	.byte	0x04, 0x2f
        /*0002*/ 	.short	(.L_18 - .L_17)
	.align		4
.L_17:
        /*0004*/ 	.word	index@(_ZN7cutlass13device_kernelIN5flash11enable_sm90INS1_16FlashAttnFwdSm90INS1_25CollectiveMainloopFwdSm90ILi2EN4cute5tupleIJNS5_1CILi1EEES8_S8_EEENS6_IJNS7_ILi128EEESA_SA_EEELi128ENS_6half_tEfNS_4arch4Sm90ELb1ELb0ELb1ELb1ELb1ELb1ELb0ELb1ELb1ELb1ELb0ELb0EEENS1_21CollectiveEpilogueFwdISB_S9_SC_SE_Li256ELb1ELb1ELb0ELb0EEENS1_36VarlenDynamicPersistentTileSchedulerILi128ELi128ELi256ELi128ELb0ELb1ELb1ELb1ELb1ELb1EEEEEEEEEvNT_6ParamsE)
        /*0008*/ 	.word	0x000000a8


	//----- nvinfo : EIATTR_FRAME_SIZE
	.align		4
.L_18:
        /*000c*/ 	.byte	0x04, 0x11
        /*000e*/ 	.short	(.L_20 - .L_19)
	.align		4
.L_19:
        /*0010*/ 	.word	index@(_ZN7cutlass13device_kernelIN5flash11enable_sm90INS1_16FlashAttnFwdSm90INS1_25CollectiveMainloopFwdSm90ILi2EN4cute5tupleIJNS5_1CILi1EEES8_S8_EEENS6_IJNS7_ILi128EEESA_SA_EEELi128ENS_6half_tEfNS_4arch4Sm90ELb1ELb0ELb1ELb1ELb1ELb1ELb0ELb1ELb1ELb1ELb0ELb0EEENS1_21CollectiveEpilogueFwdISB_S9_SC_SE_Li256ELb1ELb1ELb0ELb0EEENS1_36VarlenDynamicPersistentTileSchedulerILi128ELi128ELi256ELi128ELb0ELb1ELb1ELb1ELb1ELb1EEEEEEEEEvNT_6ParamsE)
        /*0014*/ 	.word	0x00000028


	//----- nvinfo : EIATTR_REGCOUNT
	.align		4
.L_20:
        /*0018*/ 	.byte	0x04, 0x2f
        /*001a*/ 	.short	(.L_22 - .L_21)
	.align		4
.L_21:
        /*001c*/ 	.word	index@(_ZN7cutlass13device_kernelIN5flash11enable_sm90INS1_16FlashAttnFwdSm90INS1_25CollectiveMainloopFwdSm90ILi2EN4cute5tupleIJNS5_1CILi1EEES8_S8_EEENS6_IJNS7_ILi128EEESA_SA_EEELi128ENS_6half_tEfNS_4arch4Sm90ELb1ELb0ELb1ELb1ELb1ELb0ELb0ELb1ELb1ELb1ELb0ELb0EEENS1_21CollectiveEpilogueFwdISB_S9_SC_SE_Li256ELb1ELb1ELb0ELb0EEENS1_36VarlenDynamicPersistentTileSchedulerILi128ELi128ELi256ELi128ELb0ELb1ELb1ELb1ELb1ELb1EEEEEEEEEvNT_6ParamsE)
        /*0020*/ 	.word	0x000000a8


	//----- nvinfo : EIATTR_FRAME_SIZE
	.align		4
.L_22:
        /*0024*/ 	.byte	0x04, 0x11
        /*0026*/ 	.short	(.L_24 - .L_23)
	.align		4
.L_23:
        /*0028*/ 	.word	index@(_ZN7cutlass13device_kernelIN5flash11enable_sm90INS1_16FlashAttnFwdSm90INS1_25CollectiveMainloopFwdSm90ILi2EN4cute5tupleIJNS5_1CILi1EEES8_S8_EEENS6_IJNS7_ILi128EEESA_SA_EEELi128ENS_6half_tEfNS_4arch4Sm90ELb1ELb0ELb1ELb1ELb1ELb0ELb0ELb1ELb1ELb1ELb0ELb0EEENS1_21CollectiveEpilogueFwdISB_S9_SC_SE_Li256ELb1ELb1ELb0ELb0EEENS1_36VarlenDynamicPersistentTileSchedulerILi128ELi128ELi256ELi128ELb0ELb1ELb1ELb1ELb1ELb1EEEEEEEEEvNT_6ParamsE)
        /*002c*/ 	.word	0x00000020


	//----- nvinfo : EIATTR_REGCOUNT
	.align		4
.L_24:
        /*0030*/ 	.byte	0x04, 0x2f
        /*0032*/ 	.short	(.L_26 - .L_25)
	.align		4
.L_25:
        /*0034*/ 	.word	index@(_ZN7cutlass13device_kernelIN5flash11enable_sm90INS1_16FlashAttnFwdSm90INS1_25CollectiveMainloopFwdSm90ILi2EN4cute5tupleIJNS5_1CILi1EEES8_S8_EEENS6_IJNS7_ILi128EEESA_SA_EEELi128ENS_6half_tEfNS_4arch4Sm90ELb1ELb0ELb1ELb0ELb1ELb0ELb0ELb1ELb1ELb1ELb0ELb0EEENS1_21CollectiveEpilogueFwdISB_S9_SC_SE_Li256ELb0ELb1ELb0ELb0EEENS1_30DynamicPersistentTileSchedulerILi256ELi128ELb0ELb1ELb1EEEEEEEEEvNT_6ParamsE)
        /*0038*/ 	.word	0x000000a8


	//----- nvinfo : EIATTR_FRAME_SIZE
	.align		4
.L_26:
        /*003c*/ 	.byte	0x04, 0x11
        /*003e*/ 	.short	(.L_28 - .L_27)
	.align		4
.L_27:
        /*0040*/ 	.word	index@(_ZN7cutlass13device_kernelIN5flash11enable_sm90INS1_16FlashAttnFwdSm90INS1_25CollectiveMainloopFwdSm90ILi2EN4cute5tupleIJNS5_1CILi1EEES8_S8_EEENS6_IJNS7_ILi128EEESA_SA_EEELi128ENS_6half_tEfNS_4arch4Sm90ELb1ELb0ELb1ELb0ELb1ELb0ELb0ELb1ELb1ELb1ELb0ELb0EEENS1_21CollectiveEpilogueFwdISB_S9_SC_SE_Li256ELb0ELb1ELb0ELb0EEENS1_30DynamicPersistentTileSchedulerILi256ELi128ELb0ELb1ELb1EEEEEEEEEvNT_6ParamsE)
        /*0044*/ 	.word	0x00000000


	//----- nvinfo : EIATTR_REGCOUNT
	.align		4
.L_28:
        /*0048*/ 	.byte	0x04, 0x2f
        /*004a*/ 	.short	(.L_30 - .L_29)
	.align		4
.L_29:
        /*004c*/ 	.word	index@(_ZN7cutlass13device_kernelIN5flash11enable_sm90INS1_16FlashAttnFwdSm90INS1_25CollectiveMainloopFwdSm90ILi2EN4cute5tupleIJNS5_1CILi1EEES8_S8_EEENS6_IJNS7_ILi128EEESA_SA_EEELi128ENS_6half_tEfNS_4arch4Sm90ELb0ELb1ELb1ELb1ELb1ELb1ELb0ELb1ELb1ELb1ELb0ELb0EEENS1_21CollectiveEpilogueFwdISB_S9_SC_SE_Li256ELb1ELb1ELb0ELb0EEENS1_36VarlenDynamicPersistentTileSchedulerILi128ELi128ELi256ELi128ELb0ELb1ELb1ELb1ELb0ELb1EEEEEEEEEvNT_6ParamsE)
        /*0050*/ 	.word	0x000000a8


	//----- nvinfo : EIATTR_FRAME_SIZE
	.align		4
.L_30:
        /*0054*/ 	.byte	0x04, 0x11
        /*0056*/ 	.short	(.L_32 - .L_31)
	.align		4
.L_31:
        /*0058*/ 	.word	index@(_ZN7cutlass13device_kernelIN5flash11enable_sm90INS1_16FlashAttnFwdSm90INS1_25CollectiveMainloopFwdSm90ILi2EN4cute5tupleIJNS5_1CILi1EEES8_S8_EEENS6_IJNS7_ILi128EEESA_SA_EEELi128ENS_6half_tEfNS_4arch4Sm90ELb0ELb1ELb1ELb1ELb1ELb1ELb0ELb1ELb1ELb1ELb0ELb0EEENS1_21CollectiveEpilogueFwdISB_S9_SC_SE_Li256ELb1ELb1ELb0ELb0EEENS1_36VarlenDynamicPersistentTileSchedulerILi128ELi128ELi256ELi128ELb0ELb1ELb1ELb1ELb0ELb1EEEEEEEEEvNT_6ParamsE)
        /*005c*/ 	.word	0x00000030


	//----- nvinfo : EIATTR_REGCOUNT
	.align		4
.L_32:
        /*0060*/ 	.byte	0x04, 0x2f
        /*0062*/ 	.short	(.L_34 - .L_33)
	.align		4
.L_33:
        /*0064*/ 	.word	index@(_ZN7cutlass13device_kernelIN5flash11enable_sm90INS1_16FlashAttnFwdSm90INS1_25CollectiveMainloopFwdSm90ILi2EN4cute5tupleIJNS5_1CILi1EEES8_S8_EEENS6_IJNS7_ILi128EEESA_SA_EEELi128ENS_6half_tEfNS_4arch4Sm90ELb0ELb1ELb1ELb1ELb1ELb0ELb0ELb1ELb1ELb1ELb0ELb0EEENS1_21CollectiveEpilogueFwdISB_S9_SC_SE_Li256ELb1ELb1ELb0ELb0EEENS1_36VarlenDynamicPersistentTileSchedulerILi128ELi128ELi256ELi128ELb0ELb1ELb1ELb1ELb0ELb1EEEEEEEEEvNT_6ParamsE)
        /*0068*/ 	.word	0x000000a8


	//----- nvinfo : EIATTR_FRAME_SIZE
	.align		4
.L_34:
        /*006c*/ 	.byte	0x04, 0x11
        /*006e*/ 	.short	(.L_36 - .L_35)
	.align		4
.L_35:
        /*0070*/ 	.word	index@(_ZN7cutlass13device_kernelIN5flash11enable_sm90INS1_16FlashAttnFwdSm90INS1_25CollectiveMainloopFwdSm90ILi2EN4cute5tupleIJNS5_1CILi1EEES8_S8_EEENS6_IJNS7_ILi128EEESA_SA_EEELi128ENS_6half_tEfNS_4arch4Sm90ELb0ELb1ELb1ELb1ELb1ELb0ELb0ELb1ELb1ELb1ELb0ELb0EEENS1_21CollectiveEpilogueFwdISB_S9_SC_SE_Li256ELb1ELb1ELb0ELb0EEENS1_36VarlenDynamicPersistentTileSchedulerILi128ELi128ELi256ELi128ELb0ELb1ELb1ELb1ELb0ELb1EEEEEEEEEvNT_6ParamsE)
        /*0074*/ 	.word	0x00000020


	//----- nvinfo : EIATTR_REGCOUNT
	.align		4
.L_36:
        /*0078*/ 	.byte	0x04, 0x2f
        /*007a*/ 	.short	(.L_38 - .L_37)
	.align		4
.L_37:
        /*007c*/ 	.word	index@(_ZN7cutlass13device_kernelIN5flash11enable_sm90INS1_16FlashAttnFwdSm90INS1_25CollectiveMainloopFwdSm90ILi2EN4cute5tupleIJNS5_1CILi1EEES8_S8_EEENS6_IJNS7_ILi128EEESA_SA_EEELi128ENS_6half_tEfNS_4arch4Sm90ELb0ELb1ELb1ELb0ELb1ELb0ELb0ELb1ELb1ELb1ELb0ELb0EEENS1_21CollectiveEpilogueFwdISB_S9_SC_SE_Li256ELb0ELb1ELb0ELb0EEENS1_30DynamicPersistentTileSchedulerILi256ELi128ELb0ELb1ELb1EEEEEEEEEvNT_6ParamsE)
        /*0080*/ 	.word	0x000000a8


	//----- nvinfo : EIATTR_FRAME_SIZE
	.align		4
.L_38:
        /*0084*/ 	.byte	0x04, 0x11
        /*0086*/ 	.short	(.L_40 - .L_39)
	.align		4
.L_39:
        /*0088*/ 	.word	index@(_ZN7cutlass13device_kernelIN5flash11enable_sm90INS1_16FlashAttnFwdSm90INS1_25CollectiveMainloopFwdSm90ILi2EN4cute5tupleIJNS5_1CILi1EEES8_S8_EEENS6_IJNS7_ILi128EEESA_SA_EEELi128ENS_6half_tEfNS_4arch4Sm90ELb0ELb1ELb1ELb0ELb1ELb0ELb0ELb1ELb1ELb1ELb0ELb0EEENS1_21CollectiveEpilogueFwdISB_S9_SC_SE_Li256ELb0ELb1ELb0ELb0EEENS1_30DynamicPersistentTileSchedulerILi256ELi128ELb0ELb1ELb1EEEEEEEEEvNT_6ParamsE)
        /*008c*/ 	.word	0x00000000


	//----- nvinfo : EIATTR_REGCOUNT
	.align		4
.L_40:
        /*0090*/ 	.byte	0x04, 0x2f
        /*0092*/ 	.short	(.L_42 - .L_41)
	.align		4
.L_41:
        /*0094*/ 	.word	index@(_ZN7cutlass13device_kernelIN5flash11enable_sm90INS1_16FlashAttnFwdSm90INS1_25CollectiveMainloopFwdSm90ILi2EN4cute5tupleIJNS5_1CILi1EEES8_S8_EEENS6_IJNS7_ILi128EEESA_SA_EEELi128ENS_6half_tEfNS_4arch4Sm90ELb0ELb0ELb1ELb1ELb1ELb1ELb0ELb1ELb1ELb1ELb0ELb0EEENS1_21CollectiveEpilogueFwdISB_S9_SC_SE_Li256ELb1ELb1ELb0ELb0EEENS1_36VarlenDynamicPersistentTileSchedulerILi128ELi128ELi256ELi128ELb0ELb1ELb1ELb0ELb1ELb1EEEEEEEEEvNT_6ParamsE)
        /*0098*/ 	.word	0x000000a8


	//----- nvinfo : EIATTR_FRAME_SIZE
	.align		4
.L_42:
        /*009c*/ 	.byte	0x04, 0x11
        /*009e*/ 	.short	(.L_44 - .L_43)
	.align		4
.L_43:
        /*00a0*/ 	.word	index@(_ZN7cutlass13device_kernelIN5flash11enable_sm90INS1_16FlashAttnFwdSm90INS1_25CollectiveMainloopFwdSm90ILi2EN4cute5tupleIJNS5_1CILi1EEES8_S8_EEENS6_IJNS7_ILi128EEESA_SA_EEELi128ENS_6half_tEfNS_4arch4Sm90ELb0ELb0ELb1ELb1ELb1ELb1ELb0ELb1ELb1ELb1ELb0ELb0EEENS1_21CollectiveEpilogueFwdISB_S9_SC_SE_Li256ELb1ELb1ELb0ELb0EEENS1_36VarlenDynamicPersistentTileSchedulerILi128ELi128ELi256ELi128ELb0ELb1ELb1ELb0ELb1ELb1EEEEEEEEEvNT_6ParamsE)
        /*00a4*/ 	.word	0x00000030


	//----- nvinfo : EIATTR_REGCOUNT
	.align		4
.L_44:
        /*00a8*/ 	.byte	0x04, 0x2f
        /*00aa*/ 	.short	(.L_46 - .L_45)
	.align		4
.L_45:
        /*00ac*/ 	.word	index@(_ZN7cutlass13device_kernelIN5flash11enable_sm90INS1_16FlashAttnFwdSm90INS1_25CollectiveMainloopFwdSm90ILi2EN4cute5tupleIJNS5_1CILi1EEES8_S8_EEENS6_IJNS7_ILi128EEESA_SA_EEELi128ENS_6half_tEfNS_4arch4Sm90ELb0ELb0ELb1ELb1ELb1ELb0ELb0ELb1ELb1ELb1ELb0ELb0EEENS1_21CollectiveEpilogueFwdISB_S9_SC_SE_Li256ELb1ELb1ELb0ELb0EEENS1_36VarlenDynamicPersistentTileSchedulerILi128ELi128ELi256ELi128ELb0ELb1ELb1ELb0ELb1ELb1EEEEEEEEEvNT_6ParamsE)
        /*00b0*/ 	.word	0x000000a8


	//----- nvinfo : EIATTR_FRAME_SIZE
	.align		4
.L_46:
        /*00b4*/ 	.byte	0x04, 0x11
        /*00b6*/ 	.short	(.L_48 - .L_47)
	.align		4
.L_47:
        /*00b8*/ 	.word	index@(_ZN7cutlass13device_kernelIN5flash11enable_sm90INS1_16FlashAttnFwdSm90INS1_25CollectiveMainloopFwdSm90ILi2EN4cute5tupleIJNS5_1CILi1EEES8_S8_EEENS6_IJNS7_ILi128EEESA_SA_EEELi128ENS_6half_tEfNS_4arch4Sm90ELb0ELb0ELb1ELb1ELb1ELb0ELb0ELb1ELb1ELb1ELb0ELb0EEENS1_21CollectiveEpilogueFwdISB_S9_SC_SE_Li256ELb1ELb1ELb0ELb0EEENS1_36VarlenDynamicPersistentTileSchedulerILi128ELi128ELi256ELi128ELb0ELb1ELb1ELb0ELb1ELb1EEEEEEEEEvNT_6ParamsE)
        /*00bc*/ 	.word	0x00000020


	//----- nvinfo : EIATTR_REGCOUNT
	.align		4
.L_48:
        /*00c0*/ 	.byte	0x04, 0x2f
        /*00c2*/ 	.short	(.L_50 - .L_49)
	.align		4
.L_49:
        /*00c4*/ 	.word	index@(_ZN7cutlass13device_kernelIN5flash11enable_sm90INS1_16FlashAttnFwdSm90INS1_25CollectiveMainloopFwdSm90ILi2EN4cute5tupleIJNS5_1CILi1EEES8_S8_EEENS6_IJNS7_ILi128EEESA_SA_EEELi128ENS_6half_tEfNS_4arch4Sm90ELb0ELb0ELb1ELb0ELb1ELb0ELb0ELb1ELb1ELb1ELb0ELb0EEENS1_21CollectiveEpilogueFwdISB_S9_SC_SE_Li256ELb0ELb1ELb0ELb0EEENS1_29StaticPersistentTileSchedulerILb0EEEEEEEEEvNT_6ParamsE)
        /*00c8*/ 	.word	0x000000a8


	//----- nvinfo : EIATTR_FRAME_SIZE
	.align		4
.L_50:
        /*00cc*/ 	.byte	0x04, 0x11
        /*00ce*/ 	.short	(.L_52 - .L_51)
	.align		4
.L_51:
        /*00d0*/ 	.word	index@(_ZN7cutlass13device_kernelIN5flash11enable_sm90INS1_16FlashAttnFwdSm90INS1_25CollectiveMainloopFwdSm90ILi2EN4cute5tupleIJNS5_1CILi1EEES8_S8_EEENS6_IJNS7_ILi128EEESA_SA_EEELi128ENS_6half_tEfNS_4arch4Sm90ELb0ELb0ELb1ELb0ELb1ELb0ELb0ELb1ELb1ELb1ELb0ELb0EEENS1_21CollectiveEpilogueFwdISB_S9_SC_SE_Li256ELb0ELb1ELb0ELb0EEENS1_29StaticPersistentTileSchedulerILb0EEEEEEEEEvNT_6ParamsE)
        /*00d4*/ 	.word	0x00000000


	//----- nvinfo : EIATTR_MIN_STACK_SIZE
	.align		4
.L_52:
        /*00d8*/ 	.byte	0x04, 0x12
        /*00da*/ 	.short	(.L_54 - .L_53)
	.align		4
.L_53:
        /*00dc*/ 	.word	index@(_ZN7cutlass13device_kernelIN5flash11enable_sm90INS1_16FlashAttnFwdSm90INS1_25CollectiveMainloopFwdSm90ILi2EN4cute5tupleIJNS5_1CILi1EEES8_S8_EEENS6_IJNS7_ILi128EEESA_SA_EEELi128ENS_6half_tEfNS_4arch4Sm90ELb0ELb0ELb1ELb0ELb1ELb0ELb0ELb1ELb1ELb1ELb0ELb0EEENS1_21CollectiveEpilogueFwdISB_S9_SC_SE_Li256ELb0ELb1ELb0ELb0EEENS1_29StaticPersistentTileSchedulerILb0EEEEEEEEEvNT_6ParamsE)
        /*00e0*/ 	.word	0x00000000


	//----- nvinfo : EIATTR_MIN_STACK_SIZE
	.align		4
.L_54:
        /*00e4*/ 	.byte	0x04, 0x12
        /*00e6*/ 	.short	(.L_56 - .L_55)
	.align		4
.L_55:
        /*00e8*/ 	.word	index@(_ZN7cutlass13device_kernelIN5flash11enable_sm90INS1_16FlashAttnFwdSm90INS1_25CollectiveMainloopFwdSm90ILi2EN4cute5tupleIJNS5_1CILi1EEES8_S8_EEENS6_IJNS7_ILi128EEESA_SA_EEELi128ENS_6half_tEfNS_4arch4Sm90ELb0ELb0ELb1ELb1ELb1ELb0ELb0ELb1ELb1ELb1ELb0ELb0EEENS1_21CollectiveEpilogueFwdISB_S9_SC_SE_Li256ELb1ELb1ELb0ELb0EEENS1_36VarlenDynamicPersistentTileSchedulerILi128ELi128ELi256ELi128ELb0ELb1ELb1ELb0ELb1ELb1EEEEEEEEEvNT_6ParamsE)
        /*00ec*/ 	.word	0x00000020


	//----- nvinfo : EIATTR_MIN_STACK_SIZE
	.align		4
.L_56:
        /*00f0*/ 	.byte	0x04, 0x12
        /*00f2*/ 	.short	(.L_58 - .L_57)
	.align		4
.L_57:
        /*00f4*/ 	.word	index@(_ZN7cutlass13device_kernelIN5flash11enable_sm90INS1_16FlashAttnFwdSm90INS1_25CollectiveMainloopFwdSm90ILi2EN4cute5tupleIJNS5_1CILi1EEES8_S8_EEENS6_IJNS7_ILi128EEESA_SA_EEELi128ENS_6half_tEfNS_4arch4Sm90ELb0ELb0ELb1ELb1ELb1ELb1ELb0ELb1ELb1ELb1ELb0ELb0EEENS1_21CollectiveEpilogueFwdISB_S9_SC_SE_Li256ELb1ELb1ELb0ELb0EEENS1_36VarlenDynamicPersistentTileSchedulerILi128ELi128ELi256ELi128ELb0ELb1ELb1ELb0ELb1ELb1EEEEEEEEEvNT_6ParamsE)
        /*00f8*/ 	.word	0x00000030


	//----- nvinfo : EIATTR_MIN_STACK_SIZE
	.align		4
.L_58:
        /*00fc*/ 	.byte	0x04, 0x12
        /*00fe*/ 	.short	(.L_60 - .L_59)
	.align		4
.L_59:
        /*0100*/ 	.word	index@(_ZN7cutlass13device_kernelIN5flash11enable_sm90INS1_16FlashAttnFwdSm90INS1_25CollectiveMainloopFwdSm90ILi2EN4cute5tupleIJNS5_1CILi1EEES8_S8_EEENS6_IJNS7_ILi128EEESA_SA_EEELi128ENS_6half_tEfNS_4arch4Sm90ELb0ELb1ELb1ELb0ELb1ELb0ELb0ELb1ELb1ELb1ELb0ELb0EEENS1_21CollectiveEpilogueFwdISB_S9_SC_SE_Li256ELb0ELb1ELb0ELb0EEENS1_30DynamicPersistentTileSchedulerILi256ELi128ELb0ELb1ELb1EEEEEEEEEvNT_6ParamsE)
        /*0104*/ 	.word	0x00000000


	//----- nvinfo : EIATTR_MIN_STACK_SIZE
	.align		4
.L_60:
        /*0108*/ 	.byte	0x04, 0x12
        /*010a*/ 	.short	(.L_62 - .L_61)
	.align		4
.L_61:
        /*010c*/ 	.word	index@(_ZN7cutlass13device_kernelIN5flash11enable_sm90INS1_16FlashAttnFwdSm90INS1_25CollectiveMainloopFwdSm90ILi2EN4cute5tupleIJNS5_1CILi1EEES8_S8_EEENS6_IJNS7_ILi128EEESA_SA_EEELi128ENS_6half_tEfNS_4arch4Sm90ELb0ELb1ELb1ELb1ELb1ELb0ELb0ELb1ELb1ELb1ELb0ELb0EEENS1_21CollectiveEpilogueFwdISB_S9_SC_SE_Li256ELb1ELb1ELb0ELb0EEENS1_36VarlenDynamicPersistentTileSchedulerILi128ELi128ELi256ELi128ELb0ELb1ELb1ELb1ELb0ELb1EEEEEEEEEvNT_6ParamsE)
        /*0110*/ 	.word	0x00000020


	//----- nvinfo : EIATTR_MIN_STACK_SIZE
	.align		4
.L_62:
        /*0114*/ 	.byte	0x04, 0x12
        /*0116*/ 	.short	(.L_64 - .L_63)
	.align		4
.L_63:
        /*0118*/ 	.word	index@(_ZN7cutlass13device_kernelIN5flash11enable_sm90INS1_16FlashAttnFwdSm90INS1_25CollectiveMainloopFwdSm90ILi2EN4cute5tupleIJNS5_1CILi1EEES8_S8_EEENS6_IJNS7_ILi128EEESA_SA_EEELi128ENS_6half_tEfNS_4arch4Sm90ELb0ELb1ELb1ELb1ELb1ELb1ELb0ELb1ELb1ELb1ELb0ELb0EEENS1_21CollectiveEpilogueFwdISB_S9_SC_SE_Li256ELb1ELb1ELb0ELb0EEENS1_36VarlenDynamicPersistentTileSchedulerILi128ELi128ELi256ELi128ELb0ELb1ELb1ELb1ELb0ELb1EEEEEEEEEvNT_6ParamsE)
        /*011c*/ 	.word	0x00000030


	//----- nvinfo : EIATTR_MIN_STACK_SIZE
	.align		4
.L_64:
        /*0120*/ 	.byte	0x04, 0x12
        /*0122*/ 	.short	(.L_66 - .L_65)
	.align		4
.L_65:
        /*0124*/ 	.word	index@(_ZN7cutlass13device_kernelIN5flash11enable_sm90INS1_16FlashAttnFwdSm90INS1_25CollectiveMainloopFwdSm90ILi2EN4cute5tupleIJNS5_1CILi1EEES8_S8_EEENS6_IJNS7_ILi128EEESA_SA_EEELi128ENS_6half_tEfNS_4arch4Sm90ELb1ELb0ELb1ELb0ELb1ELb0ELb0ELb1ELb1ELb1ELb0ELb0EEENS1_21CollectiveEpilogueFwdISB_S9_SC_SE_Li256ELb0ELb1ELb0ELb0EEENS1_30DynamicPersistentTileSchedulerILi256ELi128ELb0ELb1ELb1EEEEEEEEEvNT_6ParamsE)
        /*0128*/ 	.word	0x00000000


	//----- nvinfo : EIATTR_MIN_STACK_SIZE
	.align		4
.L_66:
        /*012c*/ 	.byte	0x04, 0x12
        /*012e*/ 	.short	(.L_68 - .L_67)
	.align		4
.L_67:
        /*0130*/ 	.word	index@(_ZN7cutlass13device_kernelIN5flash11enable_sm90INS1_16FlashAttnFwdSm90INS1_25CollectiveMainloopFwdSm90ILi2EN4cute5tupleIJNS5_1CILi1EEES8_S8_EEENS6_IJNS7_ILi128EEESA_SA_EEELi128ENS_6half_tEfNS_4arch4Sm90ELb1ELb0ELb1ELb1ELb1ELb0ELb0ELb1ELb1ELb1ELb0ELb0EEENS1_21CollectiveEpilogueFwdISB_S9_SC_SE_Li256ELb1ELb1ELb0ELb0EEENS1_36VarlenDynamicPersistentTileSchedulerILi128ELi128ELi256ELi128ELb0ELb1ELb1ELb1ELb1ELb1EEEEEEEEEvNT_6ParamsE)
        /*0134*/ 	.word	0x00000020


	//----- nvinfo : EIATTR_MIN_STACK_SIZE
	.align		4
.L_68:
        /*0138*/ 	.byte	0x04, 0x12
        /*013a*/ 	.short	(.L_70 - .L_69)
	.align		4
.L_69:
        /*013c*/ 	.word	index@(_ZN7cutlass13device_kernelIN5flash11enable_sm90INS1_16FlashAttnFwdSm90INS1_25CollectiveMainloopFwdSm90ILi2EN4cute5tupleIJNS5_1CILi1EEES8_S8_EEENS6_IJNS7_ILi128EEESA_SA_EEELi128ENS_6half_tEfNS_4arch4Sm90ELb1ELb0ELb1ELb1ELb1ELb1ELb0ELb1ELb1ELb1ELb0ELb0EEENS1_21CollectiveEpilogueFwdISB_S9_SC_SE_Li256ELb1ELb1ELb0ELb0EEENS1_36VarlenDynamicPersistentTileSchedulerILi128ELi128ELi256ELi128ELb0ELb1ELb1ELb1ELb1ELb1EEEEEEEEEvNT_6ParamsE)
        /*0140*/ 	.word	0x00000028
.L_70:


//--------------------- .nv.compat                --------------------------
	.section	.nv.compat,"",@"SHT_CUDA_COMPAT_INFO"
	.align	4
        /*0000*/ 	.byte	0x02, 0x09, 0x01, 0x00, 0x02, 0x02, 0x04, 0x00, 0x02, 0x05, 0x05, 0x00, 0x03, 0x07, 0x01, 0x01
        /*0010*/ 	.byte	0x02, 0x03, 0x01, 0x00, 0x02, 0x06, 0x01, 0x00, 0x04, 0x0b, 0x08, 0x00, 0x00, 0x00, 0x00, 0x00
        /*0020*/ 	.byte	0x00, 0x00, 0x00, 0x00


//--------------------- .nv.info._ZN7cutlass13device_kernelIN5flash11enable_sm90INS1_16FlashAttnFwdSm90INS1_25CollectiveMainloopFwdSm90ILi2EN4cute5tupleIJNS5_1CILi1EEES8_S8_EEENS6_IJNS7_ILi128EEESA_SA_EEELi128ENS_6half_tEfNS_4arch4Sm90ELb0ELb0ELb1ELb0ELb1ELb0ELb0ELb1ELb1ELb1ELb0ELb0EEENS1_21CollectiveEpilogueFwdISB_S9_SC_SE_Li256ELb0ELb1ELb0ELb0EEENS1_29StaticPersistentTileSchedulerILb0EEEEEEEEEvNT_6ParamsE --------------------------
	.section	.nv.info._ZN7cutlass13device_kernelIN5flash11enable_sm90INS1_16FlashAttnFwdSm90INS1_25CollectiveMainloopFwdSm90ILi2EN4cute5tupleIJNS5_1CILi1EEES8_S8_EEENS6_IJNS7_ILi128EEESA_SA_EEELi128ENS_6half_tEfNS_4arch4Sm90ELb0ELb0ELb1ELb0ELb1ELb0ELb0ELb1ELb1ELb1ELb0ELb0EEENS1_21CollectiveEpilogueFwdISB_S9_SC_SE_Li256ELb0ELb1ELb0ELb0EEENS1_29StaticPersistentTileSchedulerILb0EEEEEEEEEvNT_6ParamsE,"",@"SHT_CUDA_INFO"
	.sectionflags	@""
	.align	4


	//----- nvinfo : EIATTR_CUDA_API_VERSION
	.align		4
        /*0000*/ 	.byte	0x04, 0x37
        /*0002*/ 	.short	(.L_72 - .L_71)
.L_71:
        /*0004*/ 	.word	0x00000082


	//----- nvinfo : EIATTR_KPARAM_INFO
	.align		4
.L_72:
        /*0008*/ 	.byte	0x04, 0x17
        /*000a*/ 	.short	(.L_74 - .L_73)
.L_73:
        /*000c*/ 	.word	0x00000000
        /*0010*/ 	.short	0x0000
        /*0012*/ 	.short	0x0070
        /*0014*/ 	.byte	0x00, 0xf0, 0x01, 0x28


	//----- nvinfo : EIATTR_SPARSE_MMA_MASK
	.align		4
.L_74:
        /*0018*/ 	.byte	0x03, 0x50
        /*001a*/ 	.short	0x0000


	//----- nvinfo : EIATTR_MAXREG_COUNT
	.align		4
        /*001c*/ 	.byte	0x03, 0x1b
        /*001e*/ 	.short	0x00a8


	//----- nvinfo : EIATTR_NUM_BARRIERS
	.align		4
        /*0020*/ 	.byte	0x02, 0x4c
        /*0022*/ 	.byte	0x10
	.zero		1


	//----- nvinfo : EIATTR_EXTERNS
	.align		4
        /*0024*/ 	.byte	0x04, 0x0f
        /*0026*/ 	.short	(.L_76 - .L_75)


	//   ....[0]....
	.align		4
.L_75:
        /*0028*/ 	.word	index@(__assertfail)


	//----- nvinfo : EIATTR_MERCURY_ISA_VERSION
	.align		4
.L_76:
        /*002c*/ 	.byte	0x03, 0x5f
        /*002e*/ 	.short	0x0101


	//----- nvinfo : EIATTR_INT_WARP_WIDE_INSTR_OFFSETS
	.align		4
        /*0030*/ 	.byte	0x04, 0x31
        /*0032*/ 	.short	(.L_78 - .L_77)


	//   ....[0]....
.L_77:
        /*0034*/ 	.word	0x000000b0


	//   ....[1]....
        /*0038*/ 	.word	0x000000c0


	//   ....[2]....
        /*003c*/ 	.word	0x00000160


	//----- nvinfo : EIATTR_COOP_GROUP_MASK_REGIDS
	.align		4
.L_78:
        /*0040*/ 	.byte	0x04, 0x29
        /*0042*/ 	.short	(.L_80 - .L_79)


	//   ....[0]....
.L_79:
        /*0044*/ 	.word	0xffffffff


	//   ....[1]....
        /*0048*/ 	.word	0xffffffff


	//   ....[2]....
        /*004c*/ 	.word	0xffffffff


	//   ....[3]....
        /*0050*/ 	.word	0xffffffff


	//   ....[4]....
        /*0054*/ 	.word	0xffffffff


	//   ....[5]....
        /*0058*/ 	.word	0xffffffff


	//   ....[6]....
        /*005c*/ 	.word	0xffffffff


	//   ....[7]....
        /*0060*/ 	.word	0xffffffff


	//   ....[8]....
        /*0064*/ 	.word	0xffffffff


	//   ....[9]....
        /*0068*/ 	.word	0xffffffff


	//   ....[10]....
        /*006c*/ 	.word	0xffffffff


	//   ....[11]....
        /*0070*/ 	.word	0xffffffff


	//   ....[12]....
        /*0074*/ 	.word	0xffffffff


	//   ....[13]....
        /*0078*/ 	.word	0xffffffff


	//   ....[14]....
        /*007c*/ 	.word	0xffffffff


	//   ....[15]....
        /*0080*/ 	.word	0xffffffff


	//   ....[16]....
        /*0084*/ 	.word	0xffffffff


	//   ....[17]....
        /*0088*/ 	.word	0xffffffff


	//   ....[18]....
        /*008c*/ 	.word	0xffffffff


	//   ....[19]....
        /*0090*/ 	.word	0xffffffff


	//   ....[20]....
        /*0094*/ 	.word	0xffffffff


	//   ....[21]....
        /*0098*/ 	.word	0xffffffff


	//   ....[22]....
        /*009c*/ 	.word	0xffffffff


	//   ....[23]....
        /*00a0*/ 	.word	0xffffffff


	//   ....[24]....
        /*00a4*/ 	.word	0xffffffff


	//   ....[25]....
        /*00a8*/ 	.word	0xffffffff


	//   ....[26]....
        /*00ac*/ 	.word	0xffffffff


	//   ....[27]....
        /*00b0*/ 	.word	0xffffffff


	//   ....[28]....
        /*00b4*/ 	.word	0xffffffff


	//   ....[29]....
        /*00b8*/ 	.word	0xffffffff


	//   ....[30]....
        /*00bc*/ 	.word	0xffffffff


	//   ....[31]....
        /*00c0*/ 	.word	0xffffffff


	//   ....[32]....
        /*00c4*/ 	.word	0xffffffff


	//   ....[33]....
        /*00c8*/ 	.word	0xffffffff


	//   ....[34]....
        /*00cc*/ 	.word	0xffffffff


	//   ....[35]....
        /*00d0*/ 	.word	0xffffffff


	//   ....[36]....
        /*00d4*/ 	.word	0xffffffff


	//   ....[37]....
        /*00d8*/ 	.word	0xffffffff


	//   ....[38]....
        /*00dc*/ 	.word	0xffffffff


	//   ....[39]....
        /*00e0*/ 	.word	0xffffffff


	//   ....[40]....
        /*00e4*/ 	.word	0xffffffff


	//   ....[41]....
        /*00e8*/ 	.word	0xffffffff


	//   ....[42]....
        /*00ec*/ 	.word	0xffffffff


	//   ....[43]....
        /*00f0*/ 	.word	0xffffffff


	//   ....[44]....
        /*00f4*/ 	.word	0xffffffff


	//   ....[45]....
        /*00f8*/ 	.word	0xffffffff


	//   ....[46]....
        /*00fc*/ 	.word	0xffffffff


	//   ....[47]....
        /*0100*/ 	.word	0xffffffff


	//   ....[48]....
        /*0104*/ 	.word	0xffffffff


	//   ....[49]....
        /*0108*/ 	.word	0xffffffff


	//   ....[50]....
        /*010c*/ 	.word	0xffffffff


	//   ....[51]....
        /*0110*/ 	.word	0xffffffff


	//   ....[52]....
        /*0114*/ 	.word	0xffffffff


	//   ....[53]....
        /*0118*/ 	.word	0xffffffff


	//   ....[54]....
        /*011c*/ 	.word	0xffffffff


	//   ....[55]....
        /*0120*/ 	.word	0xffffffff


	//   ....[56]....
        /*0124*/ 	.word	0xffffffff


	//   ....[57]....
        /*0128*/ 	.word	0xffffffff


	//   ....[58]....
        /*012c*/ 	.word	0xffffffff


	//   ....[59]....
        /*0130*/ 	.word	0xffffffff


	//   ....[60]....
        /*0134*/ 	.word	0xffffffff


	//   ....[61]....
        /*0138*/ 	.word	0xffffffff


	//   ....[62]....
        /*013c*/ 	.word	0xffffffff


	//   ....[63]....
        /*0140*/ 	.word	0xffffffff


	//   ....[64]....
        /*0144*/ 	.word	0xffffffff


	//   ....[65]....
        /*0148*/ 	.word	0xffffffff


	//   ....[66]....
        /*014c*/ 	.word	0xffffffff


	//   ....[67]....
        /*0150*/ 	.word	0xffffffff


	//   ....[68]....
        /*0154*/ 	.word	0xffffffff


	//   ....[69]....
        /*0158*/ 	.word	0xffffffff


	//   ....[70]....
        /*015c*/ 	.word	0xffffffff


	//   ....[71]....
        /*0160*/ 	.word	0xffffffff


	//   ....[72]....
        /*0164*/ 	.word	0xffffffff


	//   ....[73]....
        /*0168*/ 	.word	0xffffffff


	//   ....[74]....
        /*016c*/ 	.word	0xffffffff


	//   ....[75]....
        /*0170*/ 	.word	0xffffffff


	//   ....[76]....
        /*0174*/ 	.word	0xffffffff


	//   ....[77]....
        /*0178*/ 	.word	0xffffffff


	//   ....[78]....
        /*017c*/ 	.word	0xffffffff


	//   ....[79]....
        /*0180*/ 	.word	0xffffffff


	//   ....[80]....
        /*0184*/ 	.word	0xffffffff


	//   ....[81]....
        /*0188*/ 	.word	0xffffffff


	//   ....[82]....
        /*018c*/ 	.word	0xffffffff


	//   ....[83]....
        /*0190*/ 	.word	0xffffffff


	//   ....[84]....
        /*0194*/ 	.word	0xffffffff


	//   ....[85]....
        /*0198*/ 	.word	0xffffffff


	//   ....[86]....
        /*019c*/ 	.word	0xffffffff


	//   ....[87]....
        /*01a0*/ 	.word	0xffffffff


	//   ....[88]....
        /*01a4*/ 	.word	0xffffffff


	//   ....[89]....
        /*01a8*/ 	.word	0xffffffff


	//   ....[90]....
        /*01ac*/ 	.word	0xffffffff


	//   ....[91]....
        /*01b0*/ 	.word	0xffffffff


	//   ....[92]....
        /*01b4*/ 	.word	0xffffffff


	//   ....[93]....
        /*01b8*/ 	.word	0xffffffff


	//   ....[94]....
        /*01bc*/ 	.word	0xffffffff


	//   ....[95]....
        /*01c0*/ 	.word	0xffffffff


	//   ....[96]....
        /*01c4*/ 	.word	0xffffffff


	//   ....[97]....
        /*01c8*/ 	.word	0xffffffff


	//   ....[98]....
        /*01cc*/ 	.word	0xffffffff


	//   ....[99]....
        /*01d0*/ 	.word	0xffffffff


	//   ....[100]....
        /*01d4*/ 	.word	0xffffffff


	//   ....[101]....
        /*01d8*/ 	.word	0xffffffff


	//   ....[102]....
        /*01dc*/ 	.word	0xffffffff


	//   ....[103]....
        /*01e0*/ 	.word	0xffffffff


	//   ....[104]....
        /*01e4*/ 	.word	0xffffffff


	//   ....[105]....
        /*01e8*/ 	.word	0xffffffff


	//   ....[106]....
        /*01ec*/ 	.word	0xffffffff


	//   ....[107]....
        /*01f0*/ 	.word	0xffffffff


	//   ....[108]....
        /*01f4*/ 	.word	0xffffffff


	//   ....[109]....
        /*01f8*/ 	.word	0xffffffff


	//   ....[110]....
        /*01fc*/ 	.word	0xffffffff


	//   ....[111]....
        /*0200*/ 	.word	0xffffffff


	//   ....[112]....
        /*0204*/ 	.word	0x0500000f


	//   ....[113]....
        /*0208*/ 	.word	0x0500000f


	//   ....[114]....
        /*020c*/ 	.word	0x0500000f


	//   ....[115]....
        /*0210*/ 	.word	0x0500000f


	//   ....[116]....
        /*0214*/ 	.word	0x0500000f


	//   ....[117]....
        /*0218*/ 	.word	0x0500000f


	//   ....[118]....
        /*021c*/ 	.word	0x0500000f


	//   ....[119]....
        /*0220*/ 	.word	0x0500000f


	//   ....[120]....
        /*0224*/ 	.word	0x0500000f


	//   ....[121]....
        /*0228*/ 	.word	0x0500000f


	//   ....[122]....
        /*022c*/ 	.word	0x0500000f


	//   ....[123]....
        /*0230*/ 	.word	0x0500000f


	//   ....[124]....
        /*0234*/ 	.word	0x0500000f


	//   ....[125]....
        /*0238*/ 	.word	0x0500000f


	//   ....[126]....
        /*023c*/ 	.word	0x0500000f


	//   ....[127]....
        /*0240*/ 	.word	0x0500000f


	//   ....[128]....
        /*0244*/ 	.word	0x0500000f


	//   ....[129]....
        /*0248*/ 	.word	0x0500000f


	//   ....[130]....
        /*024c*/ 	.word	0x0500000f


	//   ....[131]....
        /*0250*/ 	.word	0x0500000f


	//   ....[132]....
        /*0254*/ 	.word	0x0500000f


	//   ....[133]....
        /*0258*/ 	.word	0x0500000f


	//   ....[134]....
        /*025c*/ 	.word	0x0500000f


	//   ....[135]....
        /*0260*/ 	.word	0x0500000f


	//   ....[136]....
        /*0264*/ 	.word	0x0500000f


	//   ....[137]....
        /*0268*/ 	.word	0x0500000f


	//   ....[138]....
        /*026c*/ 	.word	0x0500000f


	//   ....[139]....
        /*0270*/ 	.word	0x0500000f


	//   ....[140]....
        /*0274*/ 	.word	0x0500000f


	//   ....[141]....
        /*0278*/ 	.word	0x0500000f


	//   ....[142]....
        /*027c*/ 	.word	0x0500000f


	//   ....[143]....
        /*0280*/ 	.word	0x0500000f


	//   ....[144]....
        /*0284*/ 	.word	0x0500000f


	//   ....[145]....
        /*0288*/ 	.word	0x0500000f


	//   ....[146]....
        /*028c*/ 	.word	0x0500000f


	//   ....[147]....
        /*0290*/ 	.word	0x0500000f


	//   ....[148]....
        /*0294*/ 	.word	0x0500000f


	//   ....[149]....
        /*0298*/ 	.word	0x0500000f


	//   ....[150]....
        /*029c*/ 	.word	0x0500000f


	//   ....[151]....
        /*02a0*/ 	.word	0x0500000f


	//   ....[152]....
        /*02a4*/ 	.word	0x0500000f


	//   ....[153]....
        /*02a8*/ 	.word	0x0500000f


	//   ....[154]....
        /*02ac*/ 	.word	0x0500000f


	//   ....[155]....
        /*02b0*/ 	.word	0x0500000f


	//   ....[156]....
        /*02b4*/ 	.word	0x0500000f


	//   ....[157]....
        /*02b8*/ 	.word	0x0500000f


	//   ....[158]....
        /*02bc*/ 	.word	0x0500000f


	//   ....[159]....
        /*02c0*/ 	.word	0x0500000f


	//   ....[160]....
        /*02c4*/ 	.word	0x0500000f


	//   ....[161]....
        /*02c8*/ 	.word	0x0500000f


	//   ....[162]....
        /*02cc*/ 	.word	0x0500000f


	//   ....[163]....
        /*02d0*/ 	.word	0x0500000f


	//   ....[164]....
        /*02d4*/ 	.word	0x0500000f


	//   ....[165]....
        /*02d8*/ 	.word	0x0500000f


	//   ....[166]....
        /*02dc*/ 	.word	0x0500000f


	//   ....[167]....
        /*02e0*/ 	.word	0x0500000f


	//   ....[168]....
        /*02e4*/ 	.word	0x0500000f


	//   ....[169]....
        /*02e8*/ 	.word	0x0500000f


	//   ....[170]....
        /*02ec*/ 	.word	0x0500000f


	//   ....[171]....
        /*02f0*/ 	.word	0x0500000f


	//   ....[172]....
        /*02f4*/ 	.word	0x0500000f


	//   ....[173]....
        /*02f8*/ 	.word	0x0500000f


	//   ....[174]....
        /*02fc*/ 	.word	0x0500000f


	//   ....[175]....
        /*0300*/ 	.word	0x0500000f


	//   ....[176]....
        /*0304*/ 	.word	0x0500000f


	//   ....[177]....
        /*0308*/ 	.word	0x0500000f


	//   ....[178]....
        /*030c*/ 	.word	0x0500000f


	//   ....[179]....
        /*0310*/ 	.word	0x0500000f


	//   ....[180]....
        /*0314*/ 	.word	0x0500000f


	//   ....[181]....
        /*0318*/ 	.word	0x0500000f


	//   ....[182]....
        /*031c*/ 	.word	0x0500000f


	//   ....[183]....
        /*0320*/ 	.word	0x0500000f


	//   ....[184]....
        /*0324*/ 	.word	0x0500000f


	//   ....[185]....
        /*0328*/ 	.word	0x0500000f


	//   ....[186]....
        /*032c*/ 	.word	0x0500000f


	//   ....[187]....
        /*0330*/ 	.word	0x0500000f


	//   ....[188]....
        /*0334*/ 	.word	0x0500000f


	//   ....[189]....
        /*0338*/ 	.word	0x0500000f


	//   ....[190]....
        /*033c*/ 	.word	0x0500000f


	//   ....[191]....
        /*0340*/ 	.word	0x0500000f


	//   ....[192]....
        /*0344*/ 	.word	0x0500000f


	//   ....[193]....
        /*0348*/ 	.word	0x0500000f


	//----- nvinfo : EIATTR_COOP_GROUP_INSTR_OFFSETS
	.align		4
.L_80:
        /*034c*/ 	.byte	0x04, 0x28
        /*034e*/ 	.short	(.L_82 - .L_81)


	//   ....[0]....
.L_81:
        /*0350*/ 	.word	0x00000060


	//   ....[1]....
        /*0354*/ 	.word	0x000000a0


	//   ....[2]....
        /*0358*/ 	.word	0x000002c0


	//   ....[3]....
        /*035c*/ 	.word	0x00000420


	//   ....[4]....
        /*0360*/ 	.word	0x00000540


	//   ....[5]....
        /*0364*/ 	.word	0x000006a0


	//   ....[6]....
        /*0368*/ 	.word	0x00000cb0


	//   ....[7]....
        /*036c*/ 	.word	0x00002790


	//   ....[8]....
        /*0370*/ 	.word	0x000027f0


	//   ....[9]....
        /*0374*/ 	.word	0x00002e70


	//   ....[10]....
        /*0378*/ 	.word	0x00002ed0


	//   ....[11]....
        /*037c*/ 	.word	0x00005130


	//   ....[12]....
        /*0380*/ 	.word	0x00005160


	//   ....[13]....
        /*0384*/ 	.word	0x00005180


	//   ....[14]....
        /*0388*/ 	.word	0x000051a0


	//   ....[15]....
        /*038c*/ 	.word	0x00006620


	//   ....[16]....
        /*0390*/ 	.word	0x00006650


	//   ....[17]....
        /*0394*/ 	.word	0x00006710


	//   ....[18]....
        /*0398*/ 	.word	0x00006720


	//   ....[19]....
        /*039c*/ 	.word	0x00007780


	//   ....[20]....
        /*03a0*/ 	.word	0x000077e0


	//   ....[21]....
        /*03a4*/ 	.word	0x00007840


	//   ....[22]....
        /*03a8*/ 	.word	0x000078b0


	//   ....[23]....
        /*03ac*/ 	.word	0x00007e30


	//   ....[24]....
        /*03b0*/ 	.word	0x00007e70


	//   ....[25]....
        /*03b4*/ 	.word	0x00007f40


	//   ....[26]....
        /*03b8*/ 	.word	0x00007f60


	//   ....[27]....
        /*03bc*/ 	.word	0x00008010


	//   ....[28]....
        /*03c0*/ 	.word	0x00008030


	//   ....[29]....
        /*03c4*/ 	.word	0x000080f0


	//   ....[30]....
        /*03c8*/ 	.word	0x00008130


	//   ....[31]....
        /*03cc*/ 	.word	0x000090f0


	//   ....[32]....
        /*03d0*/ 	.word	0x00009110


	//   ....[33]....
        /*03d4*/ 	.word	0x00009120


	//   ....[34]....
        /*03d8*/ 	.word	0x00009170


	//   ....[35]....
        /*03dc*/ 	.word	0x000091b0


	//   ....[36]....
        /*03e0*/ 	.word	0x00009200


	//   ....[37]....
        /*03e4*/ 	.word	0x00009290


	//   ....[38]....
        /*03e8*/ 	.word	0x000092b0


	//   ....[39]....
        /*03ec*/ 	.word	0x00009330


	//   ....[40]....
        /*03f0*/ 	.word	0x00009350


	//   ....[41]....
        /*03f4*/ 	.word	0x000093d0


	//   ....[42]....
        /*03f8*/ 	.word	0x000093f0


	//   ....[43]....
        /*03fc*/ 	.word	0x00009470


	//   ....[44]....
        /*0400*/ 	.word	0x00009490


	//   ....[45]....
        /*0404*/ 	.word	0x00009510


	//   ....[46]....
        /*0408*/ 	.word	0x00009530


	//   ....[47]....
        /*040c*/ 	.word	0x00009b30


	//   ....[48]....
        /*0410*/ 	.word	0x00009b50


	//   ....[49]....
        /*0414*/ 	.word	0x00009b70


	//   ....[50]....
        /*0418*/ 	.word	0x00009bc0


	//   ....[51]....
        /*041c*/ 	.word	0x00009c30


	//   ....[52]....
        /*0420*/ 	.word	0x00009c50


	//   ....[53]....
        /*0424*/ 	.word	0x00009cd0


	//   ....[54]....
        /*0428*/ 	.word	0x00009cf0


	//   ....[55]....
        /*042c*/ 	.word	0x00009d70


	//   ....[56]....
        /*0430*/ 	.word	0x00009d90


	//   ....[57]....
        /*0434*/ 	.word	0x00009e10


	//   ....[58]....
        /*0438*/ 	.word	0x00009e30


	//   ....[59]....
        /*043c*/ 	.word	0x00009eb0


	//   ....[60]....
        /*0440*/ 	.word	0x00009ed0


	//   ....[61]....
        /*0444*/ 	.word	0x00009f50


	//   ....[62]....
        /*0448*/ 	.word	0x00009f70


	//   ....[63]....
        /*044c*/ 	.word	0x0000a5a0


	//   ....[64]....
        /*0450*/ 	.word	0x0000a5d0


	//   ....[65]....
        /*0454*/ 	.word	0x0000a5f0


	//   ....[66]....
        /*0458*/ 	.word	0x0000a630


	//   ....[67]....
        /*045c*/ 	.word	0x0000a650


	//   ....[68]....
        /*0460*/ 	.word	0x0000a690


	//   ....[69]....
        /*0464*/ 	.word	0x0000a6b0


	//   ....[70]....
        /*0468*/ 	.word	0x0000a6f0


	//   ....[71]....
        /*046c*/ 	.word	0x0000a710


	//   ....[72]....
        /*0470*/ 	.word	0x0000a750


	//   ....[73]....
        /*0474*/ 	.word	0x0000a770


	//   ....[74]....
        /*0478*/ 	.word	0x0000a7b0


	//   ....[75]....
        /*047c*/ 	.word	0x0000a7d0


	//   ....[76]....
        /*0480*/ 	.word	0x0000a810


	//   ....[77]....
        /*0484*/ 	.word	0x0000a830


	//   ....[78]....
        /*0488*/ 	.word	0x0000a840


	//   ....[79]....
        /*048c*/ 	.word	0x0000aad0


	//   ....[80]....
        /*0490*/ 	.word	0x0000aaf0


	//   ....[81]....
        /*0494*/ 	.word	0x0000ab10


	//   ....[82]....
        /*0498*/ 	.word	0x0000ab70


	//   ....[83]....
        /*049c*/ 	.word	0x0000ab90


	//   ....[84]....
        /*04a0*/ 	.word	0x0000abf0


	//   ....[85]....
        /*04a4*/ 	.word	0x0000ac10


	//   ....[86]....
        /*04a8*/ 	.word	0x0000ac70


	//   ....[87]....
        /*04ac*/ 	.word	0x0000ac90


	//   ....[88]....
        /*04b0*/ 	.word	0x0000acf0


	//   ....[89]....
        /*04b4*/ 	.word	0x0000ad10


	//   ....[90]....
        /*04b8*/ 	.word	0x0000ad70


	//   ....[91]....
        /*04bc*/ 	.word	0x0000ad90


	//   ....[92]....
        /*04c0*/ 	.word	0x0000adf0


	//   ....[93]....
        /*04c4*/ 	.word	0x0000ae10


	//   ....[94]....
        /*04c8*/ 	.word	0x0000ae20


	//   ....[95]....
        /*04cc*/ 	.word	0x0000b2a0


	//   ....[96]....
        /*04d0*/ 	.word	0x0000b2c0


	//   ....[97]....
        /*04d4*/ 	.word	0x0000b2e0


	//   ....[98]....
        /*04d8*/ 	.word	0x0000b320


	//   ....[99]....
        /*04dc*/ 	.word	0x0000b370


	//   ....[100]....
        /*04e0*/ 	.word	0x0000b3a0


	//   ....[101]....
        /*04e4*/ 	.word	0x0000b3f0


	//   ....[102]....
        /*04e8*/ 	.word	0x0000b420


	//   ....[103]....
        /*04ec*/ 	.word	0x0000b470


	//   ....[104]....
        /*04f0*/ 	.word	0x0000b4a0


	//   ....[105]....
        /*04f4*/ 	.word	0x0000b4f0


	//   ....[106]....
        /*04f8*/ 	.word	0x0000b520


	//   ....[107]....
        /*04fc*/ 	.word	0x0000b570


	//   ....[108]....
        /*0500*/ 	.word	0x0000b5a0


	//   ....[109]....
        /*0504*/ 	.word	0x0000b5f0


	//   ....[110]....
        /*0508*/ 	.word	0x0000b620


	//   ....[111]....
        /*050c*/ 	.word	0x0000b950


	//   ....[112]....
        /*0510*/ 	.word	0x0000be30


	//   ....[113]....
        /*0514*/ 	.word	0x0000bf20


	//   ....[114]....
        /*0518*/ 	.word	0x0000bfc0


	//   ....[115]....
        /*051c*/ 	.word	0x0000c050


	//   ....[116]....
        /*0520*/ 	.word	0x0000c110


	//   ....[117]....
        /*0524*/ 	.word	0x0000c190


	//   ....[118]....
        /*0528*/ 	.word	0x0000c250


	//   ....[119]....
        /*052c*/ 	.word	0x0000c2e0


	//   ....[120]....
        /*0530*/ 	.word	0x0000c3b0


	//   ....[121]....
        /*0534*/ 	.word	0x0000c420


	//   ....[122]....
        /*0538*/ 	.word	0x0000c4f0


	//   ....[123]....
        /*053c*/ 	.word	0x0000c580


	//   ....[124]....
        /*0540*/ 	.word	0x0000c640


	//   ....[125]....
        /*0544*/ 	.word	0x0000c6d0


	//   ....[126]....
        /*0548*/ 	.word	0x0000c7a0


	//   ....[127]....
        /*054c*/ 	.word	0x0000c810


	//   ....[128]....
        /*0550*/ 	.word	0x0000c8d0


	//   ....[129]....
        /*0554*/ 	.word	0x0000c960


	//   ....[130]....
        /*0558*/ 	.word	0x0000c9d0


	//   ....[131]....
        /*055c*/ 	.word	0x0000ca50


	//   ....[132]....
        /*0560*/ 	.word	0x0000cb00


	//   ....[133]....
        /*0564*/ 	.word	0x0000cb70


	//   ....[134]....
        /*0568*/ 	.word	0x0000cc50


	//   ....[135]....
        /*056c*/ 	.word	0x0000cce0


	//   ....[136]....
        /*0570*/ 	.word	0x0000cda0


	//   ....[137]....
        /*0574*/ 	.word	0x0000ce20


	//   ....[138]....
        /*0578*/ 	.word	0x0000cef0


	//   ....[139]....
        /*057c*/ 	.word	0x0000cf60


	//   ....[140]....
        /*0580*/ 	.word	0x0000d040


	//   ....[141]....
        /*0584*/ 	.word	0x0000d0d0


	//   ....[142]....
        /*0588*/ 	.word	0x0000d190


	//   ....[143]....
        /*058c*/ 	.word	0x0000d210


	//   ....[144]....
        /*0590*/ 	.word	0x0000d2c0


	//   ....[145]....
        /*0594*/ 	.word	0x0000d400


	//   ....[146]....
        /*0598*/ 	.word	0x0000d4b0


	//   ....[147]....
        /*059c*/ 	.word	0x0000d510


	//   ....[148]....
        /*05a0*/ 	.word	0x0000d5c0


	//   ....[149]....
        /*05a4*/ 	.word	0x0000d620


	//   ....[150]....
        /*05a8*/ 	.word	0x0000d6d0


	//   ....[151]....
        /*05ac*/ 	.word	0x0000d730


	//   ....[152]....
        /*05b0*/ 	.word	0x0000d7e0


	//   ....[153]....
        /*05b4*/ 	.word	0x0000d840


	//   ....[154]....
        /*05b8*/ 	.word	0x0000d8f0


	//   ....[155]....
        /*05bc*/ 	.word	0x0000d950


	//   ....[156]....
        /*05c0*/ 	.word	0x0000da00


	//   ....[157]....
        /*05c4*/ 	.word	0x0000da60


	//   ....[158]....
        /*05c8*/ 	.word	0x0000db10


	//   ....[159]....
        /*05cc*/ 	.word	0x0000db70


	//   ....[160]....
        /*05d0*/ 	.word	0x0000dc20


	//   ....[161]....
        /*05d4*/ 	.word	0x0000dd00


	//   ....[162]....
        /*05d8*/ 	.word	0x0000dda0


	//   ....[163]....
        /*05dc*/ 	.word	0x0000de00


	//   ....[164]....
        /*05e0*/ 	.word	0x0000ded0


	//   ....[165]....
        /*05e4*/ 	.word	0x0000df30


	//   ....[166]....
        /*05e8*/ 	.word	0x0000e000


	//   ....[167]....
        /*05ec*/ 	.word	0x0000e060


	//   ....[168]....
        /*05f0*/ 	.word	0x0000e130


	//   ....[169]....
        /*05f4*/ 	.word	0x0000e190


	//   ....[170]....
        /*05f8*/ 	.word	0x0000e260


	//   ....[171]....
        /*05fc*/ 	.word	0x0000e2c0


	//   ....[172]....
        /*0600*/ 	.word	0x0000e390


	//   ....[173]....
        /*0604*/ 	.word	0x0000e3f0


	//   ....[174]....
        /*0608*/ 	.word	0x0000e4c0


	//   ....[175]....
        /*060c*/ 	.word	0x0000e520


	//   ....[176]....
        /*0610*/ 	.word	0x0000e5e0


	//   ....[177]....
        /*0614*/ 	.word	0x0000e700


	//   ....[178]....
        /*0618*/ 	.word	0x0000e7a0


	//   ....[179]....
        /*061c*/ 	.word	0x0000e800


	//   ....[180]....
        /*0620*/ 	.word	0x0000e8d0


	//   ....[181]....
        /*0624*/ 	.word	0x0000e970


	//   ....[182]....
        /*0628*/ 	.word	0x0000ea30


	//   ....[183]....
        /*062c*/ 	.word	0x0000ead0


	//   ....[184]....
        /*0630*/ 	.word	0x0000eb90


	//   ....[185]....
        /*0634*/ 	.word	0x0000ec30


	//   ....[186]....
        /*0638*/ 	.word	0x0000ecf0


	//   ....[187]....
        /*063c*/ 	.word	0x0000ed90


	//   ....[188]....
        /*0640*/ 	.word	0x0000ee50


	//   ....[189]....
        /*0644*/ 	.word	0x0000eef0


	//   ....[190]....
        /*0648*/ 	.word	0x0000efb0


	//   ....[191]....
        /*064c*/ 	.word	0x0000f050


	//   ....[192]....
        /*0650*/ 	.word	0x0000f110


	//   ....[193]....
        /*0654*/ 	.word	0x0000f260


	//----- nvinfo : EIATTR_REG_RECONFIG
	.align		4
.L_82:
        /*0658*/ 	.byte	0x01, 0x54
	.zero		2


	//----- nvinfo : EIATTR_SYSCALL_OFFSETS
	.align		4
        /*065c*/ 	.byte	0x04, 0x46
        /*065e*/ 	.short	(.L_84 - .L_83)


	//   ....[0]....
.L_83:
        /*0660*/ 	.word	0x00001010


	//   ....[1]....
        /*0664*/ 	.word	0x000088d0


	//   ....[2]....
        /*0668*/ 	.word	0x00008a10


	//   ....[3]....
        /*066c*/ 	.word	0x00008b00


	//   ....[4]....
        /*0670*/ 	.word	0x00009820


	//----- nvinfo : EIATTR_MBARRIER_INSTR_OFFSETS
	.align		4
.L_84:
        /*0674*/ 	.byte	0x04, 0x39
        /*0676*/ 	.short	(.L_86 - .L_85)


	//   ....[0]....
.L_85:
        /*0678*/ 	.word	0x00000170
        /*067c*/ 	.word	0x000000ff
        /*0680*/ 	.word	0x00028800
        /*0684*/ 	.short	0x0100
        /*0686*/ 	.byte	0x08
	.zero		1


	//   ....[1]....
        /*0688*/ 	.word	0x00000180
        /*068c*/ 	.word	0x000000ff
        /*0690*/ 	.word	0x00028820
        /*0694*/ 	.short	0x0100
        /*0696*/ 	.byte	0x08
	.zero		1


	//   ....[2]....
        /*0698*/ 	.word	0x00000270
        /*069c*/ 	.word	0x000000ff
        /*06a0*/ 	.word	0x00028830
        /*06a4*/ 	.short	0x0100
        /*06a6*/ 	.byte	0x08
	.zero		1


	//   ....[3]....
        /*06a8*/ 	.word	0x00000280
        /*06ac*/ 	.word	0x000000ff
        /*06b0*/ 	.word	0x00028840
        /*06b4*/ 	.short	0x0100
        /*06b6*/ 	.byte	0x08
	.zero		1


	//   ....[4]....
        /*06b8*/ 	.word	0x00000290
        /*06bc*/ 	.word	0x000000ff
        /*06c0*/ 	.word	0x00028838
        /*06c4*/ 	.short	0x0100
        /*06c6*/ 	.byte	0x08
	.zero		1


	//   ....[5]....
        /*06c8*/ 	.word	0x000002a0
        /*06cc*/ 	.word	0x000000ff
        /*06d0*/ 	.word	0x00028848
        /*06d4*/ 	.short	0x0100
        /*06d6*/ 	.byte	0x08
	.zero		1


	//   ....[6]....
        /*06d8*/ 	.word	0x000003d0
        /*06dc*/ 	.word	0x000000ff
        /*06e0*/ 	.word	0x00028850
        /*06e4*/ 	.short	0x0100
        /*06e6*/ 	.byte	0x08
	.zero		1


	//   ....[7]....
        /*06e8*/ 	.word	0x000003e0
        /*06ec*/ 	.word	0x000000ff
        /*06f0*/ 	.word	0x00028860
        /*06f4*/ 	.short	0x0100
        /*06f6*/ 	.byte	0x08
	.zero		1


	//   ....[8]....
        /*06f8*/ 	.word	0x000003f0
        /*06fc*/ 	.word	0x000000ff
        /*0700*/ 	.word	0x00028858
        /*0704*/ 	.short	0x0100
        /*0706*/ 	.byte	0x08
	.zero		1


	//   ....[9]....
        /*0708*/ 	.word	0x00000400
        /*070c*/ 	.word	0x000000ff
        /*0710*/ 	.word	0x00028868
        /*0714*/ 	.short	0x0100
        /*0716*/ 	.byte	0x08
	.zero		1


	//   ....[10]....
        /*0718*/ 	.word	0x000004f0
        /*071c*/ 	.word	0x000000ff
        /*0720*/ 	.word	0x00028870
        /*0724*/ 	.short	0x0100
        /*0726*/ 	.byte	0x06
	.zero		1


	//   ....[11]....
        /*0728*/ 	.word	0x00000500
        /*072c*/ 	.word	0x000000ff
        /*0730*/ 	.word	0x00028880
        /*0734*/ 	.short	0x0100
        /*0736*/ 	.byte	0x06
	.zero		1


	//   ....[12]....
        /*0738*/ 	.word	0x00000510
        /*073c*/ 	.word	0x000000ff
        /*0740*/ 	.word	0x00028878
        /*0744*/ 	.short	0x0100
        /*0746*/ 	.byte	0x06
	.zero		1


	//   ....[13]....
        /*0748*/ 	.word	0x00000520
        /*074c*/ 	.word	0x000000ff
        /*0750*/ 	.word	0x00028888
        /*0754*/ 	.short	0x0100
        /*0756*/ 	.byte	0x06
	.zero		1


	//   ....[14]....
        /*0758*/ 	.word	0x00000650
        /*075c*/ 	.word	0x000000ff
        /*0760*/ 	.word	0x00028890
        /*0764*/ 	.short	0x0100
        /*0766*/ 	.byte	0x08
	.zero		1


	//   ....[15]....
        /*0768*/ 	.word	0x00000660
        /*076c*/ 	.word	0x000000ff
        /*0770*/ 	.word	0x000288a0
        /*0774*/ 	.short	0x0100
        /*0776*/ 	.byte	0x08
	.zero		1


	//   ....[16]....
        /*0778*/ 	.word	0x00000670
        /*077c*/ 	.word	0x000000ff
        /*0780*/ 	.word	0x00028898
        /*0784*/ 	.short	0x0100
        /*0786*/ 	.byte	0x08
	.zero		1


	//   ....[17]....
        /*0788*/ 	.word	0x00000680
        /*078c*/ 	.word	0x000000ff
        /*0790*/ 	.word	0x000288a8
        /*0794*/ 	.short	0x0100
        /*0796*/ 	.byte	0x08
	.zero		1


	//   ....[18]....
        /*0798*/ 	.word	0x000007c0
        /*079c*/ 	.word	0x000000ff
        /*07a0*/ 	.word	0x000288b0
        /*07a4*/ 	.short	0x0100
        /*07a6*/ 	.byte	0x08
	.zero		1


	//   ....[19]....
        /*07a8*/ 	.word	0x000007d0
        /*07ac*/ 	.word	0x000000ff
        /*07b0*/ 	.word	0x000288c0
        /*07b4*/ 	.short	0x0100
        /*07b6*/ 	.byte	0x08
	.zero		1


	//   ....[20]....
        /*07b8*/ 	.word	0x000007e0
        /*07bc*/ 	.word	0x000000ff
        /*07c0*/ 	.word	0x000288b8
        /*07c4*/ 	.short	0x0100
        /*07c6*/ 	.byte	0x08
	.zero		1


	//   ....[21]....
        /*07c8*/ 	.word	0x000007f0
        /*07cc*/ 	.word	0x000000ff
        /*07d0*/ 	.word	0x000288c8
        /*07d4*/ 	.short	0x0100
        /*07d6*/ 	.byte	0x08
	.zero		1


	//   ....[22]....
        /*07d8*/ 	.word	0x00001070
        /*07dc*/ 	.word	0x000000ff
        /*07e0*/ 	.word	0x00028800
        /*07e4*/ 	.short	0x010a
        /*07e6*/ 	.byte	0x27
	.zero		1


	//   ....[23]....
        /*07e8*/ 	.word	0x000010f0
        /*07ec*/ 	.word	0x00000000
        /*07f0*/ 	.word	0x00028830
        /*07f4*/ 	.short	0x010a
        /*07f6*/ 	.byte	0x3f
	.zero		1


	//   ....[24]....
        /*07f8*/ 	.word	0x00001140
        /*07fc*/ 	.word	0x00000000
        /*0800*/ 	.word	0x00028830
        /*0804*/ 	.short	0x010a
        /*0806*/ 	.byte	0x3f
	.zero		1


	//   ....[25]....
        /*0808*/ 	.word	0x00001da0
        /*080c*/ 	.word	0x000000ff
        /*0810*/ 	.word	0x00000000
        /*0814*/ 	.short	0x0101
        /*0816*/ 	.byte	0x06
	.zero		1


	//   ....[26]....
        /*0818*/ 	.word	0x00003e00
        /*081c*/ 	.word	0x000000ff
        /*0820*/ 	.word	0x00028830
        /*0824*/ 	.short	0x010a
        /*0826*/ 	.byte	0x06
	.zero		1


	//   ....[27]....
        /*0828*/ 	.word	0x00003e40
        /*082c*/ 	.word	0x000000ff
        /*0830*/ 	.word	0x00028830
        /*0834*/ 	.short	0x010a
        /*0836*/ 	.byte	0x06
	.zero		1


	//   ....[28]....
        /*0838*/ 	.word	0x00004190
        /*083c*/ 	.word	0x000000ff
        /*0840*/ 	.word	0x00028850
        /*0844*/ 	.short	0x010a
        /*0846*/ 	.byte	0x06
	.zero		1


	//   ....[29]....
        /*0848*/ 	.word	0x000041d0
        /*084c*/ 	.word	0x000000ff
        /*0850*/ 	.word	0x00028850
        /*0854*/ 	.short	0x010a
        /*0856*/ 	.byte	0x06
	.zero		1


	//   ....[30]....
        /*0858*/ 	.word	0x00004a90
        /*085c*/ 	.word	0x000000ff
        /*0860*/ 	.word	0x00000000
        /*0864*/ 	.short	0x0101
        /*0866*/ 	.byte	0x06
	.zero		1


	//   ....[31]....
        /*0868*/ 	.word	0x00005f80
        /*086c*/ 	.word	0x000000ff
        /*0870*/ 	.word	0x00000000
        /*0874*/ 	.short	0x0101
        /*0876*/ 	.byte	0x06
	.zero		1


	//   ....[32]....
        /*0878*/ 	.word	0x00006590
        /*087c*/ 	.word	0x000000ff
        /*0880*/ 	.word	0x00028850
        /*0884*/ 	.short	0x010a
        /*0886*/ 	.byte	0x0a
	.zero		1


	//   ....[33]....
        /*0888*/ 	.word	0x000065d0
        /*088c*/ 	.word	0x000000ff
        /*0890*/ 	.word	0x00028850
        /*0894*/ 	.short	0x010a
        /*0896*/ 	.byte	0x0a
	.zero		1


	//   ....[34]....
        /*0898*/ 	.word	0x000070b0
        /*089c*/ 	.word	0x000000ff
        /*08a0*/ 	.word	0x00000000
        /*08a4*/ 	.short	0x0101
        /*08a6*/ 	.byte	0x04
	.zero		1


	//   ....[35]....
        /*08a8*/ 	.word	0x00007e50
        /*08ac*/ 	.word	0x000000ff
        /*08b0*/ 	.word	0x00000000
        /*08b4*/ 	.short	0x0101
        /*08b6*/ 	.byte	0x27
	.zero		1


	//   ....[36]....
        /*08b8*/ 	.word	0x00008f50
        /*08bc*/ 	.word	0x00000000
        /*08c0*/ 	.word	0x00028840
        /*08c4*/ 	.short	0x010a
        /*08c6*/ 	.byte	0x3f
	.zero		1


	//   ....[37]....
        /*08c8*/ 	.word	0x00009600
        /*08cc*/ 	.word	0x00000000
        /*08d0*/ 	.word	0x00028830
        /*08d4*/ 	.short	0x0107
        /*08d6*/ 	.byte	0x3f
	.zero		1


	//   ....[38]....
        /*08d8*/ 	.word	0x000096c0
        /*08dc*/ 	.word	0x00000000
        /*08e0*/ 	.word	0x00028830
        /*08e4*/ 	.short	0x0101
        /*08e6*/ 	.byte	0x3f
	.zero		1


	//   ....[39]....
        /*08e8*/ 	.word	0x0000a050
        /*08ec*/ 	.word	0x000000ff
        /*08f0*/ 	.word	0x00028800
        /*08f4*/ 	.short	0x0107
        /*08f6*/ 	.byte	0x27
	.zero		1


	//   ....[40]....
        /*08f8*/ 	.word	0x0000a090
        /*08fc*/ 	.word	0x000000ff
        /*0900*/ 	.word	0x00028800
        /*0904*/ 	.short	0x0101
        /*0906*/ 	.byte	0x27
	.zero		1


	//   ....[41]....
        /*0908*/ 	.word	0x0000a0b0
        /*090c*/ 	.word	0x000000ff
        /*0910*/ 	.word	0x00028820
        /*0914*/ 	.short	0x010a
        /*0916*/ 	.byte	0x27
	.zero		1


	//   ....[42]....
        /*0918*/ 	.word	0x0000a3f0
        /*091c*/ 	.word	0x00000006
        /*0920*/ 	.word	0x00028840
        /*0924*/ 	.short	0x010a
        /*0926*/ 	.byte	0x3f
	.zero		1


	//   ....[43]....
        /*0928*/ 	.word	0x0000a900
        /*092c*/ 	.word	0x00000006
        /*0930*/ 	.word	0x00028830
        /*0934*/ 	.short	0x0107
        /*0936*/ 	.byte	0x3f
	.zero		1


	//   ....[44]....
        /*0938*/ 	.word	0x0000a9c0
        /*093c*/ 	.word	0x00000006
        /*0940*/ 	.word	0x00028830
        /*0944*/ 	.short	0x0101
        /*0946*/ 	.byte	0x3f
	.zero		1


	//   ....[45]....
        /*0948*/ 	.word	0x0000aa40
        /*094c*/ 	.word	0x00000006
        /*0950*/ 	.word	0x00028860
        /*0954*/ 	.short	0x010a
        /*0956*/ 	.byte	0x3f
	.zero		1


	//   ....[46]....
        /*0958*/ 	.word	0x0000afe0
        /*095c*/ 	.word	0x00000006
        /*0960*/ 	.word	0x00028850
        /*0964*/ 	.short	0x0107
        /*0966*/ 	.byte	0x3f
	.zero		1


	//   ....[47]....
        /*0968*/ 	.word	0x0000b110
        /*096c*/ 	.word	0x00000006
        /*0970*/ 	.word	0x00028850
        /*0974*/ 	.short	0x0101
        /*0976*/ 	.byte	0x3f
	.zero		1


	//   ....[48]....
        /*0978*/ 	.word	0x0000b210
        /*097c*/ 	.word	0x00000004
        /*0980*/ 	.word	0x00028860
        /*0984*/ 	.short	0x010a
        /*0986*/ 	.byte	0x3f
	.zero		1


	//   ....[49]....
        /*0988*/ 	.word	0x0000b700
        /*098c*/ 	.word	0x00000004
        /*0990*/ 	.word	0x00028850
        /*0994*/ 	.short	0x0107
        /*0996*/ 	.byte	0x3f
	.zero		1


	//   ....[50]....
        /*0998*/ 	.word	0x0000b7f0
        /*099c*/ 	.word	0x00000004
        /*09a0*/ 	.word	0x00028850
        /*09a4*/ 	.short	0x0101
        /*09a6*/ 	.byte	0x3f
	.zero		1


	//   ....[51]....
        /*09a8*/ 	.word	0x0000b8d0
        /*09ac*/ 	.word	0x00000005
        /*09b0*/ 	.word	0x00028820
        /*09b4*/ 	.short	0x010a
        /*09b6*/ 	.byte	0x3f
	.zero		1


	//   ....[52]....
        /*09b8*/ 	.word	0x0000ba50
        /*09bc*/ 	.word	0x00000003
        /*09c0*/ 	.word	0x00028840
        /*09c4*/ 	.short	0x010a
        /*09c6*/ 	.byte	0x3f
	.zero		1


	//   ....[53]....
        /*09c8*/ 	.word	0x0000baf0
        /*09cc*/ 	.word	0x00000005
        /*09d0*/ 	.word	0x00028840
        /*09d4*/ 	.short	0x010a
        /*09d6*/ 	.byte	0x3f
	.zero		1


	//   ....[54]....
        /*09d8*/ 	.word	0x0000bb30
        /*09dc*/ 	.word	0x00000003
        /*09e0*/ 	.word	0x00028860
        /*09e4*/ 	.short	0x010a
        /*09e6*/ 	.byte	0x3f
	.zero		1


	//   ....[55]....
        /*09e8*/ 	.word	0x0000bb70
        /*09ec*/ 	.word	0x00000005
        /*09f0*/ 	.word	0x00028860
        /*09f4*/ 	.short	0x010a
        /*09f6*/ 	.byte	0x3f
	.zero		1


	//   ....[56]....
        /*09f8*/ 	.word	0x0000bbe0
        /*09fc*/ 	.word	0x00000003
        /*0a00*/ 	.word	0x00028800
        /*0a04*/ 	.short	0x010a
        /*0a06*/ 	.byte	0x3f
	.zero		1


	//   ....[57]....
        /*0a08*/ 	.word	0x0000bc30
        /*0a0c*/ 	.word	0x00000000
        /*0a10*/ 	.word	0x00028830
        /*0a14*/ 	.short	0x010a
        /*0a16*/ 	.byte	0x3f
	.zero		1


	//   ....[58]....
        /*0a18*/ 	.word	0x0000bc90
        /*0a1c*/ 	.word	0x00000007
        /*0a20*/ 	.word	0x00028830
        /*0a24*/ 	.short	0x010a
        /*0a26*/ 	.byte	0x3f
	.zero		1


	//   ....[59]....
        /*0a28*/ 	.word	0x0000bcf0
        /*0a2c*/ 	.word	0x00000007
        /*0a30*/ 	.word	0x00028850
        /*0a34*/ 	.short	0x010a
        /*0a36*/ 	.byte	0x3f
	.zero		1


	//   ....[60]....
        /*0a38*/ 	.word	0x0000bd50
        /*0a3c*/ 	.word	0x00000005
        /*0a40*/ 	.word	0x00028850
        /*0a44*/ 	.short	0x010a
        /*0a46*/ 	.byte	0x3f
	.zero		1


	//   ....[61]....
        /*0a48*/ 	.word	0x0000be70
        /*0a4c*/ 	.word	0x00000000
        /*0a50*/ 	.word	0x00028840
        /*0a54*/ 	.short	0x010a
        /*0a56*/ 	.byte	0x3f
	.zero		1


	//   ....[62]....
        /*0a58*/ 	.word	0x0000d300
        /*0a5c*/ 	.word	0x00000003
        /*0a60*/ 	.word	0x00028820
        /*0a64*/ 	.short	0x010a
        /*0a66*/ 	.byte	0x3f
	.zero		1


	//   ....[63]....
        /*0a68*/ 	.word	0x0000d350
        /*0a6c*/ 	.word	0x00000006
        /*0a70*/ 	.word	0x00028840
        /*0a74*/ 	.short	0x010a
        /*0a76*/ 	.byte	0x3f
	.zero		1


	//   ....[64]....
        /*0a78*/ 	.word	0x0000dc50
        /*0a7c*/ 	.word	0x00000006
        /*0a80*/ 	.word	0x00028860
        /*0a84*/ 	.short	0x010a
        /*0a86*/ 	.byte	0x3f
	.zero		1


	//   ....[65]....
        /*0a88*/ 	.word	0x0000e650
        /*0a8c*/ 	.word	0x00000004
        /*0a90*/ 	.word	0x00028860
        /*0a94*/ 	.short	0x010a
        /*0a96*/ 	.byte	0x3f
	.zero		1


	//   ....[66]....
        /*0a98*/ 	.word	0x0000f180
        /*0a9c*/ 	.word	0x00000005
        /*0aa0*/ 	.word	0x00028820
        /*0aa4*/ 	.short	0x010a
        /*0aa6*/ 	.byte	0x3f
	.zero		1


	//   ....[67]....
        /*0aa8*/ 	.word	0x0000f320
        /*0aac*/ 	.word	0x00000003
        /*0ab0*/ 	.word	0x00028840
        /*0ab4*/ 	.short	0x010a
        /*0ab6*/ 	.byte	0x3f
	.zero		1


	//   ....[68]....
        /*0ab8*/ 	.word	0x0000f370
        /*0abc*/ 	.word	0x00000005
        /*0ac0*/ 	.word	0x00028840
        /*0ac4*/ 	.short	0x010a
        /*0ac6*/ 	.byte	0x3f
	.zero		1


	//   ....[69]....
        /*0ac8*/ 	.word	0x0000f3c0
        /*0acc*/ 	.word	0x00000003
        /*0ad0*/ 	.word	0x00028860
        /*0ad4*/ 	.short	0x010a
        /*0ad6*/ 	.byte	0x3f
	.zero		1


	//----- nvinfo : EIATTR_NUM_MBARRIERS
	.align		4
.L_86:
        /*0ad8*/ 	.byte	0x03, 0x38
        /*0ada*/ 	.short	0x0016


	//----- nvinfo : EIATTR_EXIT_INSTR_OFFSETS
	.align		4
        /*0adc*/ 	.byte	0x04, 0x1c
        /*0ade*/ 	.short	(.L_88 - .L_87)


	//   ....[0]....
.L_87:
        /*0ae0*/ 	.word	0x00000940


	//   ....[1]....
        /*0ae4*/ 	.word	0x00008210


	//   ....[2]....
        /*0ae8*/ 	.word	0x0000bbc0


	//----- nvinfo : EIATTR_MAX_THREADS
	.align		4
.L_88:
        /*0aec*/ 	.byte	0x04, 0x05
        /*0aee*/ 	.short	(.L_90 - .L_89)
.L_89:
        /*0af0*/ 	.word	0x00000180
        /*0af4*/ 	.word	0x00000001
        /*0af8*/ 	.word	0x00000001


	//----- nvinfo : EIATTR_CRS_STACK_SIZE
	.align		4
.L_90:
        /*0afc*/ 	.byte	0x04, 0x1e
        /*0afe*/ 	.short	(.L_92 - .L_91)
.L_91:
        /*0b00*/ 	.word	0x00000000


	//----- nvinfo : EIATTR_CBANK_PARAM_SIZE
	.align		4
.L_92:
        /*0b04*/ 	.byte	0x03, 0x19
        /*0b06*/ 	.short	0x0a70


	//----- nvinfo : EIATTR_PARAM_CBANK
	.align		4
        /*0b08*/ 	.byte	0x04, 0x0a
        /*0b0a*/ 	.short	(.L_94 - .L_93)
	.align		4
.L_93:
        /*0b0c*/ 	.word	index@(.nv.constant0._ZN7cutlass13device_kernelIN5flash11enable_sm90INS1_16FlashAttnFwdSm90INS1_25CollectiveMainloopFwdSm90ILi2EN4cute5tupleIJNS5_1CILi1EEES8_S8_EEENS6_IJNS7_ILi128EEESA_SA_EEELi128ENS_6half_tEfNS_4arch4Sm90ELb0ELb0ELb1ELb0ELb1ELb0ELb0ELb1ELb1ELb1ELb0ELb0EEENS1_21CollectiveEpilogueFwdISB_S9_SC_SE_Li256ELb0ELb1ELb0ELb0EEENS1_29StaticPersistentTileSchedulerILb0EEEEEEEEEvNT_6ParamsE)
        /*0b10*/ 	.short	0x0210
        /*0b12*/ 	.short	0x0a70


	//----- nvinfo : EIATTR_SW_WAR
	.align		4
.L_94:
        /*0b14*/ 	.byte	0x04, 0x36
        /*0b16*/ 	.short	(.L_96 - .L_95)
.L_95:
        /*0b18*/ 	.word	0x00000008
.L_96:


//--------------------- .nv.info._ZN7cutlass13device_kernelIN5flash11enable_sm90INS1_16FlashAttnFwdSm90INS1_25CollectiveMainloopFwdSm90ILi2EN4cute5tupleIJNS5_1CILi1EEES8_S8_EEENS6_IJNS7_ILi128EEESA_SA_EEELi128ENS_6half_tEfNS_4arch4Sm90ELb0ELb0ELb1ELb1ELb1ELb0ELb0ELb1ELb1ELb1ELb0ELb0EEENS1_21CollectiveEpilogueFwdISB_S9_SC_SE_Li256ELb1ELb1ELb0ELb0EEENS1_36VarlenDynamicPersistentTileSchedulerILi128ELi128ELi256ELi128ELb0ELb1ELb1ELb0ELb1ELb1EEEEEEEEEvNT_6ParamsE --------------------------
	.section	.nv.info._ZN7cutlass13device_kernelIN5flash11enable_sm90INS1_16FlashAttnFwdSm90INS1_25CollectiveMainloopFwdSm90ILi2EN4cute5tupleIJNS5_1CILi1EEES8_S8_EEENS6_IJNS7_ILi128EEESA_SA_EEELi128ENS_6half_tEfNS_4arch4Sm90ELb0ELb0ELb1ELb1ELb1ELb0ELb0ELb1ELb1ELb1ELb0ELb0EEENS1_21CollectiveEpilogueFwdISB_S9_SC_SE_Li256ELb1ELb1ELb0ELb0EEENS1_36VarlenDynamicPersistentTileSchedulerILi128ELi128ELi256ELi128ELb0ELb1ELb1ELb0ELb1ELb1EEEEEEEEEvNT_6ParamsE,"",@"SHT_CUDA_INFO"
	.sectionflags	@""
	.align	4


	//----- nvinfo : EIATTR_CUDA_API_VERSION
	.align		4
        /*0000*/ 	.byte	0x04, 0x37
        /*0002*/ 	.short	(.L_98 - .L_97)
.L_97:
        /*0004*/ 	.word	0x00000082


	//----- nvinfo : EIATTR_KPARAM_INFO
	.align		4
.L_98:
        /*0008*/ 	.byte	0x04, 0x17
        /*000a*/ 	.short	(.L_100 - .L_99)
.L_99:
        /*000c*/ 	.word	0x00000000
        /*0010*/ 	.short	0x0000
        /*0012*/ 	.short	0x0070
        /*0014*/ 	.byte	0x00, 0xf0, 0x01, 0x2a


	//----- nvinfo : EIATTR_SPARSE_MMA_MASK
	.align		4
.L_100:
        /*0018*/ 	.byte	0x03, 0x50
        /*001a*/ 	.short	0x0000


	//----- nvinfo : EIATTR_MAXREG_COUNT
	.align		4
        /*001c*/ 	.byte	0x03, 0x1b
        /*001e*/ 	.short	0x00a8


	//----- nvinfo : EIATTR_NUM_BARRIERS
	.align		4
        /*0020*/ 	.byte	0x02, 0x4c
        /*0022*/ 	.byte	0x10
	.zero		1


	//----- nvinfo : EIATTR_EXTERNS
	.align		4
        /*0024*/ 	.byte	0x04, 0x0f
        /*0026*/ 	.short	(.L_102 - .L_101)


	//   ....[0]....
	.align		4
.L_101:
        /*0028*/ 	.word	index@(__assertfail)


	//----- nvinfo : EIATTR_ANNOTATIONS
	.align		4
.L_102:
        /*002c*/ 	.byte	0x04, 0x55
        /*002e*/ 	.short	(.L_104 - .L_103)


	//   ....[0]....
.L_103:
        /*0030*/ 	.word	0x00000001
        /*0034*/ 	.byte	0x10, 0xa0, 0x00, 0x00, 0x01, 0x00, 0x00, 0x00, 0xb0, 0xa0, 0x00, 0x00, 0x01, 0x00, 0x00, 0x00
        /* <DEDUP_REMOVED lines=10> */
        /*00e4*/ 	.byte	0x50, 0xe7, 0x00, 0x00


	//----- nvinfo : EIATTR_MERCURY_ISA_VERSION
	.align		4
.L_104:
        /*00e8*/ 	.byte	0x03, 0x5f
        /*00ea*/ 	.short	0x0101


	//----- nvinfo : EIATTR_UNUSED_LOAD_BYTE_OFFSET
	.align		4
        /*00ec*/ 	.byte	0x04, 0x44
        /*00ee*/ 	.short	(.L_106 - .L_105)


	//   ....[0]....
.L_105:
        /*00f0*/ 	.word	0x00000970
        /*00f4*/ 	.word	0x0000fff0


	//   ....[1]....
        /*00f8*/ 	.word	0x000075c0
        /*00fc*/ 	.word	0x0000fff0


	//----- nvinfo : EIATTR_INT_WARP_WIDE_INSTR_OFFSETS
	.align		4
.L_106:
        /*0100*/ 	.byte	0x04, 0x31
        /*0102*/ 	.short	(.L_108 - .L_107)


	//   ....[0]....
.L_107:
        /*0104*/ 	.word	0x000000c0


	//   ....[1]....
        /*0108*/ 	.word	0x000000d0


	//   ....[2]....
        /*010c*/ 	.word	0x00000170


	//   ....[3]....
        /*0110*/ 	.word	0x0000a6a0


	//   ....[4]....
        /*0114*/ 	.word	0x0000a730


	//   ....[5]....
        /*0118*/ 	.word	0x0000d5c0


	//   ....[6]....
        /*011c*/ 	.word	0x0000d650


	//----- nvinfo : EIATTR_COOP_GROUP_MASK_REGIDS
	.align		4
.L_108:
        /*0120*/ 	.byte	0x04, 0x29
        /*0122*/ 	.short	(.L_110 - .L_109)


	//   ....[0]....
.L_109:
        /*0124*/ 	.word	0xffffffff


	//   ....[1]....
        /*0128*/ 	.word	0xffffffff


	//   ....[2]....
        /*012c*/ 	.word	0xffffffff


	//   ....[3]....
        /*0130*/ 	.word	0xffffffff


	//   ....[4]....
        /*0134*/ 	.word	0xffffffff


	//   ....[5]....
        /*0138*/ 	.word	0xffffffff


	//   ....[6]....
        /*013c*/ 	.word	0xffffffff


	//   ....[7]....
        /*0140*/ 	.word	0xffffffff


	//   ....[8]....
        /*0144*/ 	.word	0xffffffff


	//   ....[9]....
        /*0148*/ 	.word	0xffffffff


	//   ....[10]....
        /*014c*/ 	.word	0xffffffff


	//   ....[11]....
        /*0150*/ 	.word	0xffffffff


	//   ....[12]....
        /*0154*/ 	.word	0xffffffff


	//   ....[13]....
        /*0158*/ 	.word	0xffffffff


	//   ....[14]....
        /*015c*/ 	.word	0xffffffff


	//   ....[15]....
        /*0160*/ 	.word	0xffffffff


	//   ....[16]....
        /*0164*/ 	.word	0xffffffff


	//   ....[17]....
        /*0168*/ 	.word	0xffffffff


	//   ....[18]....
        /*016c*/ 	.word	0xffffffff


	//   ....[19]....
        /*0170*/ 	.word	0xffffffff


	//   ....[20]....
        /*0174*/ 	.word	0xffffffff


	//   ....[21]....
        /*0178*/ 	.word	0xffffffff


	//   ....[22]....
        /*017c*/ 	.word	0xffffffff


	//   ....[23]....
        /*0180*/ 	.word	0xffffffff


	//   ....[24]....
        /*0184*/ 	.word	0xffffffff


	//   ....[25]....
        /*0188*/ 	.word	0xffffffff


	//   ....[26]....
        /*018c*/ 	.word	0xffffffff


	//   ....[27]....
        /*0190*/ 	.word	0xffffffff


	//   ....[28]....
        /*0194*/ 	.word	0xffffffff


	//   ....[29]....
        /*0198*/ 	.word	0xffffffff


	//   ....[30]....
        /*019c*/ 	.word	0xffffffff


	//   ....[31]....
        /*01a0*/ 	.word	0xffffffff


	//   ....[32]....
        /*01a4*/ 	.word	0xffffffff


	//   ....[33]....
        /*01a8*/ 	.word	0xffffffff


	//   ....[34]....
        /*01ac*/ 	.word	0xffffffff


	//   ....[35]....
        /*01b0*/ 	.word	0xffffffff


	//   ....[36]....
        /*01b4*/ 	.word	0xffffffff


	//   ....[37]....
        /*01b8*/ 	.word	0xffffffff


	//   ....[38]....
        /*01bc*/ 	.word	0xffffffff


	//   ....[39]....
        /*01c0*/ 	.word	0xffffffff


	//   ....[40]....
        /*01c4*/ 	.word	0xffffffff


	//   ....[41]....
        /*01c8*/ 	.word	0xffffffff


	//   ....[42]....
        /*01cc*/ 	.word	0xffffffff


	//   ....[43]....
        /*01d0*/ 	.word	0xffffffff


	//   ....[44]....
        /*01d4*/ 	.word	0xffffffff


	//   ....[45]....
        /*01d8*/ 	.word	0xffffffff


	//   ....[46]....
        /*01dc*/ 	.word	0xffffffff


	//   ....[47]....
        /*01e0*/ 	.word	0xffffffff


	//   ....[48]....
        /*01e4*/ 	.word	0xffffffff


	//   ....[49]....
        /*01e8*/ 	.word	0xffffffff


	//   ....[50]....
        /*01ec*/ 	.word	0xffffffff


	//   ....[51]....
        /*01f0*/ 	.word	0xffffffff


	//   ....[52]....
        /*01f4*/ 	.word	0xffffffff


	//   ....[53]....
        /*01f8*/ 	.word	0xffffffff


	//   ....[54]....
        /*01fc*/ 	.word	0xffffffff


	//   ....[55]....
        /*0200*/ 	.word	0xffffffff


	//   ....[56]....
        /*0204*/ 	.word	0xffffffff


	//   ....[57]....
        /*0208*/ 	.word	0xffffffff


	//   ....[58]....
        /*020c*/ 	.word	0xffffffff


	//   ....[59]....
        /*0210*/ 	.word	0xffffffff


	//   ....[60]....
        /*0214*/ 	.word	0xffffffff


	//   ....[61]....
        /*0218*/ 	.word	0xffffffff


	//   ....[62]....
        /*021c*/ 	.word	0xffffffff


	//   ....[63]....
        /*0220*/ 	.word	0xffffffff


	//   ....[64]....
        /*0224*/ 	.word	0xffffffff


	//   ....[65]....
        /*0228*/ 	.word	0xffffffff


	//   ....[66]....
        /*022c*/ 	.word	0xffffffff


	//   ....[67]....
        /*0230*/ 	.word	0xffffffff


	//   ....[68]....
        /*0234*/ 	.word	0xffffffff


	//   ....[69]....
        /*0238*/ 	.word	0xffffffff


	//   ....[70]....
        /*023c*/ 	.word	0xffffffff


	//   ....[71]....
        /*0240*/ 	.word	0xffffffff


	//   ....[72]....
        /*0244*/ 	.word	0xffffffff


	//   ....[73]....
        /*0248*/ 	.word	0xffffffff


	//   ....[74]....
        /*024c*/ 	.word	0xffffffff


	//   ....[75]....
        /*0250*/ 	.word	0xffffffff


	//   ....[76]....
        /*0254*/ 	.word	0xffffffff


	//   ....[77]....
        /*0258*/ 	.word	0xffffffff


	//   ....[78]....
        /*025c*/ 	.word	0xffffffff


	//   ....[79]....
        /*0260*/ 	.word	0xffffffff


	//   ....[80]....
        /*0264*/ 	.word	0xffffffff


	//   ....[81]....
        /*0268*/ 	.word	0xffffffff


	//   ....[82]....
        /*026c*/ 	.word	0xffffffff


	//   ....[83]....
        /*0270*/ 	.word	0xffffffff


	//   ....[84]....
        /*0274*/ 	.word	0xffffffff


	//   ....[85]....
        /*0278*/ 	.word	0xffffffff


	//   ....[86]....
        /*027c*/ 	.word	0xffffffff


	//   ....[87]....
        /*0280*/ 	.word	0xffffffff


	//   ....[88]....
        /*0284*/ 	.word	0xffffffff


	//   ....[89]....
        /*0288*/ 	.word	0xffffffff


	//   ....[90]....
        /*028c*/ 	.word	0xffffffff


	//   ....[91]....
        /*0290*/ 	.word	0xffffffff


	//   ....[92]....
        /*0294*/ 	.word	0xffffffff


	//   ....[93]....
        /*0298*/ 	.word	0xffffffff


	//   ....[94]....
        /*029c*/ 	.word	0xffffffff


	//   ....[95]....
        /*02a0*/ 	.word	0xffffffff


	//   ....[96]....
        /*02a4*/ 	.word	0xffffffff


	//   ....[97]....
        /*02a8*/ 	.word	0xffffffff


	//   ....[98]....
        /*02ac*/ 	.word	0xffffffff


	//   ....[99]....
        /*02b0*/ 	.word	0xffffffff


	//   ....[100]....
        /*02b4*/ 	.word	0xffffffff


	//   ....[101]....
        /*02b8*/ 	.word	0xffffffff


	//   ....[102]....
        /*02bc*/ 	.word	0xffffffff


	//   ....[103]....
        /*02c0*/ 	.word	0xffffffff


	//   ....[104]....
        /*02c4*/ 	.word	0xffffffff


	//   ....[105]....
        /*02c8*/ 	.word	0xffffffff


	//   ....[106]....
        /*02cc*/ 	.word	0xffffffff


	//   ....[107]....
        /*02d0*/ 	.word	0xffffffff


	//   ....[108]....
        /*02d4*/ 	.word	0xffffffff


	//   ....[109]....
        /*02d8*/ 	.word	0xffffffff


	//   ....[110]....
        /*02dc*/ 	.word	0xffffffff


	//   ....[111]....
        /*02e0*/ 	.word	0xffffffff


	//   ....[112]....
        /*02e4*/ 	.word	0xffffffff


	//   ....[113]....
        /*02e8*/ 	.word	0xffffffff


	//   ....[114]....
        /*02ec*/ 	.word	0xffffffff


	//   ....[115]....
        /*02f0*/ 	.word	0xffffffff


	//   ....[116]....
        /*02f4*/ 	.word	0xffffffff


	//   ....[117]....
        /*02f8*/ 	.word	0xffffffff


	//   ....[118]....
        /*02fc*/ 	.word	0xffffffff


	//   ....[119]....
        /*0300*/ 	.word	0xffffffff


	//   ....[120]....
        /*0304*/ 	.word	0xffffffff


	//   ....[121]....
        /*0308*/ 	.word	0xffffffff


	//   ....[122]....
        /*030c*/ 	.word	0xffffffff


	//   ....[123]....
        /*0310*/ 	.word	0xffffffff


	//   ....[124]....
        /*0314*/ 	.word	0xffffffff


	//   ....[125]....
        /*0318*/ 	.word	0xffffffff


	//   ....[126]....
        /*031c*/ 	.word	0xffffffff


	//   ....[127]....
        /*0320*/ 	.word	0xffffffff


	//   ....[128]....
        /*0324*/ 	.word	0xffffffff


	//   ....[129]....
        /*0328*/ 	.word	0xffffffff


	//   ....[130]....
        /*032c*/ 	.word	0xffffffff


	//   ....[131]....
        /*0330*/ 	.word	0xffffffff


	//   ....[132]....
        /*0334*/ 	.word	0xffffffff


	//   ....[133]....
        /*0338*/ 	.word	0xffffffff


	//   ....[134]....
        /*033c*/ 	.word	0xffffffff


	//   ....[135]....
        /*0340*/ 	.word	0xffffffff


	//   ....[136]....
        /*0344*/ 	.word	0xffffffff


	//   ....[137]....
        /*0348*/ 	.word	0xffffffff


	//   ....[138]....
        /*034c*/ 	.word	0xffffffff


	//   ....[139]....
        /*0350*/ 	.word	0xffffffff


	//   ....[140]....
        /*0354*/ 	.word	0xffffffff


	//   ....[141]....
        /*0358*/ 	.word	0xffffffff


	//   ....[142]....
        /*035c*/ 	.word	0xffffffff


	//   ....[143]....
        /*0360*/ 	.word	0xffffffff


	//   ....[144]....
        /*0364*/ 	.word	0xffffffff


	//   ....[145]....
        /*0368*/ 	.word	0xffffffff


	//   ....[146]....
        /*036c*/ 	.word	0xffffffff


	//   ....[147]....
        /*0370*/ 	.word	0xffffffff


	//   ....[148]....
        /*0374*/ 	.word	0xffffffff


	//   ....[149]....
        /*0378*/ 	.word	0xffffffff


	//   ....[150]....
        /*037c*/ 	.word	0xffffffff


	//   ....[151]....
        /*0380*/ 	.word	0xffffffff


	//   ....[152]....
        /*0384*/ 	.word	0xffffffff


	//   ....[153]....
        /*0388*/ 	.word	0x0500000f


	//   ....[154]....
        /*038c*/ 	.word	0x0500000f


	//   ....[155]....
        /*0390*/ 	.word	0x0500000f


	//   ....[156]....
        /*0394*/ 	.word	0x0500000f


	//   ....[157]....
        /*0398*/ 	.word	0x0500000f


	//   ....[158]....
        /*039c*/ 	.word	0x0500000f


	//   ....[159]....
        /*03a0*/ 	.word	0x0500000f


	//   ....[160]....
        /*03a4*/ 	.word	0x0500000f


	//   ....[161]....
        /*03a8*/ 	.word	0x0500000f


	//   ....[162]....
        /*03ac*/ 	.word	0x0500000f


	//   ....[163]....
        /*03b0*/ 	.word	0x0500000f


	//   ....[164]....
        /*03b4*/ 	.word	0x0500000f


	//   ....[165]....
        /*03b8*/ 	.word	0x0500000f


	//   ....[166]....
        /*03bc*/ 	.word	0x0500000f


	//   ....[167]....
        /*03c0*/ 	.word	0x0500000f


	//   ....[168]....
        /*03c4*/ 	.word	0x0500000f


	//   ....[169]....
        /*03c8*/ 	.word	0x0500000f


	//   ....[170]....
        /*03cc*/ 	.word	0x0500000f


	//   ....[171]....
        /*03d0*/ 	.word	0x0500000f


	//   ....[172]....
        /*03d4*/ 	.word	0x0500000f


	//   ....[173]....
        /*03d8*/ 	.word	0x0500000f


	//   ....[174]....
        /*03dc*/ 	.word	0x0500000f


	//   ....[175]....
        /*03e0*/ 	.word	0x0500000f


	//   ....[176]....
        /*03e4*/ 	.word	0x0500000f


	//   ....[177]....
        /*03e8*/ 	.word	0x0500000f


	//   ....[178]....
        /*03ec*/ 	.word	0x0500000f


	//   ....[179]....
        /*03f0*/ 	.word	0x0500000f


	//   ....[180]....
        /*03f4*/ 	.word	0x0500000f


	//   ....[181]....
        /*03f8*/ 	.word	0x0500000f


	//   ....[182]....
        /*03fc*/ 	.word	0x0500000f


	//   ....[183]....
        /*0400*/ 	.word	0x0500000f


	//   ....[184]....
        /*0404*/ 	.word	0x0500000f


	//   ....[185]....
        /*0408*/ 	.word	0x0500000f


	//   ....[186]....
        /*040c*/ 	.word	0x0500000f


	//   ....[187]....
        /*0410*/ 	.word	0x0500000f


	//   ....[188]....
        /*0414*/ 	.word	0x0500000f


	//   ....[189]....
        /*0418*/ 	.word	0x0500000f


	//   ....[190]....
        /*041c*/ 	.word	0x0500000f


	//   ....[191]....
        /*0420*/ 	.word	0x0500000f


	//   ....[192]....
        /*0424*/ 	.word	0x0500000f


	//   ....[193]....
        /*0428*/ 	.word	0x0500000f


	//   ....[194]....
        /*042c*/ 	.word	0x0500000f


	//   ....[195]....
        /*0430*/ 	.word	0x0500000f


	//   ....[196]....
        /*0434*/ 	.word	0x0500000f


	//   ....[197]....
        /*0438*/ 	.word	0x0500000f


	//   ....[198]....
        /*043c*/ 	.word	0x0500000f


	//   ....[199]....
        /*0440*/ 	.word	0x0500000f


	//   ....[200]....
        /*0444*/ 	.word	0x0500000f


	//   ....[201]....
        /*0448*/ 	.word	0x0500000f


	//   ....[202]....
        /*044c*/ 	.word	0x0500000f


	//   ....[203]....
        /*0450*/ 	.word	0x0500000f


	//   ....[204]....
        /*0454*/ 	.word	0x0500000f


	//   ....[205]....
        /*0458*/ 	.word	0x0500000f


	//   ....[206]....
        /*045c*/ 	.word	0x0500000f


	//   ....[207]....
        /*0460*/ 	.word	0x0500000f


	//   ....[208]....
        /*0464*/ 	.word	0x0500000f


	//   ....[209]....
        /*0468*/ 	.word	0x0500000f


	//   ....[210]....
        /*046c*/ 	.word	0x0500000f


	//   ....[211]....
        /*0470*/ 	.word	0x0500000f


	//   ....[212]....
        /*0474*/ 	.word	0x0500000f


	//   ....[213]....
        /*0478*/ 	.word	0x0500000f


	//   ....[214]....
        /*047c*/ 	.word	0x0500000f


	//   ....[215]....
        /*0480*/ 	.word	0x0500000f


	//   ....[216]....
        /*0484*/ 	.word	0x0500000f


	//   ....[217]....
        /*0488*/ 	.word	0x0500000f


	//   ....[218]....
        /*048c*/ 	.word	0x0500000f


	//   ....[219]....
        /*0490*/ 	.word	0x0500000f


	//   ....[220]....
        /*0494*/ 	.word	0x0500000f


	//   ....[221]....
        /*0498*/ 	.word	0x0500000f


	//   ....[222]....
        /*049c*/ 	.word	0x0500000f


	//   ....[223]....
        /*04a0*/ 	.word	0x0500000f


	//   ....[224]....
        /*04a4*/ 	.word	0x0500000f


	//   ....[225]....
        /*04a8*/ 	.word	0x0500000f


	//   ....[226]....
        /*04ac*/ 	.word	0x0500000f


	//   ....[227]....
        /*04b0*/ 	.word	0x0500000f


	//   ....[228]....
        /*04b4*/ 	.word	0x0500000f


	//   ....[229]....
        /*04b8*/ 	.word	0x0500000f


	//   ....[230]....
        /*04bc*/ 	.word	0x0500000f


	//   ....[231]....
        /*04c0*/ 	.word	0x0500000f


	//   ....[232]....
        /*04c4*/ 	.word	0x0500000f


	//   ....[233]....
        /*04c8*/ 	.word	0x0500000f


	//   ....[234]....
        /*04cc*/ 	.word	0x0500000f


	//   ....[235]....
        /*04d0*/ 	.word	0x0500000f


	//   ....[236]....
        /*04d4*/ 	.word	0x0500000f


	//   ....[237]....
        /*04d8*/ 	.word	0x0500000f


	//   ....[238]....
        /*04dc*/ 	.word	0x0500000f


	//   ....[239]....
        /*04e0*/ 	.word	0x0500000f


	//   ....[240]....
        /*04e4*/ 	.word	0x0500000f


	//   ....[241]....
        /*04e8*/ 	.word	0x0500000f


	//   ....[242]....
        /*04ec*/ 	.word	0x0500000f


	//   ....[243]....
        /*04f0*/ 	.word	0x0500000f


	//   ....[244]....
        /*04f4*/ 	.word	0x0500000f


	//   ....[245]....
        /*04f8*/ 	.word	0x0500000f


	//   ....[246]....
        /*04fc*/ 	.word	0x0500000f


	//   ....[247]....
        /*0500*/ 	.word	0x0500000f


	//   ....[248]....
        /*0504*/ 	.word	0x0500000f


	//   ....[249]....
        /*0508*/ 	.word	0x0500000f


	//   ....[250]....
        /*050c*/ 	.word	0x0500000f


	//   ....[251]....
        /*0510*/ 	.word	0x0500000f


	//----- nvinfo : EIATTR_COOP_GROUP_INSTR_OFFSETS
	.align		4
.L_110:
        /*0514*/ 	.byte	0x04, 0x28
        /*0516*/ 	.short	(.L_112 - .L_111)


	//   ....[0]....
.L_111:
        /*0518*/ 	.word	0x00000070


	//   ....[1]....
        /*051c*/ 	.word	0x000000b0


	//   ....[2]....
        /*0520*/ 	.word	0x000002d0


	//   ....[3]....
        /*0524*/ 	.word	0x00000430


	//   ....[4]....
        /*0528*/ 	.word	0x00000550


	//   ....[5]....
        /*052c*/ 	.word	0x000006b0


	//   ....[6]....
        /*0530*/ 	.word	0x00001340


	//   ....[7]....
        /*0534*/ 	.word	0x00002cd0


	//   ....[8]....
        /*0538*/ 	.word	0x00002d20


	//   ....[9]....
        /*053c*/ 	.word	0x000033c0


	//   ....[10]....
        /*0540*/ 	.word	0x00003420


	//   ....[11]....
        /*0544*/ 	.word	0x00005700


	//   ....[12]....
        /*0548*/ 	.word	0x00005730


	//   ....[13]....
        /*054c*/ 	.word	0x00005750


	//   ....[14]....
        /*0550*/ 	.word	0x00005770


	//   ....[15]....
        /*0554*/ 	.word	0x00006c20


	//   ....[16]....
        /*0558*/ 	.word	0x00006c50


	//   ....[17]....
        /*055c*/ 	.word	0x00006d30


	//   ....[18]....
        /*0560*/ 	.word	0x00006d40


	//   ....[19]....
        /*0564*/ 	.word	0x00008140


	//   ....[20]....
        /*0568*/ 	.word	0x00008180


	//   ....[21]....
        /*056c*/ 	.word	0x000081b0


	//   ....[22]....
        /*0570*/ 	.word	0x000081e0


	//   ....[23]....
        /*0574*/ 	.word	0x00008770


	//   ....[24]....
        /*0578*/ 	.word	0x00008790


	//   ....[25]....
        /*057c*/ 	.word	0x00008860


	//   ....[26]....
        /*0580*/ 	.word	0x00008880


	//   ....[27]....
        /*0584*/ 	.word	0x00008940


	//   ....[28]....
        /*0588*/ 	.word	0x00008960


	//   ....[29]....
        /*058c*/ 	.word	0x00008a30


	//   ....[30]....
        /*0590*/ 	.word	0x00008a50


	//   ....[31]....
        /*0594*/ 	.word	0x00009340


	//   ....[32]....
        /*0598*/ 	.word	0x00009360


	//   ....[33]....
        /*059c*/ 	.word	0x00009420


	//   ....[34]....
        /*05a0*/ 	.word	0x00009440


	//   ....[35]....
        /*05a4*/ 	.word	0x00009500


	//   ....[36]....
        /*05a8*/ 	.word	0x00009520


	//   ....[37]....
        /*05ac*/ 	.word	0x000095f0


	//   ....[38]....
        /*05b0*/ 	.word	0x00009610


	//   ....[39]....
        /*05b4*/ 	.word	0x00009750


	//   ....[40]....
        /*05b8*/ 	.word	0x00009920


	//   ....[41]....
        /*05bc*/ 	.word	0x00009950


	//   ....[42]....
        /*05c0*/ 	.word	0x00009980


	//   ....[43]....
        /*05c4*/ 	.word	0x000099b0


	//   ....[44]....
        /*05c8*/ 	.word	0x000099e0


	//   ....[45]....
        /*05cc*/ 	.word	0x00009a10


	//   ....[46]....
        /*05d0*/ 	.word	0x00009b60


	//   ....[47]....
        /*05d4*/ 	.word	0x00009b90


	//   ....[48]....
        /*05d8*/ 	.word	0x00009bc0


	//   ....[49]....
        /*05dc*/ 	.word	0x00009bf0


	//   ....[50]....
        /*05e0*/ 	.word	0x00009c20


	//   ....[51]....
        /*05e4*/ 	.word	0x00009c50


	//   ....[52]....
        /*05e8*/ 	.word	0x00009ce0


	//   ....[53]....
        /*05ec*/ 	.word	0x00009d10


	//   ....[54]....
        /*05f0*/ 	.word	0x00009d90


	//   ....[55]....
        /*05f4*/ 	.word	0x0000b1d0


	//   ....[56]....
        /*05f8*/ 	.word	0x0000b1f0


	//   ....[57]....
        /*05fc*/ 	.word	0x0000b290


	//   ....[58]....
        /*0600*/ 	.word	0x0000b2b0


	//   ....[59]....
        /*0604*/ 	.word	0x0000b340


	//   ....[60]....
        /*0608*/ 	.word	0x0000b360


	//   ....[61]....
        /*060c*/ 	.word	0x0000b3f0


	//   ....[62]....
        /*0610*/ 	.word	0x0000b410


	//   ....[63]....
        /*0614*/ 	.word	0x0000b4a0


	//   ....[64]....
        /*0618*/ 	.word	0x0000b4c0


	//   ....[65]....
        /*061c*/ 	.word	0x0000b550


	//   ....[66]....
        /*0620*/ 	.word	0x0000b570


	//   ....[67]....
        /*0624*/ 	.word	0x0000b600


	//   ....[68]....
        /*0628*/ 	.word	0x0000b620


	//   ....[69]....
        /*062c*/ 	.word	0x0000b630


	//   ....[70]....
        /*0630*/ 	.word	0x0000b6b0


	//   ....[71]....
        /*0634*/ 	.word	0x0000bdd0


	//   ....[72]....
        /*0638*/ 	.word	0x0000be00


	//   ....[73]....
        /*063c*/ 	.word	0x0000be60


	//   ....[74]....
        /*0640*/ 	.word	0x0000bea0


	//   ....[75]....
        /*0644*/ 	.word	0x0000bee0


	//   ....[76]....
        /*0648*/ 	.word	0x0000bf40


	//   ....[77]....
        /*064c*/ 	.word	0x0000bf80


	//   ....[78]....
        /*0650*/ 	.word	0x0000bfe0


	//   ....[79]....
        /*0654*/ 	.word	0x0000c030


	//   ....[80]....
        /*0658*/ 	.word	0x0000c080


	//   ....[81]....
        /*065c*/ 	.word	0x0000c0d0


	//   ....[82]....
        /*0660*/ 	.word	0x0000c120


	//   ....[83]....
        /*0664*/ 	.word	0x0000c160


	//   ....[84]....
        /*0668*/ 	.word	0x0000c1c0


	//   ....[85]....
        /*066c*/ 	.word	0x0000c1e0


	//   ....[86]....
        /*0670*/ 	.word	0x0000c210


	//   ....[87]....
        /*0674*/ 	.word	0x0000c970


	//   ....[88]....
        /*0678*/ 	.word	0x0000c9a0


	//   ....[89]....
        /*067c*/ 	.word	0x0000ca00


	//   ....[90]....
        /*0680*/ 	.word	0x0000ca10


	//   ....[91]....
        /*0684*/ 	.word	0x0000ca60


	//   ....[92]....
        /*0688*/ 	.word	0x0000ca70


	//   ....[93]....
        /*068c*/ 	.word	0x0000cac0


	//   ....[94]....
        /*0690*/ 	.word	0x0000cad0


	//   ....[95]....
        /*0694*/ 	.word	0x0000cb20


	//   ....[96]....
        /*0698*/ 	.word	0x0000cb30


	//   ....[97]....
        /*069c*/ 	.word	0x0000cb80


	//   ....[98]....
        /*06a0*/ 	.word	0x0000cb90


	//   ....[99]....
        /*06a4*/ 	.word	0x0000cbe0


	//   ....[100]....
        /*06a8*/ 	.word	0x0000cbf0


	//   ....[101]....
        /*06ac*/ 	.word	0x0000cc00


	//   ....[102]....
        /*06b0*/ 	.word	0x0000cc50


	//   ....[103]....
        /*06b4*/ 	.word	0x0000ceb0


	//   ....[104]....
        /*06b8*/ 	.word	0x0000ced0


	//   ....[105]....
        /*06bc*/ 	.word	0x0000cef0


	//   ....[106]....
        /*06c0*/ 	.word	0x0000cf50


	//   ....[107]....
        /*06c4*/ 	.word	0x0000cf70


	//   ....[108]....
        /*06c8*/ 	.word	0x0000cfd0


	//   ....[109]....
        /*06cc*/ 	.word	0x0000cff0


	//   ....[110]....
        /*06d0*/ 	.word	0x0000d050


	//   ....[111]....
        /*06d4*/ 	.word	0x0000d070


	//   ....[112]....
        /*06d8*/ 	.word	0x0000d0d0


	//   ....[113]....
        /*06dc*/ 	.word	0x0000d0f0


	//   ....[114]....
        /*06e0*/ 	.word	0x0000d150


	//   ....[115]....
        /*06e4*/ 	.word	0x0000d170


	//   ....[116]....
        /*06e8*/ 	.word	0x0000d1d0


	//   ....[117]....
        /*06ec*/ 	.word	0x0000d1f0


	//   ....[118]....
        /*06f0*/ 	.word	0x0000d200


	//   ....[119]....
        /*06f4*/ 	.word	0x0000d7a0


	//   ....[120]....
        /*06f8*/ 	.word	0x0000d7e0


	//   ....[121]....
        /*06fc*/ 	.word	0x0000d820


	//   ....[122]....
        /*0700*/ 	.word	0x0000d840


	//   ....[123]....
        /*0704*/ 	.word	0x0000d850


	//   ....[124]....
        /*0708*/ 	.word	0x0000d870


	//   ....[125]....
        /*070c*/ 	.word	0x0000d8e0


	//   ....[126]....
        /*0710*/ 	.word	0x0000d900


	//   ....[127]....
        /*0714*/ 	.word	0x0000d960


	//   ....[128]....
        /*0718*/ 	.word	0x0000d980


	//   ....[129]....
        /*071c*/ 	.word	0x0000d9e0


	//   ....[130]....
        /*0720*/ 	.word	0x0000da00


	//   ....[131]....
        /*0724*/ 	.word	0x0000da60


	//   ....[132]....
        /*0728*/ 	.word	0x0000da80


	//   ....[133]....
        /*072c*/ 	.word	0x0000dad0


	//   ....[134]....
        /*0730*/ 	.word	0x0000daf0


	//   ....[135]....
        /*0734*/ 	.word	0x0000def0


	//   ....[136]....
        /*0738*/ 	.word	0x0000df40


	//   ....[137]....
        /*073c*/ 	.word	0x0000df70


	//   ....[138]....
        /*0740*/ 	.word	0x0000df80


	//   ....[139]....
        /*0744*/ 	.word	0x0000dfb0


	//   ....[140]....
        /*0748*/ 	.word	0x0000dfe0


	//   ....[141]....
        /*074c*/ 	.word	0x0000e010


	//   ....[142]....
        /*0750*/ 	.word	0x0000e040


	//   ....[143]....
        /*0754*/ 	.word	0x0000e1c0


	//   ....[144]....
        /*0758*/ 	.word	0x0000e1f0


	//   ....[145]....
        /*075c*/ 	.word	0x0000e220


	//   ....[146]....
        /*0760*/ 	.word	0x0000e250


	//   ....[147]....
        /*0764*/ 	.word	0x0000e280


	//   ....[148]....
        /*0768*/ 	.word	0x0000e2b0


	//   ....[149]....
        /*076c*/ 	.word	0x0000e370


	//   ....[150]....
        /*0770*/ 	.word	0x0000e390


	//   ....[151]....
        /*0774*/ 	.word	0x0000e400


	//   ....[152]....
        /*0778*/ 	.word	0x0000e870


	//   ....[153]....
        /*077c*/ 	.word	0x0000ed50


	//   ....[154]....
        /*0780*/ 	.word	0x0000ee40


	//   ....[155]....
        /*0784*/ 	.word	0x0000eee0


	//   ....[156]....
        /*0788*/ 	.word	0x0000ef40


	//   ....[157]....
        /*078c*/ 	.word	0x0000f040


	//   ....[158]....
        /*0790*/ 	.word	0x0000f0b0


	//   ....[159]....
        /*0794*/ 	.word	0x0000f1b0


	//   ....[160]....
        /*0798*/ 	.word	0x0000f220


	//   ....[161]....
        /*079c*/ 	.word	0x0000f320


	//   ....[162]....
        /*07a0*/ 	.word	0x0000f390


	//   ....[163]....
        /*07a4*/ 	.word	0x0000f490


	//   ....[164]....
        /*07a8*/ 	.word	0x0000f500


	//   ....[165]....
        /*07ac*/ 	.word	0x0000f600


	//   ....[166]....
        /*07b0*/ 	.word	0x0000f670


	//   ....[167]....
        /*07b4*/ 	.word	0x0000f770


	//   ....[168]....
        /*07b8*/ 	.word	0x0000f7e0


	//   ....[169]....
        /*07bc*/ 	.word	0x0000f8c0


	//   ....[170]....
        /*07c0*/ 	.word	0x0000f9b0


	//   ....[171]....
        /*07c4*/ 	.word	0x0000fa20


	//   ....[172]....
        /*07c8*/ 	.word	0x0000faa0


	//   ....[173]....
        /*07cc*/ 	.word	0x0000fb50


	//   ....[174]....
        /*07d0*/ 	.word	0x0000fbd0


	//   ....[175]....
        /*07d4*/ 	.word	0x0000fca0


	//   ....[176]....
        /*07d8*/ 	.word	0x0000fd20


	//   ....[177]....
        /*07dc*/ 	.word	0x0000fdf0


	//   ....[178]....
        /*07e0*/ 	.word	0x0000fe70


	//   ....[179]....
        /*07e4*/ 	.word	0x0000ff40


	//   ....[180]....
        /*07e8*/ 	.word	0x0000ffc0


	//   ....[181]....
        /*07ec*/ 	.word	0x00010090


	//   ....[182]....
        /*07f0*/ 	.word	0x00010110


	//   ....[183]....
        /*07f4*/ 	.word	0x000101e0


	//   ....[184]....
        /*07f8*/ 	.word	0x00010260


	//   ....[185]....
        /*07fc*/ 	.word	0x00010310


	//   ....[186]....
        /*0800*/ 	.word	0x00010440


	//   ....[187]....
        /*0804*/ 	.word	0x000104e0


	//   ....[188]....
        /*0808*/ 	.word	0x00010550


	//   ....[189]....
        /*080c*/ 	.word	0x00010610


	//   ....[190]....
        /*0810*/ 	.word	0x00010670


	//   ....[191]....
        /*0814*/ 	.word	0x00010730


	//   ....[192]....
        /*0818*/ 	.word	0x00010790


	//   ....[193]....
        /*081c*/ 	.word	0x00010850


	//   ....[194]....
        /*0820*/ 	.word	0x000108b0


	//   ....[195]....
        /*0824*/ 	.word	0x00010970


	//   ....[196]....
        /*0828*/ 	.word	0x000109d0


	//   ....[197]....
        /*082c*/ 	.word	0x00010a90


	//   ....[198]....
        /*0830*/ 	.word	0x00010af0


	//   ....[199]....
        /*0834*/ 	.word	0x00010bb0


	//   ....[200]....
        /*0838*/ 	.word	0x00010c10


	//   ....[201]....
        /*083c*/ 	.word	0x00010cd0


	//   ....[202]....
        /*0840*/ 	.word	0x00010dc0


	//   ....[203]....
        /*0844*/ 	.word	0x00010e60


	//   ....[204]....
        /*0848*/ 	.word	0x00010ec0


	//   ....[205]....
        /*084c*/ 	.word	0x00010f90


	//   ....[206]....
        /*0850*/ 	.word	0x00010ff0


	//   ....[207]....
        /*0854*/ 	.word	0x000110c0


	//   ....[208]....
        /*0858*/ 	.word	0x00011120


	//   ....[209]....
        /*085c*/ 	.word	0x000111f0


	//   ....[210]....
        /*0860*/ 	.word	0x00011250


	//   ....[211]....
        /*0864*/ 	.word	0x00011320


	//   ....[212]....
        /*0868*/ 	.word	0x00011380


	//   ....[213]....
        /*086c*/ 	.word	0x00011450


	//   ....[214]....
        /*0870*/ 	.word	0x000114b0


	//   ....[215]....
        /*0874*/ 	.word	0x00011580


	//   ....[216]....
        /*0878*/ 	.word	0x000115e0


	//   ....[217]....
        /*087c*/ 	.word	0x000116a0


	//   ....[218]....
        /*0880*/ 	.word	0x000117c0


	//   ....[219]....
        /*0884*/ 	.word	0x00011860


	//   ....[220]....
        /*0888*/ 	.word	0x00011920


	//   ....[221]....
        /*088c*/ 	.word	0x000119f0


	//   ....[222]....
        /*0890*/ 	.word	0x00011a50


	//   ....[223]....
        /*0894*/ 	.word	0x00011b30


	//   ....[224]....
        /*0898*/ 	.word	0x00011b90


	//   ....[225]....
        /*089c*/ 	.word	0x00011c60


	//   ....[226]....
        /*08a0*/ 	.word	0x00011cc0


	//   ....[227]....
        /*08a4*/ 	.word	0x00011d90


	//   ....[228]....
        /*08a8*/ 	.word	0x00011df0


	//   ....[229]....
        /*08ac*/ 	.word	0x00011ed0


	//   ....[230]....
        /*08b0*/ 	.word	0x00011f30


	//   ....[231]....
        /*08b4*/ 	.word	0x00012000


	//   ....[232]....
        /*08b8*/ 	.word	0x00012060


	//   ....[233]....
        /*08bc*/ 	.word	0x00012120


	//   ....[234]....
        /*08c0*/ 	.word	0x000121b0


	//   ....[235]....
        /*08c4*/ 	.word	0x00012250


	//   ....[236]....
        /*08c8*/ 	.word	0x00012370


	//   ....[237]....
        /*08cc*/ 	.word	0x000123e0


	//   ....[238]....
        /*08d0*/ 	.word	0x00012450


	//   ....[239]....
        /*08d4*/ 	.word	0x000124c0


	//   ....[240]....
        /*08d8*/ 	.word	0x00012530


	//   ....[241]....
        /*08dc*/ 	.word	0x000125b0


	//   ....[242]....
        /*08e0*/ 	.word	0x00012640


	//   ....[243]....
        /*08e4*/ 	.word	0x000126d0


	//   ....[244]....
        /*08e8*/ 	.word	0x00012740


	//   ....[245]....
        /*08ec*/ 	.word	0x000127b0


	//   ....[246]....
        /*08f0*/ 	.word	0x00012820


	//   ....[247]....
        /*08f4*/ 	.word	0x000128a0


	//   ....[248]....
        /*08f8*/ 	.word	0x00012910


	//   ....[249]....
        /*08fc*/ 	.word	0x000129b0


	//   ....[250]....
        /*0900*/ 	.word	0x00012a40


	//   ....[251]....
        /*0904*/ 	.word	0x00012b60


	//----- nvinfo : EIATTR_REG_RECONFIG
	.align		4
.L_112:
        /*0908*/ 	.byte	0x01, 0x54
	.zero		2


	//----- nvinfo : EIATTR_SYSCALL_OFFSETS
	.align		4
        /*090c*/ 	.byte	0x04, 0x46
        /*090e*/ 	.short	(.L_114 - .L_113)


	//   ....[0]....
.L_113:
        /*0910*/ 	.word	0x00001530


	//   ....[1]....
        /*0914*/ 	.word	0x0000a890


	//   ....[2]....
        /*0918*/ 	.word	0x0000a9e0


	//   ....[3]....
        /*091c*/ 	.word	0x0000aad0


	//   ....[4]....
        /*0920*/ 	.word	0x0000ba60


	//----- nvinfo : EIATTR_MBARRIER_INSTR_OFFSETS
	.align		4
.L_114:
        /*0924*/ 	.byte	0x04, 0x39
        /*0926*/ 	.short	(.L_116 - .L_115)


	//   ....[0]....
.L_115:
        /*0928*/ 	.word	0x00000180
        /*092c*/ 	.word	0x000000ff
        /*0930*/ 	.word	0x00028800
        /*0934*/ 	.short	0x0100
        /*0936*/ 	.byte	0x08
	.zero		1


	//   ....[1]....
        /*0938*/ 	.word	0x00000190
        /*093c*/ 	.word	0x000000ff
        /*0940*/ 	.word	0x00028820
        /*0944*/ 	.short	0x0100
        /*0946*/ 	.byte	0x08
	.zero		1


	//   ....[2]....
        /*0948*/ 	.word	0x00000280
        /*094c*/ 	.word	0x000000ff
        /*0950*/ 	.word	0x00028830
        /*0954*/ 	.short	0x0100
        /*0956*/ 	.byte	0x08
	.zero		1


	//   ....[3]....
        /*0958*/ 	.word	0x00000290
        /*095c*/ 	.word	0x000000ff
        /*0960*/ 	.word	0x00028840
        /*0964*/ 	.short	0x0100
        /*0966*/ 	.byte	0x08
	.zero		1


	//   ....[4]....
        /*0968*/ 	.word	0x000002a0
        /*096c*/ 	.word	0x000000ff
        /*0970*/ 	.word	0x00028838
        /*0974*/ 	.short	0x0100
        /*0976*/ 	.byte	0x08
	.zero		1


	//   ....[5]....
        /*0978*/ 	.word	0x000002b0
        /*097c*/ 	.word	0x000000ff
        /*0980*/ 	.word	0x00028848
        /*0984*/ 	.short	0x0100
        /*0986*/ 	.byte	0x08
	.zero		1


	//   ....[6]....
        /*0988*/ 	.word	0x000003e0
        /*098c*/ 	.word	0x000000ff
        /*0990*/ 	.word	0x00028850
        /*0994*/ 	.short	0x0100
        /*0996*/ 	.byte	0x08
	.zero		1


	//   ....[7]....
        /*0998*/ 	.word	0x000003f0
        /*099c*/ 	.word	0x000000ff
        /*09a0*/ 	.word	0x00028860
        /*09a4*/ 	.short	0x0100
        /*09a6*/ 	.byte	0x08
	.zero		1


	//   ....[8]....
        /*09a8*/ 	.word	0x00000400
        /*09ac*/ 	.word	0x000000ff
        /*09b0*/ 	.word	0x00028858
        /*09b4*/ 	.short	0x0100
        /*09b6*/ 	.byte	0x08
	.zero		1


	//   ....[9]....
        /*09b8*/ 	.word	0x00000410
        /*09bc*/ 	.word	0x000000ff
        /*09c0*/ 	.word	0x00028868
        /*09c4*/ 	.short	0x0100
        /*09c6*/ 	.byte	0x08
	.zero		1


	//   ....[10]....
        /*09c8*/ 	.word	0x00000500
        /*09cc*/ 	.word	0x000000ff
        /*09d0*/ 	.word	0x00028870
        /*09d4*/ 	.short	0x0100
        /*09d6*/ 	.byte	0x06
	.zero		1


	//   ....[11]....
        /*09d8*/ 	.word	0x00000510
        /*09dc*/ 	.word	0x000000ff
        /*09e0*/ 	.word	0x00028880
        /*09e4*/ 	.short	0x0100
        /*09e6*/ 	.byte	0x06
	.zero		1


	//   ....[12]....
        /*09e8*/ 	.word	0x00000520
        /*09ec*/ 	.word	0x000000ff
        /*09f0*/ 	.word	0x00028878
        /*09f4*/ 	.short	0x0100
        /*09f6*/ 	.byte	0x06
	.zero		1


	//   ....[13]....
        /*09f8*/ 	.word	0x00000530
        /*09fc*/ 	.word	0x000000ff
        /*0a00*/ 	.word	0x00028888
        /*0a04*/ 	.short	0x0100
        /*0a06*/ 	.byte	0x06
	.zero		1


	//   ....[14]....
        /*0a08*/ 	.word	0x00000660
        /*0a0c*/ 	.word	0x000000ff
        /*0a10*/ 	.word	0x00028890
        /*0a14*/ 	.short	0x0100
        /*0a16*/ 	.byte	0x08
	.zero		1


	//   ....[15]....
        /*0a18*/ 	.word	0x00000670
        /*0a1c*/ 	.word	0x000000ff
        /*0a20*/ 	.word	0x000288a0
        /*0a24*/ 	.short	0x0100
        /*0a26*/ 	.byte	0x08
	.zero		1


	//   ....[16]....
        /*0a28*/ 	.word	0x00000680
        /*0a2c*/ 	.word	0x000000ff
        /*0a30*/ 	.word	0x00028898
        /*0a34*/ 	.short	0x0100
        /*0a36*/ 	.byte	0x08
	.zero		1


	//   ....[17]....
        /*0a38*/ 	.word	0x00000690
        /*0a3c*/ 	.word	0x000000ff
        /*0a40*/ 	.word	0x000288a8
        /*0a44*/ 	.short	0x0100
        /*0a46*/ 	.byte	0x08
	.zero		1


	//   ....[18]....
        /*0a48*/ 	.word	0x000007d0
        /*0a4c*/ 	.word	0x000000ff
        /*0a50*/ 	.word	0x000288b0
        /*0a54*/ 	.short	0x0100
        /*0a56*/ 	.byte	0x08
	.zero		1


	//   ....[19]....
        /*0a58*/ 	.word	0x000007e0
        /*0a5c*/ 	.word	0x000000ff
        /*0a60*/ 	.word	0x000288c0
        /*0a64*/ 	.short	0x0100
        /*0a66*/ 	.byte	0x08
	.zero		1


	//   ....[20]....
        /*0a68*/ 	.word	0x000007f0
        /*0a6c*/ 	.word	0x000000ff
        /*0a70*/ 	.word	0x000288b8
        /*0a74*/ 	.short	0x0100
        /*0a76*/ 	.byte	0x08
	.zero		1


	//   ....[21]....
        /*0a78*/ 	.word	0x00000800
        /*0a7c*/ 	.word	0x000000ff
        /*0a80*/ 	.word	0x000288c8
        /*0a84*/ 	.short	0x0100
        /*0a86*/ 	.byte	0x08
	.zero		1


	//   ....[22]....
        /*0a88*/ 	.word	0x000015b0
        /*0a8c*/ 	.word	0x000000ff
        /*0a90*/ 	.word	0x00028800
        /*0a94*/ 	.short	0x010a
        /*0a96*/ 	.byte	0x31
	.zero		1


	//   ....[23]....
        /*0a98*/ 	.word	0x00001630
        /*0a9c*/ 	.word	0x00000000
        /*0aa0*/ 	.word	0x00028830
        /*0aa4*/ 	.short	0x010a
        /*0aa6*/ 	.byte	0x3f
	.zero		1


	//   ....[24]....
        /*0aa8*/ 	.word	0x00001680
        /*0aac*/ 	.word	0x00000000
        /*0ab0*/ 	.word	0x00028830
        /*0ab4*/ 	.short	0x010a
        /*0ab6*/ 	.byte	0x3f
	.zero		1


	//   ....[25]....
        /*0ab8*/ 	.word	0x00002340
        /*0abc*/ 	.word	0x000000ff
        /*0ac0*/ 	.word	0x00000000
        /*0ac4*/ 	.short	0x0101
        /*0ac6*/ 	.byte	0x06
	.zero		1


	//   ....[26]....
        /*0ac8*/ 	.word	0x00004370
        /*0acc*/ 	.word	0x000000ff
        /*0ad0*/ 	.word	0x00028830
        /*0ad4*/ 	.short	0x010a
        /*0ad6*/ 	.byte	0x06
	.zero		1


	//   ....[27]....
        /*0ad8*/ 	.word	0x000043b0
        /*0adc*/ 	.word	0x000000ff
        /*0ae0*/ 	.word	0x00028830
        /*0ae4*/ 	.short	0x010a
        /*0ae6*/ 	.byte	0x06
	.zero		1


	//   ....[28]....
        /*0ae8*/ 	.word	0x00004730
        /*0aec*/ 	.word	0x000000ff
        /*0af0*/ 	.word	0x00028850
        /*0af4*/ 	.short	0x010a
        /*0af6*/ 	.byte	0x06
	.zero		1


	//   ....[29]....
        /*0af8*/ 	.word	0x00004770
        /*0afc*/ 	.word	0x000000ff
        /*0b00*/ 	.word	0x00028850
        /*0b04*/ 	.short	0x010a
        /*0b06*/ 	.byte	0x06
	.zero		1


	//   ....[30]....
        /*0b08*/ 	.word	0x00005060
        /*0b0c*/ 	.word	0x000000ff
        /*0b10*/ 	.word	0x00000000
        /*0b14*/ 	.short	0x0101
        /*0b16*/ 	.byte	0x06
	.zero		1


	//   ....[31]....
        /*0b18*/ 	.word	0x00006550
        /*0b1c*/ 	.word	0x000000ff
        /*0b20*/ 	.word	0x00000000
        /*0b24*/ 	.short	0x0101
        /*0b26*/ 	.byte	0x06
	.zero		1


	//   ....[32]....
        /*0b28*/ 	.word	0x00006b90
        /*0b2c*/ 	.word	0x000000ff
        /*0b30*/ 	.word	0x00028850
        /*0b34*/ 	.short	0x010a
        /*0b36*/ 	.byte	0x05
	.zero		1


	//   ....[33]....
        /*0b38*/ 	.word	0x00006bd0
        /*0b3c*/ 	.word	0x000000ff
        /*0b40*/ 	.word	0x00028850
        /*0b44*/ 	.short	0x010a
        /*0b46*/ 	.byte	0x05
	.zero		1


	//   ....[34]....
        /*0b48*/ 	.word	0x000071a0
        /*0b4c*/ 	.word	0x000000ff
        /*0b50*/ 	.word	0x00000000
        /*0b54*/ 	.short	0x0101
        /*0b56*/ 	.byte	0x04
	.zero		1


	//   ....[35]....
        /*0b58*/ 	.word	0x00008760
        /*0b5c*/ 	.word	0x0000001c
        /*0b60*/ 	.word	0x00000000
        /*0b64*/ 	.short	0x0101
        /*0b66*/ 	.byte	0x3f
	.zero		1


	//   ....[36]....
        /*0b68*/ 	.word	0x0000afe0
        /*0b6c*/ 	.word	0x00000007
        /*0b70*/ 	.word	0x00028840
        /*0b74*/ 	.short	0x010a
        /*0b76*/ 	.byte	0x3f
	.zero		1


	//   ....[37]....
        /*0b78*/ 	.word	0x0000b760
        /*0b7c*/ 	.word	0x00000007
        /*0b80*/ 	.word	0x00028830
        /*0b84*/ 	.short	0x0107
        /*0b86*/ 	.byte	0x3f
	.zero		1


	//   ....[38]....
        /*0b88*/ 	.word	0x0000b830
        /*0b8c*/ 	.word	0x00000007
        /*0b90*/ 	.word	0x00028830
        /*0b94*/ 	.short	0x0101
        /*0b96*/ 	.byte	0x3f
	.zero		1


	//   ....[39]....
        /*0b98*/ 	.word	0x0000c310
        /*0b9c*/ 	.word	0x00000016
        /*0ba0*/ 	.word	0x00028800
        /*0ba4*/ 	.short	0x0107
        /*0ba6*/ 	.byte	0x3f
	.zero		1


	//   ....[40]....
        /*0ba8*/ 	.word	0x0000c410
        /*0bac*/ 	.word	0x00000016
        /*0bb0*/ 	.word	0x00028800
        /*0bb4*/ 	.short	0x0101
        /*0bb6*/ 	.byte	0x3f
	.zero		1


	//   ....[41]....
        /*0bb8*/ 	.word	0x0000c440
        /*0bbc*/ 	.word	0x00000016
        /*0bc0*/ 	.word	0x00028820
        /*0bc4*/ 	.short	0x010a
        /*0bc6*/ 	.byte	0x3f
	.zero		1


	//   ....[42]....
        /*0bc8*/ 	.word	0x0000c7c0
        /*0bcc*/ 	.word	0x00000006
        /*0bd0*/ 	.word	0x00028840
        /*0bd4*/ 	.short	0x010a
        /*0bd6*/ 	.byte	0x3f
	.zero		1


	//   ....[43]....
        /*0bd8*/ 	.word	0x0000cce0
        /*0bdc*/ 	.word	0x00000006
        /*0be0*/ 	.word	0x00028830
        /*0be4*/ 	.short	0x0107
        /*0be6*/ 	.byte	0x3f
	.zero		1


	//   ....[44]....
        /*0be8*/ 	.word	0x0000cda0
        /*0bec*/ 	.word	0x00000006
        /*0bf0*/ 	.word	0x00028830
        /*0bf4*/ 	.short	0x0101
        /*0bf6*/ 	.byte	0x3f
	.zero		1


	//   ....[45]....
        /*0bf8*/ 	.word	0x0000ce10
        /*0bfc*/ 	.word	0x00000006
        /*0c00*/ 	.word	0x00028860
        /*0c04*/ 	.short	0x010a
        /*0c06*/ 	.byte	0x3f
	.zero		1


	//   ....[46]....
        /*0c08*/ 	.word	0x0000d390
        /*0c0c*/ 	.word	0x00000006
        /*0c10*/ 	.word	0x00028850
        /*0c14*/ 	.short	0x0107
        /*0c16*/ 	.byte	0x3f
	.zero		1


	//   ....[47]....
        /*0c18*/ 	.word	0x0000d4f0
        /*0c1c*/ 	.word	0x00000006
        /*0c20*/ 	.word	0x00028850
        /*0c24*/ 	.short	0x0101
        /*0c26*/ 	.byte	0x3f
	.zero		1


	//   ....[48]....
        /*0c28*/ 	.word	0x0000d700
        /*0c2c*/ 	.word	0x00000000
        /*0c30*/ 	.word	0x00028860
        /*0c34*/ 	.short	0x010a
        /*0c36*/ 	.byte	0x3f
	.zero		1


	//   ....[49]....
        /*0c38*/ 	.word	0x0000dc30
        /*0c3c*/ 	.word	0x00000000
        /*0c40*/ 	.word	0x00028850
        /*0c44*/ 	.short	0x0107
        /*0c46*/ 	.byte	0x3f
	.zero		1


	//   ....[50]....
        /*0c48*/ 	.word	0x0000dcf0
        /*0c4c*/ 	.word	0x00000000
        /*0c50*/ 	.word	0x00028850
        /*0c54*/ 	.short	0x0101
        /*0c56*/ 	.byte	0x3f
	.zero		1


	//   ....[51]....
        /*0c58*/ 	.word	0x0000e7f0
        /*0c5c*/ 	.word	0x00000004
        /*0c60*/ 	.word	0x00028820
        /*0c64*/ 	.short	0x010a
        /*0c66*/ 	.byte	0x3f
	.zero		1


	//   ....[52]....
        /*0c68*/ 	.word	0x0000e970
        /*0c6c*/ 	.word	0x00000005
        /*0c70*/ 	.word	0x00028840
        /*0c74*/ 	.short	0x010a
        /*0c76*/ 	.byte	0x3f
	.zero		1


	//   ....[53]....
        /*0c78*/ 	.word	0x0000ea10
        /*0c7c*/ 	.word	0x00000019
        /*0c80*/ 	.word	0x00028840
        /*0c84*/ 	.short	0x010a
        /*0c86*/ 	.byte	0x3f
	.zero		1


	//   ....[54]....
        /*0c88*/ 	.word	0x0000ea50
        /*0c8c*/ 	.word	0x00000005
        /*0c90*/ 	.word	0x00028860
        /*0c94*/ 	.short	0x010a
        /*0c96*/ 	.byte	0x3f
	.zero		1


	//   ....[55]....
        /*0c98*/ 	.word	0x0000ea90
        /*0c9c*/ 	.word	0x00000019
        /*0ca0*/ 	.word	0x00028860
        /*0ca4*/ 	.short	0x010a
        /*0ca6*/ 	.byte	0x3f
	.zero		1


	//   ....[56]....
        /*0ca8*/ 	.word	0x0000eb00
        /*0cac*/ 	.word	0x00000003
        /*0cb0*/ 	.word	0x00028800
        /*0cb4*/ 	.short	0x010a
        /*0cb6*/ 	.byte	0x3f
	.zero		1


	//   ....[57]....
        /*0cb8*/ 	.word	0x0000eb50
        /*0cbc*/ 	.word	0x00000000
        /*0cc0*/ 	.word	0x00028830
        /*0cc4*/ 	.short	0x010a
        /*0cc6*/ 	.byte	0x3f
	.zero		1


	//   ....[58]....
        /*0cc8*/ 	.word	0x0000ebb0
        /*0ccc*/ 	.word	0x00000007
        /*0cd0*/ 	.word	0x00028830
        /*0cd4*/ 	.short	0x010a
        /*0cd6*/ 	.byte	0x3f
	.zero		1


	//   ....[59]....
        /*0cd8*/ 	.word	0x0000ec10
        /*0cdc*/ 	.word	0x00000007
        /*0ce0*/ 	.word	0x00028850
        /*0ce4*/ 	.short	0x010a
        /*0ce6*/ 	.byte	0x3f
	.zero		1


	//   ....[60]....
        /*0ce8*/ 	.word	0x0000ec70
        /*0cec*/ 	.word	0x00000005
        /*0cf0*/ 	.word	0x00028850
        /*0cf4*/ 	.short	0x010a
        /*0cf6*/ 	.byte	0x3f
	.zero		1


	//   ....[61]....
        /*0cf8*/ 	.word	0x0000ed90
        /*0cfc*/ 	.word	0x00000007
        /*0d00*/ 	.word	0x00028840
        /*0d04*/ 	.short	0x010a
        /*0d06*/ 	.byte	0x3f
	.zero		1


	//   ....[62]....
        /*0d08*/ 	.word	0x00010340
        /*0d0c*/ 	.word	0x00000016
        /*0d10*/ 	.word	0x00028820
        /*0d14*/ 	.short	0x010a
        /*0d16*/ 	.byte	0x3f
	.zero		1


	//   ....[63]....
        /*0d18*/ 	.word	0x00010390
        /*0d1c*/ 	.word	0x00000006
        /*0d20*/ 	.word	0x00028840
        /*0d24*/ 	.short	0x010a
        /*0d26*/ 	.byte	0x3f
	.zero		1


	//   ....[64]....
        /*0d28*/ 	.word	0x00010d10
        /*0d2c*/ 	.word	0x00000006
        /*0d30*/ 	.word	0x00028860
        /*0d34*/ 	.short	0x010a
        /*0d36*/ 	.byte	0x3f
	.zero		1


	//   ....[65]....
        /*0d38*/ 	.word	0x00011710
        /*0d3c*/ 	.word	0x00000000
        /*0d40*/ 	.word	0x00028860
        /*0d44*/ 	.short	0x010a
        /*0d46*/ 	.byte	0x3f
	.zero		1


	//   ....[66]....
        /*0d48*/ 	.word	0x00012a80
        /*0d4c*/ 	.word	0x00000004
        /*0d50*/ 	.word	0x00028820
        /*0d54*/ 	.short	0x010a
        /*0d56*/ 	.byte	0x3f
	.zero		1


	//   ....[67]....
        /*0d58*/ 	.word	0x00012c20
        /*0d5c*/ 	.word	0x00000005
        /*0d60*/ 	.word	0x00028840
        /*0d64*/ 	.short	0x010a
        /*0d66*/ 	.byte	0x3f
	.zero		1


	//   ....[68]....
        /*0d68*/ 	.word	0x00012c70
        /*0d6c*/ 	.word	0x00000019
        /*0d70*/ 	.word	0x00028840
        /*0d74*/ 	.short	0x010a
        /*0d76*/ 	.byte	0x3f
	.zero		1


	//   ....[69]....
        /*0d78*/ 	.word	0x00012cc0
        /*0d7c*/ 	.word	0x00000005
        /*0d80*/ 	.word	0x00028860
        /*0d84*/ 	.short	0x010a
        /*0d86*/ 	.byte	0x3f
	.zero		1


	//----- nvinfo : EIATTR_NUM_MBARRIERS
	.align		4
.L_116:
        /*0d88*/ 	.byte	0x03, 0x38
        /*0d8a*/ 	.short	0x0016


	//----- nvinfo : EIATTR_EXIT_INSTR_OFFSETS
	.align		4
        /*0d8c*/ 	.byte	0x04, 0x1c
        /*0d8e*/ 	.short	(.L_118 - .L_117)


	//   ....[0]....
.L_117:
        /*0d90*/ 	.word	0x000009b0


	//   ....[1]....
        /*0d94*/ 	.word	0x00009700


	//   ....[2]....
        /*0d98*/ 	.word	0x0000eae0


	//----- nvinfo : EIATTR_MAX_THREADS
	.align		4
.L_118:
        /*0d9c*/ 	.byte	0x04, 0x05
        /*0d9e*/ 	.short	(.L_120 - .L_119)
.L_119:
        /*0da0*/ 	.word	0x00000180
        /*0da4*/ 	.word	0x00000001
        /*0da8*/ 	.word	0x00000001


	//----- nvinfo : EIATTR_CRS_STACK_SIZE
	.align		4
.L_120:
        /*0dac*/ 	.byte	0x04, 0x1e
        /*0dae*/ 	.short	(.L_122 - .L_121)
.L_121:
        /*0db0*/ 	.word	0x00000000


	//----- nvinfo : EIATTR_CBANK_PARAM_SIZE
	.align		4
.L_122:
        /*0db4*/ 	.byte	0x03, 0x19
        /*0db6*/ 	.short	0x0af0


	//----- nvinfo : EIATTR_PARAM_CBANK
	.align		4
        /*0db8*/ 	.byte	0x04, 0x0a
        /*0dba*/ 	.short	(.L_124 - .L_123)
	.align		4
.L_123:
        /*0dbc*/ 	.word	index@(.nv.constant0._ZN7cutlass13device_kernelIN5flash11enable_sm90INS1_16FlashAttnFwdSm90INS1_25CollectiveMainloopFwdSm90ILi2EN4cute5tupleIJNS5_1CILi1EEES8_S8_EEENS6_IJNS7_ILi128EEESA_SA_EEELi128ENS_6half_tEfNS_4arch4Sm90ELb0ELb0ELb1ELb1ELb1ELb0ELb0ELb1ELb1ELb1ELb0ELb0EEENS1_21CollectiveEpilogueFwdISB_S9_SC_SE_Li256ELb1ELb1ELb0ELb0EEENS1_36VarlenDynamicPersistentTileSchedulerILi128ELi128ELi256ELi128ELb0ELb1ELb1ELb0ELb1ELb1EEEEEEEEEvNT_6ParamsE)
        /*0dc0*/ 	.short	0x0210
        /*0dc2*/ 	.short	0x0af0


	//----- nvinfo : EIATTR_SW_WAR
	.align		4
.L_124:
        /*0dc4*/ 	.byte	0x04, 0x36
        /*0dc6*/ 	.short	(.L_126 - .L_125)
.L_125:
        /*0dc8*/ 	.word	0x00000008
.L_126:


//--------------------- .nv.info._ZN7cutlass13device_kernelIN5flash11enable_sm90INS1_16FlashAttnFwdSm90INS1_25CollectiveMainloopFwdSm90ILi2EN4cute5tupleIJNS5_1CILi1EEES8_S8_EEENS6_IJNS7_ILi128EEESA_SA_EEELi128ENS_6half_tEfNS_4arch4Sm90ELb0ELb0ELb1ELb1ELb1ELb1ELb0ELb1ELb1ELb1ELb0ELb0EEENS1_21CollectiveEpilogueFwdISB_S9_SC_SE_Li256ELb1ELb1ELb0ELb0EEENS1_36VarlenDynamicPersistentTileSchedulerILi128ELi128ELi256ELi128ELb0ELb1ELb1ELb0ELb1ELb1EEEEEEEEEvNT_6ParamsE --------------------------
	.section	.nv.info._ZN7cutlass13device_kernelIN5flash11enable_sm90INS1_16FlashAttnFwdSm90INS1_25CollectiveMainloopFwdSm90ILi2EN4cute5tupleIJNS5_1CILi1EEES8_S8_EEENS6_IJNS7_ILi128EEESA_SA_EEELi128ENS_6half_tEfNS_4arch4Sm90ELb0ELb0ELb1ELb1ELb1ELb1ELb0ELb1ELb1ELb1ELb0ELb0EEENS1_21CollectiveEpilogueFwdISB_S9_SC_SE_Li256ELb1ELb1ELb0ELb0EEENS1_36VarlenDynamicPersistentTileSchedulerILi128ELi128ELi256ELi128ELb0ELb1ELb1ELb0ELb1ELb1EEEEEEEEEvNT_6ParamsE,"",@"SHT_CUDA_INFO"
	.sectionflags	@""
	.align	4


	//----- nvinfo : EIATTR_CUDA_API_VERSION
	.align		4
        /*0000*/ 	.byte	0x04, 0x37
        /*0002*/ 	.short	(.L_128 - .L_127)
.L_127:
        /*0004*/ 	.word	0x00000082


	//----- nvinfo : EIATTR_KPARAM_INFO
	.align		4
.L_128:
        /*0008*/ 	.byte	0x04, 0x17
        /*000a*/ 	.short	(.L_130 - .L_129)
.L_129:
        /*000c*/ 	.word	0x00000000
        /*0010*/ 	.short	0x0000
        /*0012*/ 	.short	0x0070
        /*0014*/ 	.byte	0x00, 0xf0, 0x01, 0x2a


	//----- nvinfo : EIATTR_SPARSE_MMA_MASK
	.align		4
.L_130:
        /*0018*/ 	.byte	0x03, 0x50
        /*001a*/ 	.short	0x0000


	//----- nvinfo : EIATTR_MAXREG_COUNT
	.align		4
        /*001c*/ 	.byte	0x03, 0x1b
        /*001e*/ 	.short	0x00a8


	//----- nvinfo : EIATTR_NUM_BARRIERS
	.align		4
        /*0020*/ 	.byte	0x02, 0x4c
        /*0022*/ 	.byte	0x10
	.zero		1


	//----- nvinfo : EIATTR_EXTERNS
	.align		4
        /*0024*/ 	.byte	0x04, 0x0f
        /*0026*/ 	.short	(.L_132 - .L_131)


	//   ....[0]....
	.align		4
.L_131:
        /*0028*/ 	.word	index@(__assertfail)


	//----- nvinfo : EIATTR_ANNOTATIONS
	.align		4
.L_132:
        /*002c*/ 	.byte	0x04, 0x55
        /*002e*/ 	.short	(.L_134 - .L_133)


	//   ....[0]....
.L_133:
        /* <DEDUP_REMOVED lines=22> */


	//----- nvinfo : EIATTR_MERCURY_ISA_VERSION
	.align		4
.L_134:
        /*0178*/ 	.byte	0x03, 0x5f
        /*017a*/ 	.short	0x0101


	//----- nvinfo : EIATTR_UNUSED_LOAD_BYTE_OFFSET
	.align		4
        /*017c*/ 	.byte	0x04, 0x44
        /*017e*/ 	.short	(.L_136 - .L_135)


	//   ....[0]....
.L_135:
        /*0180*/ 	.word	0x00000a40
        /*0184*/ 	.word	0x0000fff0


	//   ....[1]....
        /*0188*/ 	.word	0x00012060
        /*018c*/ 	.word	0x0000fff0


	//----- nvinfo : EIATTR_INT_WARP_WIDE_INSTR_OFFSETS
	.align		4
.L_136:
        /*0190*/ 	.byte	0x04, 0x31
        /*0192*/ 	.short	(.L_138 - .L_137)


	//   ....[0]....
.L_137:
        /*0194*/ 	.word	0x00000120


	//   ....[1]....
        /*0198*/ 	.word	0x000001c0


	//   ....[2]....
        /*019c*/ 	.word	0x00000230


	//   ....[3]....
        /*01a0*/ 	.word	0x00016230


	//   ....[4]....
        /*01a4*/ 	.word	0x000162c0


	//   ....[5]....
        /*01a8*/ 	.word	0x00019190


	//   ....[6]....
        /*01ac*/ 	.word	0x00019220


	//----- nvinfo : EIATTR_COOP_GROUP_MASK_REGIDS
	.align		4
.L_138:
        /*01b0*/ 	.byte	0x04, 0x29
        /*01b2*/ 	.short	(.L_140 - .L_139)


	//   ....[0]....
.L_139:
        /*01b4*/ 	.word	0xffffffff


	//   ....[1]....
        /*01b8*/ 	.word	0xffffffff


	//   ....[2]....
        /*01bc*/ 	.word	0xffffffff


	//   ....[3]....
        /*01c0*/ 	.word	0xffffffff


	//   ....[4]....
        /*01c4*/ 	.word	0xffffffff


	//   ....[5]....
        /*01c8*/ 	.word	0xffffffff


	//   ....[6]....
        /*01cc*/ 	.word	0xffffffff


	//   ....[7]....
        /*01d0*/ 	.word	0xffffffff


	//   ....[8]....
        /*01d4*/ 	.word	0xffffffff


	//   ....[9]....
        /*01d8*/ 	.word	0xffffffff


	//   ....[10]....
        /*01dc*/ 	.word	0xffffffff


	//   ....[11]....
        /*01e0*/ 	.word	0xffffffff


	//   ....[12]....
        /*01e4*/ 	.word	0xffffffff


	//   ....[13]....
        /*01e8*/ 	.word	0xffffffff


	//   ....[14]....
        /*01ec*/ 	.word	0xffffffff


	//   ....[15]....
        /*01f0*/ 	.word	0xffffffff


	//   ....[16]....
        /*01f4*/ 	.word	0xffffffff


	//   ....[17]....
        /*01f8*/ 	.word	0xffffffff


	//   ....[18]....
        /*01fc*/ 	.word	0xffffffff


	//   ....[19]....
        /*0200*/ 	.word	0xffffffff


	//   ....[20]....
        /*0204*/ 	.word	0xffffffff


	//   ....[21]....
        /*0208*/ 	.word	0xffffffff


	//   ....[22]....
        /*020c*/ 	.word	0xffffffff


	//   ....[23]....
        /*0210*/ 	.word	0xffffffff


	//   ....[24]....
        /*0214*/ 	.word	0xffffffff


	//   ....[25]....
        /*0218*/ 	.word	0xffffffff


	//   ....[26]....
        /*021c*/ 	.word	0xffffffff


	//   ....[27]....
        /*0220*/ 	.word	0xffffffff


	//   ....[28]....
        /*0224*/ 	.word	0xffffffff


	//   ....[29]....
        /*0228*/ 	.word	0xffffffff


	//   ....[30]....
        /*022c*/ 	.word	0xffffffff


	//   ....[31]....
        /*0230*/ 	.word	0xffffffff


	//   ....[32]....
        /*0234*/ 	.word	0xffffffff


	//   ....[33]....
        /*0238*/ 	.word	0xffffffff


	//   ....[34]....
        /*023c*/ 	.word	0xffffffff


	//   ....[35]....
        /*0240*/ 	.word	0xffffffff


	//   ....[36]....
        /*0244*/ 	.word	0xffffffff


	//   ....[37]....
        /*0248*/ 	.word	0xffffffff


	//   ....[38]....
        /*024c*/ 	.word	0xffffffff


	//   ....[39]....
        /*0250*/ 	.word	0xffffffff


	//   ....[40]....
        /*0254*/ 	.word	0xffffffff


	//   ....[41]....
        /*0258*/ 	.word	0xffffffff


	//   ....[42]....
        /*025c*/ 	.word	0xffffffff


	//   ....[43]....
        /*0260*/ 	.word	0xffffffff


	//   ....[44]....
        /*0264*/ 	.word	0xffffffff


	//   ....[45]....
        /*0268*/ 	.word	0xffffffff


	//   ....[46]....
        /*026c*/ 	.word	0xffffffff


	//   ....[47]....
        /*0270*/ 	.word	0xffffffff


	//   ....[48]....
        /*0274*/ 	.word	0xffffffff


	//   ....[49]....
        /*0278*/ 	.word	0xffffffff


	//   ....[50]....
        /*027c*/ 	.word	0xffffffff


	//   ....[51]....
        /*0280*/ 	.word	0xffffffff


	//   ....[52]....
        /*0284*/ 	.word	0xffffffff


	//   ....[53]....
        /*0288*/ 	.word	0xffffffff


	//   ....[54]....
        /*028c*/ 	.word	0xffffffff


	//   ....[55]....
        /*0290*/ 	.word	0xffffffff


	//   ....[56]....
        /*0294*/ 	.word	0xffffffff


	//   ....[57]....
        /*0298*/ 	.word	0xffffffff


	//   ....[58]....
        /*029c*/ 	.word	0xffffffff


	//   ....[59]....
        /*02a0*/ 	.word	0xffffffff


	//   ....[60]....
        /*02a4*/ 	.word	0xffffffff


	//   ....[61]....
        /*02a8*/ 	.word	0xffffffff


	//   ....[62]....
        /*02ac*/ 	.word	0xffffffff


	//   ....[63]....
        /*02b0*/ 	.word	0xffffffff


	//   ....[64]....
        /*02b4*/ 	.word	0xffffffff


	//   ....[65]....
        /*02b8*/ 	.word	0xffffffff


	//   ....[66]....
        /*02bc*/ 	.word	0xffffffff


	//   ....[67]....
        /*02c0*/ 	.word	0xffffffff


	//   ....[68]....
        /*02c4*/ 	.word	0xffffffff


	//   ....[69]....
        /*02c8*/ 	.word	0xffffffff


	//   ....[70]....
        /*02cc*/ 	.word	0xffffffff


	//   ....[71]....
        /*02d0*/ 	.word	0xffffffff


	//   ....[72]....
        /*02d4*/ 	.word	0xffffffff


	//   ....[73]....
        /*02d8*/ 	.word	0xffffffff


	//   ....[74]....
        /*02dc*/ 	.word	0xffffffff


	//   ....[75]....
        /*02e0*/ 	.word	0xffffffff


	//   ....[76]....
        /*02e4*/ 	.word	0xffffffff


	//   ....[77]....
        /*02e8*/ 	.word	0xffffffff


	//   ....[78]....
        /*02ec*/ 	.word	0xffffffff


	//   ....[79]....
        /*02f0*/ 	.word	0xffffffff


	//   ....[80]....
        /*02f4*/ 	.word	0xffffffff


	//   ....[81]....
        /*02f8*/ 	.word	0xffffffff


	//   ....[82]....
        /*02fc*/ 	.word	0xffffffff


	//   ....[83]....
        /*0300*/ 	.word	0xffffffff


	//   ....[84]....
        /*0304*/ 	.word	0xffffffff


	//   ....[85]....
        /*0308*/ 	.word	0xffffffff


	//   ....[86]....
        /*030c*/ 	.word	0xffffffff


	//   ....[87]....
        /*0310*/ 	.word	0xffffffff


	//   ....[88]....
        /*0314*/ 	.word	0xffffffff


	//   ....[89]....
        /*0318*/ 	.word	0xffffffff


	//   ....[90]....
        /*031c*/ 	.word	0xffffffff


	//   ....[91]....
        /*0320*/ 	.word	0xffffffff


	//   ....[92]....
        /*0324*/ 	.word	0xffffffff


	//   ....[93]....
        /*0328*/ 	.word	0xffffffff


	//   ....[94]....
        /*032c*/ 	.word	0xffffffff


	//   ....[95]....
        /*0330*/ 	.word	0xffffffff


	//   ....[96]....
        /*0334*/ 	.word	0xffffffff


	//   ....[97]....
        /*0338*/ 	.word	0xffffffff


	//   ....[98]....
        /*033c*/ 	.word	0xffffffff


	//   ....[99]....
        /*0340*/ 	.word	0xffffffff


	//   ....[100]....
        /*0344*/ 	.word	0xffffffff


	//   ....[101]....
        /*0348*/ 	.word	0xffffffff


	//   ....[102]....
        /*034c*/ 	.word	0xffffffff


	//   ....[103]....
        /*0350*/ 	.word	0xffffffff


	//   ....[104]....
        /*0354*/ 	.word	0xffffffff


	//   ....[105]....
        /*0358*/ 	.word	0xffffffff


	//   ....[106]....
        /*035c*/ 	.word	0xffffffff


	//   ....[107]....
        /*0360*/ 	.word	0xffffffff


	//   ....[108]....
        /*0364*/ 	.word	0xffffffff


	//   ....[109]....
        /*0368*/ 	.word	0xffffffff


	//   ....[110]....
        /*036c*/ 	.word	0xffffffff


	//   ....[111]....
        /*0370*/ 	.word	0xffffffff


	//   ....[112]....
        /*0374*/ 	.word	0xffffffff


	//   ....[113]....
        /*0378*/ 	.word	0xffffffff


	//   ....[114]....
        /*037c*/ 	.word	0xffffffff


	//   ....[115]....
        /*0380*/ 	.word	0xffffffff


	//   ....[116]....
        /*0384*/ 	.word	0xffffffff


	//   ....[117]....
        /*0388*/ 	.word	0xffffffff


	//   ....[118]....
        /*038c*/ 	.word	0xffffffff


	//   ....[119]....
        /*0390*/ 	.word	0xffffffff


	//   ....[120]....
        /*0394*/ 	.word	0xffffffff


	//   ....[121]....
        /*0398*/ 	.word	0xffffffff


	//   ....[122]....
        /*039c*/ 	.word	0xffffffff


	//   ....[123]....
        /*03a0*/ 	.word	0xffffffff


	//   ....[124]....
        /*03a4*/ 	.word	0xffffffff


	//   ....[125]....
        /*03a8*/ 	.word	0xffffffff


	//   ....[126]....
        /*03ac*/ 	.word	0xffffffff


	//   ....[127]....
        /*03b0*/ 	.word	0xffffffff


	//   ....[128]....
        /*03b4*/ 	.word	0xffffffff


	//   ....[129]....
        /*03b8*/ 	.word	0xffffffff


	//   ....[130]....
        /*03bc*/ 	.word	0xffffffff


	//   ....[131]....
        /*03c0*/ 	.word	0xffffffff


	//   ....[132]....
        /*03c4*/ 	.word	0xffffffff


	//   ....[133]....
        /*03c8*/ 	.word	0xffffffff


	//   ....[134]....
        /*03cc*/ 	.word	0xffffffff


	//   ....[135]....
        /*03d0*/ 	.word	0xffffffff


	//   ....[136]....
        /*03d4*/ 	.word	0xffffffff


	//   ....[137]....
        /*03d8*/ 	.word	0xffffffff


	//   ....[138]....
        /*03dc*/ 	.word	0xffffffff


	//   ....[139]....
        /*03e0*/ 	.word	0xffffffff


	//   ....[140]....
        /*03e4*/ 	.word	0xffffffff


	//   ....[141]....
        /*03e8*/ 	.word	0xffffffff


	//   ....[142]....
        /*03ec*/ 	.word	0xffffffff


	//   ....[143]....
        /*03f0*/ 	.word	0xffffffff


	//   ....[144]....
        /*03f4*/ 	.word	0xffffffff


	//   ....[145]....
        /*03f8*/ 	.word	0xffffffff


	//   ....[146]....
        /*03fc*/ 	.word	0xffffffff


	//   ....[147]....
        /*0400*/ 	.word	0xffffffff


	//   ....[148]....
        /*0404*/ 	.word	0xffffffff


	//   ....[149]....
        /*0408*/ 	.word	0xffffffff


	//   ....[150]....
        /*040c*/ 	.word	0xffffffff


	//   ....[151]....
        /*0410*/ 	.word	0xffffffff


	//   ....[152]....
        /*0414*/ 	.word	0xffffffff


	//   ....[153]....
        /*0418*/ 	.word	0xffffffff


	//   ....[154]....
        /*041c*/ 	.word	0xffffffff


	//   ....[155]....
        /*0420*/ 	.word	0xffffffff


	//   ....[156]....
        /*0424*/ 	.word	0xffffffff


	//   ....[157]....
        /*0428*/ 	.word	0xffffffff


	//   ....[158]....
        /*042c*/ 	.word	0xffffffff


	//   ....[159]....
        /*0430*/ 	.word	0xffffffff


	//   ....[160]....
        /*0434*/ 	.word	0xffffffff


	//   ....[161]....
        /*0438*/ 	.word	0xffffffff


	//   ....[162]....
        /*043c*/ 	.word	0xffffffff


	//   ....[163]....
        /*0440*/ 	.word	0xffffffff


	//   ....[164]....
        /*0444*/ 	.word	0xffffffff


	//   ....[165]....
        /*0448*/ 	.word	0xffffffff


	//   ....[166]....
        /*044c*/ 	.word	0xffffffff


	//   ....[167]....
        /*0450*/ 	.word	0xffffffff


	//   ....[168]....
        /*0454*/ 	.word	0xffffffff


	//   ....[169]....
        /*0458*/ 	.word	0xffffffff


	//   ....[170]....
        /*045c*/ 	.word	0xffffffff


	//   ....[171]....
        /*0460*/ 	.word	0xffffffff


	//   ....[172]....
        /*0464*/ 	.word	0xffffffff


	//   ....[173]....
        /*0468*/ 	.word	0xffffffff


	//   ....[174]....
        /*046c*/ 	.word	0xffffffff


	//   ....[175]....
        /*0470*/ 	.word	0xffffffff


	//   ....[176]....
        /*0474*/ 	.word	0xffffffff


	//   ....[177]....
        /*0478*/ 	.word	0xffffffff


	//   ....[178]....
        /*047c*/ 	.word	0xffffffff


	//   ....[179]....
        /*0480*/ 	.word	0xffffffff


	//   ....[180]....
        /*0484*/ 	.word	0xffffffff


	//   ....[181]....
        /*0488*/ 	.word	0xffffffff


	//   ....[182]....
        /*048c*/ 	.word	0xffffffff


	//   ....[183]....
        /*0490*/ 	.word	0xffffffff


	//   ....[184]....
        /*0494*/ 	.word	0xffffffff


	//   ....[185]....
        /*0498*/ 	.word	0xffffffff


	//   ....[186]....
        /*049c*/ 	.word	0xffffffff


	//   ....[187]....
        /*04a0*/ 	.word	0xffffffff


	//   ....[188]....
        /*04a4*/ 	.word	0xffffffff


	//   ....[189]....
        /*04a8*/ 	.word	0xffffffff


	//   ....[190]....
        /*04ac*/ 	.word	0xffffffff


	//   ....[191]....
        /*04b0*/ 	.word	0xffffffff


	//   ....[192]....
        /*04b4*/ 	.word	0xffffffff


	//   ....[193]....
        /*04b8*/ 	.word	0xffffffff


	//   ....[194]....
        /*04bc*/ 	.word	0xffffffff


	//   ....[195]....
        /*04c0*/ 	.word	0x0500000f


	//   ....[196]....
        /*04c4*/ 	.word	0x0500000f


	//   ....[197]....
        /*04c8*/ 	.word	0x0500000f


	//   ....[198]....
        /*04cc*/ 	.word	0x0500000f


	//   ....[199]....
        /*04d0*/ 	.word	0x0500000f


	//   ....[200]....
        /*04d4*/ 	.word	0x0500000f


	//   ....[201]....
        /*04d8*/ 	.word	0x0500000f


	//   ....[202]....
        /*04dc*/ 	.word	0x0500000f


	//   ....[203]....
        /*04e0*/ 	.word	0x0500000f


	//   ....[204]....
        /*04e4*/ 	.word	0x0500000f


	//   ....[205]....
        /*04e8*/ 	.word	0x0500000f


	//   ....[206]....
        /*04ec*/ 	.word	0x0500000f


	//   ....[207]....
        /*04f0*/ 	.word	0x0500000f


	//   ....[208]....
        /*04f4*/ 	.word	0x0500000f


	//   ....[209]....
        /*04f8*/ 	.word	0x0500000f


	//   ....[210]....
        /*04fc*/ 	.word	0x0500000f


	//   ....[211]....
        /*0500*/ 	.word	0x0500000f


	//   ....[212]....
        /*0504*/ 	.word	0x0500000f


	//   ....[213]....
        /*0508*/ 	.word	0x0500000f


	//   ....[214]....
        /*050c*/ 	.word	0x0500000f


	//   ....[215]....
        /*0510*/ 	.word	0x0500000f


	//   ....[216]....
        /*0514*/ 	.word	0x0500000f


	//   ....[217]....
        /*0518*/ 	.word	0x0500000f


	//   ....[218]....
        /*051c*/ 	.word	0x0500000f


	//   ....[219]....
        /*0520*/ 	.word	0x0500000f


	//   ....[220]....
        /*0524*/ 	.word	0x0500000f


	//   ....[221]....
        /*0528*/ 	.word	0x0500000f


	//   ....[222]....
        /*052c*/ 	.word	0x0500000f


	//   ....[223]....
        /*0530*/ 	.word	0x0500000f


	//   ....[224]....
        /*0534*/ 	.word	0x0500000f


	//   ....[225]....
        /*0538*/ 	.word	0x0500000f


	//   ....[226]....
        /*053c*/ 	.word	0x0500000f


	//   ....[227]....
        /*0540*/ 	.word	0x0500000f


	//   ....[228]....
        /*0544*/ 	.word	0x0500000f


	//   ....[229]....
        /*0548*/ 	.word	0x0500000f


	//   ....[230]....
        /*054c*/ 	.word	0x0500000f


	//   ....[231]....
        /*0550*/ 	.word	0x0500000f


	//   ....[232]....
        /*0554*/ 	.word	0x0500000f


	//   ....[233]....
        /*0558*/ 	.word	0x0500000f


	//   ....[234]....
        /*055c*/ 	.word	0x0500000f


	//   ....[235]....
        /*0560*/ 	.word	0x0500000f


	//   ....[236]....
        /*0564*/ 	.word	0x0500000f


	//   ....[237]....
        /*0568*/ 	.word	0x0500000f


	//   ....[238]....
        /*056c*/ 	.word	0x0500000f


	//   ....[239]....
        /*0570*/ 	.word	0x0500000f


	//   ....[240]....
        /*0574*/ 	.word	0x0500000f


	//   ....[241]....
        /*0578*/ 	.word	0x0500000f


	//   ....[242]....
        /*057c*/ 	.word	0x0500000f


	//   ....[243]....
        /*0580*/ 	.word	0x0500000f


	//   ....[244]....
        /*0584*/ 	.word	0x0500000f


	//   ....[245]....
        /*0588*/ 	.word	0x0500000f


	//   ....[246]....
        /*058c*/ 	.word	0x0500000f


	//   ....[247]....
        /*0590*/ 	.word	0x0500000f


	//   ....[248]....
        /*0594*/ 	.word	0x0500000f


	//   ....[249]....
        /*0598*/ 	.word	0x0500000f


	//   ....[250]....
        /*059c*/ 	.word	0x0500000f


	//   ....[251]....
        /*05a0*/ 	.word	0x0500000f


	//   ....[252]....
        /*05a4*/ 	.word	0x0500000f


	//   ....[253]....
        /*05a8*/ 	.word	0x0500000f


	//   ....[254]....
        /*05ac*/ 	.word	0x0500000f


	//   ....[255]....
        /*05b0*/ 	.word	0x0500000f


	//   ....[0]....
        /*05b4*/ 	.word	0x0500000f


	//   ....[1]....
        /*05b8*/ 	.word	0x0500000f


	//   ....[2]....
        /*05bc*/ 	.word	0x0500000f


	//   ....[3]....
        /*05c0*/ 	.word	0x0500000f


	//   ....[4]....
        /*05c4*/ 	.word	0x0500000f


	//   ....[5]....
        /*05c8*/ 	.word	0x0500000f


	//   ....[6]....
        /*05cc*/ 	.word	0x0500000f


	//   ....[7]....
        /*05d0*/ 	.word	0x0500000f


	//   ....[8]....
        /*05d4*/ 	.word	0x0500000f


	//   ....[9]....
        /*05d8*/ 	.word	0x0500000f


	//   ....[10]....
        /*05dc*/ 	.word	0x0500000f


	//   ....[11]....
        /*05e0*/ 	.word	0x0500000f


	//   ....[12]....
        /*05e4*/ 	.word	0x0500000f


	//   ....[13]....
        /*05e8*/ 	.word	0x0500000f


	//   ....[14]....
        /*05ec*/ 	.word	0x0500000f


	//   ....[15]....
        /*05f0*/ 	.word	0x0500000f


	//   ....[16]....
        /*05f4*/ 	.word	0x0500000f


	//   ....[17]....
        /*05f8*/ 	.word	0x0500000f


	//   ....[18]....
        /*05fc*/ 	.word	0x0500000f


	//   ....[19]....
        /*0600*/ 	.word	0x0500000f


	//   ....[20]....
        /*0604*/ 	.word	0x0500000f


	//   ....[21]....
        /*0608*/ 	.word	0x0500000f


	//   ....[22]....
        /*060c*/ 	.word	0x0500000f


	//   ....[23]....
        /*0610*/ 	.word	0x0500000f


	//   ....[24]....
        /*0614*/ 	.word	0x0500000f


	//   ....[25]....
        /*0618*/ 	.word	0x0500000f


	//   ....[26]....
        /*061c*/ 	.word	0x0500000f


	//   ....[27]....
        /*0620*/ 	.word	0x0500000f


	//   ....[28]....
        /*0624*/ 	.word	0x0500000f


	//   ....[29]....
        /*0628*/ 	.word	0x0500000f


	//   ....[30]....
        /*062c*/ 	.word	0x0500000f


	//   ....[31]....
        /*0630*/ 	.word	0x0500000f


	//   ....[32]....
        /*0634*/ 	.word	0x0500000f


	//   ....[33]....
        /*0638*/ 	.word	0x0500000f


	//   ....[34]....
        /*063c*/ 	.word	0x0500000f


	//   ....[35]....
        /*0640*/ 	.word	0x0500000f


	//   ....[36]....
        /*0644*/ 	.word	0x0500000f


	//   ....[37]....
        /*0648*/ 	.word	0x0500000f


	//   ....[38]....
        /*064c*/ 	.word	0x0500000f


	//   ....[39]....
        /*0650*/ 	.word	0x0500000f


	//   ....[40]....
        /*0654*/ 	.word	0x0500000f


	//   ....[41]....
        /*0658*/ 	.word	0x0500000f


	//   ....[42]....
        /*065c*/ 	.word	0x0500000f


	//   ....[43]....
        /*0660*/ 	.word	0x0500000f


	//   ....[44]....
        /*0664*/ 	.word	0x0500000f


	//   ....[45]....
        /*0668*/ 	.word	0x0500000f


	//   ....[46]....
        /*066c*/ 	.word	0x0500000f


	//   ....[47]....
        /*0670*/ 	.word	0x0500000f


	//   ....[48]....
        /*0674*/ 	.word	0x0500000f


	//   ....[49]....
        /*0678*/ 	.word	0x0500000f


	//   ....[50]....
        /*067c*/ 	.word	0x0500000f


	//   ....[51]....
        /*0680*/ 	.word	0x0500000f


	//   ....[52]....
        /*0684*/ 	.word	0x0500000f


	//   ....[53]....
        /*0688*/ 	.word	0x0500000f


	//   ....[54]....
        /*068c*/ 	.word	0x0500000f


	//   ....[55]....
        /*0690*/ 	.word	0x0500000f


	//   ....[56]....
        /*0694*/ 	.word	0x0500000f


	//   ....[57]....
        /*0698*/ 	.word	0x0500000f


	//   ....[58]....
        /*069c*/ 	.word	0x0500000f


	//   ....[59]....
        /*06a0*/ 	.word	0x0500000f


	//   ....[60]....
        /*06a4*/ 	.word	0x0500000f


	//   ....[61]....
        /*06a8*/ 	.word	0x0500000f


	//   ....[62]....
        /*06ac*/ 	.word	0x0500000f


	//   ....[63]....
        /*06b0*/ 	.word	0x0500000f


	//   ....[64]....
        /*06b4*/ 	.word	0x0500000f


	//   ....[65]....
        /*06b8*/ 	.word	0x0500000f


	//   ....[66]....
        /*06bc*/ 	.word	0x0500000f


	//   ....[67]....
        /*06c0*/ 	.word	0x0500000f


	//   ....[68]....
        /*06c4*/ 	.word	0x0500000f


	//   ....[69]....
        /*06c8*/ 	.word	0x0500000f


	//   ....[70]....
        /*06cc*/ 	.word	0x0500000f


	//   ....[71]....
        /*06d0*/ 	.word	0x0500000f


	//   ....[72]....
        /*06d4*/ 	.word	0x0500000f


	//   ....[73]....
        /*06d8*/ 	.word	0x0500000f


	//   ....[74]....
        /*06dc*/ 	.word	0x0500000f


	//   ....[75]....
        /*06e0*/ 	.word	0x0500000f


	//   ....[76]....
        /*06e4*/ 	.word	0x0500000f


	//   ....[77]....
        /*06e8*/ 	.word	0x0500000f


	//   ....[78]....
        /*06ec*/ 	.word	0x0500000f


	//   ....[79]....
        /*06f0*/ 	.word	0x0500000f


	//----- nvinfo : EIATTR_COOP_GROUP_INSTR_OFFSETS
	.align		4
.L_140:
        /*06f4*/ 	.byte	0x04, 0x28
        /*06f6*/ 	.short	(.L_142 - .L_141)


	//   ....[0]....
.L_141:
        /*06f8*/ 	.word	0x00000060


	//   ....[1]....
        /*06fc*/ 	.word	0x00000130


	//   ....[2]....
        /*0700*/ 	.word	0x000001e0


	//   ....[3]....
        /*0704*/ 	.word	0x000003a0


	//   ....[4]....
        /*0708*/ 	.word	0x00000500


	//   ....[5]....
        /*070c*/ 	.word	0x00000620


	//   ....[6]....
        /*0710*/ 	.word	0x00000780


	//   ....[7]....
        /*0714*/ 	.word	0x00002f60


	//   ....[8]....
        /*0718*/ 	.word	0x00002f70


	//   ....[9]....
        /*071c*/ 	.word	0x00003620


	//   ....[10]....
        /*0720*/ 	.word	0x00003630


	//   ....[11]....
        /*0724*/ 	.word	0x00003ce0


	//   ....[12]....
        /*0728*/ 	.word	0x00003cf0


	//   ....[13]....
        /*072c*/ 	.word	0x00004390


	//   ....[14]....
        /*0730*/ 	.word	0x000043a0


	//   ....[15]....
        /*0734*/ 	.word	0x00005380


	//   ....[16]....
        /*0738*/ 	.word	0x00005390


	//   ....[17]....
        /*073c*/ 	.word	0x00005b20


	//   ....[18]....
        /*0740*/ 	.word	0x00005b30


	//   ....[19]....
        /*0744*/ 	.word	0x000062c0


	//   ....[20]....
        /*0748*/ 	.word	0x000062d0


	//   ....[21]....
        /*074c*/ 	.word	0x00006a60


	//   ....[22]....
        /*0750*/ 	.word	0x00006a70


	//   ....[23]....
        /*0754*/ 	.word	0x00007410


	//   ....[24]....
        /*0758*/ 	.word	0x00007420


	//   ....[25]....
        /*075c*/ 	.word	0x00007530


	//   ....[26]....
        /*0760*/ 	.word	0x00007540


	//   ....[27]....
        /*0764*/ 	.word	0x00007660


	//   ....[28]....
        /*0768*/ 	.word	0x00007670


	//   ....[29]....
        /*076c*/ 	.word	0x00007790


	//   ....[30]....
        /*0770*/ 	.word	0x000077a0


	//   ....[31]....
        /*0774*/ 	.word	0x00007b40


	//   ....[32]....
        /*0778*/ 	.word	0x00007b60


	//   ....[33]....
        /*077c*/ 	.word	0x00007c40


	//   ....[34]....
        /*0780*/ 	.word	0x00007c60


	//   ....[35]....
        /*0784*/ 	.word	0x00007d40


	//   ....[36]....
        /*0788*/ 	.word	0x00007d60


	//   ....[37]....
        /*078c*/ 	.word	0x00007e40


	//   ....[38]....
        /*0790*/ 	.word	0x00007e60


	//   ....[39]....
        /*0794*/ 	.word	0x00008350


	//   ....[40]....
        /*0798*/ 	.word	0x000088b0


	//   ....[41]....
        /*079c*/ 	.word	0x000088c0


	//   ....[42]....
        /*07a0*/ 	.word	0x000088d0


	//   ....[43]....
        /*07a4*/ 	.word	0x000088e0


	//   ....[44]....
        /*07a8*/ 	.word	0x0000a2d0


	//   ....[45]....
        /*07ac*/ 	.word	0x0000a2e0


	//   ....[46]....
        /*07b0*/ 	.word	0x0000a2f0


	//   ....[47]....
        /*07b4*/ 	.word	0x0000a300


	//   ....[48]....
        /*07b8*/ 	.word	0x0000d620


	//   ....[49]....
        /*07bc*/ 	.word	0x0000d650


	//   ....[50]....
        /*07c0*/ 	.word	0x0000dc70


	//   ....[51]....
        /*07c4*/ 	.word	0x0000dcd0


	//   ....[52]....
        /*07c8*/ 	.word	0x00010110


	//   ....[53]....
        /*07cc*/ 	.word	0x00010130


	//   ....[54]....
        /*07d0*/ 	.word	0x00010150


	//   ....[55]....
        /*07d4*/ 	.word	0x00010170


	//   ....[56]....
        /*07d8*/ 	.word	0x000116b0


	//   ....[57]....
        /*07dc*/ 	.word	0x000119c0


	//   ....[58]....
        /*07e0*/ 	.word	0x000119d0


	//   ....[59]....
        /*07e4*/ 	.word	0x00011a10


	//   ....[60]....
        /*07e8*/ 	.word	0x00012a60


	//   ....[61]....
        /*07ec*/ 	.word	0x00012aa0


	//   ....[62]....
        /*07f0*/ 	.word	0x00012ae0


	//   ....[63]....
        /*07f4*/ 	.word	0x00012b10


	//   ....[64]....
        /*07f8*/ 	.word	0x000130e0


	//   ....[65]....
        /*07fc*/ 	.word	0x00013110


	//   ....[66]....
        /*0800*/ 	.word	0x000131d0


	//   ....[67]....
        /*0804*/ 	.word	0x000131f0


	//   ....[68]....
        /*0808*/ 	.word	0x000132b0


	//   ....[69]....
        /*080c*/ 	.word	0x000132d0


	//   ....[70]....
        /*0810*/ 	.word	0x000133a0


	//   ....[71]....
        /*0814*/ 	.word	0x000133c0


	//   ....[72]....
        /*0818*/ 	.word	0x00013bb0


	//   ....[73]....
        /*081c*/ 	.word	0x00013bc0


	//   ....[74]....
        /*0820*/ 	.word	0x00013cd0


	//   ....[75]....
        /*0824*/ 	.word	0x00013ce0


	//   ....[76]....
        /*0828*/ 	.word	0x00013df0


	//   ....[77]....
        /*082c*/ 	.word	0x00013e00


	//   ....[78]....
        /*0830*/ 	.word	0x00013f10


	//   ....[79]....
        /*0834*/ 	.word	0x00013f20


	//   ....[80]....
        /*0838*/ 	.word	0x00014090


	//   ....[81]....
        /*083c*/ 	.word	0x00014240


	//   ....[82]....
        /*0840*/ 	.word	0x00014270


	//   ....[83]....
        /*0844*/ 	.word	0x000142a0


	//   ....[84]....
        /*0848*/ 	.word	0x000142d0


	//   ....[85]....
        /*084c*/ 	.word	0x00014300


	//   ....[86]....
        /*0850*/ 	.word	0x00014330


	//   ....[87]....
        /*0854*/ 	.word	0x000144a0


	//   ....[88]....
        /*0858*/ 	.word	0x000144d0


	//   ....[89]....
        /*085c*/ 	.word	0x00014500


	//   ....[90]....
        /*0860*/ 	.word	0x00014530


	//   ....[91]....
        /*0864*/ 	.word	0x00014560


	//   ....[92]....
        /*0868*/ 	.word	0x00014590


	//   ....[93]....
        /*086c*/ 	.word	0x00014620


	//   ....[94]....
        /*0870*/ 	.word	0x00014650


	//   ....[95]....
        /*0874*/ 	.word	0x000146d0


	//   ....[96]....
        /*0878*/ 	.word	0x000151a0


	//   ....[97]....
        /*087c*/ 	.word	0x00016d70


	//   ....[98]....
        /*0880*/ 	.word	0x00016d90


	//   ....[99]....
        /*0884*/ 	.word	0x00016e30


	//   ....[100]....
        /*0888*/ 	.word	0x00016e50


	//   ....[101]....
        /*088c*/ 	.word	0x00016ee0


	//   ....[102]....
        /*0890*/ 	.word	0x00016f00


	//   ....[103]....
        /*0894*/ 	.word	0x00016f90


	//   ....[104]....
        /*0898*/ 	.word	0x00016fb0


	//   ....[105]....
        /*089c*/ 	.word	0x00017040


	//   ....[106]....
        /*08a0*/ 	.word	0x00017060


	//   ....[107]....
        /*08a4*/ 	.word	0x000170f0


	//   ....[108]....
        /*08a8*/ 	.word	0x00017110


	//   ....[109]....
        /*08ac*/ 	.word	0x000171a0


	//   ....[110]....
        /*08b0*/ 	.word	0x000171c0


	//   ....[111]....
        /*08b4*/ 	.word	0x000171d0


	//   ....[112]....
        /*08b8*/ 	.word	0x00017250


	//   ....[113]....
        /*08bc*/ 	.word	0x00017990


	//   ....[114]....
        /*08c0*/ 	.word	0x000179c0


	//   ....[115]....
        /*08c4*/ 	.word	0x00017a20


	//   ....[116]....
        /*08c8*/ 	.word	0x00017a60


	//   ....[117]....
        /*08cc*/ 	.word	0x00017aa0


	//   ....[118]....
        /*08d0*/ 	.word	0x00017b00


	//   ....[119]....
        /*08d4*/ 	.word	0x00017b40


	//   ....[120]....
        /*08d8*/ 	.word	0x00017ba0


	//   ....[121]....
        /*08dc*/ 	.word	0x00017be0


	//   ....[122]....
        /*08e0*/ 	.word	0x00017c40


	//   ....[123]....
        /*08e4*/ 	.word	0x00017c80


	//   ....[124]....
        /*08e8*/ 	.word	0x00017ce0


	//   ....[125]....
        /*08ec*/ 	.word	0x00017d20


	//   ....[126]....
        /*08f0*/ 	.word	0x00017d80


	//   ....[127]....
        /*08f4*/ 	.word	0x00017da0


	//   ....[128]....
        /*08f8*/ 	.word	0x00017dd0


	//   ....[129]....
        /*08fc*/ 	.word	0x00018540


	//   ....[130]....
        /*0900*/ 	.word	0x00018570


	//   ....[131]....
        /*0904*/ 	.word	0x000185d0


	//   ....[132]....
        /*0908*/ 	.word	0x000185e0


	//   ....[133]....
        /*090c*/ 	.word	0x00018630


	//   ....[134]....
        /*0910*/ 	.word	0x00018640


	//   ....[135]....
        /*0914*/ 	.word	0x00018690


	//   ....[136]....
        /*0918*/ 	.word	0x000186a0


	//   ....[137]....
        /*091c*/ 	.word	0x000186f0


	//   ....[138]....
        /*0920*/ 	.word	0x00018700


	//   ....[139]....
        /*0924*/ 	.word	0x00018750


	//   ....[140]....
        /*0928*/ 	.word	0x00018760


	//   ....[141]....
        /*092c*/ 	.word	0x000187b0


	//   ....[142]....
        /*0930*/ 	.word	0x000187c0


	//   ....[143]....
        /*0934*/ 	.word	0x000187d0


	//   ....[144]....
        /*0938*/ 	.word	0x00018820


	//   ....[145]....
        /*093c*/ 	.word	0x00018a80


	//   ....[146]....
        /*0940*/ 	.word	0x00018aa0


	//   ....[147]....
        /*0944*/ 	.word	0x00018ab0


	//   ....[148]....
        /*0948*/ 	.word	0x00018b20


	//   ....[149]....
        /*094c*/ 	.word	0x00018b30


	//   ....[150]....
        /*0950*/ 	.word	0x00018ba0


	//   ....[151]....
        /*0954*/ 	.word	0x00018bb0


	//   ....[152]....
        /*0958*/ 	.word	0x00018c20


	//   ....[153]....
        /*095c*/ 	.word	0x00018c30


	//   ....[154]....
        /*0960*/ 	.word	0x00018ca0


	//   ....[155]....
        /*0964*/ 	.word	0x00018cb0


	//   ....[156]....
        /*0968*/ 	.word	0x00018d20


	//   ....[157]....
        /*096c*/ 	.word	0x00018d30


	//   ....[158]....
        /*0970*/ 	.word	0x00018da0


	//   ....[159]....
        /*0974*/ 	.word	0x00018db0


	//   ....[160]....
        /*0978*/ 	.word	0x00018dc0


	//   ....[161]....
        /*097c*/ 	.word	0x00019370


	//   ....[162]....
        /*0980*/ 	.word	0x000193b0


	//   ....[163]....
        /*0984*/ 	.word	0x000193f0


	//   ....[164]....
        /*0988*/ 	.word	0x00019410


	//   ....[165]....
        /*098c*/ 	.word	0x00019420


	//   ....[166]....
        /*0990*/ 	.word	0x00019440


	//   ....[167]....
        /*0994*/ 	.word	0x000194b0


	//   ....[168]....
        /*0998*/ 	.word	0x000194d0


	//   ....[169]....
        /*099c*/ 	.word	0x00019530


	//   ....[170]....
        /*09a0*/ 	.word	0x00019550


	//   ....[171]....
        /*09a4*/ 	.word	0x000195b0


	//   ....[172]....
        /*09a8*/ 	.word	0x000195d0


	//   ....[173]....
        /*09ac*/ 	.word	0x00019630


	//   ....[174]....
        /*09b0*/ 	.word	0x00019650


	//   ....[175]....
        /*09b4*/ 	.word	0x000196a0


	//   ....[176]....
        /*09b8*/ 	.word	0x000196c0


	//   ....[177]....
        /*09bc*/ 	.word	0x00019ac0


	//   ....[178]....
        /*09c0*/ 	.word	0x00019b10


	//   ....[179]....
        /*09c4*/ 	.word	0x00019b40


	//   ....[180]....
        /*09c8*/ 	.word	0x00019b50


	//   ....[181]....
        /*09cc*/ 	.word	0x00019b80


	//   ....[182]....
        /*09d0*/ 	.word	0x00019bb0


	//   ....[183]....
        /*09d4*/ 	.word	0x00019be0


	//   ....[184]....
        /*09d8*/ 	.word	0x00019c10


	//   ....[185]....
        /*09dc*/ 	.word	0x00019d90


	//   ....[186]....
        /*09e0*/ 	.word	0x00019dc0


	//   ....[187]....
        /*09e4*/ 	.word	0x00019df0


	//   ....[188]....
        /*09e8*/ 	.word	0x00019e20


	//   ....[189]....
        /*09ec*/ 	.word	0x00019e50


	//   ....[190]....
        /*09f0*/ 	.word	0x00019e80


	//   ....[191]....
        /*09f4*/ 	.word	0x00019f40


	//   ....[192]....
        /*09f8*/ 	.word	0x00019f60


	//   ....[193]....
        /*09fc*/ 	.word	0x00019fd0


	//   ....[194]....
        /*0a00*/ 	.word	0x0001a440


	//   ....[195]....
        /*0a04*/ 	.word	0x0001a760


	//   ....[196]....
        /*0a08*/ 	.word	0x0001a7f0


	//   ....[197]....
        /*0a0c*/ 	.word	0x0001a890


	//   ....[198]....
        /*0a10*/ 	.word	0x0001a920


	//   ....[199]....
        /*0a14*/ 	.word	0x0001a9c0


	//   ....[200]....
        /*0a18*/ 	.word	0x0001aa50


	//   ....[201]....
        /*0a1c*/ 	.word	0x0001aaf0


	//   ....[202]....
        /*0a20*/ 	.word	0x0001ab80


	//   ....[203]....
        /*0a24*/ 	.word	0x0001ac70


	//   ....[204]....
        /*0a28*/ 	.word	0x0001ad00


	//   ....[205]....
        /*0a2c*/ 	.word	0x0001ada0


	//   ....[206]....
        /*0a30*/ 	.word	0x0001ae30


	//   ....[207]....
        /*0a34*/ 	.word	0x0001aed0


	//   ....[208]....
        /*0a38*/ 	.word	0x0001af60


	//   ....[209]....
        /*0a3c*/ 	.word	0x0001b000


	//   ....[210]....
        /*0a40*/ 	.word	0x0001b090


	//   ....[211]....
        /*0a44*/ 	.word	0x0001b180


	//   ....[212]....
        /*0a48*/ 	.word	0x0001b210


	//   ....[213]....
        /*0a4c*/ 	.word	0x0001b2a0


	//   ....[214]....
        /*0a50*/ 	.word	0x0001b330


	//   ....[215]....
        /*0a54*/ 	.word	0x0001b3c0


	//   ....[216]....
        /*0a58*/ 	.word	0x0001b450


	//   ....[217]....
        /*0a5c*/ 	.word	0x0001b4e0


	//   ....[218]....
        /*0a60*/ 	.word	0x0001b570


	//   ....[219]....
        /*0a64*/ 	.word	0x0001b650


	//   ....[220]....
        /*0a68*/ 	.word	0x0001b700


	//   ....[221]....
        /*0a6c*/ 	.word	0x0001b790


	//   ....[222]....
        /*0a70*/ 	.word	0x0001b7e0


	//   ....[223]....
        /*0a74*/ 	.word	0x0001b830


	//   ....[224]....
        /*0a78*/ 	.word	0x0001b910


	//   ....[225]....
        /*0a7c*/ 	.word	0x0001b9a0


	//   ....[226]....
        /*0a80*/ 	.word	0x0001b9f0


	//   ....[227]....
        /*0a84*/ 	.word	0x0001ba40


	//   ....[228]....
        /*0a88*/ 	.word	0x0001bc50


	//   ....[229]....
        /*0a8c*/ 	.word	0x0001bca0


	//   ....[230]....
        /*0a90*/ 	.word	0x0001bd30


	//   ....[231]....
        /*0a94*/ 	.word	0x0001bdc0


	//   ....[232]....
        /*0a98*/ 	.word	0x0001be50


	//   ....[233]....
        /*0a9c*/ 	.word	0x0001bee0


	//   ....[234]....
        /*0aa0*/ 	.word	0x0001bf70


	//   ....[235]....
        /*0aa4*/ 	.word	0x0001c000


	//   ....[236]....
        /*0aa8*/ 	.word	0x0001c0c0


	//   ....[237]....
        /*0aac*/ 	.word	0x0001c3a0


	//   ....[238]....
        /*0ab0*/ 	.word	0x0001c490


	//   ....[239]....
        /*0ab4*/ 	.word	0x0001c530


	//   ....[240]....
        /*0ab8*/ 	.word	0x0001c590


	//   ....[241]....
        /*0abc*/ 	.word	0x0001c690


	//   ....[242]....
        /*0ac0*/ 	.word	0x0001c700


	//   ....[243]....
        /*0ac4*/ 	.word	0x0001c800


	//   ....[244]....
        /*0ac8*/ 	.word	0x0001c870


	//   ....[245]....
        /*0acc*/ 	.word	0x0001c970


	//   ....[246]....
        /*0ad0*/ 	.word	0x0001c9e0


	//   ....[247]....
        /*0ad4*/ 	.word	0x0001cae0


	//   ....[248]....
        /*0ad8*/ 	.word	0x0001cb50


	//   ....[249]....
        /*0adc*/ 	.word	0x0001cc50


	//   ....[250]....
        /*0ae0*/ 	.word	0x0001ccc0


	//   ....[251]....
        /*0ae4*/ 	.word	0x0001cdc0


	//   ....[252]....
        /*0ae8*/ 	.word	0x0001ce30


	//   ....[253]....
        /*0aec*/ 	.word	0x0001cf10


	//   ....[254]....
        /*0af0*/ 	.word	0x0001d000


	//   ....[255]....
        /*0af4*/ 	.word	0x0001d070


	//   ....[0]....
        /*0af8*/ 	.word	0x0001d0f0


	//   ....[1]....
        /*0afc*/ 	.word	0x0001d1a0


	//   ....[2]....
        /*0b00*/ 	.word	0x0001d220


	//   ....[3]....
        /*0b04*/ 	.word	0x0001d2f0


	//   ....[4]....
        /*0b08*/ 	.word	0x0001d370


	//   ....[5]....
        /*0b0c*/ 	.word	0x0001d440


	//   ....[6]....
        /*0b10*/ 	.word	0x0001d4c0


	//   ....[7]....
        /*0b14*/ 	.word	0x0001d590


	//   ....[8]....
        /*0b18*/ 	.word	0x0001d610


	//   ....[9]....
        /*0b1c*/ 	.word	0x0001d6e0


	//   ....[10]....
        /*0b20*/ 	.word	0x0001d760


	//   ....[11]....
        /*0b24*/ 	.word	0x0001d820


	//   ....[12]....
        /*0b28*/ 	.word	0x0001d8b0


	//   ....[13]....
        /*0b2c*/ 	.word	0x0001d960


	//   ....[14]....
        /*0b30*/ 	.word	0x0001da90


	//   ....[15]....
        /*0b34*/ 	.word	0x0001db30


	//   ....[16]....
        /*0b38*/ 	.word	0x0001dba0


	//   ....[17]....
        /*0b3c*/ 	.word	0x0001dc60


	//   ....[18]....
        /*0b40*/ 	.word	0x0001dcc0


	//   ....[19]....
        /*0b44*/ 	.word	0x0001dd80


	//   ....[20]....
        /*0b48*/ 	.word	0x0001dde0


	//   ....[21]....
        /*0b4c*/ 	.word	0x0001dea0


	//   ....[22]....
        /*0b50*/ 	.word	0x0001df00


	//   ....[23]....
        /*0b54*/ 	.word	0x0001dfc0


	//   ....[24]....
        /*0b58*/ 	.word	0x0001e020


	//   ....[25]....
        /*0b5c*/ 	.word	0x0001e0e0


	//   ....[26]....
        /*0b60*/ 	.word	0x0001e140


	//   ....[27]....
        /*0b64*/ 	.word	0x0001e200


	//   ....[28]....
        /*0b68*/ 	.word	0x0001e260


	//   ....[29]....
        /*0b6c*/ 	.word	0x0001e320


	//   ....[30]....
        /*0b70*/ 	.word	0x0001e410


	//   ....[31]....
        /*0b74*/ 	.word	0x0001e4b0


	//   ....[32]....
        /*0b78*/ 	.word	0x0001e510


	//   ....[33]....
        /*0b7c*/ 	.word	0x0001e5f0


	//   ....[34]....
        /*0b80*/ 	.word	0x0001e650


	//   ....[35]....
        /*0b84*/ 	.word	0x0001e730


	//   ....[36]....
        /*0b88*/ 	.word	0x0001e790


	//   ....[37]....
        /*0b8c*/ 	.word	0x0001e870


	//   ....[38]....
        /*0b90*/ 	.word	0x0001e8d0


	//   ....[39]....
        /*0b94*/ 	.word	0x0001e9b0


	//   ....[40]....
        /*0b98*/ 	.word	0x0001ea10


	//   ....[41]....
        /*0b9c*/ 	.word	0x0001eaf0


	//   ....[42]....
        /*0ba0*/ 	.word	0x0001eb50


	//   ....[43]....
        /*0ba4*/ 	.word	0x0001ec30


	//   ....[44]....
        /*0ba8*/ 	.word	0x0001ec90


	//   ....[45]....
        /*0bac*/ 	.word	0x0001ed60


	//   ....[46]....
        /*0bb0*/ 	.word	0x0001ee80


	//   ....[47]....
        /*0bb4*/ 	.word	0x0001ef30


	//   ....[48]....
        /*0bb8*/ 	.word	0x0001efe0


	//   ....[49]....
        /*0bbc*/ 	.word	0x0001f0b0


	//   ....[50]....
        /*0bc0*/ 	.word	0x0001f110


	//   ....[51]....
        /*0bc4*/ 	.word	0x0001f1f0


	//   ....[52]....
        /*0bc8*/ 	.word	0x0001f250


	//   ....[53]....
        /*0bcc*/ 	.word	0x0001f320


	//   ....[54]....
        /*0bd0*/ 	.word	0x0001f380


	//   ....[55]....
        /*0bd4*/ 	.word	0x0001f450


	//   ....[56]....
        /*0bd8*/ 	.word	0x0001f4b0


	//   ....[57]....
        /*0bdc*/ 	.word	0x0001f590


	//   ....[58]....
        /*0be0*/ 	.word	0x0001f5f0


	//   ....[59]....
        /*0be4*/ 	.word	0x0001f6c0


	//   ....[60]....
        /*0be8*/ 	.word	0x0001f720


	//   ....[61]....
        /*0bec*/ 	.word	0x0001f7e0


	//   ....[62]....
        /*0bf0*/ 	.word	0x0001f870


	//   ....[63]....
        /*0bf4*/ 	.word	0x0001f910


	//   ....[64]....
        /*0bf8*/ 	.word	0x0001fa30


	//   ....[65]....
        /*0bfc*/ 	.word	0x0001faa0


	//   ....[66]....
        /*0c00*/ 	.word	0x0001fb10


	//   ....[67]....
        /*0c04*/ 	.word	0x0001fb80


	//   ....[68]....
        /*0c08*/ 	.word	0x0001fbf0


	//   ....[69]....
        /*0c0c*/ 	.word	0x0001fc70


	//   ....[70]....
        /*0c10*/ 	.word	0x0001fd00


	//   ....[71]....
        /*0c14*/ 	.word	0x0001fd90


	//   ....[72]....
        /*0c18*/ 	.word	0x0001fe00


	//   ....[73]....
        /*0c1c*/ 	.word	0x0001fe70


	//   ....[74]....
        /*0c20*/ 	.word	0x0001fee0


	//   ....[75]....
        /*0c24*/ 	.word	0x0001ff60


	//   ....[76]....
        /*0c28*/ 	.word	0x0001ffd0


	//   ....[77]....
        /*0c2c*/ 	.word	0x00020070


	//   ....[78]....
        /*0c30*/ 	.word	0x00020100


	//   ....[79]....
        /*0c34*/ 	.word	0x00020220


	//----- nvinfo : EIATTR_REG_RECONFIG
	.align		4
.L_142:
        /*0c38*/ 	.byte	0x01, 0x54
	.zero		2


	//----- nvinfo : EIATTR_SYSCALL_OFFSETS
	.align		4
        /*0c3c*/ 	.byte	0x04, 0x46
        /*0c3e*/ 	.short	(.L_144 - .L_143)


	//   ....[0]....
.L_143:
        /*0c40*/ 	.word	0x00001890


	//   ....[1]....
        /*0c44*/ 	.word	0x000019e0


	//   ....[2]....
        /*0c48*/ 	.word	0x000084e0


	//   ....[3]....
        /*0c4c*/ 	.word	0x00008830


	//   ....[4]....
        /*0c50*/ 	.word	0x00016420


	//   ....[5]....
        /*0c54*/ 	.word	0x00016570


	//   ....[6]....
        /*0c58*/ 	.word	0x00016660


	//   ....[7]....
        /*0c5c*/ 	.word	0x00017620


	//----- nvinfo : EIATTR_MBARRIER_INSTR_OFFSETS
	.align		4
.L_144:
        /*0c60*/ 	.byte	0x04, 0x39
        /*0c62*/ 	.short	(.L_146 - .L_145)


	//   ....[0]....
.L_145:
        /*0c64*/ 	.word	0x00000250
        /*0c68*/ 	.word	0x000000ff
        /*0c6c*/ 	.word	0x00028800
        /*0c70*/ 	.short	0x0100
        /*0c72*/ 	.byte	0x08
	.zero		1


	//   ....[1]....
        /*0c74*/ 	.word	0x00000260
        /*0c78*/ 	.word	0x000000ff
        /*0c7c*/ 	.word	0x00028820
        /*0c80*/ 	.short	0x0100
        /*0c82*/ 	.byte	0x08
	.zero		1


	//   ....[2]....
        /*0c84*/ 	.word	0x00000350
        /*0c88*/ 	.word	0x000000ff
        /*0c8c*/ 	.word	0x00028830
        /*0c90*/ 	.short	0x0100
        /*0c92*/ 	.byte	0x08
	.zero		1


	//   ....[3]....
        /*0c94*/ 	.word	0x00000360
        /*0c98*/ 	.word	0x000000ff
        /*0c9c*/ 	.word	0x00028840
        /*0ca0*/ 	.short	0x0100
        /*0ca2*/ 	.byte	0x08
	.zero		1


	//   ....[4]....
        /*0ca4*/ 	.word	0x00000370
        /*0ca8*/ 	.word	0x000000ff
        /*0cac*/ 	.word	0x00028838
        /*0cb0*/ 	.short	0x0100
        /*0cb2*/ 	.byte	0x08
	.zero		1


	//   ....[5]....
        /*0cb4*/ 	.word	0x00000380
        /*0cb8*/ 	.word	0x000000ff
        /*0cbc*/ 	.word	0x00028848
        /*0cc0*/ 	.short	0x0100
        /*0cc2*/ 	.byte	0x08
	.zero		1


	//   ....[6]....
        /*0cc4*/ 	.word	0x000004b0
        /*0cc8*/ 	.word	0x000000ff
        /*0ccc*/ 	.word	0x00028850
        /*0cd0*/ 	.short	0x0100
        /*0cd2*/ 	.byte	0x08
	.zero		1


	//   ....[7]....
        /*0cd4*/ 	.word	0x000004c0
        /*0cd8*/ 	.word	0x000000ff
        /*0cdc*/ 	.word	0x00028860
        /*0ce0*/ 	.short	0x0100
        /*0ce2*/ 	.byte	0x08
	.zero		1


	//   ....[8]....
        /*0ce4*/ 	.word	0x000004d0
        /*0ce8*/ 	.word	0x000000ff
        /*0cec*/ 	.word	0x00028858
        /*0cf0*/ 	.short	0x0100
        /*0cf2*/ 	.byte	0x08
	.zero		1


	//   ....[9]....
        /*0cf4*/ 	.word	0x000004e0
        /*0cf8*/ 	.word	0x000000ff
        /*0cfc*/ 	.word	0x00028868
        /*0d00*/ 	.short	0x0100
        /*0d02*/ 	.byte	0x08
	.zero		1


	//   ....[10]....
        /*0d04*/ 	.word	0x000005d0
        /*0d08*/ 	.word	0x000000ff
        /*0d0c*/ 	.word	0x00028870
        /*0d10*/ 	.short	0x0100
        /*0d12*/ 	.byte	0x06
	.zero		1


	//   ....[11]....
        /*0d14*/ 	.word	0x000005e0
        /*0d18*/ 	.word	0x000000ff
        /*0d1c*/ 	.word	0x00028880
        /*0d20*/ 	.short	0x0100
        /*0d22*/ 	.byte	0x06
	.zero		1


	//   ....[12]....
        /*0d24*/ 	.word	0x000005f0
        /*0d28*/ 	.word	0x000000ff
        /*0d2c*/ 	.word	0x00028878
        /*0d30*/ 	.short	0x0100
        /*0d32*/ 	.byte	0x06
	.zero		1


	//   ....[13]....
        /*0d34*/ 	.word	0x00000600
        /*0d38*/ 	.word	0x000000ff
        /*0d3c*/ 	.word	0x00028888
        /*0d40*/ 	.short	0x0100
        /*0d42*/ 	.byte	0x06
	.zero		1


	//   ....[14]....
        /*0d44*/ 	.word	0x00000730
        /*0d48*/ 	.word	0x000000ff
        /*0d4c*/ 	.word	0x00028890
        /*0d50*/ 	.short	0x0100
        /*0d52*/ 	.byte	0x08
	.zero		1


	//   ....[15]....
        /*0d54*/ 	.word	0x00000740
        /*0d58*/ 	.word	0x000000ff
        /*0d5c*/ 	.word	0x000288a0
        /*0d60*/ 	.short	0x0100
        /*0d62*/ 	.byte	0x08
	.zero		1


	//   ....[16]....
        /*0d64*/ 	.word	0x00000750
        /*0d68*/ 	.word	0x000000ff
        /*0d6c*/ 	.word	0x00028898
        /*0d70*/ 	.short	0x0100
        /*0d72*/ 	.byte	0x08
	.zero		1


	//   ....[17]....
        /*0d74*/ 	.word	0x00000760
        /*0d78*/ 	.word	0x000000ff
        /*0d7c*/ 	.word	0x000288a8
        /*0d80*/ 	.short	0x0100
        /*0d82*/ 	.byte	0x08
	.zero		1


	//   ....[18]....
        /*0d84*/ 	.word	0x00000890
        /*0d88*/ 	.word	0x000000ff
        /*0d8c*/ 	.word	0x000288b0
        /*0d90*/ 	.short	0x0100
        /*0d92*/ 	.byte	0x08
	.zero		1


	//   ....[19]....
        /*0d94*/ 	.word	0x000008a0
        /*0d98*/ 	.word	0x000000ff
        /*0d9c*/ 	.word	0x000288c0
        /*0da0*/ 	.short	0x0100
        /*0da2*/ 	.byte	0x08
	.zero		1


	//   ....[20]....
        /*0da4*/ 	.word	0x000008b0
        /*0da8*/ 	.word	0x000000ff
        /*0dac*/ 	.word	0x000288b8
        /*0db0*/ 	.short	0x0100
        /*0db2*/ 	.byte	0x08
	.zero		1


	//   ....[21]....
        /*0db4*/ 	.word	0x000008c0
        /*0db8*/ 	.word	0x000000ff
        /*0dbc*/ 	.word	0x000288c8
        /*0dc0*/ 	.short	0x0100
        /*0dc2*/ 	.byte	0x08
	.zero		1


	//   ....[22]....
        /*0dc4*/ 	.word	0x00002f10
        /*0dc8*/ 	.word	0x0000005c
        /*0dcc*/ 	.word	0x00028890
        /*0dd0*/ 	.short	0x010a
        /*0dd2*/ 	.byte	0x3f
	.zero		1


	//   ....[23]....
        /*0dd4*/ 	.word	0x00005320
        /*0dd8*/ 	.word	0x0000005c
        /*0ddc*/ 	.word	0x00028890
        /*0de0*/ 	.short	0x010a
        /*0de2*/ 	.byte	0x3f
	.zero		1


	//   ....[24]....
        /*0de4*/ 	.word	0x00007250
        /*0de8*/ 	.word	0x0000005c
        /*0dec*/ 	.word	0x00028890
        /*0df0*/ 	.short	0x010a
        /*0df2*/ 	.byte	0x3f
	.zero		1


	//   ....[25]....
        /*0df4*/ 	.word	0x00007970
        /*0df8*/ 	.word	0x0000000b
        /*0dfc*/ 	.word	0x00000000
        /*0e00*/ 	.short	0x0101
        /*0e02*/ 	.byte	0x3f
	.zero		1


	//   ....[26]....
        /*0e04*/ 	.word	0x000079b0
        /*0e08*/ 	.word	0x0000005c
        /*0e0c*/ 	.word	0x000288b0
        /*0e10*/ 	.short	0x010a
        /*0e12*/ 	.byte	0x3f
	.zero		1


	//   ....[27]....
        /*0e14*/ 	.word	0x00007fe0
        /*0e18*/ 	.word	0x0000005c
        /*0e1c*/ 	.word	0x00000000
        /*0e20*/ 	.short	0x0101
        /*0e22*/ 	.byte	0x3f
	.zero		1


	//   ....[28]....
        /*0e24*/ 	.word	0x00008560
        /*0e28*/ 	.word	0x0000009c
        /*0e2c*/ 	.word	0x00028800
        /*0e30*/ 	.short	0x010a
        /*0e32*/ 	.byte	0x3f
	.zero		1


	//   ....[29]....
        /*0e34*/ 	.word	0x000085b0
        /*0e38*/ 	.word	0x0000009c
        /*0e3c*/ 	.word	0x00028800
        /*0e40*/ 	.short	0x010a
        /*0e42*/ 	.byte	0x3f
	.zero		1


	//   ....[30]....
        /*0e44*/ 	.word	0x00008b20
        /*0e48*/ 	.word	0x0000009c
        /*0e4c*/ 	.word	0x00028800
        /*0e50*/ 	.short	0x010a
        /*0e52*/ 	.byte	0x3f
	.zero		1


	//   ....[31]....
        /*0e54*/ 	.word	0x0000a540
        /*0e58*/ 	.word	0x0000009c
        /*0e5c*/ 	.word	0x00028800
        /*0e60*/ 	.short	0x010a
        /*0e62*/ 	.byte	0x3f
	.zero		1


	//   ....[32]....
        /*0e64*/ 	.word	0x0000be20
        /*0e68*/ 	.word	0x00000003
        /*0e6c*/ 	.word	0x00028830
        /*0e70*/ 	.short	0x010a
        /*0e72*/ 	.byte	0x3f
	.zero		1


	//   ....[33]....
        /*0e74*/ 	.word	0x0000be70
        /*0e78*/ 	.word	0x00000003
        /*0e7c*/ 	.word	0x00028830
        /*0e80*/ 	.short	0x010a
        /*0e82*/ 	.byte	0x3f
	.zero		1


	//   ....[34]....
        /*0e84*/ 	.word	0x0000ca80
        /*0e88*/ 	.word	0x00000003
        /*0e8c*/ 	.word	0x00000000
        /*0e90*/ 	.short	0x0101
        /*0e92*/ 	.byte	0x3f
	.zero		1


	//   ....[35]....
        /*0e94*/ 	.word	0x0000ebf0
        /*0e98*/ 	.word	0x00000005
        /*0e9c*/ 	.word	0x00028830
        /*0ea0*/ 	.short	0x010a
        /*0ea2*/ 	.byte	0x3f
	.zero		1


	//   ....[36]....
        /*0ea4*/ 	.word	0x0000ec40
        /*0ea8*/ 	.word	0x00000005
        /*0eac*/ 	.word	0x00028830
        /*0eb0*/ 	.short	0x010a
        /*0eb2*/ 	.byte	0x3f
	.zero		1


	//   ....[37]....
        /*0eb4*/ 	.word	0x0000f080
        /*0eb8*/ 	.word	0x00000005
        /*0ebc*/ 	.word	0x00028850
        /*0ec0*/ 	.short	0x010a
        /*0ec2*/ 	.byte	0x3f
	.zero		1


	//   ....[38]....
        /*0ec4*/ 	.word	0x0000f0c0
        /*0ec8*/ 	.word	0x00000005
        /*0ecc*/ 	.word	0x00028850
        /*0ed0*/ 	.short	0x010a
        /*0ed2*/ 	.byte	0x3f
	.zero		1


	//   ....[39]....
        /*0ed4*/ 	.word	0x00010c90
        /*0ed8*/ 	.word	0x00000003
        /*0edc*/ 	.word	0x00000000
        /*0ee0*/ 	.short	0x0101
        /*0ee2*/ 	.byte	0x3f
	.zero		1


	//   ....[40]....
        /*0ee4*/ 	.word	0x00010f60
        /*0ee8*/ 	.word	0x00000007
        /*0eec*/ 	.word	0x00000000
        /*0ef0*/ 	.short	0x0101
        /*0ef2*/ 	.byte	0x3f
	.zero		1


	//   ....[41]....
        /*0ef4*/ 	.word	0x00011590
        /*0ef8*/ 	.word	0x0000000b
        /*0efc*/ 	.word	0x00028850
        /*0f00*/ 	.short	0x010a
        /*0f02*/ 	.byte	0x3f
	.zero		1


	//   ....[42]....
        /*0f04*/ 	.word	0x00011610
        /*0f08*/ 	.word	0x0000000b
        /*0f0c*/ 	.word	0x00028850
        /*0f10*/ 	.short	0x010a
        /*0f12*/ 	.byte	0x3f
	.zero		1


	//   ....[43]....
        /*0f14*/ 	.word	0x00011bf0
        /*0f18*/ 	.word	0x00000005
        /*0f1c*/ 	.word	0x00000000
        /*0f20*/ 	.short	0x0101
        /*0f22*/ 	.byte	0x3f
	.zero		1


	//   ....[44]....
        /*0f24*/ 	.word	0x00013100
        /*0f28*/ 	.word	0x00000000
        /*0f2c*/ 	.word	0x00000000
        /*0f30*/ 	.short	0x0101
        /*0f32*/ 	.byte	0x3f
	.zero		1


	//   ....[45]....
        /*0f34*/ 	.word	0x00015280
        /*0f38*/ 	.word	0x00000016
        /*0f3c*/ 	.word	0x00028820
        /*0f40*/ 	.short	0x010a
        /*0f42*/ 	.byte	0x3f
	.zero		1


	//   ....[46]....
        /*0f44*/ 	.word	0x00015310
        /*0f48*/ 	.word	0x00000005
        /*0f4c*/ 	.word	0x000288a0
        /*0f50*/ 	.short	0x010a
        /*0f52*/ 	.byte	0x3f
	.zero		1


	//   ....[47]....
        /*0f54*/ 	.word	0x00015670
        /*0f58*/ 	.word	0x00000005
        /*0f5c*/ 	.word	0x000288c0
        /*0f60*/ 	.short	0x010a
        /*0f62*/ 	.byte	0x3f
	.zero		1


	//   ....[48]....
        /*0f64*/ 	.word	0x00015aa0
        /*0f68*/ 	.word	0x00000008
        /*0f6c*/ 	.word	0x000288a0
        /*0f70*/ 	.short	0x010a
        /*0f72*/ 	.byte	0x3f
	.zero		1


	//   ....[49]....
        /*0f74*/ 	.word	0x00015de0
        /*0f78*/ 	.word	0x00000008
        /*0f7c*/ 	.word	0x000288c0
        /*0f80*/ 	.short	0x010a
        /*0f82*/ 	.byte	0x3f
	.zero		1


	//   ....[50]....
        /*0f84*/ 	.word	0x00016b80
        /*0f88*/ 	.word	0x00000007
        /*0f8c*/ 	.word	0x00028840
        /*0f90*/ 	.short	0x010a
        /*0f92*/ 	.byte	0x3f
	.zero		1


	//   ....[51]....
        /*0f94*/ 	.word	0x00017300
        /*0f98*/ 	.word	0x00000007
        /*0f9c*/ 	.word	0x00028830
        /*0fa0*/ 	.short	0x0107
        /*0fa2*/ 	.byte	0x3f
	.zero		1


	//   ....[52]....
        /*0fa4*/ 	.word	0x000173d0
        /*0fa8*/ 	.word	0x00000007
        /*0fac*/ 	.word	0x00028830
        /*0fb0*/ 	.short	0x0101
        /*0fb2*/ 	.byte	0x3f
	.zero		1


	//   ....[53]....
        /*0fb4*/ 	.word	0x00017ed0
        /*0fb8*/ 	.word	0x00000016
        /*0fbc*/ 	.word	0x00028800
        /*0fc0*/ 	.short	0x0107
        /*0fc2*/ 	.byte	0x3f
	.zero		1


	//   ....[54]....
        /*0fc4*/ 	.word	0x00017fd0
        /*0fc8*/ 	.word	0x00000016
        /*0fcc*/ 	.word	0x00028800
        /*0fd0*/ 	.short	0x0101
        /*0fd2*/ 	.byte	0x3f
	.zero		1


	//   ....[55]....
        /*0fd4*/ 	.word	0x00018000
        /*0fd8*/ 	.word	0x00000016
        /*0fdc*/ 	.word	0x00028820
        /*0fe0*/ 	.short	0x010a
        /*0fe2*/ 	.byte	0x3f
	.zero		1


	//   ....[56]....
        /*0fe4*/ 	.word	0x00018390
        /*0fe8*/ 	.word	0x00000006
        /*0fec*/ 	.word	0x00028840
        /*0ff0*/ 	.short	0x010a
        /*0ff2*/ 	.byte	0x3f
	.zero		1


	//   ....[57]....
        /*0ff4*/ 	.word	0x000188b0
        /*0ff8*/ 	.word	0x00000006
        /*0ffc*/ 	.word	0x00028830
        /*1000*/ 	.short	0x0107
        /*1002*/ 	.byte	0x3f
	.zero		1


	//   ....[58]....
        /*1004*/ 	.word	0x00018970
        /*1008*/ 	.word	0x00000006
        /*100c*/ 	.word	0x00028830
        /*1010*/ 	.short	0x0101
        /*1012*/ 	.byte	0x3f
	.zero		1


	//   ....[59]....
        /*1014*/ 	.word	0x000189d0
        /*1018*/ 	.word	0x00000006
        /*101c*/ 	.word	0x00028860
        /*1020*/ 	.short	0x010a
        /*1022*/ 	.byte	0x3f
	.zero		1


	//   ....[60]....
        /*1024*/ 	.word	0x00018f10
        /*1028*/ 	.word	0x00000006
        /*102c*/ 	.word	0x00028850
        /*1030*/ 	.short	0x0107
        /*1032*/ 	.byte	0x3f
	.zero		1


	//   ....[61]....
        /*1034*/ 	.word	0x000190c0
        /*1038*/ 	.word	0x00000006
        /*103c*/ 	.word	0x00028850
        /*1040*/ 	.short	0x0101
        /*1042*/ 	.byte	0x3f
	.zero		1


	//   ....[62]....
        /*1044*/ 	.word	0x000192d0
        /*1048*/ 	.word	0x00000000
        /*104c*/ 	.word	0x00028860
        /*1050*/ 	.short	0x010a
        /*1052*/ 	.byte	0x3f
	.zero		1


	//   ....[63]....
        /*1054*/ 	.word	0x00019800
        /*1058*/ 	.word	0x00000000
        /*105c*/ 	.word	0x00028850
        /*1060*/ 	.short	0x0107
        /*1062*/ 	.byte	0x3f
	.zero		1


	//   ....[64]....
        /*1064*/ 	.word	0x000198c0
        /*1068*/ 	.word	0x00000000
        /*106c*/ 	.word	0x00028850
        /*1070*/ 	.short	0x0101
        /*1072*/ 	.byte	0x3f
	.zero		1


	//   ....[65]....
        /*1074*/ 	.word	0x0001a3c0
        /*1078*/ 	.word	0x00000004
        /*107c*/ 	.word	0x00028820
        /*1080*/ 	.short	0x010a
        /*1082*/ 	.byte	0x3f
	.zero		1


	//   ....[66]....
        /*1084*/ 	.word	0x0001a530
        /*1088*/ 	.word	0x00000005
        /*108c*/ 	.word	0x00028840
        /*1090*/ 	.short	0x010a
        /*1092*/ 	.byte	0x3f
	.zero		1


	//   ....[67]....
        /*1094*/ 	.word	0x0001a5d0
        /*1098*/ 	.word	0x00000019
        /*109c*/ 	.word	0x00028840
        /*10a0*/ 	.short	0x010a
        /*10a2*/ 	.byte	0x3f
	.zero		1


	//   ....[68]....
        /*10a4*/ 	.word	0x0001a610
        /*10a8*/ 	.word	0x00000005
        /*10ac*/ 	.word	0x00028860
        /*10b0*/ 	.short	0x010a
        /*10b2*/ 	.byte	0x3f
	.zero		1


	//   ....[69]....
        /*10b4*/ 	.word	0x0001a650
        /*10b8*/ 	.word	0x00000019
        /*10bc*/ 	.word	0x00028860
        /*10c0*/ 	.short	0x010a
        /*10c2*/ 	.byte	0x3f
	.zero		1


	//   ....[70]....
        /*10c4*/ 	.word	0x0001a6b0
        /*10c8*/ 	.word	0x0000005c
        /*10cc*/ 	.word	0x00028890
        /*10d0*/ 	.short	0x010a
        /*10d2*/ 	.byte	0x3f
	.zero		1


	//   ....[71]....
        /*10d4*/ 	.word	0x0001abc0
        /*10d8*/ 	.word	0x0000005c
        /*10dc*/ 	.word	0x00028890
        /*10e0*/ 	.short	0x010a
        /*10e2*/ 	.byte	0x3f
	.zero		1


	//   ....[72]....
        /*10e4*/ 	.word	0x0001b0d0
        /*10e8*/ 	.word	0x0000005c
        /*10ec*/ 	.word	0x00028890
        /*10f0*/ 	.short	0x010a
        /*10f2*/ 	.byte	0x3f
	.zero		1


	//   ....[73]....
        /*10f4*/ 	.word	0x0001b5a0
        /*10f8*/ 	.word	0x0000005c
        /*10fc*/ 	.word	0x000288b0
        /*1100*/ 	.short	0x010a
        /*1102*/ 	.byte	0x3f
	.zero		1


	//   ....[74]....
        /*1104*/ 	.word	0x0001b860
        /*1108*/ 	.word	0x0000009c
        /*110c*/ 	.word	0x00028800
        /*1110*/ 	.short	0x010a
        /*1112*/ 	.byte	0x3f
	.zero		1


	//   ....[75]....
        /*1114*/ 	.word	0x0001ba70
        /*1118*/ 	.word	0x0000009c
        /*111c*/ 	.word	0x00028800
        /*1120*/ 	.short	0x010a
        /*1122*/ 	.byte	0x3f
	.zero		1


	//   ....[76]....
        /*1124*/ 	.word	0x0001bac0
        /*1128*/ 	.word	0x00000003
        /*112c*/ 	.word	0x00028830
        /*1130*/ 	.short	0x010a
        /*1132*/ 	.byte	0x3f
	.zero		1


	//   ....[77]....
        /*1134*/ 	.word	0x0001bb10
        /*1138*/ 	.word	0x00000005
        /*113c*/ 	.word	0x00028830
        /*1140*/ 	.short	0x010a
        /*1142*/ 	.byte	0x3f
	.zero		1


	//   ....[78]....
        /*1144*/ 	.word	0x0001bb60
        /*1148*/ 	.word	0x00000005
        /*114c*/ 	.word	0x00028850
        /*1150*/ 	.short	0x010a
        /*1152*/ 	.byte	0x3f
	.zero		1


	//   ....[79]....
        /*1154*/ 	.word	0x0001bbb0
        /*1158*/ 	.word	0x0000000b
        /*115c*/ 	.word	0x00028850
        /*1160*/ 	.short	0x010a
        /*1162*/ 	.byte	0x3f
	.zero		1


	//   ....[80]....
        /*1164*/ 	.word	0x0001c180
        /*1168*/ 	.word	0x00000016
        /*116c*/ 	.word	0x00028820
        /*1170*/ 	.short	0x010a
        /*1172*/ 	.byte	0x3f
	.zero		1


	//   ....[81]....
        /*1174*/ 	.word	0x0001c1d0
        /*1178*/ 	.word	0x00000005
        /*117c*/ 	.word	0x000288a0
        /*1180*/ 	.short	0x010a
        /*1182*/ 	.byte	0x3f
	.zero		1


	//   ....[82]....
        /*1184*/ 	.word	0x0001c220
        /*1188*/ 	.word	0x00000005
        /*118c*/ 	.word	0x000288c0
        /*1190*/ 	.short	0x010a
        /*1192*/ 	.byte	0x3f
	.zero		1


	//   ....[83]....
        /*1194*/ 	.word	0x0001c270
        /*1198*/ 	.word	0x00000008
        /*119c*/ 	.word	0x000288a0
        /*11a0*/ 	.short	0x010a
        /*11a2*/ 	.byte	0x3f
	.zero		1


	//   ....[84]....
        /*11a4*/ 	.word	0x0001c2c0
        /*11a8*/ 	.word	0x00000008
        /*11ac*/ 	.word	0x000288c0
        /*11b0*/ 	.short	0x010a
        /*11b2*/ 	.byte	0x3f
	.zero		1


	//   ....[85]....
        /*11b4*/ 	.word	0x0001c3e0
        /*11b8*/ 	.word	0x00000007
        /*11bc*/ 	.word	0x00028840
        /*11c0*/ 	.short	0x010a
        /*11c2*/ 	.byte	0x3f
	.zero		1


	//   ....[86]....
        /*11c4*/ 	.word	0x0001d990
        /*11c8*/ 	.word	0x00000016
        /*11cc*/ 	.word	0x00028820
        /*11d0*/ 	.short	0x010a
        /*11d2*/ 	.byte	0x3f
	.zero		1


	//   ....[87]....
        /*11d4*/ 	.word	0x0001d9e0
        /*11d8*/ 	.word	0x00000006
        /*11dc*/ 	.word	0x00028840
        /*11e0*/ 	.short	0x010a
        /*11e2*/ 	.byte	0x3f
	.zero		1


	//   ....[88]....
        /*11e4*/ 	.word	0x0001e360
        /*11e8*/ 	.word	0x00000006
        /*11ec*/ 	.word	0x00028860
        /*11f0*/ 	.short	0x010a
        /*11f2*/ 	.byte	0x3f
	.zero		1


	//   ....[89]....
        /*11f4*/ 	.word	0x0001edd0
        /*11f8*/ 	.word	0x00000000
        /*11fc*/ 	.word	0x00028860
        /*1200*/ 	.short	0x010a
        /*1202*/ 	.byte	0x3f
	.zero		1


	//   ....[90]....
        /*1204*/ 	.word	0x00020140
        /*1208*/ 	.word	0x00000004
        /*120c*/ 	.word	0x00028820
        /*1210*/ 	.short	0x010a
        /*1212*/ 	.byte	0x3f
	.zero		1


	//   ....[91]....
        /*1214*/ 	.word	0x000202e0
        /*1218*/ 	.word	0x00000005
        /*121c*/ 	.word	0x00028840
        /*1220*/ 	.short	0x010a
        /*1222*/ 	.byte	0x3f
	.zero		1


	//   ....[92]....
        /*1224*/ 	.word	0x00020330
        /*1228*/ 	.word	0x00000019
        /*122c*/ 	.word	0x00028840
        /*1230*/ 	.short	0x010a
        /*1232*/ 	.byte	0x3f
	.zero		1


	//   ....[93]....
        /*1234*/ 	.word	0x00020380
        /*1238*/ 	.word	0x00000005
        /*123c*/ 	.word	0x00028860
        /*1240*/ 	.short	0x010a
        /*1242*/ 	.byte	0x3f
	.zero		1


	//----- nvinfo : EIATTR_NUM_MBARRIERS
	.align		4
.L_146:
        /*1244*/ 	.byte	0x03, 0x38
        /*1246*/ 	.short	0x0016


	//----- nvinfo : EIATTR_EXIT_INSTR_OFFSETS
	.align		4
        /*1248*/ 	.byte	0x04, 0x1c
        /*124a*/ 	.short	(.L_148 - .L_147)


	//   ....[0]....
.L_147:
        /*124c*/ 	.word	0x0001a6a0


	//----- nvinfo : EIATTR_MAX_THREADS
	.align		4
.L_148:
        /*1250*/ 	.byte	0x04, 0x05
        /*1252*/ 	.short	(.L_150 - .L_149)
.L_149:
        /*1254*/ 	.word	0x00000180
        /*1258*/ 	.word	0x00000001
        /*125c*/ 	.word	0x00000001


	//----- nvinfo : EIATTR_CRS_STACK_SIZE
	.align		4
.L_150:
        /*1260*/ 	.byte	0x04, 0x1e
        /*1262*/ 	.short	(.L_152 - .L_151)
.L_151:
        /*1264*/ 	.word	0x00000000


	//----- nvinfo : EIATTR_CBANK_PARAM_SIZE
	.align		4
.L_152:
        /*1268*/ 	.byte	0x03, 0x19
        /*126a*/ 	.short	0x0af0


	//----- nvinfo : EIATTR_PARAM_CBANK
	.align		4
        /*126c*/ 	.byte	0x04, 0x0a
        /*126e*/ 	.short	(.L_154 - .L_153)
	.align		4
.L_153:
        /*1270*/ 	.word	index@(.nv.constant0._ZN7cutlass13device_kernelIN5flash11enable_sm90INS1_16FlashAttnFwdSm90INS1_25CollectiveMainloopFwdSm90ILi2EN4cute5tupleIJNS5_1CILi1EEES8_S8_EEENS6_IJNS7_ILi128EEESA_SA_EEELi128ENS_6half_tEfNS_4arch4Sm90ELb0ELb0ELb1ELb1ELb1ELb1ELb0ELb1ELb1ELb1ELb0ELb0EEENS1_21CollectiveEpilogueFwdISB_S9_SC_SE_Li256ELb1ELb1ELb0ELb0EEENS1_36VarlenDynamicPersistentTileSchedulerILi128ELi128ELi256ELi128ELb0ELb1ELb1ELb0ELb1ELb1EEEEEEEEEvNT_6ParamsE)
        /*1274*/ 	.short	0x0210
        /*1276*/ 	.short	0x0af0


	//----- nvinfo : EIATTR_SW_WAR
	.align		4
.L_154:
        /*1278*/ 	.byte	0x04, 0x36
        /*127a*/ 	.short	(.L_156 - .L_155)
.L_155:
        /*127c*/ 	.word	0x00000008
.L_156:


//--------------------- .nv.info._ZN7cutlass13device_kernelIN5flash11enable_sm90INS1_16FlashAttnFwdSm90INS1_25CollectiveMainloopFwdSm90ILi2EN4cute5tupleIJNS5_1CILi1EEES8_S8_EEENS6_IJNS7_ILi128EEESA_SA_EEELi128ENS_6half_tEfNS_4arch4Sm90ELb0ELb1ELb1ELb0ELb1ELb0ELb0ELb1ELb1ELb1ELb0ELb0EEENS1_21CollectiveEpilogueFwdISB_S9_SC_SE_Li256ELb0ELb1ELb0ELb0EEENS1_30DynamicPersistentTileSchedulerILi256ELi128ELb0ELb1ELb1EEEEEEEEEvNT_6ParamsE --------------------------
	.section	.nv.info._ZN7cutlass13device_kernelIN5flash11enable_sm90INS1_16FlashAttnFwdSm90INS1_25CollectiveMainloopFwdSm90ILi2EN4cute5tupleIJNS5_1CILi1EEES8_S8_EEENS6_IJNS7_ILi128EEESA_SA_EEELi128ENS_6half_tEfNS_4arch4Sm90ELb0ELb1ELb1ELb0ELb1ELb0ELb0ELb1ELb1ELb1ELb0ELb0EEENS1_21CollectiveEpilogueFwdISB_S9_SC_SE_Li256ELb0ELb1ELb0ELb0EEENS1_30DynamicPersistentTileSchedulerILi256ELi128ELb0ELb1ELb1EEEEEEEEEvNT_6ParamsE,"",@"SHT_CUDA_INFO"
	.sectionflags	@""
	.align	4


	//----- nvinfo : EIATTR_CUDA_API_VERSION
	.align		4
        /*0000*/ 	.byte	0x04, 0x37
        /*0002*/ 	.short	(.L_158 - .L_157)
.L_157:
        /*0004*/ 	.word	0x00000082


	//----- nvinfo : EIATTR_KPARAM_INFO
	.align		4
.L_158:
        /*0008*/ 	.byte	0x04, 0x17
        /*000a*/ 	.short	(.L_160 - .L_159)
.L_159:
        /*000c*/ 	.word	0x00000000
        /*0010*/ 	.short	0x0000
        /*0012*/ 	.short	0x0070
        /*0014*/ 	.byte	0x00, 0xf0, 0x01, 0x2a


	//----- nvinfo : EIATTR_SPARSE_MMA_MASK
	.align		4
.L_160:
        /*0018*/ 	.byte	0x03, 0x50
        /*001a*/ 	.short	0x0000


	//----- nvinfo : EIATTR_MAXREG_COUNT
	.align		4
        /*001c*/ 	.byte	0x03, 0x1b
        /*001e*/ 	.short	0x00a8


	//----- nvinfo : EIATTR_NUM_BARRIERS
	.align		4
        /*0020*/ 	.byte	0x02, 0x4c
        /*0022*/ 	.byte	0x10
	.zero		1


	//----- nvinfo : EIATTR_EXTERNS
	.align		4
        /*0024*/ 	.byte	0x04, 0x0f
        /*0026*/ 	.short	(.L_162 - .L_161)


	//   ....[0]....
	.align		4
.L_161:
        /*0028*/ 	.word	index@(__assertfail)


	//----- nvinfo : EIATTR_MERCURY_ISA_VERSION
	.align		4
.L_162:
        /*002c*/ 	.byte	0x03, 0x5f
        /*002e*/ 	.short	0x0101


	//----- nvinfo : EIATTR_INT_WARP_WIDE_INSTR_OFFSETS
	.align		4
        /*0030*/ 	.byte	0x04, 0x31
        /*0032*/ 	.short	(.L_164 - .L_163)


	//   ....[0]....
.L_163:
        /*0034*/ 	.word	0x000000b0


	//   ....[1]....
        /*0038*/ 	.word	0x000000c0


	//   ....[2]....
        /*003c*/ 	.word	0x00000160


	//   ....[3]....
        /*0040*/ 	.word	0x000125d0


	//   ....[4]....
        /*0044*/ 	.word	0x00012660


	//   ....[5]....
        /*0048*/ 	.word	0x00015280


	//   ....[6]....
        /*004c*/ 	.word	0x00015310


	//----- nvinfo : EIATTR_COOP_GROUP_MASK_REGIDS
	.align		4
.L_164:
        /*0050*/ 	.byte	0x04, 0x29
        /*0052*/ 	.short	(.L_166 - .L_165)


	//   ....[0]....
.L_165:
        /*0054*/ 	.word	0xffffffff


	//   ....[1]....
        /*0058*/ 	.word	0xffffffff


	//   ....[2]....
        /*005c*/ 	.word	0xffffffff


	//   ....[3]....
        /*0060*/ 	.word	0xffffffff


	//   ....[4]....
        /*0064*/ 	.word	0xffffffff


	//   ....[5]....
        /*0068*/ 	.word	0xffffffff


	//   ....[6]....
        /*006c*/ 	.word	0xffffffff


	//   ....[7]....
        /*0070*/ 	.word	0xffffffff


	//   ....[8]....
        /*0074*/ 	.word	0xffffffff


	//   ....[9]....
        /*0078*/ 	.word	0xffffffff


	//   ....[10]....
        /*007c*/ 	.word	0xffffffff


	//   ....[11]....
        /*0080*/ 	.word	0xffffffff


	//   ....[12]....
        /*0084*/ 	.word	0xffffffff


	//   ....[13]....
        /*0088*/ 	.word	0xffffffff


	//   ....[14]....
        /*008c*/ 	.word	0xffffffff


	//   ....[15]....
        /*0090*/ 	.word	0xffffffff


	//   ....[16]....
        /*0094*/ 	.word	0xffffffff


	//   ....[17]....
        /*0098*/ 	.word	0xffffffff


	//   ....[18]....
        /*009c*/ 	.word	0xffffffff


	//   ....[19]....
        /*00a0*/ 	.word	0xffffffff


	//   ....[20]....
        /*00a4*/ 	.word	0xffffffff


	//   ....[21]....
        /*00a8*/ 	.word	0xffffffff


	//   ....[22]....
        /*00ac*/ 	.word	0xffffffff


	//   ....[23]....
        /*00b0*/ 	.word	0xffffffff


	//   ....[24]....
        /*00b4*/ 	.word	0xffffffff


	//   ....[25]....
        /*00b8*/ 	.word	0xffffffff


	//   ....[26]....
        /*00bc*/ 	.word	0xffffffff


	//   ....[27]....
        /*00c0*/ 	.word	0xffffffff


	//   ....[28]....
        /*00c4*/ 	.word	0xffffffff


	//   ....[29]....
        /*00c8*/ 	.word	0xffffffff


	//   ....[30]....
        /*00cc*/ 	.word	0xffffffff


	//   ....[31]....
        /*00d0*/ 	.word	0xffffffff


	//   ....[32]....
        /*00d4*/ 	.word	0xffffffff


	//   ....[33]....
        /*00d8*/ 	.word	0xffffffff


	//   ....[34]....
        /*00dc*/ 	.word	0xffffffff


	//   ....[35]....
        /*00e0*/ 	.word	0xffffffff


	//   ....[36]....
        /*00e4*/ 	.word	0xffffffff


	//   ....[37]....
        /*00e8*/ 	.word	0xffffffff


	//   ....[38]....
        /*00ec*/ 	.word	0xffffffff


	//   ....[39]....
        /*00f0*/ 	.word	0xffffffff


	//   ....[40]....
        /*00f4*/ 	.word	0xffffffff


	//   ....[41]....
        /*00f8*/ 	.word	0xffffffff


	//   ....[42]....
        /*00fc*/ 	.word	0xffffffff


	//   ....[43]....
        /*0100*/ 	.word	0xffffffff


	//   ....[44]....
        /*0104*/ 	.word	0xffffffff


	//   ....[45]....
        /*0108*/ 	.word	0xffffffff


	//   ....[46]....
        /*010c*/ 	.word	0xffffffff


	//   ....[47]....
        /*0110*/ 	.word	0xffffffff


	//   ....[48]....
        /*0114*/ 	.word	0xffffffff


	//   ....[49]....
        /*0118*/ 	.word	0xffffffff


	//   ....[50]....
        /*011c*/ 	.word	0xffffffff


	//   ....[51]....
        /*0120*/ 	.word	0xffffffff


	//   ....[52]....
        /*0124*/ 	.word	0xffffffff


	//   ....[53]....
        /*0128*/ 	.word	0xffffffff


	//   ....[54]....
        /*012c*/ 	.word	0xffffffff


	//   ....[55]....
        /*0130*/ 	.word	0xffffffff


	//   ....[56]....
        /*0134*/ 	.word	0xffffffff


	//   ....[57]....
        /*0138*/ 	.word	0xffffffff


	//   ....[58]....
        /*013c*/ 	.word	0xffffffff


	//   ....[59]....
        /*0140*/ 	.word	0xffffffff


	//   ....[60]....
        /*0144*/ 	.word	0xffffffff


	//   ....[61]....
        /*0148*/ 	.word	0xffffffff


	//   ....[62]....
        /*014c*/ 	.word	0xffffffff


	//   ....[63]....
        /*0150*/ 	.word	0xffffffff


	//   ....[64]....
        /*0154*/ 	.word	0xffffffff


	//   ....[65]....
        /*0158*/ 	.word	0xffffffff


	//   ....[66]....
        /*015c*/ 	.word	0xffffffff


	//   ....[67]....
        /*0160*/ 	.word	0xffffffff


	//   ....[68]....
        /*0164*/ 	.word	0xffffffff


	//   ....[69]....
        /*0168*/ 	.word	0xffffffff


	//   ....[70]....
        /*016c*/ 	.word	0xffffffff


	//   ....[71]....
        /*0170*/ 	.word	0xffffffff


	//   ....[72]....
        /*0174*/ 	.word	0xffffffff


	//   ....[73]....
        /*0178*/ 	.word	0xffffffff


	//   ....[74]....
        /*017c*/ 	.word	0xffffffff


	//   ....[75]....
        /*0180*/ 	.word	0xffffffff


	//   ....[76]....
        /*0184*/ 	.word	0xffffffff


	//   ....[77]....
        /*0188*/ 	.word	0xffffffff


	//   ....[78]....
        /*018c*/ 	.word	0xffffffff


	//   ....[79]....
        /*0190*/ 	.word	0xffffffff


	//   ....[80]....
        /*0194*/ 	.word	0xffffffff


	//   ....[81]....
        /*0198*/ 	.word	0xffffffff


	//   ....[82]....
        /*019c*/ 	.word	0xffffffff


	//   ....[83]....
        /*01a0*/ 	.word	0xffffffff


	//   ....[84]....
        /*01a4*/ 	.word	0xffffffff


	//   ....[85]....
        /*01a8*/ 	.word	0xffffffff


	//   ....[86]....
        /*01ac*/ 	.word	0xffffffff


	//   ....[87]....
        /*01b0*/ 	.word	0xffffffff


	//   ....[88]....
        /*01b4*/ 	.word	0xffffffff


	//   ....[89]....
        /*01b8*/ 	.word	0xffffffff


	//   ....[90]....
        /*01bc*/ 	.word	0xffffffff


	//   ....[91]....
        /*01c0*/ 	.word	0xffffffff


	//   ....[92]....
        /*01c4*/ 	.word	0xffffffff


	//   ....[93]....
        /*01c8*/ 	.word	0xffffffff


	//   ....[94]....
        /*01cc*/ 	.word	0xffffffff


	//   ....[95]....
        /*01d0*/ 	.word	0xffffffff


	//   ....[96]....
        /*01d4*/ 	.word	0xffffffff


	//   ....[97]....
        /*01d8*/ 	.word	0xffffffff


	//   ....[98]....
        /*01dc*/ 	.word	0xffffffff


	//   ....[99]....
        /*01e0*/ 	.word	0xffffffff


	//   ....[100]....
        /*01e4*/ 	.word	0xffffffff


	//   ....[101]....
        /*01e8*/ 	.word	0xffffffff


	//   ....[102]....
        /*01ec*/ 	.word	0xffffffff


	//   ....[103]....
        /*01f0*/ 	.word	0xffffffff


	//   ....[104]....
        /*01f4*/ 	.word	0xffffffff


	//   ....[105]....
        /*01f8*/ 	.word	0xffffffff


	//   ....[106]....
        /*01fc*/ 	.word	0xffffffff


	//   ....[107]....
        /*0200*/ 	.word	0xffffffff


	//   ....[108]....
        /*0204*/ 	.word	0xffffffff


	//   ....[109]....
        /*0208*/ 	.word	0xffffffff


	//   ....[110]....
        /*020c*/ 	.word	0xffffffff


	//   ....[111]....
        /*0210*/ 	.word	0xffffffff


	//   ....[112]....
        /*0214*/ 	.word	0xffffffff


	//   ....[113]....
        /*0218*/ 	.word	0xffffffff


	//   ....[114]....
        /*021c*/ 	.word	0xffffffff


	//   ....[115]....
        /*0220*/ 	.word	0xffffffff


	//   ....[116]....
        /*0224*/ 	.word	0xffffffff


	//   ....[117]....
        /*0228*/ 	.word	0xffffffff


	//   ....[118]....
        /*022c*/ 	.word	0xffffffff


	//   ....[119]....
        /*0230*/ 	.word	0xffffffff


	//   ....[120]....
        /*0234*/ 	.word	0xffffffff


	//   ....[121]....
        /*0238*/ 	.word	0xffffffff


	//   ....[122]....
        /*023c*/ 	.word	0xffffffff


	//   ....[123]....
        /*0240*/ 	.word	0xffffffff


	//   ....[124]....
        /*0244*/ 	.word	0xffffffff


	//   ....[125]....
        /*0248*/ 	.word	0xffffffff


	//   ....[126]....
        /*024c*/ 	.word	0xffffffff


	//   ....[127]....
        /*0250*/ 	.word	0xffffffff


	//   ....[128]....
        /*0254*/ 	.word	0xffffffff


	//   ....[129]....
        /*0258*/ 	.word	0xffffffff


	//   ....[130]....
        /*025c*/ 	.word	0xffffffff


	//   ....[131]....
        /*0260*/ 	.word	0xffffffff


	//   ....[132]....
        /*0264*/ 	.word	0xffffffff


	//   ....[133]....
        /*0268*/ 	.word	0xffffffff


	//   ....[134]....
        /*026c*/ 	.word	0xffffffff


	//   ....[135]....
        /*0270*/ 	.word	0xffffffff


	//   ....[136]....
        /*0274*/ 	.word	0x0500000f


	//   ....[137]....
        /*0278*/ 	.word	0x0500000f


	//   ....[138]....
        /*027c*/ 	.word	0x0500000f


	//   ....[139]....
        /*0280*/ 	.word	0x0500000f


	//   ....[140]....
        /*0284*/ 	.word	0x0500000f


	//   ....[141]....
        /*0288*/ 	.word	0x0500000f


	//   ....[142]....
        /*028c*/ 	.word	0x0500000f


	//   ....[143]....
        /*0290*/ 	.word	0x0500000f


	//   ....[144]....
        /*0294*/ 	.word	0x0500000f


	//   ....[145]....
        /*0298*/ 	.word	0x0500000f


	//   ....[146]....
        /*029c*/ 	.word	0x0500000f


	//   ....[147]....
        /*02a0*/ 	.word	0x0500000f


	//   ....[148]....
        /*02a4*/ 	.word	0x0500000f


	//   ....[149]....
        /*02a8*/ 	.word	0x0500000f


	//   ....[150]....
        /*02ac*/ 	.word	0x0500000f


	//   ....[151]....
        /*02b0*/ 	.word	0x0500000f


	//   ....[152]....
        /*02b4*/ 	.word	0x0500000f


	//   ....[153]....
        /*02b8*/ 	.word	0x0500000f


	//   ....[154]....
        /*02bc*/ 	.word	0x0500000f


	//   ....[155]....
        /*02c0*/ 	.word	0x0500000f


	//   ....[156]....
        /*02c4*/ 	.word	0x0500000f


	//   ....[157]....
        /*02c8*/ 	.word	0x0500000f


	//   ....[158]....
        /*02cc*/ 	.word	0x0500000f


	//   ....[159]....
        /*02d0*/ 	.word	0x0500000f


	//   ....[160]....
        /*02d4*/ 	.word	0x0500000f


	//   ....[161]....
        /*02d8*/ 	.word	0x0500000f


	//   ....[162]....
        /*02dc*/ 	.word	0x0500000f


	//   ....[163]....
        /*02e0*/ 	.word	0x0500000f


	//   ....[164]....
        /*02e4*/ 	.word	0x0500000f


	//   ....[165]....
        /*02e8*/ 	.word	0x0500000f


	//   ....[166]....
        /*02ec*/ 	.word	0x0500000f


	//   ....[167]....
        /*02f0*/ 	.word	0x0500000f


	//   ....[168]....
        /*02f4*/ 	.word	0x0500000f


	//   ....[169]....
        /*02f8*/ 	.word	0x0500000f


	//   ....[170]....
        /*02fc*/ 	.word	0x0500000f


	//   ....[171]....
        /*0300*/ 	.word	0x0500000f


	//   ....[172]....
        /*0304*/ 	.word	0x0500000f


	//   ....[173]....
        /*0308*/ 	.word	0x0500000f


	//   ....[174]....
        /*030c*/ 	.word	0x0500000f


	//   ....[175]....
        /*0310*/ 	.word	0x0500000f


	//   ....[176]....
        /*0314*/ 	.word	0x0500000f


	//   ....[177]....
        /*0318*/ 	.word	0x0500000f


	//   ....[178]....
        /*031c*/ 	.word	0x0500000f


	//   ....[179]....
        /*0320*/ 	.word	0x0500000f


	//   ....[180]....
        /*0324*/ 	.word	0x0500000f


	//   ....[181]....
        /*0328*/ 	.word	0x0500000f


	//   ....[182]....
        /*032c*/ 	.word	0x0500000f


	//   ....[183]....
        /*0330*/ 	.word	0x0500000f


	//   ....[184]....
        /*0334*/ 	.word	0x0500000f


	//   ....[185]....
        /*0338*/ 	.word	0x0500000f


	//   ....[186]....
        /*033c*/ 	.word	0x0500000f


	//   ....[187]....
        /*0340*/ 	.word	0x0500000f


	//   ....[188]....
        /*0344*/ 	.word	0x0500000f


	//   ....[189]....
        /*0348*/ 	.word	0x0500000f


	//   ....[190]....
        /*034c*/ 	.word	0x0500000f


	//   ....[191]....
        /*0350*/ 	.word	0x0500000f


	//   ....[192]....
        /*0354*/ 	.word	0x0500000f


	//   ....[193]....
        /*0358*/ 	.word	0x0500000f


	//   ....[194]....
        /*035c*/ 	.word	0x0500000f


	//   ....[195]....
        /*0360*/ 	.word	0x0500000f


	//   ....[196]....
        /*0364*/ 	.word	0x0500000f


	//   ....[197]....
        /*0368*/ 	.word	0x0500000f


	//   ....[198]....
        /*036c*/ 	.word	0x0500000f


	//   ....[199]....
        /*0370*/ 	.word	0x0500000f


	//   ....[200]....
        /*0374*/ 	.word	0x0500000f


	//   ....[201]....
        /*0378*/ 	.word	0x0500000f


	//   ....[202]....
        /*037c*/ 	.word	0x0500000f


	//   ....[203]....
        /*0380*/ 	.word	0x0500000f


	//   ....[204]....
        /*0384*/ 	.word	0x0500000f


	//   ....[205]....
        /*0388*/ 	.word	0x0500000f


	//   ....[206]....
        /*038c*/ 	.word	0x0500000f


	//   ....[207]....
        /*0390*/ 	.word	0x0500000f


	//   ....[208]....
        /*0394*/ 	.word	0x0500000f


	//   ....[209]....
        /*0398*/ 	.word	0x0500000f


	//   ....[210]....
        /*039c*/ 	.word	0x0500000f


	//   ....[211]....
        /*03a0*/ 	.word	0x0500000f


	//   ....[212]....
        /*03a4*/ 	.word	0x0500000f


	//   ....[213]....
        /*03a8*/ 	.word	0x0500000f


	//   ....[214]....
        /*03ac*/ 	.word	0x0500000f


	//   ....[215]....
        /*03b0*/ 	.word	0x0500000f


	//   ....[216]....
        /*03b4*/ 	.word	0x0500000f


	//   ....[217]....
        /*03b8*/ 	.word	0x0500000f


	//   ....[218]....
        /*03bc*/ 	.word	0x0500000f


	//----- nvinfo : EIATTR_COOP_GROUP_INSTR_OFFSETS
	.align		4
.L_166:
        /*03c0*/ 	.byte	0x04, 0x28
        /*03c2*/ 	.short	(.L_168 - .L_167)


	//   ....[0]....
.L_167:
        /*03c4*/ 	.word	0x00000070


	//   ....[1]....
        /*03c8*/ 	.word	0x00000080


	//   ....[2]....
        /*03cc*/ 	.word	0x000002c0


	//   ....[3]....
        /*03d0*/ 	.word	0x00000420


	//   ....[4]....
        /*03d4*/ 	.word	0x00000540


	//   ....[5]....
        /*03d8*/ 	.word	0x000006a0


	//   ....[6]....
        /*03dc*/ 	.word	0x00001730


	//   ....[7]....
        /*03e0*/ 	.word	0x00002100


	//   ....[8]....
        /*03e4*/ 	.word	0x00002a30


	//   ....[9]....
        /*03e8*/ 	.word	0x00003c00


	//   ....[10]....
        /*03ec*/ 	.word	0x00003d10


	//   ....[11]....
        /*03f0*/ 	.word	0x00004660


	//   ....[12]....
        /*03f4*/ 	.word	0x000046d0


	//   ....[13]....
        /*03f8*/ 	.word	0x00005ec0


	//   ....[14]....
        /*03fc*/ 	.word	0x00006830


	//   ....[15]....
        /*0400*/ 	.word	0x00007410


	//   ....[16]....
        /*0404*/ 	.word	0x00007480


	//   ....[17]....
        /*0408*/ 	.word	0x00007dd0


	//   ....[18]....
        /*040c*/ 	.word	0x00007e30


	//   ....[19]....
        /*0410*/ 	.word	0x0000a4c0


	//   ....[20]....
        /*0414*/ 	.word	0x0000a510


	//   ....[21]....
        /*0418*/ 	.word	0x0000a530


	//   ....[22]....
        /*041c*/ 	.word	0x0000a550


	//   ....[23]....
        /*0420*/ 	.word	0x0000c2e0


	//   ....[24]....
        /*0424*/ 	.word	0x0000cc40


	//   ....[25]....
        /*0428*/ 	.word	0x0000d7c0


	//   ....[26]....
        /*042c*/ 	.word	0x0000d7e0


	//   ....[27]....
        /*0430*/ 	.word	0x0000e200


	//   ....[28]....
        /*0434*/ 	.word	0x0000e260


	//   ....[29]....
        /*0438*/ 	.word	0x0000f340


	//   ....[30]....
        /*043c*/ 	.word	0x0000f370


	//   ....[31]....
        /*0440*/ 	.word	0x0000f430


	//   ....[32]....
        /*0444*/ 	.word	0x0000f450


	//   ....[33]....
        /*0448*/ 	.word	0x000105b0


	//   ....[34]....
        /*044c*/ 	.word	0x00010610


	//   ....[35]....
        /*0450*/ 	.word	0x00010660


	//   ....[36]....
        /*0454*/ 	.word	0x000106c0


	//   ....[37]....
        /*0458*/ 	.word	0x00010b90


	//   ....[38]....
        /*045c*/ 	.word	0x00010bd0


	//   ....[39]....
        /*0460*/ 	.word	0x00010c90


	//   ....[40]....
        /*0464*/ 	.word	0x00010cb0


	//   ....[41]....
        /*0468*/ 	.word	0x00010d70


	//   ....[42]....
        /*046c*/ 	.word	0x00010d90


	//   ....[43]....
        /*0470*/ 	.word	0x00010e60


	//   ....[44]....
        /*0474*/ 	.word	0x00010e80


	//   ....[45]....
        /*0478*/ 	.word	0x00011520


	//   ....[46]....
        /*047c*/ 	.word	0x00011540


	//   ....[47]....
        /*0480*/ 	.word	0x00011600


	//   ....[48]....
        /*0484*/ 	.word	0x00011620


	//   ....[49]....
        /*0488*/ 	.word	0x000116e0


	//   ....[50]....
        /*048c*/ 	.word	0x00011700


	//   ....[51]....
        /*0490*/ 	.word	0x000117d0


	//   ....[52]....
        /*0494*/ 	.word	0x000117f0


	//   ....[53]....
        /*0498*/ 	.word	0x00011960


	//   ....[54]....
        /*049c*/ 	.word	0x000130e0


	//   ....[55]....
        /*04a0*/ 	.word	0x00013100


	//   ....[56]....
        /*04a4*/ 	.word	0x00013110


	//   ....[57]....
        /*04a8*/ 	.word	0x00013150


	//   ....[58]....
        /*04ac*/ 	.word	0x000131d0


	//   ....[59]....
        /*04b0*/ 	.word	0x000131f0


	//   ....[60]....
        /*04b4*/ 	.word	0x00013270


	//   ....[61]....
        /*04b8*/ 	.word	0x00013290


	//   ....[62]....
        /*04bc*/ 	.word	0x00013310


	//   ....[63]....
        /*04c0*/ 	.word	0x00013330


	//   ....[64]....
        /*04c4*/ 	.word	0x000133b0


	//   ....[65]....
        /*04c8*/ 	.word	0x000133d0


	//   ....[66]....
        /*04cc*/ 	.word	0x00013450


	//   ....[67]....
        /*04d0*/ 	.word	0x00013470


	//   ....[68]....
        /*04d4*/ 	.word	0x000134f0


	//   ....[69]....
        /*04d8*/ 	.word	0x00013510


	//   ....[70]....
        /*04dc*/ 	.word	0x00013b40


	//   ....[71]....
        /*04e0*/ 	.word	0x00013b60


	//   ....[72]....
        /*04e4*/ 	.word	0x00013b90


	//   ....[73]....
        /*04e8*/ 	.word	0x00013bd0


	//   ....[74]....
        /*04ec*/ 	.word	0x00013c40


	//   ....[75]....
        /*04f0*/ 	.word	0x00013c60


	//   ....[76]....
        /*04f4*/ 	.word	0x00013ce0


	//   ....[77]....
        /*04f8*/ 	.word	0x00013d00


	//   ....[78]....
        /*04fc*/ 	.word	0x00013d80


	//   ....[79]....
        /*0500*/ 	.word	0x00013da0


	//   ....[80]....
        /*0504*/ 	.word	0x00013e20


	//   ....[81]....
        /*0508*/ 	.word	0x00013e40


	//   ....[82]....
        /*050c*/ 	.word	0x00013ec0


	//   ....[83]....
        /*0510*/ 	.word	0x00013ee0


	//   ....[84]....
        /*0514*/ 	.word	0x00013f60


	//   ....[85]....
        /*0518*/ 	.word	0x00013f80


	//   ....[86]....
        /*051c*/ 	.word	0x00014640


	//   ....[87]....
        /*0520*/ 	.word	0x00014670


	//   ....[88]....
        /*0524*/ 	.word	0x00014680


	//   ....[89]....
        /*0528*/ 	.word	0x000146d0


	//   ....[90]....
        /*052c*/ 	.word	0x000146e0


	//   ....[91]....
        /*0530*/ 	.word	0x00014730


	//   ....[92]....
        /*0534*/ 	.word	0x00014740


	//   ....[93]....
        /*0538*/ 	.word	0x00014790


	//   ....[94]....
        /*053c*/ 	.word	0x000147a0


	//   ....[95]....
        /*0540*/ 	.word	0x000147f0


	//   ....[96]....
        /*0544*/ 	.word	0x00014800


	//   ....[97]....
        /*0548*/ 	.word	0x00014850


	//   ....[98]....
        /*054c*/ 	.word	0x00014860


	//   ....[99]....
        /*0550*/ 	.word	0x000148b0


	//   ....[100]....
        /*0554*/ 	.word	0x000148c0


	//   ....[101]....
        /*0558*/ 	.word	0x000148d0


	//   ....[102]....
        /*055c*/ 	.word	0x00014b70


	//   ....[103]....
        /*0560*/ 	.word	0x00014b90


	//   ....[104]....
        /*0564*/ 	.word	0x00014bb0


	//   ....[105]....
        /*0568*/ 	.word	0x00014c10


	//   ....[106]....
        /*056c*/ 	.word	0x00014c30


	//   ....[107]....
        /*0570*/ 	.word	0x00014c90


	//   ....[108]....
        /*0574*/ 	.word	0x00014cb0


	//   ....[109]....
        /*0578*/ 	.word	0x00014d10


	//   ....[110]....
        /*057c*/ 	.word	0x00014d30


	//   ....[111]....
        /*0580*/ 	.word	0x00014d90


	//   ....[112]....
        /*0584*/ 	.word	0x00014db0


	//   ....[113]....
        /*0588*/ 	.word	0x00014e10


	//   ....[114]....
        /*058c*/ 	.word	0x00014e30


	//   ....[115]....
        /*0590*/ 	.word	0x00014e90


	//   ....[116]....
        /*0594*/ 	.word	0x00014eb0


	//   ....[117]....
        /*0598*/ 	.word	0x00014ec0


	//   ....[118]....
        /*059c*/ 	.word	0x00015460


	//   ....[119]....
        /*05a0*/ 	.word	0x00015480


	//   ....[120]....
        /*05a4*/ 	.word	0x000154a0


	//   ....[121]....
        /*05a8*/ 	.word	0x000154e0


	//   ....[122]....
        /*05ac*/ 	.word	0x00015530


	//   ....[123]....
        /*05b0*/ 	.word	0x00015560


	//   ....[124]....
        /*05b4*/ 	.word	0x000155b0


	//   ....[125]....
        /*05b8*/ 	.word	0x000155e0


	//   ....[126]....
        /*05bc*/ 	.word	0x00015630


	//   ....[127]....
        /*05c0*/ 	.word	0x00015660


	//   ....[128]....
        /*05c4*/ 	.word	0x000156b0


	//   ....[129]....
        /*05c8*/ 	.word	0x000156e0


	//   ....[130]....
        /*05cc*/ 	.word	0x00015730


	//   ....[131]....
        /*05d0*/ 	.word	0x00015760


	//   ....[132]....
        /*05d4*/ 	.word	0x000157b0


	//   ....[133]....
        /*05d8*/ 	.word	0x000157e0


	//   ....[134]....
        /*05dc*/ 	.word	0x00015ac0


	//   ....[135]....
        /*05e0*/ 	.word	0x00015c90


	//   ....[136]....
        /*05e4*/ 	.word	0x000162e0


	//   ....[137]....
        /*05e8*/ 	.word	0x000163c0


	//   ....[138]....
        /*05ec*/ 	.word	0x00016460


	//   ....[139]....
        /*05f0*/ 	.word	0x000164e0


	//   ....[140]....
        /*05f4*/ 	.word	0x000165a0


	//   ....[141]....
        /*05f8*/ 	.word	0x00016610


	//   ....[142]....
        /*05fc*/ 	.word	0x000166e0


	//   ....[143]....
        /*0600*/ 	.word	0x00016760


	//   ....[144]....
        /*0604*/ 	.word	0x00016830


	//   ....[145]....
        /*0608*/ 	.word	0x000168b0


	//   ....[146]....
        /*060c*/ 	.word	0x00016980


	//   ....[147]....
        /*0610*/ 	.word	0x00016a00


	//   ....[148]....
        /*0614*/ 	.word	0x00016ad0


	//   ....[149]....
        /*0618*/ 	.word	0x00016b50


	//   ....[150]....
        /*061c*/ 	.word	0x00016c20


	//   ....[151]....
        /*0620*/ 	.word	0x00016ca0


	//   ....[152]....
        /*0624*/ 	.word	0x00016d60


	//   ....[153]....
        /*0628*/ 	.word	0x00016df0


	//   ....[154]....
        /*062c*/ 	.word	0x00016e60


	//   ....[155]....
        /*0630*/ 	.word	0x00016ee0


	//   ....[156]....
        /*0634*/ 	.word	0x00016f90


	//   ....[157]....
        /*0638*/ 	.word	0x00017000


	//   ....[158]....
        /*063c*/ 	.word	0x000170e0


	//   ....[159]....
        /*0640*/ 	.word	0x00017150


	//   ....[160]....
        /*0644*/ 	.word	0x00017230


	//   ....[161]....
        /*0648*/ 	.word	0x000172a0


	//   ....[162]....
        /*064c*/ 	.word	0x00017380


	//   ....[163]....
        /*0650*/ 	.word	0x000173f0


	//   ....[164]....
        /*0654*/ 	.word	0x000174d0


	//   ....[165]....
        /*0658*/ 	.word	0x00017540


	//   ....[166]....
        /*065c*/ 	.word	0x00017620


	//   ....[167]....
        /*0660*/ 	.word	0x00017690


	//   ....[168]....
        /*0664*/ 	.word	0x00017750


	//   ....[169]....
        /*0668*/ 	.word	0x00017880


	//   ....[170]....
        /*066c*/ 	.word	0x00017920


	//   ....[171]....
        /*0670*/ 	.word	0x00017990


	//   ....[172]....
        /*0674*/ 	.word	0x00017a50


	//   ....[173]....
        /*0678*/ 	.word	0x00017ab0


	//   ....[174]....
        /*067c*/ 	.word	0x00017b70


	//   ....[175]....
        /*0680*/ 	.word	0x00017bd0


	//   ....[176]....
        /*0684*/ 	.word	0x00017c90


	//   ....[177]....
        /*0688*/ 	.word	0x00017cf0


	//   ....[178]....
        /*068c*/ 	.word	0x00017db0


	//   ....[179]....
        /*0690*/ 	.word	0x00017e10


	//   ....[180]....
        /*0694*/ 	.word	0x00017ed0


	//   ....[181]....
        /*0698*/ 	.word	0x00017f30


	//   ....[182]....
        /*069c*/ 	.word	0x00017ff0


	//   ....[183]....
        /*06a0*/ 	.word	0x00018050


	//   ....[184]....
        /*06a4*/ 	.word	0x00018110


	//   ....[185]....
        /*06a8*/ 	.word	0x000181f0


	//   ....[186]....
        /*06ac*/ 	.word	0x00018290


	//   ....[187]....
        /*06b0*/ 	.word	0x000182f0


	//   ....[188]....
        /*06b4*/ 	.word	0x000183c0


	//   ....[189]....
        /*06b8*/ 	.word	0x00018420


	//   ....[190]....
        /*06bc*/ 	.word	0x000184f0


	//   ....[191]....
        /*06c0*/ 	.word	0x00018550


	//   ....[192]....
        /*06c4*/ 	.word	0x00018620


	//   ....[193]....
        /*06c8*/ 	.word	0x00018680


	//   ....[194]....
        /*06cc*/ 	.word	0x00018750


	//   ....[195]....
        /*06d0*/ 	.word	0x000187b0


	//   ....[196]....
        /*06d4*/ 	.word	0x00018880


	//   ....[197]....
        /*06d8*/ 	.word	0x000188e0


	//   ....[198]....
        /*06dc*/ 	.word	0x000189b0


	//   ....[199]....
        /*06e0*/ 	.word	0x00018a10


	//   ....[200]....
        /*06e4*/ 	.word	0x00018ad0


	//   ....[201]....
        /*06e8*/ 	.word	0x00018bf0


	//   ....[202]....
        /*06ec*/ 	.word	0x00018c90


	//   ....[203]....
        /*06f0*/ 	.word	0x00018cf0


	//   ....[204]....
        /*06f4*/ 	.word	0x00018dc0


	//   ....[205]....
        /*06f8*/ 	.word	0x00018e60


	//   ....[206]....
        /*06fc*/ 	.word	0x00018f20


	//   ....[207]....
        /*0700*/ 	.word	0x00018fc0


	//   ....[208]....
        /*0704*/ 	.word	0x00019080


	//   ....[209]....
        /*0708*/ 	.word	0x00019120


	//   ....[210]....
        /*070c*/ 	.word	0x000191e0


	//   ....[211]....
        /*0710*/ 	.word	0x00019280


	//   ....[212]....
        /*0714*/ 	.word	0x00019340


	//   ....[213]....
        /*0718*/ 	.word	0x000193e0


	//   ....[214]....
        /*071c*/ 	.word	0x000194a0


	//   ....[215]....
        /*0720*/ 	.word	0x00019540


	//   ....[216]....
        /*0724*/ 	.word	0x00019600


	//   ....[217]....
        /*0728*/ 	.word	0x000196d0


	//   ....[218]....
        /*072c*/ 	.word	0x000197f0


	//----- nvinfo : EIATTR_REG_RECONFIG
	.align		4
.L_168:
        /*0730*/ 	.byte	0x01, 0x54
	.zero		2


	//----- nvinfo : EIATTR_SYSCALL_OFFSETS
	.align		4
        /*0734*/ 	.byte	0x04, 0x46
        /*0736*/ 	.short	(.L_170 - .L_169)


	//   ....[0]....
.L_169:
        /*0738*/ 	.word	0x00001910


	//   ....[1]....
        /*073c*/ 	.word	0x000127c0


	//   ....[2]....
        /*0740*/ 	.word	0x00012910


	//   ....[3]....
        /*0744*/ 	.word	0x00012a00


	//   ....[4]....
        /*0748*/ 	.word	0x00013800


	//----- nvinfo : EIATTR_MBARRIER_INSTR_OFFSETS
	.align		4
.L_170:
        /*074c*/ 	.byte	0x04, 0x39
        /*074e*/ 	.short	(.L_172 - .L_171)


	//   ....[0]....
.L_171:
        /*0750*/ 	.word	0x00000170
        /*0754*/ 	.word	0x000000ff
        /*0758*/ 	.word	0x00028800
        /*075c*/ 	.short	0x0100
        /*075e*/ 	.byte	0x08
	.zero		1


	//   ....[1]....
        /*0760*/ 	.word	0x00000180
        /*0764*/ 	.word	0x000000ff
        /*0768*/ 	.word	0x00028820
        /*076c*/ 	.short	0x0100
        /*076e*/ 	.byte	0x08
	.zero		1


	//   ....[2]....
        /*0770*/ 	.word	0x00000270
        /*0774*/ 	.word	0x000000ff
        /*0778*/ 	.word	0x00028830
        /*077c*/ 	.short	0x0100
        /*077e*/ 	.byte	0x08
	.zero		1


	//   ....[3]....
        /*0780*/ 	.word	0x00000280
        /*0784*/ 	.word	0x000000ff
        /*0788*/ 	.word	0x00028840
        /*078c*/ 	.short	0x0100
        /*078e*/ 	.byte	0x08
	.zero		1


	//   ....[4]....
        /*0790*/ 	.word	0x00000290
        /*0794*/ 	.word	0x000000ff
        /*0798*/ 	.word	0x00028838
        /*079c*/ 	.short	0x0100
        /*079e*/ 	.byte	0x08
	.zero		1


	//   ....[5]....
        /*07a0*/ 	.word	0x000002a0
        /*07a4*/ 	.word	0x000000ff
        /*07a8*/ 	.word	0x00028848
        /*07ac*/ 	.short	0x0100
        /*07ae*/ 	.byte	0x08
	.zero		1


	//   ....[6]....
        /*07b0*/ 	.word	0x000003d0
        /*07b4*/ 	.word	0x000000ff
        /*07b8*/ 	.word	0x00028850
        /*07bc*/ 	.short	0x0100
        /*07be*/ 	.byte	0x08
	.zero		1


	//   ....[7]....
        /*07c0*/ 	.word	0x000003e0
        /*07c4*/ 	.word	0x000000ff
        /*07c8*/ 	.word	0x00028860
        /*07cc*/ 	.short	0x0100
        /*07ce*/ 	.byte	0x08
	.zero		1


	//   ....[8]....
        /*07d0*/ 	.word	0x000003f0
        /*07d4*/ 	.word	0x000000ff
        /*07d8*/ 	.word	0x00028858
        /*07dc*/ 	.short	0x0100
        /*07de*/ 	.byte	0x08
	.zero		1


	//   ....[9]....
        /*07e0*/ 	.word	0x00000400
        /*07e4*/ 	.word	0x000000ff
        /*07e8*/ 	.word	0x00028868
        /*07ec*/ 	.short	0x0100
        /*07ee*/ 	.byte	0x08
	.zero		1


	//   ....[10]....
        /*07f0*/ 	.word	0x000004f0
        /*07f4*/ 	.word	0x000000ff
        /*07f8*/ 	.word	0x00028870
        /*07fc*/ 	.short	0x0100
        /*07fe*/ 	.byte	0x06
	.zero		1


	//   ....[11]....
        /*0800*/ 	.word	0x00000500
        /*0804*/ 	.word	0x000000ff
        /*0808*/ 	.word	0x00028880
        /*080c*/ 	.short	0x0100
        /*080e*/ 	.byte	0x06
	.zero		1


	//   ....[12]....
        /*0810*/ 	.word	0x00000510
        /*0814*/ 	.word	0x000000ff
        /*0818*/ 	.word	0x00028878
        /*081c*/ 	.short	0x0100
        /*081e*/ 	.byte	0x06
	.zero		1


	//   ....[13]....
        /*0820*/ 	.word	0x00000520
        /*0824*/ 	.word	0x000000ff
        /*0828*/ 	.word	0x00028888
        /*082c*/ 	.short	0x0100
        /*082e*/ 	.byte	0x06
	.zero		1


	//   ....[14]....
        /*0830*/ 	.word	0x00000650
        /*0834*/ 	.word	0x000000ff
        /*0838*/ 	.word	0x00028890
        /*083c*/ 	.short	0x0100
        /*083e*/ 	.byte	0x08
	.zero		1


	//   ....[15]....
        /*0840*/ 	.word	0x00000660
        /*0844*/ 	.word	0x000000ff
        /*0848*/ 	.word	0x000288a0
        /*084c*/ 	.short	0x0100
        /*084e*/ 	.byte	0x08
	.zero		1


	//   ....[16]....
        /*0850*/ 	.word	0x00000670
        /*0854*/ 	.word	0x000000ff
        /*0858*/ 	.word	0x00028898
        /*085c*/ 	.short	0x0100
        /*085e*/ 	.byte	0x08
	.zero		1


	//   ....[17]....
        /*0860*/ 	.word	0x00000680
        /*0864*/ 	.word	0x000000ff
        /*0868*/ 	.word	0x000288a8
        /*086c*/ 	.short	0x0100
        /*086e*/ 	.byte	0x08
	.zero		1


	//   ....[18]....
        /*0870*/ 	.word	0x000007c0
        /*0874*/ 	.word	0x000000ff
        /*0878*/ 	.word	0x000288b0
        /*087c*/ 	.short	0x0100
        /*087e*/ 	.byte	0x08
	.zero		1


	//   ....[19]....
        /*0880*/ 	.word	0x000007d0
        /*0884*/ 	.word	0x000000ff
        /*0888*/ 	.word	0x000288c0
        /*088c*/ 	.short	0x0100
        /*088e*/ 	.byte	0x08
	.zero		1


	//   ....[20]....
        /*0890*/ 	.word	0x000007e0
        /*0894*/ 	.word	0x000000ff
        /*0898*/ 	.word	0x000288b8
        /*089c*/ 	.short	0x0100
        /*089e*/ 	.byte	0x08
	.zero		1


	//   ....[21]....
        /*08a0*/ 	.word	0x000007f0
        /*08a4*/ 	.word	0x000000ff
        /*08a8*/ 	.word	0x000288c8
        /*08ac*/ 	.short	0x0100
        /*08ae*/ 	.byte	0x08
	.zero		1


	//   ....[22]....
        /*08b0*/ 	.word	0x00001990
        /*08b4*/ 	.word	0x000000ff
        /*08b8*/ 	.word	0x00028800
        /*08bc*/ 	.short	0x010a
        /*08be*/ 	.byte	0x29
	.zero		1


	//   ....[23]....
        /*08c0*/ 	.word	0x00001a10
        /*08c4*/ 	.word	0x00000009
        /*08c8*/ 	.word	0x00028830
        /*08cc*/ 	.short	0x010a
        /*08ce*/ 	.byte	0x3f
	.zero		1


	//   ....[24]....
        /*08d0*/ 	.word	0x00001a50
        /*08d4*/ 	.word	0x00000009
        /*08d8*/ 	.word	0x00028830
        /*08dc*/ 	.short	0x010a
        /*08de*/ 	.byte	0x3f
	.zero		1


	//   ....[25]....
        /*08e0*/ 	.word	0x00002440
        /*08e4*/ 	.word	0x000000ff
        /*08e8*/ 	.word	0x00000000
        /*08ec*/ 	.short	0x0101
        /*08ee*/ 	.byte	0x06
	.zero		1


	//   ....[26]....
        /*08f0*/ 	.word	0x000055f0
        /*08f4*/ 	.word	0x000000ff
        /*08f8*/ 	.word	0x00028830
        /*08fc*/ 	.short	0x010a
        /*08fe*/ 	.byte	0x06
	.zero		1


	//   ....[27]....
        /*0900*/ 	.word	0x00005630
        /*0904*/ 	.word	0x000000ff
        /*0908*/ 	.word	0x00028830
        /*090c*/ 	.short	0x010a
        /*090e*/ 	.byte	0x06
	.zero		1


	//   ....[28]....
        /*0910*/ 	.word	0x00005980
        /*0914*/ 	.word	0x000000ff
        /*0918*/ 	.word	0x00028850
        /*091c*/ 	.short	0x010a
        /*091e*/ 	.byte	0x06
	.zero		1


	//   ....[29]....
        /*0920*/ 	.word	0x000059c0
        /*0924*/ 	.word	0x000000ff
        /*0928*/ 	.word	0x00028850
        /*092c*/ 	.short	0x010a
        /*092e*/ 	.byte	0x06
	.zero		1


	//   ....[30]....
        /*0930*/ 	.word	0x00006240
        /*0934*/ 	.word	0x000000ff
        /*0938*/ 	.word	0x00000000
        /*093c*/ 	.short	0x0101
        /*093e*/ 	.byte	0x06
	.zero		1


	//   ....[31]....
        /*0940*/ 	.word	0x000088a0
        /*0944*/ 	.word	0x000000ff
        /*0948*/ 	.word	0x00000000
        /*094c*/ 	.short	0x0101
        /*094e*/ 	.byte	0x06
	.zero		1


	//   ....[32]....
        /*0950*/ 	.word	0x000091b0
        /*0954*/ 	.word	0x000000ff
        /*0958*/ 	.word	0x00028830
        /*095c*/ 	.short	0x010a
        /*095e*/ 	.byte	0x06
	.zero		1


	//   ....[33]....
        /*0960*/ 	.word	0x000091f0
        /*0964*/ 	.word	0x000000ff
        /*0968*/ 	.word	0x00028830
        /*096c*/ 	.short	0x010a
        /*096e*/ 	.byte	0x06
	.zero		1


	//   ....[34]....
        /*0970*/ 	.word	0x00009540
        /*0974*/ 	.word	0x000000ff
        /*0978*/ 	.word	0x00028850
        /*097c*/ 	.short	0x010a
        /*097e*/ 	.byte	0x06
	.zero		1


	//   ....[35]....
        /*0980*/ 	.word	0x00009580
        /*0984*/ 	.word	0x000000ff
        /*0988*/ 	.word	0x00028850
        /*098c*/ 	.short	0x010a
        /*098e*/ 	.byte	0x06
	.zero		1


	//   ....[36]....
        /*0990*/ 	.word	0x00009e40
        /*0994*/ 	.word	0x000000ff
        /*0998*/ 	.word	0x00000000
        /*099c*/ 	.short	0x0101
        /*099e*/ 	.byte	0x06
	.zero		1


	//   ....[37]....
        /*09a0*/ 	.word	0x0000b330
        /*09a4*/ 	.word	0x000000ff
        /*09a8*/ 	.word	0x00000000
        /*09ac*/ 	.short	0x0101
        /*09ae*/ 	.byte	0x06
	.zero		1


	//   ....[38]....
        /*09b0*/ 	.word	0x0000ba40
        /*09b4*/ 	.word	0x000000ff
        /*09b8*/ 	.word	0x00028830
        /*09bc*/ 	.short	0x010a
        /*09be*/ 	.byte	0x06
	.zero		1


	//   ....[39]....
        /*09c0*/ 	.word	0x0000ba80
        /*09c4*/ 	.word	0x000000ff
        /*09c8*/ 	.word	0x00028830
        /*09cc*/ 	.short	0x010a
        /*09ce*/ 	.byte	0x06
	.zero		1


	//   ....[40]....
        /*09d0*/ 	.word	0x0000bda0
        /*09d4*/ 	.word	0x000000ff
        /*09d8*/ 	.word	0x00028850
        /*09dc*/ 	.short	0x010a
        /*09de*/ 	.byte	0x06
	.zero		1


	//   ....[41]....
        /*09e0*/ 	.word	0x0000bde0
        /*09e4*/ 	.word	0x000000ff
        /*09e8*/ 	.word	0x00028850
        /*09ec*/ 	.short	0x010a
        /*09ee*/ 	.byte	0x06
	.zero		1


	//   ....[42]....
        /*09f0*/ 	.word	0x0000c640
        /*09f4*/ 	.word	0x000000ff
        /*09f8*/ 	.word	0x00000000
        /*09fc*/ 	.short	0x0101
        /*09fe*/ 	.byte	0x06
	.zero		1


	//   ....[43]....
        /*0a00*/ 	.word	0x0000ecb0
        /*0a04*/ 	.word	0x000000ff
        /*0a08*/ 	.word	0x00000000
        /*0a0c*/ 	.short	0x0101
        /*0a0e*/ 	.byte	0x06
	.zero		1


	//   ....[44]....
        /*0a10*/ 	.word	0x0000f2b0
        /*0a14*/ 	.word	0x000000ff
        /*0a18*/ 	.word	0x00028850
        /*0a1c*/ 	.short	0x010a
        /*0a1e*/ 	.byte	0x05
	.zero		1


	//   ....[45]....
        /*0a20*/ 	.word	0x0000f2f0
        /*0a24*/ 	.word	0x000000ff
        /*0a28*/ 	.word	0x00028850
        /*0a2c*/ 	.short	0x010a
        /*0a2e*/ 	.byte	0x05
	.zero		1


	//   ....[46]....
        /*0a30*/ 	.word	0x0000f860
        /*0a34*/ 	.word	0x000000ff
        /*0a38*/ 	.word	0x00000000
        /*0a3c*/ 	.short	0x0101
        /*0a3e*/ 	.byte	0x04
	.zero		1


	//   ....[47]....
        /*0a40*/ 	.word	0x00010bc0
        /*0a44*/ 	.word	0x00000025
        /*0a48*/ 	.word	0x00000000
        /*0a4c*/ 	.short	0x0101
        /*0a4e*/ 	.byte	0x3f
	.zero		1


	//   ....[48]....
        /*0a50*/ 	.word	0x00012f20
        /*0a54*/ 	.word	0x00000007
        /*0a58*/ 	.word	0x00028840
        /*0a5c*/ 	.short	0x010a
        /*0a5e*/ 	.byte	0x3f
	.zero		1


	//   ....[49]....
        /*0a60*/ 	.word	0x000135e0
        /*0a64*/ 	.word	0x00000007
        /*0a68*/ 	.word	0x00028830
        /*0a6c*/ 	.short	0x0107
        /*0a6e*/ 	.byte	0x3f
	.zero		1


	//   ....[50]....
        /*0a70*/ 	.word	0x000136b0
        /*0a74*/ 	.word	0x00000007
        /*0a78*/ 	.word	0x00028830
        /*0a7c*/ 	.short	0x0101
        /*0a7e*/ 	.byte	0x3f
	.zero		1


	//   ....[51]....
        /*0a80*/ 	.word	0x00014050
        /*0a84*/ 	.word	0x00000010
        /*0a88*/ 	.word	0x00028800
        /*0a8c*/ 	.short	0x0107
        /*0a8e*/ 	.byte	0x3f
	.zero		1


	//   ....[52]....
        /*0a90*/ 	.word	0x00014120
        /*0a94*/ 	.word	0x00000010
        /*0a98*/ 	.word	0x00028800
        /*0a9c*/ 	.short	0x0101
        /*0a9e*/ 	.byte	0x3f
	.zero		1


	//   ....[53]....
        /*0aa0*/ 	.word	0x00014140
        /*0aa4*/ 	.word	0x00000010
        /*0aa8*/ 	.word	0x00028820
        /*0aac*/ 	.short	0x010a
        /*0aae*/ 	.byte	0x3f
	.zero		1


	//   ....[54]....
        /*0ab0*/ 	.word	0x00014490
        /*0ab4*/ 	.word	0x00000006
        /*0ab8*/ 	.word	0x00028840
        /*0abc*/ 	.short	0x010a
        /*0abe*/ 	.byte	0x3f
	.zero		1


	//   ....[55]....
        /*0ac0*/ 	.word	0x000149a0
        /*0ac4*/ 	.word	0x00000006
        /*0ac8*/ 	.word	0x00028830
        /*0acc*/ 	.short	0x0107
        /*0ace*/ 	.byte	0x3f
	.zero		1


	//   ....[56]....
        /*0ad0*/ 	.word	0x00014a60
        /*0ad4*/ 	.word	0x00000006
        /*0ad8*/ 	.word	0x00028830
        /*0adc*/ 	.short	0x0101
        /*0ade*/ 	.byte	0x3f
	.zero		1


	//   ....[57]....
        /*0ae0*/ 	.word	0x00014ac0
        /*0ae4*/ 	.word	0x00000006
        /*0ae8*/ 	.word	0x00028860
        /*0aec*/ 	.short	0x010a
        /*0aee*/ 	.byte	0x3f
	.zero		1


	//   ....[58]....
        /*0af0*/ 	.word	0x00015050
        /*0af4*/ 	.word	0x00000006
        /*0af8*/ 	.word	0x00028850
        /*0afc*/ 	.short	0x0107
        /*0afe*/ 	.byte	0x3f
	.zero		1


	//   ....[59]....
        /*0b00*/ 	.word	0x000151b0
        /*0b04*/ 	.word	0x00000006
        /*0b08*/ 	.word	0x00028850
        /*0b0c*/ 	.short	0x0101
        /*0b0e*/ 	.byte	0x3f
	.zero		1


	//   ....[60]....
        /*0b10*/ 	.word	0x000153c0
        /*0b14*/ 	.word	0x00000004
        /*0b18*/ 	.word	0x00028860
        /*0b1c*/ 	.short	0x010a
        /*0b1e*/ 	.byte	0x3f
	.zero		1


	//   ....[61]....
        /*0b20*/ 	.word	0x000158c0
        /*0b24*/ 	.word	0x00000004
        /*0b28*/ 	.word	0x00028850
        /*0b2c*/ 	.short	0x0107
        /*0b2e*/ 	.byte	0x3f
	.zero		1


	//   ....[62]....
        /*0b30*/ 	.word	0x00015980
        /*0b34*/ 	.word	0x00000004
        /*0b38*/ 	.word	0x00028850
        /*0b3c*/ 	.short	0x0101
        /*0b3e*/ 	.byte	0x3f
	.zero		1


	//   ....[63]....
        /*0b40*/ 	.word	0x00015c10
        /*0b44*/ 	.word	0x00000004
        /*0b48*/ 	.word	0x00028820
        /*0b4c*/ 	.short	0x010a
        /*0b4e*/ 	.byte	0x3f
	.zero		1


	//   ....[64]....
        /*0b50*/ 	.word	0x00015d90
        /*0b54*/ 	.word	0x00000005
        /*0b58*/ 	.word	0x00028840
        /*0b5c*/ 	.short	0x010a
        /*0b5e*/ 	.byte	0x3f
	.zero		1


	//   ....[65]....
        /*0b60*/ 	.word	0x00015e30
        /*0b64*/ 	.word	0x00000017
        /*0b68*/ 	.word	0x00028840
        /*0b6c*/ 	.short	0x010a
        /*0b6e*/ 	.byte	0x3f
	.zero		1


	//   ....[66]....
        /*0b70*/ 	.word	0x00015e70
        /*0b74*/ 	.word	0x00000005
        /*0b78*/ 	.word	0x00028860
        /*0b7c*/ 	.short	0x010a
        /*0b7e*/ 	.byte	0x3f
	.zero		1


	//   ....[67]....
        /*0b80*/ 	.word	0x00015eb0
        /*0b84*/ 	.word	0x00000017
        /*0b88*/ 	.word	0x00028860
        /*0b8c*/ 	.short	0x010a
        /*0b8e*/ 	.byte	0x3f
	.zero		1


	//   ....[68]....
        /*0b90*/ 	.word	0x00015f20
        /*0b94*/ 	.word	0x00000003
        /*0b98*/ 	.word	0x00028800
        /*0b9c*/ 	.short	0x010a
        /*0b9e*/ 	.byte	0x3f
	.zero		1


	//   ....[69]....
        /*0ba0*/ 	.word	0x00015f70
        /*0ba4*/ 	.word	0x00000009
        /*0ba8*/ 	.word	0x00028830
        /*0bac*/ 	.short	0x010a
        /*0bae*/ 	.byte	0x3f
	.zero		1


	//   ....[70]....
        /*0bb0*/ 	.word	0x00015fd0
        /*0bb4*/ 	.word	0x00000007
        /*0bb8*/ 	.word	0x00028830
        /*0bbc*/ 	.short	0x010a
        /*0bbe*/ 	.byte	0x3f
	.zero		1


	//   ....[71]....
        /*0bc0*/ 	.word	0x00016030
        /*0bc4*/ 	.word	0x00000007
        /*0bc8*/ 	.word	0x00028850
        /*0bcc*/ 	.short	0x010a
        /*0bce*/ 	.byte	0x3f
	.zero		1


	//   ....[72]....
        /*0bd0*/ 	.word	0x00016090
        /*0bd4*/ 	.word	0x00000006
        /*0bd8*/ 	.word	0x00028830
        /*0bdc*/ 	.short	0x010a
        /*0bde*/ 	.byte	0x3f
	.zero		1


	//   ....[73]....
        /*0be0*/ 	.word	0x000160f0
        /*0be4*/ 	.word	0x00000006
        /*0be8*/ 	.word	0x00028850
        /*0bec*/ 	.short	0x010a
        /*0bee*/ 	.byte	0x3f
	.zero		1


	//   ....[74]....
        /*0bf0*/ 	.word	0x00016150
        /*0bf4*/ 	.word	0x00000007
        /*0bf8*/ 	.word	0x00028830
        /*0bfc*/ 	.short	0x010a
        /*0bfe*/ 	.byte	0x3f
	.zero		1


	//   ....[75]....
        /*0c00*/ 	.word	0x000161b0
        /*0c04*/ 	.word	0x00000007
        /*0c08*/ 	.word	0x00028850
        /*0c0c*/ 	.short	0x010a
        /*0c0e*/ 	.byte	0x3f
	.zero		1


	//   ....[76]....
        /*0c10*/ 	.word	0x00016210
        /*0c14*/ 	.word	0x00000004
        /*0c18*/ 	.word	0x00028850
        /*0c1c*/ 	.short	0x010a
        /*0c1e*/ 	.byte	0x3f
	.zero		1


	//   ....[77]....
        /*0c20*/ 	.word	0x00016310
        /*0c24*/ 	.word	0x00000007
        /*0c28*/ 	.word	0x00028840
        /*0c2c*/ 	.short	0x010a
        /*0c2e*/ 	.byte	0x3f
	.zero		1


	//   ....[78]....
        /*0c30*/ 	.word	0x00017780
        /*0c34*/ 	.word	0x00000010
        /*0c38*/ 	.word	0x00028820
        /*0c3c*/ 	.short	0x010a
        /*0c3e*/ 	.byte	0x3f
	.zero		1


	//   ....[79]....
        /*0c40*/ 	.word	0x000177d0
        /*0c44*/ 	.word	0x00000006
        /*0c48*/ 	.word	0x00028840
        /*0c4c*/ 	.short	0x010a
        /*0c4e*/ 	.byte	0x3f
	.zero		1


	//   ....[80]....
        /*0c50*/ 	.word	0x00018140
        /*0c54*/ 	.word	0x00000006
        /*0c58*/ 	.word	0x00028860
        /*0c5c*/ 	.short	0x010a
        /*0c5e*/ 	.byte	0x3f
	.zero		1


	//   ....[81]....
        /*0c60*/ 	.word	0x00018b40
        /*0c64*/ 	.word	0x00000004
        /*0c68*/ 	.word	0x00028860
        /*0c6c*/ 	.short	0x010a
        /*0c6e*/ 	.byte	0x3f
	.zero		1


	//   ....[82]....
        /*0c70*/ 	.word	0x00019710
        /*0c74*/ 	.word	0x00000004
        /*0c78*/ 	.word	0x00028820
        /*0c7c*/ 	.short	0x010a
        /*0c7e*/ 	.byte	0x3f
	.zero		1


	//   ....[83]....
        /*0c80*/ 	.word	0x000198b0
        /*0c84*/ 	.word	0x00000005
        /*0c88*/ 	.word	0x00028840
        /*0c8c*/ 	.short	0x010a
        /*0c8e*/ 	.byte	0x3f
	.zero		1


	//   ....[84]....
        /*0c90*/ 	.word	0x00019900
        /*0c94*/ 	.word	0x00000017
        /*0c98*/ 	.word	0x00028840
        /*0c9c*/ 	.short	0x010a
        /*0c9e*/ 	.byte	0x3f
	.zero		1


	//   ....[85]....
        /*0ca0*/ 	.word	0x00019950
        /*0ca4*/ 	.word	0x00000005
        /*0ca8*/ 	.word	0x00028860
        /*0cac*/ 	.short	0x010a
        /*0cae*/ 	.byte	0x3f
	.zero		1


	//----- nvinfo : EIATTR_NUM_MBARRIERS
	.align		4
.L_172:
        /*0cb0*/ 	.byte	0x03, 0x38
        /*0cb2*/ 	.short	0x0016


	//----- nvinfo : EIATTR_EXIT_INSTR_OFFSETS
	.align		4
        /*0cb4*/ 	.byte	0x04, 0x1c
        /*0cb6*/ 	.short	(.L_174 - .L_173)


	//   ....[0]....
.L_173:
        /*0cb8*/ 	.word	0x00000960


	//   ....[1]....
        /*0cbc*/ 	.word	0x000118f0


	//   ....[2]....
        /*0cc0*/ 	.word	0x00015f00


	//----- nvinfo : EIATTR_MAX_THREADS
	.align		4
.L_174:
        /*0cc4*/ 	.byte	0x04, 0x05
        /*0cc6*/ 	.short	(.L_176 - .L_175)
.L_175:
        /*0cc8*/ 	.word	0x00000180
        /*0ccc*/ 	.word	0x00000001
        /*0cd0*/ 	.word	0x00000001


	//----- nvinfo : EIATTR_CRS_STACK_SIZE
	.align		4
.L_176:
        /*0cd4*/ 	.byte	0x04, 0x1e
        /*0cd6*/ 	.short	(.L_178 - .L_177)
.L_177:
        /*0cd8*/ 	.word	0x00000000


	//----- nvinfo : EIATTR_CBANK_PARAM_SIZE
	.align		4
.L_178:
        /*0cdc*/ 	.byte	0x03, 0x19
        /*0cde*/ 	.short	0x0af0


	//----- nvinfo : EIATTR_PARAM_CBANK
	.align		4
        /*0ce0*/ 	.byte	0x04, 0x0a
        /*0ce2*/ 	.short	(.L_180 - .L_179)
	.align		4
.L_179:
        /*0ce4*/ 	.word	index@(.nv.constant0._ZN7cutlass13device_kernelIN5flash11enable_sm90INS1_16FlashAttnFwdSm90INS1_25CollectiveMainloopFwdSm90ILi2EN4cute5tupleIJNS5_1CILi1EEES8_S8_EEENS6_IJNS7_ILi128EEESA_SA_EEELi128ENS_6half_tEfNS_4arch4Sm90ELb0ELb1ELb1ELb0ELb1ELb0ELb0ELb1ELb1ELb1ELb0ELb0EEENS1_21CollectiveEpilogueFwdISB_S9_SC_SE_Li256ELb0ELb1ELb0ELb0EEENS1_30DynamicPersistentTileSchedulerILi256ELi128ELb0ELb1ELb1EEEEEEEEEvNT_6ParamsE)
        /*0ce8*/ 	.short	0x0210
        /*0cea*/ 	.short	0x0af0


	//----- nvinfo : EIATTR_SW_WAR
	.align		4
.L_180:
        /*0cec*/ 	.byte	0x04, 0x36
        /*0cee*/ 	.short	(.L_182 - .L_181)
.L_181:
        /*0cf0*/ 	.word	0x00000008
.L_182:


//--------------------- .nv.info._ZN7cutlass13device_kernelIN5flash11enable_sm90INS1_16FlashAttnFwdSm90INS1_25CollectiveMainloopFwdSm90ILi2EN4cute5tupleIJNS5_1CILi1EEES8_S8_EEENS6_IJNS7_ILi128EEESA_SA_EEELi128ENS_6half_tEfNS_4arch4Sm90ELb0ELb1ELb1ELb1ELb1ELb0ELb0ELb1ELb1ELb1ELb0ELb0EEENS1_21CollectiveEpilogueFwdISB_S9_SC_SE_Li256ELb1ELb1ELb0ELb0EEENS1_36VarlenDynamicPersistentTileSchedulerILi128ELi128ELi256ELi128ELb0ELb1ELb1ELb1ELb0ELb1EEEEEEEEEvNT_6ParamsE --------------------------
	.section	.nv.info._ZN7cutlass13device_kernelIN5flash11enable_sm90INS1_16FlashAttnFwdSm90INS1_25CollectiveMainloopFwdSm90ILi2EN4cute5tupleIJNS5_1CILi1EEES8_S8_EEENS6_IJNS7_ILi128EEESA_SA_EEELi128ENS_6half_tEfNS_4arch4Sm90ELb0ELb1ELb1ELb1ELb1ELb0ELb0ELb1ELb1ELb1ELb0ELb0EEENS1_21CollectiveEpilogueFwdISB_S9_SC_SE_Li256ELb1ELb1ELb0ELb0EEENS1_36VarlenDynamicPersistentTileSchedulerILi128ELi128ELi256ELi128ELb0ELb1ELb1ELb1ELb0ELb1EEEEEEEEEvNT_6ParamsE,"",@"SHT_CUDA_INFO"
	.sectionflags	@""
	.align	4


	//----- nvinfo : EIATTR_CUDA_API_VERSION
	.align		4
        /*0000*/ 	.byte	0x04, 0x37
        /*0002*/ 	.short	(.L_184 - .L_183)
.L_183:
        /*0004*/ 	.word	0x00000082


	//----- nvinfo : EIATTR_KPARAM_INFO
	.align		4
.L_184:
        /*0008*/ 	.byte	0x04, 0x17
        /*000a*/ 	.short	(.L_186 - .L_185)
.L_185:
        /*000c*/ 	.word	0x00000000
        /*0010*/ 	.short	0x0000
        /*0012*/ 	.short	0x0070
        /*0014*/ 	.byte	0x00, 0xf0, 0x01, 0x2a


	//----- nvinfo : EIATTR_SPARSE_MMA_MASK
	.align		4
.L_186:
        /*0018*/ 	.byte	0x03, 0x50
        /*001a*/ 	.short	0x0000


	//----- nvinfo : EIATTR_MAXREG_COUNT
	.align		4
        /*001c*/ 	.byte	0x03, 0x1b
        /*001e*/ 	.short	0x00a8


	//----- nvinfo : EIATTR_NUM_BARRIERS
	.align		4
        /*0020*/ 	.byte	0x02, 0x4c
        /*0022*/ 	.byte	0x10
	.zero		1


	//----- nvinfo : EIATTR_EXTERNS
	.align		4
        /*0024*/ 	.byte	0x04, 0x0f
        /*0026*/ 	.short	(.L_188 - .L_187)


	//   ....[0]....
	.align		4
.L_187:
        /*0028*/ 	.word	index@(__assertfail)


	//----- nvinfo : EIATTR_ANNOTATIONS
	.align		4
.L_188:
        /*002c*/ 	.byte	0x04, 0x55
        /*002e*/ 	.short	(.L_190 - .L_189)


	//   ....[0]....
.L_189:
        /* <DEDUP_REMOVED lines=10> */


	//----- nvinfo : EIATTR_MERCURY_ISA_VERSION
	.align		4
.L_190:
        /*00b8*/ 	.byte	0x03, 0x5f
        /*00ba*/ 	.short	0x0101


	//----- nvinfo : EIATTR_UNUSED_LOAD_BYTE_OFFSET
	.align		4
        /*00bc*/ 	.byte	0x04, 0x44
        /*00be*/ 	.short	(.L_192 - .L_191)


	//   ....[0]....
.L_191:
        /*00c0*/ 	.word	0x00000970
        /*00c4*/ 	.word	0x0000fff0


	//   ....[1]....
        /*00c8*/ 	.word	0x0000fe20
        /*00cc*/ 	.word	0x0000fff0


	//----- nvinfo : EIATTR_INT_WARP_WIDE_INSTR_OFFSETS
	.align		4
.L_192:
        /*00d0*/ 	.byte	0x04, 0x31
        /*00d2*/ 	.short	(.L_194 - .L_193)


	//   ....[0]....
.L_193:
        /*00d4*/ 	.word	0x000000c0


	//   ....[1]....
        /*00d8*/ 	.word	0x000000d0


	//   ....[2]....
        /*00dc*/ 	.word	0x00000170


	//   ....[3]....
        /*00e0*/ 	.word	0x000134e0


	//   ....[4]....
        /*00e4*/ 	.word	0x00013570


	//   ....[5]....
        /*00e8*/ 	.word	0x00016450


	//   ....[6]....
        /*00ec*/ 	.word	0x000164e0


	//----- nvinfo : EIATTR_COOP_GROUP_MASK_REGIDS
	.align		4
.L_194:
        /*00f0*/ 	.byte	0x04, 0x29
        /*00f2*/ 	.short	(.L_196 - .L_195)


	//   ....[0]....
.L_195:
        /*00f4*/ 	.word	0xffffffff


	//   ....[1]....
        /*00f8*/ 	.word	0xffffffff


	//   ....[2]....
        /*00fc*/ 	.word	0xffffffff


	//   ....[3]....
        /*0100*/ 	.word	0xffffffff


	//   ....[4]....
        /*0104*/ 	.word	0xffffffff


	//   ....[5]....
        /*0108*/ 	.word	0xffffffff


	//   ....[6]....
        /*010c*/ 	.word	0xffffffff


	//   ....[7]....
        /*0110*/ 	.word	0xffffffff


	//   ....[8]....
        /*0114*/ 	.word	0xffffffff


	//   ....[9]....
        /*0118*/ 	.word	0xffffffff


	//   ....[10]....
        /*011c*/ 	.word	0xffffffff


	//   ....[11]....
        /*0120*/ 	.word	0xffffffff


	//   ....[12]....
        /*0124*/ 	.word	0xffffffff


	//   ....[13]....
        /*0128*/ 	.word	0xffffffff


	//   ....[14]....
        /*012c*/ 	.word	0xffffffff


	//   ....[15]....
        /*0130*/ 	.word	0xffffffff


	//   ....[16]....
        /*0134*/ 	.word	0xffffffff


	//   ....[17]....
        /*0138*/ 	.word	0xffffffff


	//   ....[18]....
        /*013c*/ 	.word	0xffffffff


	//   ....[19]....
        /*0140*/ 	.word	0xffffffff


	//   ....[20]....
        /*0144*/ 	.word	0xffffffff


	//   ....[21]....
        /*0148*/ 	.word	0xffffffff


	//   ....[22]....
        /*014c*/ 	.word	0xffffffff


	//   ....[23]....
        /*0150*/ 	.word	0xffffffff


	//   ....[24]....
        /*0154*/ 	.word	0xffffffff


	//   ....[25]....
        /*0158*/ 	.word	0xffffffff


	//   ....[26]....
        /*015c*/ 	.word	0xffffffff


	//   ....[27]....
        /*0160*/ 	.word	0xffffffff


	//   ....[28]....
        /*0164*/ 	.word	0xffffffff


	//   ....[29]....
        /*0168*/ 	.word	0xffffffff


	//   ....[30]....
        /*016c*/ 	.word	0xffffffff


	//   ....[31]....
        /*0170*/ 	.word	0xffffffff


	//   ....[32]....
        /*0174*/ 	.word	0xffffffff


	//   ....[33]....
        /*0178*/ 	.word	0xffffffff


	//   ....[34]....
        /*017c*/ 	.word	0xffffffff


	//   ....[35]....
        /*0180*/ 	.word	0xffffffff


	//   ....[36]....
        /*0184*/ 	.word	0xffffffff


	//   ....[37]....
        /*0188*/ 	.word	0xffffffff


	//   ....[38]....
        /*018c*/ 	.word	0xffffffff


	//   ....[39]....
        /*0190*/ 	.word	0xffffffff


	//   ....[40]....
        /*0194*/ 	.word	0xffffffff


	//   ....[41]....
        /*0198*/ 	.word	0xffffffff


	//   ....[42]....
        /*019c*/ 	.word	0xffffffff


	//   ....[43]....
        /*01a0*/ 	.word	0xffffffff


	//   ....[44]....
        /*01a4*/ 	.word	0xffffffff


	//   ....[45]....
        /*01a8*/ 	.word	0xffffffff


	//   ....[46]....
        /*01ac*/ 	.word	0xffffffff


	//   ....[47]....
        /*01b0*/ 	.word	0xffffffff


	//   ....[48]....
        /*01b4*/ 	.word	0xffffffff


	//   ....[49]....
        /*01b8*/ 	.word	0xffffffff


	//   ....[50]....
        /*01bc*/ 	.word	0xffffffff


	//   ....[51]....
        /*01c0*/ 	.word	0xffffffff


	//   ....[52]....
        /*01c4*/ 	.word	0xffffffff


	//   ....[53]....
        /*01c8*/ 	.word	0xffffffff


	//   ....[54]....
        /*01cc*/ 	.word	0xffffffff


	//   ....[55]....
        /*01d0*/ 	.word	0xffffffff


	//   ....[56]....
        /*01d4*/ 	.word	0xffffffff


	//   ....[57]....
        /*01d8*/ 	.word	0xffffffff


	//   ....[58]....
        /*01dc*/ 	.word	0xffffffff


	//   ....[59]....
        /*01e0*/ 	.word	0xffffffff


	//   ....[60]....
        /*01e4*/ 	.word	0xffffffff


	//   ....[61]....
        /*01e8*/ 	.word	0xffffffff


	//   ....[62]....
        /*01ec*/ 	.word	0xffffffff


	//   ....[63]....
        /*01f0*/ 	.word	0xffffffff


	//   ....[64]....
        /*01f4*/ 	.word	0xffffffff


	//   ....[65]....
        /*01f8*/ 	.word	0xffffffff


	//   ....[66]....
        /*01fc*/ 	.word	0xffffffff


	//   ....[67]....
        /*0200*/ 	.word	0xffffffff


	//   ....[68]....
        /*0204*/ 	.word	0xffffffff


	//   ....[69]....
        /*0208*/ 	.word	0xffffffff


	//   ....[70]....
        /*020c*/ 	.word	0xffffffff


	//   ....[71]....
        /*0210*/ 	.word	0xffffffff


	//   ....[72]....
        /*0214*/ 	.word	0xffffffff


	//   ....[73]....
        /*0218*/ 	.word	0xffffffff


	//   ....[74]....
        /*021c*/ 	.word	0xffffffff


	//   ....[75]....
        /*0220*/ 	.word	0xffffffff


	//   ....[76]....
        /*0224*/ 	.word	0xffffffff


	//   ....[77]....
        /*0228*/ 	.word	0xffffffff


	//   ....[78]....
        /*022c*/ 	.word	0xffffffff


	//   ....[79]....
        /*0230*/ 	.word	0xffffffff


	//   ....[80]....
        /*0234*/ 	.word	0xffffffff


	//   ....[81]....
        /*0238*/ 	.word	0xffffffff


	//   ....[82]....
        /*023c*/ 	.word	0xffffffff


	//   ....[83]....
        /*0240*/ 	.word	0xffffffff


	//   ....[84]....
        /*0244*/ 	.word	0xffffffff


	//   ....[85]....
        /*0248*/ 	.word	0xffffffff


	//   ....[86]....
        /*024c*/ 	.word	0xffffffff


	//   ....[87]....
        /*0250*/ 	.word	0xffffffff


	//   ....[88]....
        /*0254*/ 	.word	0xffffffff


	//   ....[89]....
        /*0258*/ 	.word	0xffffffff


	//   ....[90]....
        /*025c*/ 	.word	0xffffffff


	//   ....[91]....
        /*0260*/ 	.word	0xffffffff


	//   ....[92]....
        /*0264*/ 	.word	0xffffffff


	//   ....[93]....
        /*0268*/ 	.word	0xffffffff


	//   ....[94]....
        /*026c*/ 	.word	0xffffffff


	//   ....[95]....
        /*0270*/ 	.word	0xffffffff


	//   ....[96]....
        /*0274*/ 	.word	0xffffffff


	//   ....[97]....
        /*0278*/ 	.word	0xffffffff


	//   ....[98]....
        /*027c*/ 	.word	0xffffffff


	//   ....[99]....
        /*0280*/ 	.word	0xffffffff


	//   ....[100]....
        /*0284*/ 	.word	0xffffffff


	//   ....[101]....
        /*0288*/ 	.word	0xffffffff


	//   ....[102]....
        /*028c*/ 	.word	0xffffffff


	//   ....[103]....
        /*0290*/ 	.word	0xffffffff


	//   ....[104]....
        /*0294*/ 	.word	0xffffffff


	//   ....[105]....
        /*0298*/ 	.word	0xffffffff


	//   ....[106]....
        /*029c*/ 	.word	0xffffffff


	//   ....[107]....
        /*02a0*/ 	.word	0xffffffff


	//   ....[108]....
        /*02a4*/ 	.word	0xffffffff


	//   ....[109]....
        /*02a8*/ 	.word	0xffffffff


	//   ....[110]....
        /*02ac*/ 	.word	0xffffffff


	//   ....[111]....
        /*02b0*/ 	.word	0xffffffff


	//   ....[112]....
        /*02b4*/ 	.word	0xffffffff


	//   ....[113]....
        /*02b8*/ 	.word	0xffffffff


	//   ....[114]....
        /*02bc*/ 	.word	0xffffffff


	//   ....[115]....
        /*02c0*/ 	.word	0xffffffff


	//   ....[116]....
        /*02c4*/ 	.word	0xffffffff


	//   ....[117]....
        /*02c8*/ 	.word	0xffffffff


	//   ....[118]....
        /*02cc*/ 	.word	0xffffffff


	//   ....[119]....
        /*02d0*/ 	.word	0xffffffff


	//   ....[120]....
        /*02d4*/ 	.word	0xffffffff


	//   ....[121]....
        /*02d8*/ 	.word	0xffffffff


	//   ....[122]....
        /*02dc*/ 	.word	0xffffffff


	//   ....[123]....
        /*02e0*/ 	.word	0xffffffff


	//   ....[124]....
        /*02e4*/ 	.word	0xffffffff


	//   ....[125]....
        /*02e8*/ 	.word	0xffffffff


	//   ....[126]....
        /*02ec*/ 	.word	0xffffffff


	//   ....[127]....
        /*02f0*/ 	.word	0xffffffff


	//   ....[128]....
        /*02f4*/ 	.word	0xffffffff


	//   ....[129]....
        /*02f8*/ 	.word	0xffffffff


	//   ....[130]....
        /*02fc*/ 	.word	0xffffffff


	//   ....[131]....
        /*0300*/ 	.word	0xffffffff


	//   ....[132]....
        /*0304*/ 	.word	0xffffffff


	//   ....[133]....
        /*0308*/ 	.word	0xffffffff


	//   ....[134]....
        /*030c*/ 	.word	0xffffffff


	//   ....[135]....
        /*0310*/ 	.word	0xffffffff


	//   ....[136]....
        /*0314*/ 	.word	0xffffffff


	//   ....[137]....
        /*0318*/ 	.word	0xffffffff


	//   ....[138]....
        /*031c*/ 	.word	0xffffffff


	//   ....[139]....
        /*0320*/ 	.word	0xffffffff


	//   ....[140]....
        /*0324*/ 	.word	0xffffffff


	//   ....[141]....
        /*0328*/ 	.word	0xffffffff


	//   ....[142]....
        /*032c*/ 	.word	0xffffffff


	//   ....[143]....
        /*0330*/ 	.word	0xffffffff


	//   ....[144]....
        /*0334*/ 	.word	0xffffffff


	//   ....[145]....
        /*0338*/ 	.word	0xffffffff


	//   ....[146]....
        /*033c*/ 	.word	0xffffffff


	//   ....[147]....
        /*0340*/ 	.word	0xffffffff


	//   ....[148]....
        /*0344*/ 	.word	0xffffffff


	//   ....[149]....
        /*0348*/ 	.word	0xffffffff


	//   ....[150]....
        /*034c*/ 	.word	0xffffffff


	//   ....[151]....
        /*0350*/ 	.word	0xffffffff


	//   ....[152]....
        /*0354*/ 	.word	0xffffffff


	//   ....[153]....
        /*0358*/ 	.word	0xffffffff


	//   ....[154]....
        /*035c*/ 	.word	0xffffffff


	//   ....[155]....
        /*0360*/ 	.word	0xffffffff


	//   ....[156]....
        /*0364*/ 	.word	0xffffffff


	//   ....[157]....
        /*0368*/ 	.word	0xffffffff


	//   ....[158]....
        /*036c*/ 	.word	0xffffffff


	//   ....[159]....
        /*0370*/ 	.word	0xffffffff


	//   ....[160]....
        /*0374*/ 	.word	0xffffffff


	//   ....[161]....
        /*0378*/ 	.word	0xffffffff


	//   ....[162]....
        /*037c*/ 	.word	0xffffffff


	//   ....[163]....
        /*0380*/ 	.word	0xffffffff


	//   ....[164]....
        /*0384*/ 	.word	0xffffffff


	//   ....[165]....
        /*0388*/ 	.word	0xffffffff


	//   ....[166]....
        /*038c*/ 	.word	0xffffffff


	//   ....[167]....
        /*0390*/ 	.word	0x0500000f


	//   ....[168]....
        /*0394*/ 	.word	0x0500000f


	//   ....[169]....
        /*0398*/ 	.word	0x0500000f


	//   ....[170]....
        /*039c*/ 	.word	0x0500000f


	//   ....[171]....
        /*03a0*/ 	.word	0x0500000f


	//   ....[172]....
        /*03a4*/ 	.word	0x0500000f


	//   ....[173]....
        /*03a8*/ 	.word	0x0500000f


	//   ....[174]....
        /*03ac*/ 	.word	0x0500000f


	//   ....[175]....
        /*03b0*/ 	.word	0x0500000f


	//   ....[176]....
        /*03b4*/ 	.word	0x0500000f


	//   ....[177]....
        /*03b8*/ 	.word	0x0500000f


	//   ....[178]....
        /*03bc*/ 	.word	0x0500000f


	//   ....[179]....
        /*03c0*/ 	.word	0x0500000f


	//   ....[180]....
        /*03c4*/ 	.word	0x0500000f


	//   ....[181]....
        /*03c8*/ 	.word	0x0500000f


	//   ....[182]....
        /*03cc*/ 	.word	0x0500000f


	//   ....[183]....
        /*03d0*/ 	.word	0x0500000f


	//   ....[184]....
        /*03d4*/ 	.word	0x0500000f


	//   ....[185]....
        /*03d8*/ 	.word	0x0500000f


	//   ....[186]....
        /*03dc*/ 	.word	0x0500000f


	//   ....[187]....
        /*03e0*/ 	.word	0x0500000f


	//   ....[188]....
        /*03e4*/ 	.word	0x0500000f


	//   ....[189]....
        /*03e8*/ 	.word	0x0500000f


	//   ....[190]....
        /*03ec*/ 	.word	0x0500000f


	//   ....[191]....
        /*03f0*/ 	.word	0x0500000f


	//   ....[192]....
        /*03f4*/ 	.word	0x0500000f


	//   ....[193]....
        /*03f8*/ 	.word	0x0500000f


	//   ....[194]....
        /*03fc*/ 	.word	0x0500000f


	//   ....[195]....
        /*0400*/ 	.word	0x0500000f


	//   ....[196]....
        /*0404*/ 	.word	0x0500000f


	//   ....[197]....
        /*0408*/ 	.word	0x0500000f


	//   ....[198]....
        /*040c*/ 	.word	0x0500000f


	//   ....[199]....
        /*0410*/ 	.word	0x0500000f


	//   ....[200]....
        /*0414*/ 	.word	0x0500000f


	//   ....[201]....
        /*0418*/ 	.word	0x0500000f


	//   ....[202]....
        /*041c*/ 	.word	0x0500000f


	//   ....[203]....
        /*0420*/ 	.word	0x0500000f


	//   ....[204]....
        /*0424*/ 	.word	0x0500000f


	//   ....[205]....
        /*0428*/ 	.word	0x0500000f


	//   ....[206]....
        /*042c*/ 	.word	0x0500000f


	//   ....[207]....
        /*0430*/ 	.word	0x0500000f


	//   ....[208]....
        /*0434*/ 	.word	0x0500000f


	//   ....[209]....
        /*0438*/ 	.word	0x0500000f


	//   ....[210]....
        /*043c*/ 	.word	0x0500000f


	//   ....[211]....
        /*0440*/ 	.word	0x0500000f


	//   ....[212]....
        /*0444*/ 	.word	0x0500000f


	//   ....[213]....
        /*0448*/ 	.word	0x0500000f


	//   ....[214]....
        /*044c*/ 	.word	0x0500000f


	//   ....[215]....
        /*0450*/ 	.word	0x0500000f


	//   ....[216]....
        /*0454*/ 	.word	0x0500000f


	//   ....[217]....
        /*0458*/ 	.word	0x0500000f


	//   ....[218]....
        /*045c*/ 	.word	0x0500000f


	//   ....[219]....
        /*0460*/ 	.word	0x0500000f


	//   ....[220]....
        /*0464*/ 	.word	0x0500000f


	//   ....[221]....
        /*0468*/ 	.word	0x0500000f


	//   ....[222]....
        /*046c*/ 	.word	0x0500000f


	//   ....[223]....
        /*0470*/ 	.word	0x0500000f


	//   ....[224]....
        /*0474*/ 	.word	0x0500000f


	//   ....[225]....
        /*0478*/ 	.word	0x0500000f


	//   ....[226]....
        /*047c*/ 	.word	0x0500000f


	//   ....[227]....
        /*0480*/ 	.word	0x0500000f


	//   ....[228]....
        /*0484*/ 	.word	0x0500000f


	//   ....[229]....
        /*0488*/ 	.word	0x0500000f


	//   ....[230]....
        /*048c*/ 	.word	0x0500000f


	//   ....[231]....
        /*0490*/ 	.word	0x0500000f


	//   ....[232]....
        /*0494*/ 	.word	0x0500000f


	//   ....[233]....
        /*0498*/ 	.word	0x0500000f


	//   ....[234]....
        /*049c*/ 	.word	0x0500000f


	//   ....[235]....
        /*04a0*/ 	.word	0x0500000f


	//   ....[236]....
        /*04a4*/ 	.word	0x0500000f


	//   ....[237]....
        /*04a8*/ 	.word	0x0500000f


	//   ....[238]....
        /*04ac*/ 	.word	0x0500000f


	//   ....[239]....
        /*04b0*/ 	.word	0x0500000f


	//   ....[240]....
        /*04b4*/ 	.word	0x0500000f


	//   ....[241]....
        /*04b8*/ 	.word	0x0500000f


	//   ....[242]....
        /*04bc*/ 	.word	0x0500000f


	//   ....[243]....
        /*04c0*/ 	.word	0x0500000f


	//   ....[244]....
        /*04c4*/ 	.word	0x0500000f


	//   ....[245]....
        /*04c8*/ 	.word	0x0500000f


	//   ....[246]....
        /*04cc*/ 	.word	0x0500000f


	//   ....[247]....
        /*04d0*/ 	.word	0x0500000f


	//   ....[248]....
        /*04d4*/ 	.word	0x0500000f


	//   ....[249]....
        /*04d8*/ 	.word	0x0500000f


	//   ....[250]....
        /*04dc*/ 	.word	0x0500000f


	//   ....[251]....
        /*04e0*/ 	.word	0x0500000f


	//   ....[252]....
        /*04e4*/ 	.word	0x0500000f


	//   ....[253]....
        /*04e8*/ 	.word	0x0500000f


	//   ....[254]....
        /*04ec*/ 	.word	0x0500000f


	//   ....[255]....
        /*04f0*/ 	.word	0x0500000f


	//   ....[0]....
        /*04f4*/ 	.word	0x0500000f


	//   ....[1]....
        /*04f8*/ 	.word	0x0500000f


	//   ....[2]....
        /*04fc*/ 	.word	0x0500000f


	//   ....[3]....
        /*0500*/ 	.word	0x0500000f


	//   ....[4]....
        /*0504*/ 	.word	0x0500000f


	//   ....[5]....
        /*0508*/ 	.word	0x0500000f


	//   ....[6]....
        /*050c*/ 	.word	0x0500000f


	//   ....[7]....
        /*0510*/ 	.word	0x0500000f


	//   ....[8]....
        /*0514*/ 	.word	0x0500000f


	//   ....[9]....
        /*0518*/ 	.word	0x0500000f


	//----- nvinfo : EIATTR_COOP_GROUP_INSTR_OFFSETS
	.align		4
.L_196:
        /*051c*/ 	.byte	0x04, 0x28
        /*051e*/ 	.short	(.L_198 - .L_197)


	//   ....[0]....
.L_197:
        /*0520*/ 	.word	0x00000080


	//   ....[1]....
        /*0524*/ 	.word	0x00000090


	//   ....[2]....
        /*0528*/ 	.word	0x000002d0


	//   ....[3]....
        /*052c*/ 	.word	0x00000430


	//   ....[4]....
        /*0530*/ 	.word	0x00000550


	//   ....[5]....
        /*0534*/ 	.word	0x000006b0


	//   ....[6]....
        /*0538*/ 	.word	0x000018e0


	//   ....[7]....
        /*053c*/ 	.word	0x00002210


	//   ....[8]....
        /*0540*/ 	.word	0x00003280


	//   ....[9]....
        /*0544*/ 	.word	0x00003d60


	//   ....[10]....
        /*0548*/ 	.word	0x00003eb0


	//   ....[11]....
        /*054c*/ 	.word	0x000047f0


	//   ....[12]....
        /*0550*/ 	.word	0x00004850


	//   ....[13]....
        /*0554*/ 	.word	0x00006050


	//   ....[14]....
        /*0558*/ 	.word	0x000069a0


	//   ....[15]....
        /*055c*/ 	.word	0x00007550


	//   ....[16]....
        /*0560*/ 	.word	0x00007570


	//   ....[17]....
        /*0564*/ 	.word	0x00007f40


	//   ....[18]....
        /*0568*/ 	.word	0x00007fa0


	//   ....[19]....
        /*056c*/ 	.word	0x0000a670


	//   ....[20]....
        /*0570*/ 	.word	0x0000a6c0


	//   ....[21]....
        /*0574*/ 	.word	0x0000a6e0


	//   ....[22]....
        /*0578*/ 	.word	0x0000a700


	//   ....[23]....
        /*057c*/ 	.word	0x0000c490


	//   ....[24]....
        /*0580*/ 	.word	0x0000cde0


	//   ....[25]....
        /*0584*/ 	.word	0x0000d990


	//   ....[26]....
        /*0588*/ 	.word	0x0000d9b0


	//   ....[27]....
        /*058c*/ 	.word	0x0000e370


	//   ....[28]....
        /*0590*/ 	.word	0x0000e3d0


	//   ....[29]....
        /*0594*/ 	.word	0x0000f4e0


	//   ....[30]....
        /*0598*/ 	.word	0x0000f510


	//   ....[31]....
        /*059c*/ 	.word	0x0000f5c0


	//   ....[32]....
        /*05a0*/ 	.word	0x0000f5e0


	//   ....[33]....
        /*05a4*/ 	.word	0x00010940


	//   ....[34]....
        /*05a8*/ 	.word	0x00010980


	//   ....[35]....
        /*05ac*/ 	.word	0x000109c0


	//   ....[36]....
        /*05b0*/ 	.word	0x00010a00


	//   ....[37]....
        /*05b4*/ 	.word	0x00010f80


	//   ....[38]....
        /*05b8*/ 	.word	0x00010fc0


	//   ....[39]....
        /*05bc*/ 	.word	0x00011080


	//   ....[40]....
        /*05c0*/ 	.word	0x000110a0


	//   ....[41]....
        /*05c4*/ 	.word	0x00011160


	//   ....[42]....
        /*05c8*/ 	.word	0x00011180


	//   ....[43]....
        /*05cc*/ 	.word	0x00011250


	//   ....[44]....
        /*05d0*/ 	.word	0x00011270


	//   ....[45]....
        /*05d4*/ 	.word	0x00011b40


	//   ....[46]....
        /*05d8*/ 	.word	0x00011b60


	//   ....[47]....
        /*05dc*/ 	.word	0x00011c20


	//   ....[48]....
        /*05e0*/ 	.word	0x00011c40


	//   ....[49]....
        /*05e4*/ 	.word	0x00011d00


	//   ....[50]....
        /*05e8*/ 	.word	0x00011d20


	//   ....[51]....
        /*05ec*/ 	.word	0x00011df0


	//   ....[52]....
        /*05f0*/ 	.word	0x00011e10


	//   ....[53]....
        /*05f4*/ 	.word	0x00011f60


	//   ....[54]....
        /*05f8*/ 	.word	0x00012130


	//   ....[55]....
        /*05fc*/ 	.word	0x00012160


	//   ....[56]....
        /*0600*/ 	.word	0x00012190


	//   ....[57]....
        /*0604*/ 	.word	0x000121c0


	//   ....[58]....
        /*0608*/ 	.word	0x000121f0


	//   ....[59]....
        /*060c*/ 	.word	0x00012220


	//   ....[60]....
        /*0610*/ 	.word	0x00012370


	//   ....[61]....
        /*0614*/ 	.word	0x000123a0


	//   ....[62]....
        /*0618*/ 	.word	0x000123d0


	//   ....[63]....
        /*061c*/ 	.word	0x00012400


	//   ....[64]....
        /*0620*/ 	.word	0x00012430


	//   ....[65]....
        /*0624*/ 	.word	0x00012460


	//   ....[66]....
        /*0628*/ 	.word	0x000124f0


	//   ....[67]....
        /*062c*/ 	.word	0x00012550


	//   ....[68]....
        /*0630*/ 	.word	0x000125e0


	//   ....[69]....
        /*0634*/ 	.word	0x00014030


	//   ....[70]....
        /*0638*/ 	.word	0x00014050


	//   ....[71]....
        /*063c*/ 	.word	0x000140f0


	//   ....[72]....
        /*0640*/ 	.word	0x00014110


	//   ....[73]....
        /*0644*/ 	.word	0x000141a0


	//   ....[74]....
        /*0648*/ 	.word	0x000141c0


	//   ....[75]....
        /*064c*/ 	.word	0x00014250


	//   ....[76]....
        /*0650*/ 	.word	0x00014270


	//   ....[77]....
        /*0654*/ 	.word	0x00014300


	//   ....[78]....
        /*0658*/ 	.word	0x00014320


	//   ....[79]....
        /*065c*/ 	.word	0x000143b0


	//   ....[80]....
        /*0660*/ 	.word	0x000143d0


	//   ....[81]....
        /*0664*/ 	.word	0x00014460


	//   ....[82]....
        /*0668*/ 	.word	0x00014480


	//   ....[83]....
        /*066c*/ 	.word	0x00014490


	//   ....[84]....
        /*0670*/ 	.word	0x00014510


	//   ....[85]....
        /*0674*/ 	.word	0x00014c50


	//   ....[86]....
        /*0678*/ 	.word	0x00014c80


	//   ....[87]....
        /*067c*/ 	.word	0x00014ce0


	//   ....[88]....
        /*0680*/ 	.word	0x00014d30


	//   ....[89]....
        /*0684*/ 	.word	0x00014d80


	//   ....[90]....
        /*0688*/ 	.word	0x00014dd0


	//   ....[91]....
        /*068c*/ 	.word	0x00014e20


	//   ....[92]....
        /*0690*/ 	.word	0x00014e70


	//   ....[93]....
        /*0694*/ 	.word	0x00014ec0


	//   ....[94]....
        /*0698*/ 	.word	0x00014f10


	//   ....[95]....
        /*069c*/ 	.word	0x00014f60


	//   ....[96]....
        /*06a0*/ 	.word	0x00014fb0


	//   ....[97]....
        /*06a4*/ 	.word	0x00015000


	//   ....[98]....
        /*06a8*/ 	.word	0x00015040


	//   ....[99]....
        /*06ac*/ 	.word	0x00015060


	//   ....[100]....
        /*06b0*/ 	.word	0x000150a0


	//   ....[101]....
        /*06b4*/ 	.word	0x00015800


	//   ....[102]....
        /*06b8*/ 	.word	0x00015830


	//   ....[103]....
        /*06bc*/ 	.word	0x00015890


	//   ....[104]....
        /*06c0*/ 	.word	0x000158a0


	//   ....[105]....
        /*06c4*/ 	.word	0x000158f0


	//   ....[106]....
        /*06c8*/ 	.word	0x00015900


	//   ....[107]....
        /*06cc*/ 	.word	0x00015950


	//   ....[108]....
        /*06d0*/ 	.word	0x00015960


	//   ....[109]....
        /*06d4*/ 	.word	0x000159b0


	//   ....[110]....
        /*06d8*/ 	.word	0x000159c0


	//   ....[111]....
        /*06dc*/ 	.word	0x00015a10


	//   ....[112]....
        /*06e0*/ 	.word	0x00015a20


	//   ....[113]....
        /*06e4*/ 	.word	0x00015a70


	//   ....[114]....
        /*06e8*/ 	.word	0x00015a80


	//   ....[115]....
        /*06ec*/ 	.word	0x00015a90


	//   ....[116]....
        /*06f0*/ 	.word	0x00015ae0


	//   ....[117]....
        /*06f4*/ 	.word	0x00015d40


	//   ....[118]....
        /*06f8*/ 	.word	0x00015d60


	//   ....[119]....
        /*06fc*/ 	.word	0x00015d70


	//   ....[120]....
        /*0700*/ 	.word	0x00015de0


	//   ....[121]....
        /*0704*/ 	.word	0x00015df0


	//   ....[122]....
        /*0708*/ 	.word	0x00015e60


	//   ....[123]....
        /*070c*/ 	.word	0x00015e70


	//   ....[124]....
        /*0710*/ 	.word	0x00015ee0


	//   ....[125]....
        /*0714*/ 	.word	0x00015ef0


	//   ....[126]....
        /*0718*/ 	.word	0x00015f60


	//   ....[127]....
        /*071c*/ 	.word	0x00015f70


	//   ....[128]....
        /*0720*/ 	.word	0x00015fe0


	//   ....[129]....
        /*0724*/ 	.word	0x00015ff0


	//   ....[130]....
        /*0728*/ 	.word	0x00016060


	//   ....[131]....
        /*072c*/ 	.word	0x00016070


	//   ....[132]....
        /*0730*/ 	.word	0x00016080


	//   ....[133]....
        /*0734*/ 	.word	0x00016630


	//   ....[134]....
        /*0738*/ 	.word	0x00016670


	//   ....[135]....
        /*073c*/ 	.word	0x000166b0


	//   ....[136]....
        /*0740*/ 	.word	0x000166d0


	//   ....[137]....
        /*0744*/ 	.word	0x000166e0


	//   ....[138]....
        /*0748*/ 	.word	0x00016700


	//   ....[139]....
        /*074c*/ 	.word	0x00016770


	//   ....[140]....
        /*0750*/ 	.word	0x00016790


	//   ....[141]....
        /*0754*/ 	.word	0x000167f0


	//   ....[142]....
        /*0758*/ 	.word	0x00016810


	//   ....[143]....
        /*075c*/ 	.word	0x00016870


	//   ....[144]....
        /*0760*/ 	.word	0x00016890


	//   ....[145]....
        /*0764*/ 	.word	0x000168f0


	//   ....[146]....
        /*0768*/ 	.word	0x00016910


	//   ....[147]....
        /*076c*/ 	.word	0x00016960


	//   ....[148]....
        /*0770*/ 	.word	0x00016980


	//   ....[149]....
        /*0774*/ 	.word	0x00016d80


	//   ....[150]....
        /*0778*/ 	.word	0x00016dd0


	//   ....[151]....
        /*077c*/ 	.word	0x00016e00


	//   ....[152]....
        /*0780*/ 	.word	0x00016e10


	//   ....[153]....
        /*0784*/ 	.word	0x00016e40


	//   ....[154]....
        /*0788*/ 	.word	0x00016e70


	//   ....[155]....
        /*078c*/ 	.word	0x00016ea0


	//   ....[156]....
        /*0790*/ 	.word	0x00016ed0


	//   ....[157]....
        /*0794*/ 	.word	0x00017050


	//   ....[158]....
        /*0798*/ 	.word	0x00017080


	//   ....[159]....
        /*079c*/ 	.word	0x000170b0


	//   ....[160]....
        /*07a0*/ 	.word	0x000170e0


	//   ....[161]....
        /*07a4*/ 	.word	0x00017110


	//   ....[162]....
        /*07a8*/ 	.word	0x00017140


	//   ....[163]....
        /*07ac*/ 	.word	0x00017200


	//   ....[164]....
        /*07b0*/ 	.word	0x00017220


	//   ....[165]....
        /*07b4*/ 	.word	0x00017290


	//   ....[166]....
        /*07b8*/ 	.word	0x00017930


	//   ....[167]....
        /*07bc*/ 	.word	0x00017f90


	//   ....[168]....
        /*07c0*/ 	.word	0x00018080


	//   ....[169]....
        /*07c4*/ 	.word	0x00018120


	//   ....[170]....
        /*07c8*/ 	.word	0x00018180


	//   ....[171]....
        /*07cc*/ 	.word	0x00018280


	//   ....[172]....
        /*07d0*/ 	.word	0x000182f0


	//   ....[173]....
        /*07d4*/ 	.word	0x000183f0


	//   ....[174]....
        /*07d8*/ 	.word	0x00018460


	//   ....[175]....
        /*07dc*/ 	.word	0x00018560


	//   ....[176]....
        /*07e0*/ 	.word	0x000185d0


	//   ....[177]....
        /*07e4*/ 	.word	0x000186d0


	//   ....[178]....
        /*07e8*/ 	.word	0x00018740


	//   ....[179]....
        /*07ec*/ 	.word	0x00018840


	//   ....[180]....
        /*07f0*/ 	.word	0x000188b0


	//   ....[181]....
        /*07f4*/ 	.word	0x000189b0


	//   ....[182]....
        /*07f8*/ 	.word	0x00018a20


	//   ....[183]....
        /*07fc*/ 	.word	0x00018ac0


	//   ....[184]....
        /*0800*/ 	.word	0x00018bc0


	//   ....[185]....
        /*0804*/ 	.word	0x00018c30


	//   ....[186]....
        /*0808*/ 	.word	0x00018cb0


	//   ....[187]....
        /*080c*/ 	.word	0x00018d70


	//   ....[188]....
        /*0810*/ 	.word	0x00018df0


	//   ....[189]....
        /*0814*/ 	.word	0x00018ec0


	//   ....[190]....
        /*0818*/ 	.word	0x00018f40


	//   ....[191]....
        /*081c*/ 	.word	0x00019010


	//   ....[192]....
        /*0820*/ 	.word	0x00019090


	//   ....[193]....
        /*0824*/ 	.word	0x00019160


	//   ....[194]....
        /*0828*/ 	.word	0x000191e0


	//   ....[195]....
        /*082c*/ 	.word	0x000192b0


	//   ....[196]....
        /*0830*/ 	.word	0x00019330


	//   ....[197]....
        /*0834*/ 	.word	0x000193f0


	//   ....[198]....
        /*0838*/ 	.word	0x00019470


	//   ....[199]....
        /*083c*/ 	.word	0x00019520


	//   ....[200]....
        /*0840*/ 	.word	0x00019650


	//   ....[201]....
        /*0844*/ 	.word	0x000196f0


	//   ....[202]....
        /*0848*/ 	.word	0x00019760


	//   ....[203]....
        /*084c*/ 	.word	0x00019820


	//   ....[204]....
        /*0850*/ 	.word	0x00019880


	//   ....[205]....
        /*0854*/ 	.word	0x00019940


	//   ....[206]....
        /*0858*/ 	.word	0x000199a0


	//   ....[207]....
        /*085c*/ 	.word	0x00019a60


	//   ....[208]....
        /*0860*/ 	.word	0x00019ac0


	//   ....[209]....
        /*0864*/ 	.word	0x00019b80


	//   ....[210]....
        /*0868*/ 	.word	0x00019be0


	//   ....[211]....
        /*086c*/ 	.word	0x00019ca0


	//   ....[212]....
        /*0870*/ 	.word	0x00019d00


	//   ....[213]....
        /*0874*/ 	.word	0x00019dc0


	//   ....[214]....
        /*0878*/ 	.word	0x00019e20


	//   ....[215]....
        /*087c*/ 	.word	0x00019ee0


	//   ....[216]....
        /*0880*/ 	.word	0x00019fd0


	//   ....[217]....
        /*0884*/ 	.word	0x0001a070


	//   ....[218]....
        /*0888*/ 	.word	0x0001a0d0


	//   ....[219]....
        /*088c*/ 	.word	0x0001a1b0


	//   ....[220]....
        /*0890*/ 	.word	0x0001a210


	//   ....[221]....
        /*0894*/ 	.word	0x0001a2f0


	//   ....[222]....
        /*0898*/ 	.word	0x0001a350


	//   ....[223]....
        /*089c*/ 	.word	0x0001a430


	//   ....[224]....
        /*08a0*/ 	.word	0x0001a490


	//   ....[225]....
        /*08a4*/ 	.word	0x0001a570


	//   ....[226]....
        /*08a8*/ 	.word	0x0001a5d0


	//   ....[227]....
        /*08ac*/ 	.word	0x0001a6b0


	//   ....[228]....
        /*08b0*/ 	.word	0x0001a710


	//   ....[229]....
        /*08b4*/ 	.word	0x0001a7f0


	//   ....[230]....
        /*08b8*/ 	.word	0x0001a850


	//   ....[231]....
        /*08bc*/ 	.word	0x0001a920


	//   ....[232]....
        /*08c0*/ 	.word	0x0001aa40


	//   ....[233]....
        /*08c4*/ 	.word	0x0001aae0


	//   ....[234]....
        /*08c8*/ 	.word	0x0001aba0


	//   ....[235]....
        /*08cc*/ 	.word	0x0001ac70


	//   ....[236]....
        /*08d0*/ 	.word	0x0001acd0


	//   ....[237]....
        /*08d4*/ 	.word	0x0001adb0


	//   ....[238]....
        /*08d8*/ 	.word	0x0001ae10


	//   ....[239]....
        /*08dc*/ 	.word	0x0001aee0


	//   ....[240]....
        /*08e0*/ 	.word	0x0001af40


	//   ....[241]....
        /*08e4*/ 	.word	0x0001b010


	//   ....[242]....
        /*08e8*/ 	.word	0x0001b070


	//   ....[243]....
        /*08ec*/ 	.word	0x0001b150


	//   ....[244]....
        /*08f0*/ 	.word	0x0001b1b0


	//   ....[245]....
        /*08f4*/ 	.word	0x0001b280


	//   ....[246]....
        /*08f8*/ 	.word	0x0001b2e0


	//   ....[247]....
        /*08fc*/ 	.word	0x0001b3a0


	//   ....[248]....
        /*0900*/ 	.word	0x0001b430


	//   ....[249]....
        /*0904*/ 	.word	0x0001b4d0


	//   ....[250]....
        /*0908*/ 	.word	0x0001b5f0


	//   ....[251]....
        /*090c*/ 	.word	0x0001b660


	//   ....[252]....
        /*0910*/ 	.word	0x0001b6d0


	//   ....[253]....
        /*0914*/ 	.word	0x0001b740


	//   ....[254]....
        /*0918*/ 	.word	0x0001b7b0


	//   ....[255]....
        /*091c*/ 	.word	0x0001b830


	//   ....[0]....
        /*0920*/ 	.word	0x0001b8c0


	//   ....[1]....
        /*0924*/ 	.word	0x0001b950


	//   ....[2]....
        /*0928*/ 	.word	0x0001b9c0


	//   ....[3]....
        /*092c*/ 	.word	0x0001ba30


	//   ....[4]....
        /*0930*/ 	.word	0x0001baa0


	//   ....[5]....
        /*0934*/ 	.word	0x0001bb20


	//   ....[6]....
        /*0938*/ 	.word	0x0001bb90


	//   ....[7]....
        /*093c*/ 	.word	0x0001bc30


	//   ....[8]....
        /*0940*/ 	.word	0x0001bcc0


	//   ....[9]....
        /*0944*/ 	.word	0x0001bde0


	//----- nvinfo : EIATTR_REG_RECONFIG
	.align		4
.L_198:
        /*0948*/ 	.byte	0x01, 0x54
	.zero		2


	//----- nvinfo : EIATTR_SYSCALL_OFFSETS
	.align		4
        /*094c*/ 	.byte	0x04, 0x46
        /*094e*/ 	.short	(.L_200 - .L_199)


	//   ....[0]....
.L_199:
        /*0950*/ 	.word	0x00001ac0


	//   ....[1]....
        /*0954*/ 	.word	0x000136d0


	//   ....[2]....
        /*0958*/ 	.word	0x00013820


	//   ....[3]....
        /*095c*/ 	.word	0x00013910


	//   ....[4]....
        /*0960*/ 	.word	0x00014870


	//----- nvinfo : EIATTR_MBARRIER_INSTR_OFFSETS
	.align		4
.L_200:
        /*0964*/ 	.byte	0x04, 0x39
        /*0966*/ 	.short	(.L_202 - .L_201)


	//   ....[0]....
.L_201:
        /*0968*/ 	.word	0x00000180
        /*096c*/ 	.word	0x000000ff
        /*0970*/ 	.word	0x00028800
        /*0974*/ 	.short	0x0100
        /*0976*/ 	.byte	0x08
	.zero		1


	//   ....[1]....
        /*0978*/ 	.word	0x00000190
        /*097c*/ 	.word	0x000000ff
        /*0980*/ 	.word	0x00028820
        /*0984*/ 	.short	0x0100
        /*0986*/ 	.byte	0x08
	.zero		1


	//   ....[2]....
        /*0988*/ 	.word	0x00000280
        /*098c*/ 	.word	0x000000ff
        /*0990*/ 	.word	0x00028830
        /*0994*/ 	.short	0x0100
        /*0996*/ 	.byte	0x08
	.zero		1


	//   ....[3]....
        /*0998*/ 	.word	0x00000290
        /*099c*/ 	.word	0x000000ff
        /*09a0*/ 	.word	0x00028840
        /*09a4*/ 	.short	0x0100
        /*09a6*/ 	.byte	0x08
	.zero		1


	//   ....[4]....
        /*09a8*/ 	.word	0x000002a0
        /*09ac*/ 	.word	0x000000ff
        /*09b0*/ 	.word	0x00028838
        /*09b4*/ 	.short	0x0100
        /*09b6*/ 	.byte	0x08
	.zero		1


	//   ....[5]....
        /*09b8*/ 	.word	0x000002b0
        /*09bc*/ 	.word	0x000000ff
        /*09c0*/ 	.word	0x00028848
        /*09c4*/ 	.short	0x0100
        /*09c6*/ 	.byte	0x08
	.zero		1


	//   ....[6]....
        /*09c8*/ 	.word	0x000003e0
        /*09cc*/ 	.word	0x000000ff
        /*09d0*/ 	.word	0x00028850
        /*09d4*/ 	.short	0x0100
        /*09d6*/ 	.byte	0x08
	.zero		1


	//   ....[7]....
        /*09d8*/ 	.word	0x000003f0
        /*09dc*/ 	.word	0x000000ff
        /*09e0*/ 	.word	0x00028860
        /*09e4*/ 	.short	0x0100
        /*09e6*/ 	.byte	0x08
	.zero		1


	//   ....[8]....
        /*09e8*/ 	.word	0x00000400
        /*09ec*/ 	.word	0x000000ff
        /*09f0*/ 	.word	0x00028858
        /*09f4*/ 	.short	0x0100
        /*09f6*/ 	.byte	0x08
	.zero		1


	//   ....[9]....
        /*09f8*/ 	.word	0x00000410
        /*09fc*/ 	.word	0x000000ff
        /*0a00*/ 	.word	0x00028868
        /*0a04*/ 	.short	0x0100
        /*0a06*/ 	.byte	0x08
	.zero		1


	//   ....[10]....
        /*0a08*/ 	.word	0x00000500
        /*0a0c*/ 	.word	0x000000ff
        /*0a10*/ 	.word	0x00028870
        /*0a14*/ 	.short	0x0100
        /*0a16*/ 	.byte	0x06
	.zero		1


	//   ....[11]....
        /*0a18*/ 	.word	0x00000510
        /*0a1c*/ 	.word	0x000000ff
        /*0a20*/ 	.word	0x00028880
        /*0a24*/ 	.short	0x0100
        /*0a26*/ 	.byte	0x06
	.zero		1


	//   ....[12]....
        /*0a28*/ 	.word	0x00000520
        /*0a2c*/ 	.word	0x000000ff
        /*0a30*/ 	.word	0x00028878
        /*0a34*/ 	.short	0x0100
        /*0a36*/ 	.byte	0x06
	.zero		1


	//   ....[13]....
        /*0a38*/ 	.word	0x00000530
        /*0a3c*/ 	.word	0x000000ff
        /*0a40*/ 	.word	0x00028888
        /*0a44*/ 	.short	0x0100
        /*0a46*/ 	.byte	0x06
	.zero		1


	//   ....[14]....
        /*0a48*/ 	.word	0x00000660
        /*0a4c*/ 	.word	0x000000ff
        /*0a50*/ 	.word	0x00028890
        /*0a54*/ 	.short	0x0100
        /*0a56*/ 	.byte	0x08
	.zero		1


	//   ....[15]....
        /*0a58*/ 	.word	0x00000670
        /*0a5c*/ 	.word	0x000000ff
        /*0a60*/ 	.word	0x000288a0
        /*0a64*/ 	.short	0x0100
        /*0a66*/ 	.byte	0x08
	.zero		1


	//   ....[16]....
        /*0a68*/ 	.word	0x00000680
        /*0a6c*/ 	.word	0x000000ff
        /*0a70*/ 	.word	0x00028898
        /*0a74*/ 	.short	0x0100
        /*0a76*/ 	.byte	0x08
	.zero		1


	//   ....[17]....
        /*0a78*/ 	.word	0x00000690
        /*0a7c*/ 	.word	0x000000ff
        /*0a80*/ 	.word	0x000288a8
        /*0a84*/ 	.short	0x0100
        /*0a86*/ 	.byte	0x08
	.zero		1


	//   ....[18]....
        /*0a88*/ 	.word	0x000007d0
        /*0a8c*/ 	.word	0x000000ff
        /*0a90*/ 	.word	0x000288b0
        /*0a94*/ 	.short	0x0100
        /*0a96*/ 	.byte	0x08
	.zero		1


	//   ....[19]....
        /*0a98*/ 	.word	0x000007e0
        /*0a9c*/ 	.word	0x000000ff
        /*0aa0*/ 	.word	0x000288c0
        /*0aa4*/ 	.short	0x0100
        /*0aa6*/ 	.byte	0x08
	.zero		1


	//   ....[20]....
        /*0aa8*/ 	.word	0x000007f0
        /*0aac*/ 	.word	0x000000ff
        /*0ab0*/ 	.word	0x000288b8
        /*0ab4*/ 	.short	0x0100
        /*0ab6*/ 	.byte	0x08
	.zero		1


	//   ....[21]....
        /*0ab8*/ 	.word	0x00000800
        /*0abc*/ 	.word	0x000000ff
        /*0ac0*/ 	.word	0x000288c8
        /*0ac4*/ 	.short	0x0100
        /*0ac6*/ 	.byte	0x08
	.zero		1


	//   ....[22]....
        /*0ac8*/ 	.word	0x00001b40
        /*0acc*/ 	.word	0x000000ff
        /*0ad0*/ 	.word	0x00028800
        /*0ad4*/ 	.short	0x010a
        /*0ad6*/ 	.byte	0x29
	.zero		1


	//   ....[23]....
        /*0ad8*/ 	.word	0x00001bc0
        /*0adc*/ 	.word	0x00000009
        /*0ae0*/ 	.word	0x00028830
        /*0ae4*/ 	.short	0x010a
        /*0ae6*/ 	.byte	0x3f
	.zero		1


	//   ....[24]....
        /*0ae8*/ 	.word	0x00001c00
        /*0aec*/ 	.word	0x00000009
        /*0af0*/ 	.word	0x00028830
        /*0af4*/ 	.short	0x010a
        /*0af6*/ 	.byte	0x3f
	.zero		1


	//   ....[25]....
        /*0af8*/ 	.word	0x000025f0
        /*0afc*/ 	.word	0x000000ff
        /*0b00*/ 	.word	0x00000000
        /*0b04*/ 	.short	0x0101
        /*0b06*/ 	.byte	0x06
	.zero		1


	//   ....[26]....
        /*0b08*/ 	.word	0x00005780
        /*0b0c*/ 	.word	0x000000ff
        /*0b10*/ 	.word	0x00028830
        /*0b14*/ 	.short	0x010a
        /*0b16*/ 	.byte	0x06
	.zero		1


	//   ....[27]....
        /*0b18*/ 	.word	0x000057c0
        /*0b1c*/ 	.word	0x000000ff
        /*0b20*/ 	.word	0x00028830
        /*0b24*/ 	.short	0x010a
        /*0b26*/ 	.byte	0x06
	.zero		1


	//   ....[28]....
        /*0b28*/ 	.word	0x00005b10
        /*0b2c*/ 	.word	0x000000ff
        /*0b30*/ 	.word	0x00028850
        /*0b34*/ 	.short	0x010a
        /*0b36*/ 	.byte	0x06
	.zero		1


	//   ....[29]....
        /*0b38*/ 	.word	0x00005b50
        /*0b3c*/ 	.word	0x000000ff
        /*0b40*/ 	.word	0x00028850
        /*0b44*/ 	.short	0x010a
        /*0b46*/ 	.byte	0x06
	.zero		1


	//   ....[30]....
        /*0b48*/ 	.word	0x000063b0
        /*0b4c*/ 	.word	0x000000ff
        /*0b50*/ 	.word	0x00000000
        /*0b54*/ 	.short	0x0101
        /*0b56*/ 	.byte	0x06
	.zero		1


	//   ....[31]....
        /*0b58*/ 	.word	0x00008a10
        /*0b5c*/ 	.word	0x000000ff
        /*0b60*/ 	.word	0x00000000
        /*0b64*/ 	.short	0x0101
        /*0b66*/ 	.byte	0x06
	.zero		1


	//   ....[32]....
        /*0b68*/ 	.word	0x00009360
        /*0b6c*/ 	.word	0x000000ff
        /*0b70*/ 	.word	0x00028830
        /*0b74*/ 	.short	0x010a
        /*0b76*/ 	.byte	0x06
	.zero		1


	//   ....[33]....
        /*0b78*/ 	.word	0x000093a0
        /*0b7c*/ 	.word	0x000000ff
        /*0b80*/ 	.word	0x00028830
        /*0b84*/ 	.short	0x010a
        /*0b86*/ 	.byte	0x06
	.zero		1


	//   ....[34]....
        /*0b88*/ 	.word	0x000096f0
        /*0b8c*/ 	.word	0x000000ff
        /*0b90*/ 	.word	0x00028850
        /*0b94*/ 	.short	0x010a
        /*0b96*/ 	.byte	0x06
	.zero		1


	//   ....[35]....
        /*0b98*/ 	.word	0x00009730
        /*0b9c*/ 	.word	0x000000ff
        /*0ba0*/ 	.word	0x00028850
        /*0ba4*/ 	.short	0x010a
        /*0ba6*/ 	.byte	0x06
	.zero		1


	//   ....[36]....
        /*0ba8*/ 	.word	0x00009ff0
        /*0bac*/ 	.word	0x000000ff
        /*0bb0*/ 	.word	0x00000000
        /*0bb4*/ 	.short	0x0101
        /*0bb6*/ 	.byte	0x06
	.zero		1


	//   ....[37]....
        /*0bb8*/ 	.word	0x0000b4e0
        /*0bbc*/ 	.word	0x000000ff
        /*0bc0*/ 	.word	0x00000000
        /*0bc4*/ 	.short	0x0101
        /*0bc6*/ 	.byte	0x06
	.zero		1


	//   ....[38]....
        /*0bc8*/ 	.word	0x0000bbf0
        /*0bcc*/ 	.word	0x000000ff
        /*0bd0*/ 	.word	0x00028830
        /*0bd4*/ 	.short	0x010a
        /*0bd6*/ 	.byte	0x06
	.zero		1


	//   ....[39]....
        /*0bd8*/ 	.word	0x0000bc30
        /*0bdc*/ 	.word	0x000000ff
        /*0be0*/ 	.word	0x00028830
        /*0be4*/ 	.short	0x010a
        /*0be6*/ 	.byte	0x06
	.zero		1


	//   ....[40]....
        /*0be8*/ 	.word	0x0000bf50
        /*0bec*/ 	.word	0x000000ff
        /*0bf0*/ 	.word	0x00028850
        /*0bf4*/ 	.short	0x010a
        /*0bf6*/ 	.byte	0x06
	.zero		1


	//   ....[41]....
        /*0bf8*/ 	.word	0x0000bf90
        /*0bfc*/ 	.word	0x000000ff
        /*0c00*/ 	.word	0x00028850
        /*0c04*/ 	.short	0x010a
        /*0c06*/ 	.byte	0x06
	.zero		1


	//   ....[42]....
        /*0c08*/ 	.word	0x0000c7f0
        /*0c0c*/ 	.word	0x000000ff
        /*0c10*/ 	.word	0x00000000
        /*0c14*/ 	.short	0x0101
        /*0c16*/ 	.byte	0x06
	.zero		1


	//   ....[43]....
        /*0c18*/ 	.word	0x0000ee50
        /*0c1c*/ 	.word	0x000000ff
        /*0c20*/ 	.word	0x00000000
        /*0c24*/ 	.short	0x0101
        /*0c26*/ 	.byte	0x06
	.zero		1


	//   ....[44]....
        /*0c28*/ 	.word	0x0000f450
        /*0c2c*/ 	.word	0x000000ff
        /*0c30*/ 	.word	0x00028850
        /*0c34*/ 	.short	0x010a
        /*0c36*/ 	.byte	0x05
	.zero		1


	//   ....[45]....
        /*0c38*/ 	.word	0x0000f490
        /*0c3c*/ 	.word	0x000000ff
        /*0c40*/ 	.word	0x00028850
        /*0c44*/ 	.short	0x010a
        /*0c46*/ 	.byte	0x05
	.zero		1


	//   ....[46]....
        /*0c48*/ 	.word	0x0000fa00
        /*0c4c*/ 	.word	0x000000ff
        /*0c50*/ 	.word	0x00000000
        /*0c54*/ 	.short	0x0101
        /*0c56*/ 	.byte	0x04
	.zero		1


	//   ....[47]....
        /*0c58*/ 	.word	0x00010fb0
        /*0c5c*/ 	.word	0x00000003
        /*0c60*/ 	.word	0x00000000
        /*0c64*/ 	.short	0x0101
        /*0c66*/ 	.byte	0x3f
	.zero		1


	//   ....[48]....
        /*0c68*/ 	.word	0x00013e40
        /*0c6c*/ 	.word	0x00000007
        /*0c70*/ 	.word	0x00028840
        /*0c74*/ 	.short	0x010a
        /*0c76*/ 	.byte	0x3f
	.zero		1


	//   ....[49]....
        /*0c78*/ 	.word	0x000145c0
        /*0c7c*/ 	.word	0x00000007
        /*0c80*/ 	.word	0x00028830
        /*0c84*/ 	.short	0x0107
        /*0c86*/ 	.byte	0x3f
	.zero		1


	//   ....[50]....
        /*0c88*/ 	.word	0x00014690
        /*0c8c*/ 	.word	0x00000007
        /*0c90*/ 	.word	0x00028830
        /*0c94*/ 	.short	0x0101
        /*0c96*/ 	.byte	0x3f
	.zero		1


	//   ....[51]....
        /*0c98*/ 	.word	0x00015190
        /*0c9c*/ 	.word	0x00000016
        /*0ca0*/ 	.word	0x00028800
        /*0ca4*/ 	.short	0x0107
        /*0ca6*/ 	.byte	0x3f
	.zero		1


	//   ....[52]....
        /*0ca8*/ 	.word	0x000152a0
        /*0cac*/ 	.word	0x00000016
        /*0cb0*/ 	.word	0x00028800
        /*0cb4*/ 	.short	0x0101
        /*0cb6*/ 	.byte	0x3f
	.zero		1


	//   ....[53]....
        /*0cb8*/ 	.word	0x000152c0
        /*0cbc*/ 	.word	0x00000016
        /*0cc0*/ 	.word	0x00028820
        /*0cc4*/ 	.short	0x010a
        /*0cc6*/ 	.byte	0x3f
	.zero		1


	//   ....[54]....
        /*0cc8*/ 	.word	0x00015650
        /*0ccc*/ 	.word	0x00000006
        /*0cd0*/ 	.word	0x00028840
        /*0cd4*/ 	.short	0x010a
        /*0cd6*/ 	.byte	0x3f
	.zero		1


	//   ....[55]....
        /*0cd8*/ 	.word	0x00015b70
        /*0cdc*/ 	.word	0x00000006
        /*0ce0*/ 	.word	0x00028830
        /*0ce4*/ 	.short	0x0107
        /*0ce6*/ 	.byte	0x3f
	.zero		1


	//   ....[56]....
        /*0ce8*/ 	.word	0x00015c30
        /*0cec*/ 	.word	0x00000006
        /*0cf0*/ 	.word	0x00028830
        /*0cf4*/ 	.short	0x0101
        /*0cf6*/ 	.byte	0x3f
	.zero		1


	//   ....[57]....
        /*0cf8*/ 	.word	0x00015c90
        /*0cfc*/ 	.word	0x00000006
        /*0d00*/ 	.word	0x00028860
        /*0d04*/ 	.short	0x010a
        /*0d06*/ 	.byte	0x3f
	.zero		1


	//   ....[58]....
        /*0d08*/ 	.word	0x00016220
        /*0d0c*/ 	.word	0x00000006
        /*0d10*/ 	.word	0x00028850
        /*0d14*/ 	.short	0x0107
        /*0d16*/ 	.byte	0x3f
	.zero		1


	//   ....[59]....
        /*0d18*/ 	.word	0x00016380
        /*0d1c*/ 	.word	0x00000006
        /*0d20*/ 	.word	0x00028850
        /*0d24*/ 	.short	0x0101
        /*0d26*/ 	.byte	0x3f
	.zero		1


	//   ....[60]....
        /*0d28*/ 	.word	0x00016590
        /*0d2c*/ 	.word	0x00000000
        /*0d30*/ 	.word	0x00028860
        /*0d34*/ 	.short	0x010a
        /*0d36*/ 	.byte	0x3f
	.zero		1


	//   ....[61]....
        /*0d38*/ 	.word	0x00016ac0
        /*0d3c*/ 	.word	0x00000000
        /*0d40*/ 	.word	0x00028850
        /*0d44*/ 	.short	0x0107
        /*0d46*/ 	.byte	0x3f
	.zero		1


	//   ....[62]....
        /*0d48*/ 	.word	0x00016b80
        /*0d4c*/ 	.word	0x00000000
        /*0d50*/ 	.word	0x00028850
        /*0d54*/ 	.short	0x0101
        /*0d56*/ 	.byte	0x3f
	.zero		1


	//   ....[63]....
        /*0d58*/ 	.word	0x000178b0
        /*0d5c*/ 	.word	0x00000007
        /*0d60*/ 	.word	0x00028820
        /*0d64*/ 	.short	0x010a
        /*0d66*/ 	.byte	0x3f
	.zero		1


	//   ....[64]....
        /*0d68*/ 	.word	0x00017a30
        /*0d6c*/ 	.word	0x00000005
        /*0d70*/ 	.word	0x00028840
        /*0d74*/ 	.short	0x010a
        /*0d76*/ 	.byte	0x3f
	.zero		1


	//   ....[65]....
        /*0d78*/ 	.word	0x00017ad0
        /*0d7c*/ 	.word	0x00000003
        /*0d80*/ 	.word	0x00028840
        /*0d84*/ 	.short	0x010a
        /*0d86*/ 	.byte	0x3f
	.zero		1


	//   ....[66]....
        /*0d88*/ 	.word	0x00017b10
        /*0d8c*/ 	.word	0x00000005
        /*0d90*/ 	.word	0x00028860
        /*0d94*/ 	.short	0x010a
        /*0d96*/ 	.byte	0x3f
	.zero		1


	//   ....[67]....
        /*0d98*/ 	.word	0x00017b50
        /*0d9c*/ 	.word	0x00000003
        /*0da0*/ 	.word	0x00028860
        /*0da4*/ 	.short	0x010a
        /*0da6*/ 	.byte	0x3f
	.zero		1


	//   ....[68]....
        /*0da8*/ 	.word	0x00017bc0
        /*0dac*/ 	.word	0x00000003
        /*0db0*/ 	.word	0x00028800
        /*0db4*/ 	.short	0x010a
        /*0db6*/ 	.byte	0x3f
	.zero		1


	//   ....[69]....
        /*0db8*/ 	.word	0x00017c10
        /*0dbc*/ 	.word	0x00000009
        /*0dc0*/ 	.word	0x00028830
        /*0dc4*/ 	.short	0x010a
        /*0dc6*/ 	.byte	0x3f
	.zero		1


	//   ....[70]....
        /*0dc8*/ 	.word	0x00017c70
        /*0dcc*/ 	.word	0x00000004
        /*0dd0*/ 	.word	0x00028830
        /*0dd4*/ 	.short	0x010a
        /*0dd6*/ 	.byte	0x3f
	.zero		1


	//   ....[71]....
        /*0dd8*/ 	.word	0x00017cd0
        /*0ddc*/ 	.word	0x00000004
        /*0de0*/ 	.word	0x00028850
        /*0de4*/ 	.short	0x010a
        /*0de6*/ 	.byte	0x3f
	.zero		1


	//   ....[72]....
        /*0de8*/ 	.word	0x00017d30
        /*0dec*/ 	.word	0x00000004
        /*0df0*/ 	.word	0x00028830
        /*0df4*/ 	.short	0x010a
        /*0df6*/ 	.byte	0x3f
	.zero		1


	//   ....[73]....
        /*0df8*/ 	.word	0x00017d90
        /*0dfc*/ 	.word	0x00000004
        /*0e00*/ 	.word	0x00028850
        /*0e04*/ 	.short	0x010a
        /*0e06*/ 	.byte	0x3f
	.zero		1


	//   ....[74]....
        /*0e08*/ 	.word	0x00017df0
        /*0e0c*/ 	.word	0x00000004
        /*0e10*/ 	.word	0x00028830
        /*0e14*/ 	.short	0x010a
        /*0e16*/ 	.byte	0x3f
	.zero		1


	//   ....[75]....
        /*0e18*/ 	.word	0x00017e50
        /*0e1c*/ 	.word	0x00000004
        /*0e20*/ 	.word	0x00028850
        /*0e24*/ 	.short	0x010a
        /*0e26*/ 	.byte	0x3f
	.zero		1


	//   ....[76]....
        /*0e28*/ 	.word	0x00017eb0
        /*0e2c*/ 	.word	0x00000006
        /*0e30*/ 	.word	0x00028850
        /*0e34*/ 	.short	0x010a
        /*0e36*/ 	.byte	0x3f
	.zero		1


	//   ....[77]....
        /*0e38*/ 	.word	0x00017fd0
        /*0e3c*/ 	.word	0x00000007
        /*0e40*/ 	.word	0x00028840
        /*0e44*/ 	.short	0x010a
        /*0e46*/ 	.byte	0x3f
	.zero		1


	//   ....[78]....
        /*0e48*/ 	.word	0x00019550
        /*0e4c*/ 	.word	0x00000016
        /*0e50*/ 	.word	0x00028820
        /*0e54*/ 	.short	0x010a
        /*0e56*/ 	.byte	0x3f
	.zero		1


	//   ....[79]....
        /*0e58*/ 	.word	0x000195a0
        /*0e5c*/ 	.word	0x00000006
        /*0e60*/ 	.word	0x00028840
        /*0e64*/ 	.short	0x010a
        /*0e66*/ 	.byte	0x3f
	.zero		1


	//   ....[80]....
        /*0e68*/ 	.word	0x00019f20
        /*0e6c*/ 	.word	0x00000006
        /*0e70*/ 	.word	0x00028860
        /*0e74*/ 	.short	0x010a
        /*0e76*/ 	.byte	0x3f
	.zero		1


	//   ....[81]....
        /*0e78*/ 	.word	0x0001a990
        /*0e7c*/ 	.word	0x00000000
        /*0e80*/ 	.word	0x00028860
        /*0e84*/ 	.short	0x010a
        /*0e86*/ 	.byte	0x3f
	.zero		1


	//   ....[82]....
        /*0e88*/ 	.word	0x0001bd00
        /*0e8c*/ 	.word	0x00000007
        /*0e90*/ 	.word	0x00028820
        /*0e94*/ 	.short	0x010a
        /*0e96*/ 	.byte	0x3f
	.zero		1


	//   ....[83]....
        /*0e98*/ 	.word	0x0001bea0
        /*0e9c*/ 	.word	0x00000005
        /*0ea0*/ 	.word	0x00028840
        /*0ea4*/ 	.short	0x010a
        /*0ea6*/ 	.byte	0x3f
	.zero		1


	//   ....[84]....
        /*0ea8*/ 	.word	0x0001bef0
        /*0eac*/ 	.word	0x00000003
        /*0eb0*/ 	.word	0x00028840
        /*0eb4*/ 	.short	0x010a
        /*0eb6*/ 	.byte	0x3f
	.zero		1


	//   ....[85]....
        /*0eb8*/ 	.word	0x0001bf40
        /*0ebc*/ 	.word	0x00000005
        /*0ec0*/ 	.word	0x00028860
        /*0ec4*/ 	.short	0x010a
        /*0ec6*/ 	.byte	0x3f
	.zero		1


	//----- nvinfo : EIATTR_NUM_MBARRIERS
	.align		4
.L_202:
        /*0ec8*/ 	.byte	0x03, 0x38
        /*0eca*/ 	.short	0x0016


	//----- nvinfo : EIATTR_EXIT_INSTR_OFFSETS
	.align		4
        /*0ecc*/ 	.byte	0x04, 0x1c
        /*0ece*/ 	.short	(.L_204 - .L_203)


	//   ....[0]....
.L_203:
        /*0ed0*/ 	.word	0x000009b0


	//   ....[1]....
        /*0ed4*/ 	.word	0x00011f10


	//   ....[2]....
        /*0ed8*/ 	.word	0x00017ba0


	//----- nvinfo : EIATTR_MAX_THREADS
	.align		4
.L_204:
        /*0edc*/ 	.byte	0x04, 0x05
        /*0ede*/ 	.short	(.L_206 - .L_205)
.L_205:
        /*0ee0*/ 	.word	0x00000180
        /*0ee4*/ 	.word	0x00000001
        /*0ee8*/ 	.word	0x00000001


	//----- nvinfo : EIATTR_CRS_STACK_SIZE
	.align		4
.L_206:
        /*0eec*/ 	.byte	0x04, 0x1e
        /*0eee*/ 	.short	(.L_208 - .L_207)
.L_207:
        /*0ef0*/ 	.word	0x00000000


	//----- nvinfo : EIATTR_CBANK_PARAM_SIZE
	.align		4
.L_208:
        /*0ef4*/ 	.byte	0x03, 0x19
        /*0ef6*/ 	.short	0x0af0


	//----- nvinfo : EIATTR_PARAM_CBANK
	.align		4
        /*0ef8*/ 	.byte	0x04, 0x0a
        /*0efa*/ 	.short	(.L_210 - .L_209)
	.align		4
.L_209:
        /*0efc*/ 	.word	index@(.nv.constant0._ZN7cutlass13device_kernelIN5flash11enable_sm90INS1_16FlashAttnFwdSm90INS1_25CollectiveMainloopFwdSm90ILi2EN4cute5tupleIJNS5_1CILi1EEES8_S8_EEENS6_IJNS7_ILi128EEESA_SA_EEELi128ENS_6half_tEfNS_4arch4Sm90ELb0ELb1ELb1ELb1ELb1ELb0ELb0ELb1ELb1ELb1ELb0ELb0EEENS1_21CollectiveEpilogueFwdISB_S9_SC_SE_Li256ELb1ELb1ELb0ELb0EEENS1_36VarlenDynamicPersistentTileSchedulerILi128ELi128ELi256ELi128ELb0ELb1ELb1ELb1ELb0ELb1EEEEEEEEEvNT_6ParamsE)
        /*0f00*/ 	.short	0x0210
        /*0f02*/ 	.short	0x0af0


	//----- nvinfo : EIATTR_SW_WAR
	.align		4
.L_210:
        /*0f04*/ 	.byte	0x04, 0x36
        /*0f06*/ 	.short	(.L_212 - .L_211)
.L_211:
        /*0f08*/ 	.word	0x00000008
.L_212:


//--------------------- .nv.info._ZN7cutlass13device_kernelIN5flash11enable_sm90INS1_16FlashAttnFwdSm90INS1_25CollectiveMainloopFwdSm90ILi2EN4cute5tupleIJNS5_1CILi1EEES8_S8_EEENS6_IJNS7_ILi128EEESA_SA_EEELi128ENS_6half_tEfNS_4arch4Sm90ELb0ELb1ELb1ELb1ELb1ELb1ELb0ELb1ELb1ELb1ELb0ELb0EEENS1_21CollectiveEpilogueFwdISB_S9_SC_SE_Li256ELb1ELb1ELb0ELb0EEENS1_36VarlenDynamicPersistentTileSchedulerILi128ELi128ELi256ELi128ELb0ELb1ELb1ELb1ELb0ELb1EEEEEEEEEvNT_6ParamsE --------------------------
	.section	.nv.info._ZN7cutlass13device_kernelIN5flash11enable_sm90INS1_16FlashAttnFwdSm90INS1_25CollectiveMainloopFwdSm90ILi2EN4cute5tupleIJNS5_1CILi1EEES8_S8_EEENS6_IJNS7_ILi128EEESA_SA_EEELi128ENS_6half_tEfNS_4arch4Sm90ELb0ELb1ELb1ELb1ELb1ELb1ELb0ELb1ELb1ELb1ELb0ELb0EEENS1_21CollectiveEpilogueFwdISB_S9_SC_SE_Li256ELb1ELb1ELb0ELb0EEENS1_36VarlenDynamicPersistentTileSchedulerILi128ELi128ELi256ELi128ELb0ELb1ELb1ELb1ELb0ELb1EEEEEEEEEvNT_6ParamsE,"",@"SHT_CUDA_INFO"
	.sectionflags	@""
	.align	4


	//----- nvinfo : EIATTR_CUDA_API_VERSION
	.align		4
        /*0000*/ 	.byte	0x04, 0x37
        /*0002*/ 	.short	(.L_214 - .L_213)
.L_213:
        /*0004*/ 	.word	0x00000082


	//----- nvinfo : EIATTR_KPARAM_INFO
	.align		4
.L_214:
        /*0008*/ 	.byte	0x04, 0x17
        /*000a*/ 	.short	(.L_216 - .L_215)
.L_215:
        /*000c*/ 	.word	0x00000000
        /*0010*/ 	.short	0x0000
        /*0012*/ 	.short	0x0070
        /*0014*/ 	.byte	0x00, 0xf0, 0x01, 0x2a


	//----- nvinfo : EIATTR_SPARSE_MMA_MASK
	.align		4
.L_216:
        /*0018*/ 	.byte	0x03, 0x50
        /*001a*/ 	.short	0x0000


	//----- nvinfo : EIATTR_MAXREG_COUNT
	.align		4
        /*001c*/ 	.byte	0x03, 0x1b
        /*001e*/ 	.short	0x00a8


	//----- nvinfo : EIATTR_NUM_BARRIERS
	.align		4
        /*0020*/ 	.byte	0x02, 0x4c
        /*0022*/ 	.byte	0x10
	.zero		1


	//----- nvinfo : EIATTR_EXTERNS
	.align		4
        /*0024*/ 	.byte	0x04, 0x0f
        /*0026*/ 	.short	(.L_218 - .L_217)


	//   ....[0]....
	.align		4
.L_217:
        /*0028*/ 	.word	index@(__assertfail)


	//----- nvinfo : EIATTR_ANNOTATIONS
	.align		4
.L_218:
        /*002c*/ 	.byte	0x04, 0x55
        /*002e*/ 	.short	(.L_220 - .L_219)


	//   ....[0]....
.L_219:
        /* <DEDUP_REMOVED lines=14> */
        /*0104*/ 	.byte	0xb0, 0x41, 0x02, 0x00, 0x01, 0x00, 0x00, 0x00, 0x60, 0x56, 0x02, 0x00


	//----- nvinfo : EIATTR_MERCURY_ISA_VERSION
	.align		4
.L_220:
        /*0110*/ 	.byte	0x03, 0x5f
        /*0112*/ 	.short	0x0101


	//----- nvinfo : EIATTR_UNUSED_LOAD_BYTE_OFFSET
	.align		4
        /*0114*/ 	.byte	0x04, 0x44
        /*0116*/ 	.short	(.L_222 - .L_221)


	//   ....[0]....
.L_221:
        /*0118*/ 	.word	0x00000a60
        /*011c*/ 	.word	0x0000fff0


	//   ....[1]....
        /*0120*/ 	.word	0x0001c6f0
        /*0124*/ 	.word	0x0000fff0


	//----- nvinfo : EIATTR_INT_WARP_WIDE_INSTR_OFFSETS
	.align		4
.L_222:
        /*0128*/ 	.byte	0x04, 0x31
        /*012a*/ 	.short	(.L_224 - .L_223)


	//   ....[0]....
.L_223:
        /*012c*/ 	.word	0x00000130


	//   ....[1]....
        /*0130*/ 	.word	0x00000170


	//   ....[2]....
        /*0134*/ 	.word	0x000001e0


	//   ....[3]....
        /*0138*/ 	.word	0x000212d0


	//   ....[4]....
        /*013c*/ 	.word	0x00021360


	//   ....[5]....
        /*0140*/ 	.word	0x000242a0


	//   ....[6]....
        /*0144*/ 	.word	0x00024330


	//----- nvinfo : EIATTR_COOP_GROUP_MASK_REGIDS
	.align		4
.L_224:
        /*0148*/ 	.byte	0x04, 0x29
        /*014a*/ 	.short	(.L_226 - .L_225)


	//   ....[0]....
.L_225:
        /*014c*/ 	.word	0xffffffff


	//   ....[1]....
        /*0150*/ 	.word	0xffffffff


	//   ....[2]....
        /*0154*/ 	.word	0xffffffff


	//   ....[3]....
        /*0158*/ 	.word	0xffffffff


	//   ....[4]....
        /*015c*/ 	.word	0xffffffff


	//   ....[5]....
        /*0160*/ 	.word	0xffffffff


	//   ....[6]....
        /*0164*/ 	.word	0xffffffff


	//   ....[7]....
        /*0168*/ 	.word	0xffffffff


	//   ....[8]....
        /*016c*/ 	.word	0xffffffff


	//   ....[9]....
        /*0170*/ 	.word	0xffffffff


	//   ....[10]....
        /*0174*/ 	.word	0xffffffff


	//   ....[11]....
        /*0178*/ 	.word	0xffffffff


	//   ....[12]....
        /*017c*/ 	.word	0xffffffff


	//   ....[13]....
        /*0180*/ 	.word	0xffffffff


	//   ....[14]....
        /*0184*/ 	.word	0xffffffff


	//   ....[15]....
        /*0188*/ 	.word	0xffffffff


	//   ....[16]....
        /*018c*/ 	.word	0xffffffff


	//   ....[17]....
        /*0190*/ 	.word	0xffffffff


	//   ....[18]....
        /*0194*/ 	.word	0xffffffff


	//   ....[19]....
        /*0198*/ 	.word	0xffffffff


	//   ....[20]....
        /*019c*/ 	.word	0xffffffff


	//   ....[21]....
        /*01a0*/ 	.word	0xffffffff


	//   ....[22]....
        /*01a4*/ 	.word	0xffffffff


	//   ....[23]....
        /*01a8*/ 	.word	0xffffffff


	//   ....[24]....
        /*01ac*/ 	.word	0xffffffff


	//   ....[25]....
        /*01b0*/ 	.word	0xffffffff


	//   ....[26]....
        /*01b4*/ 	.word	0xffffffff


	//   ....[27]....
        /*01b8*/ 	.word	0xffffffff


	//   ....[28]....
        /*01bc*/ 	.word	0xffffffff


	//   ....[29]....
        /*01c0*/ 	.word	0xffffffff


	//   ....[30]....
        /*01c4*/ 	.word	0xffffffff


	//   ....[31]....
        /*01c8*/ 	.word	0xffffffff


	//   ....[32]....
        /*01cc*/ 	.word	0xffffffff


	//   ....[33]....
        /*01d0*/ 	.word	0xffffffff


	//   ....[34]....
        /*01d4*/ 	.word	0xffffffff


	//   ....[35]....
        /*01d8*/ 	.word	0xffffffff


	//   ....[36]....
        /*01dc*/ 	.word	0xffffffff


	//   ....[37]....
        /*01e0*/ 	.word	0xffffffff


	//   ....[38]....
        /*01e4*/ 	.word	0xffffffff


	//   ....[39]....
        /*01e8*/ 	.word	0xffffffff


	//   ....[40]....
        /*01ec*/ 	.word	0xffffffff


	//   ....[41]....
        /*01f0*/ 	.word	0xffffffff


	//   ....[42]....
        /*01f4*/ 	.word	0xffffffff


	//   ....[43]....
        /*01f8*/ 	.word	0xffffffff


	//   ....[44]....
        /*01fc*/ 	.word	0xffffffff


	//   ....[45]....
        /*0200*/ 	.word	0xffffffff


	//   ....[46]....
        /*0204*/ 	.word	0xffffffff


	//   ....[47]....
        /*0208*/ 	.word	0xffffffff


	//   ....[48]....
        /*020c*/ 	.word	0xffffffff


	//   ....[49]....
        /*0210*/ 	.word	0xffffffff


	//   ....[50]....
        /*0214*/ 	.word	0xffffffff


	//   ....[51]....
        /*0218*/ 	.word	0xffffffff


	//   ....[52]....
        /*021c*/ 	.word	0xffffffff


	//   ....[53]....
        /*0220*/ 	.word	0xffffffff


	//   ....[54]....
        /*0224*/ 	.word	0xffffffff


	//   ....[55]....
        /*0228*/ 	.word	0xffffffff


	//   ....[56]....
        /*022c*/ 	.word	0xffffffff


	//   ....[57]....
        /*0230*/ 	.word	0xffffffff


	//   ....[58]....
        /*0234*/ 	.word	0xffffffff


	//   ....[59]....
        /*0238*/ 	.word	0xffffffff


	//   ....[60]....
        /*023c*/ 	.word	0xffffffff


	//   ....[61]....
        /*0240*/ 	.word	0xffffffff


	//   ....[62]....
        /*0244*/ 	.word	0xffffffff


	//   ....[63]....
        /*0248*/ 	.word	0xffffffff


	//   ....[64]....
        /*024c*/ 	.word	0xffffffff


	//   ....[65]....
        /*0250*/ 	.word	0xffffffff


	//   ....[66]....
        /*0254*/ 	.word	0xffffffff


	//   ....[67]....
        /*0258*/ 	.word	0xffffffff


	//   ....[68]....
        /*025c*/ 	.word	0xffffffff


	//   ....[69]....
        /*0260*/ 	.word	0xffffffff


	//   ....[70]....
        /*0264*/ 	.word	0xffffffff


	//   ....[71]....
        /*0268*/ 	.word	0xffffffff


	//   ....[72]....
        /*026c*/ 	.word	0xffffffff


	//   ....[73]....
        /*0270*/ 	.word	0xffffffff


	//   ....[74]....
        /*0274*/ 	.word	0xffffffff


	//   ....[75]....
        /*0278*/ 	.word	0xffffffff


	//   ....[76]....
        /*027c*/ 	.word	0xffffffff


	//   ....[77]....
        /*0280*/ 	.word	0xffffffff


	//   ....[78]....
        /*0284*/ 	.word	0xffffffff


	//   ....[79]....
        /*0288*/ 	.word	0xffffffff


	//   ....[80]....
        /*028c*/ 	.word	0xffffffff


	//   ....[81]....
        /*0290*/ 	.word	0xffffffff


	//   ....[82]....
        /*0294*/ 	.word	0xffffffff


	//   ....[83]....
        /*0298*/ 	.word	0xffffffff


	//   ....[84]....
        /*029c*/ 	.word	0xffffffff


	//   ....[85]....
        /*02a0*/ 	.word	0xffffffff


	//   ....[86]....
        /*02a4*/ 	.word	0xffffffff


	//   ....[87]....
        /*02a8*/ 	.word	0xffffffff


	//   ....[88]....
        /*02ac*/ 	.word	0xffffffff


	//   ....[89]....
        /*02b0*/ 	.word	0xffffffff


	//   ....[90]....
        /*02b4*/ 	.word	0xffffffff


	//   ....[91]....
        /*02b8*/ 	.word	0xffffffff


	//   ....[92]....
        /*02bc*/ 	.word	0xffffffff


	//   ....[93]....
        /*02c0*/ 	.word	0xffffffff


	//   ....[94]....
        /*02c4*/ 	.word	0xffffffff


	//   ....[95]....
        /*02c8*/ 	.word	0xffffffff


	//   ....[96]....
        /*02cc*/ 	.word	0xffffffff


	//   ....[97]....
        /*02d0*/ 	.word	0xffffffff


	//   ....[98]....
        /*02d4*/ 	.word	0xffffffff


	//   ....[99]....
        /*02d8*/ 	.word	0xffffffff


	//   ....[100]....
        /*02dc*/ 	.word	0xffffffff


	//   ....[101]....
        /*02e0*/ 	.word	0xffffffff


	//   ....[102]....
        /*02e4*/ 	.word	0xffffffff


	//   ....[103]....
        /*02e8*/ 	.word	0xffffffff


	//   ....[104]....
        /*02ec*/ 	.word	0xffffffff


	//   ....[105]....
        /*02f0*/ 	.word	0xffffffff


	//   ....[106]....
        /*02f4*/ 	.word	0xffffffff


	//   ....[107]....
        /*02f8*/ 	.word	0xffffffff


	//   ....[108]....
        /*02fc*/ 	.word	0xffffffff


	//   ....[109]....
        /*0300*/ 	.word	0xffffffff


	//   ....[110]....
        /*0304*/ 	.word	0xffffffff


	//   ....[111]....
        /*0308*/ 	.word	0xffffffff


	//   ....[112]....
        /*030c*/ 	.word	0xffffffff


	//   ....[113]....
        /*0310*/ 	.word	0xffffffff


	//   ....[114]....
        /*0314*/ 	.word	0xffffffff


	//   ....[115]....
        /*0318*/ 	.word	0xffffffff


	//   ....[116]....
        /*031c*/ 	.word	0xffffffff


	//   ....[117]....
        /*0320*/ 	.word	0xffffffff


	//   ....[118]....
        /*0324*/ 	.word	0xffffffff


	//   ....[119]....
        /*0328*/ 	.word	0xffffffff


	//   ....[120]....
        /*032c*/ 	.word	0xffffffff


	//   ....[121]....
        /*0330*/ 	.word	0xffffffff


	//   ....[122]....
        /*0334*/ 	.word	0xffffffff


	//   ....[123]....
        /*0338*/ 	.word	0xffffffff


	//   ....[124]....
        /*033c*/ 	.word	0xffffffff


	//   ....[125]....
        /*0340*/ 	.word	0xffffffff


	//   ....[126]....
        /*0344*/ 	.word	0xffffffff


	//   ....[127]....
        /*0348*/ 	.word	0xffffffff


	//   ....[128]....
        /*034c*/ 	.word	0xffffffff


	//   ....[129]....
        /*0350*/ 	.word	0xffffffff


	//   ....[130]....
        /*0354*/ 	.word	0xffffffff


	//   ....[131]....
        /*0358*/ 	.word	0xffffffff


	//   ....[132]....
        /*035c*/ 	.word	0xffffffff


	//   ....[133]....
        /*0360*/ 	.word	0xffffffff


	//   ....[134]....
        /*0364*/ 	.word	0xffffffff


	//   ....[135]....
        /*0368*/ 	.word	0xffffffff


	//   ....[136]....
        /*036c*/ 	.word	0xffffffff


	//   ....[137]....
        /*0370*/ 	.word	0xffffffff


	//   ....[138]....
        /*0374*/ 	.word	0xffffffff


	//   ....[139]....
        /*0378*/ 	.word	0xffffffff


	//   ....[140]....
        /*037c*/ 	.word	0xffffffff


	//   ....[141]....
        /*0380*/ 	.word	0xffffffff


	//   ....[142]....
        /*0384*/ 	.word	0xffffffff


	//   ....[143]....
        /*0388*/ 	.word	0xffffffff


	//   ....[144]....
        /*038c*/ 	.word	0xffffffff


	//   ....[145]....
        /*0390*/ 	.word	0xffffffff


	//   ....[146]....
        /*0394*/ 	.word	0xffffffff


	//   ....[147]....
        /*0398*/ 	.word	0xffffffff


	//   ....[148]....
        /*039c*/ 	.word	0xffffffff


	//   ....[149]....
        /*03a0*/ 	.word	0xffffffff


	//   ....[150]....
        /*03a4*/ 	.word	0xffffffff


	//   ....[151]....
        /*03a8*/ 	.word	0xffffffff


	//   ....[152]....
        /*03ac*/ 	.word	0xffffffff


	//   ....[153]....
        /*03b0*/ 	.word	0xffffffff


	//   ....[154]....
        /*03b4*/ 	.word	0xffffffff


	//   ....[155]....
        /*03b8*/ 	.word	0xffffffff


	//   ....[156]....
        /*03bc*/ 	.word	0xffffffff


	//   ....[157]....
        /*03c0*/ 	.word	0xffffffff


	//   ....[158]....
        /*03c4*/ 	.word	0xffffffff


	//   ....[159]....
        /*03c8*/ 	.word	0xffffffff


	//   ....[160]....
        /*03cc*/ 	.word	0xffffffff


	//   ....[161]....
        /*03d0*/ 	.word	0xffffffff


	//   ....[162]....
        /*03d4*/ 	.word	0xffffffff


	//   ....[163]....
        /*03d8*/ 	.word	0xffffffff


	//   ....[164]....
        /*03dc*/ 	.word	0xffffffff


	//   ....[165]....
        /*03e0*/ 	.word	0xffffffff


	//   ....[166]....
        /*03e4*/ 	.word	0xffffffff


	//   ....[167]....
        /*03e8*/ 	.word	0xffffffff


	//   ....[168]....
        /*03ec*/ 	.word	0xffffffff


	//   ....[169]....
        /*03f0*/ 	.word	0xffffffff


	//   ....[170]....
        /*03f4*/ 	.word	0xffffffff


	//   ....[171]....
        /*03f8*/ 	.word	0xffffffff


	//   ....[172]....
        /*03fc*/ 	.word	0xffffffff


	//   ....[173]....
        /*0400*/ 	.word	0xffffffff


	//   ....[174]....
        /*0404*/ 	.word	0xffffffff


	//   ....[175]....
        /*0408*/ 	.word	0xffffffff


	//   ....[176]....
        /*040c*/ 	.word	0xffffffff


	//   ....[177]....
        /*0410*/ 	.word	0xffffffff


	//   ....[178]....
        /*0414*/ 	.word	0xffffffff


	//   ....[179]....
        /*0418*/ 	.word	0xffffffff


	//   ....[180]....
        /*041c*/ 	.word	0xffffffff


	//   ....[181]....
        /*0420*/ 	.word	0xffffffff


	//   ....[182]....
        /*0424*/ 	.word	0xffffffff


	//   ....[183]....
        /*0428*/ 	.word	0xffffffff


	//   ....[184]....
        /*042c*/ 	.word	0xffffffff


	//   ....[185]....
        /*0430*/ 	.word	0xffffffff


	//   ....[186]....
        /*0434*/ 	.word	0xffffffff


	//   ....[187]....
        /*0438*/ 	.word	0xffffffff


	//   ....[188]....
        /*043c*/ 	.word	0xffffffff


	//   ....[189]....
        /*0440*/ 	.word	0xffffffff


	//   ....[190]....
        /*0444*/ 	.word	0xffffffff


	//   ....[191]....
        /*0448*/ 	.word	0xffffffff


	//   ....[192]....
        /*044c*/ 	.word	0xffffffff


	//   ....[193]....
        /*0450*/ 	.word	0xffffffff


	//   ....[194]....
        /*0454*/ 	.word	0xffffffff


	//   ....[195]....
        /*0458*/ 	.word	0xffffffff


	//   ....[196]....
        /*045c*/ 	.word	0xffffffff


	//   ....[197]....
        /*0460*/ 	.word	0xffffffff


	//   ....[198]....
        /*0464*/ 	.word	0xffffffff


	//   ....[199]....
        /*0468*/ 	.word	0xffffffff


	//   ....[200]....
        /*046c*/ 	.word	0xffffffff


	//   ....[201]....
        /*0470*/ 	.word	0xffffffff


	//   ....[202]....
        /*0474*/ 	.word	0xffffffff


	//   ....[203]....
        /*0478*/ 	.word	0xffffffff


	//   ....[204]....
        /*047c*/ 	.word	0xffffffff


	//   ....[205]....
        /*0480*/ 	.word	0xffffffff


	//   ....[206]....
        /*0484*/ 	.word	0xffffffff


	//   ....[207]....
        /*0488*/ 	.word	0xffffffff


	//   ....[208]....
        /*048c*/ 	.word	0xffffffff


	//   ....[209]....
        /*0490*/ 	.word	0xffffffff


	//   ....[210]....
        /*0494*/ 	.word	0xffffffff


	//   ....[211]....
        /*0498*/ 	.word	0xffffffff


	//   ....[212]....
        /*049c*/ 	.word	0xffffffff


	//   ....[213]....
        /*04a0*/ 	.word	0xffffffff


	//   ....[214]....
        /*04a4*/ 	.word	0xffffffff


	//   ....[215]....
        /*04a8*/ 	.word	0xffffffff


	//   ....[216]....
        /*04ac*/ 	.word	0xffffffff


	//   ....[217]....
        /*04b0*/ 	.word	0xffffffff


	//   ....[218]....
        /*04b4*/ 	.word	0xffffffff


	//   ....[219]....
        /*04b8*/ 	.word	0xffffffff


	//   ....[220]....
        /*04bc*/ 	.word	0xffffffff


	//   ....[221]....
        /*04c0*/ 	.word	0xffffffff


	//   ....[222]....
        /*04c4*/ 	.word	0xffffffff


	//   ....[223]....
        /*04c8*/ 	.word	0xffffffff


	//   ....[224]....
        /*04cc*/ 	.word	0xffffffff


	//   ....[225]....
        /*04d0*/ 	.word	0xffffffff


	//   ....[226]....
        /*04d4*/ 	.word	0xffffffff


	//   ....[227]....
        /*04d8*/ 	.word	0xffffffff


	//   ....[228]....
        /*04dc*/ 	.word	0xffffffff


	//   ....[229]....
        /*04e0*/ 	.word	0xffffffff


	//   ....[230]....
        /*04e4*/ 	.word	0xffffffff


	//   ....[231]....
        /*04e8*/ 	.word	0xffffffff


	//   ....[232]....
        /*04ec*/ 	.word	0xffffffff


	//   ....[233]....
        /*04f0*/ 	.word	0x0500000f


	//   ....[234]....
        /*04f4*/ 	.word	0x0500000f


	//   ....[235]....
        /*04f8*/ 	.word	0x0500000f


	//   ....[236]....
        /*04fc*/ 	.word	0x0500000f


	//   ....[237]....
        /*0500*/ 	.word	0x0500000f


	//   ....[238]....
        /*0504*/ 	.word	0x0500000f


	//   ....[239]....
        /*0508*/ 	.word	0x0500000f


	//   ....[240]....
        /*050c*/ 	.word	0x0500000f


	//   ....[241]....
        /*0510*/ 	.word	0x0500000f


	//   ....[242]....
        /*0514*/ 	.word	0x0500000f


	//   ....[243]....
        /*0518*/ 	.word	0x0500000f


	//   ....[244]....
        /*051c*/ 	.word	0x0500000f


	//   ....[245]....
        /*0520*/ 	.word	0x0500000f


	//   ....[246]....
        /*0524*/ 	.word	0x0500000f


	//   ....[247]....
        /*0528*/ 	.word	0x0500000f


	//   ....[248]....
        /*052c*/ 	.word	0x0500000f


	//   ....[249]....
        /*0530*/ 	.word	0x0500000f


	//   ....[250]....
        /*0534*/ 	.word	0x0500000f


	//   ....[251]....
        /*0538*/ 	.word	0x0500000f


	//   ....[252]....
        /*053c*/ 	.word	0x0500000f


	//   ....[253]....
        /*0540*/ 	.word	0x0500000f


	//   ....[254]....
        /*0544*/ 	.word	0x0500000f


	//   ....[255]....
        /*0548*/ 	.word	0x0500000f


	//   ....[0]....
        /*054c*/ 	.word	0x0500000f


	//   ....[1]....
        /*0550*/ 	.word	0x0500000f


	//   ....[2]....
        /*0554*/ 	.word	0x0500000f


	//   ....[3]....
        /*0558*/ 	.word	0x0500000f


	//   ....[4]....
        /*055c*/ 	.word	0x0500000f


	//   ....[5]....
        /*0560*/ 	.word	0x0500000f


	//   ....[6]....
        /*0564*/ 	.word	0x0500000f


	//   ....[7]....
        /*0568*/ 	.word	0x0500000f


	//   ....[8]....
        /*056c*/ 	.word	0x0500000f


	//   ....[9]....
        /*0570*/ 	.word	0x0500000f


	//   ....[10]....
        /*0574*/ 	.word	0x0500000f


	//   ....[11]....
        /*0578*/ 	.word	0x0500000f


	//   ....[12]....
        /*057c*/ 	.word	0x0500000f


	//   ....[13]....
        /*0580*/ 	.word	0x0500000f


	//   ....[14]....
        /*0584*/ 	.word	0x0500000f


	//   ....[15]....
        /*0588*/ 	.word	0x0500000f


	//   ....[16]....
        /*058c*/ 	.word	0x0500000f


	//   ....[17]....
        /*0590*/ 	.word	0x0500000f


	//   ....[18]....
        /*0594*/ 	.word	0x0500000f


	//   ....[19]....
        /*0598*/ 	.word	0x0500000f


	//   ....[20]....
        /*059c*/ 	.word	0x0500000f


	//   ....[21]....
        /*05a0*/ 	.word	0x0500000f


	//   ....[22]....
        /*05a4*/ 	.word	0x0500000f


	//   ....[23]....
        /*05a8*/ 	.word	0x0500000f


	//   ....[24]....
        /*05ac*/ 	.word	0x0500000f


	//   ....[25]....
        /*05b0*/ 	.word	0x0500000f


	//   ....[26]....
        /*05b4*/ 	.word	0x0500000f


	//   ....[27]....
        /*05b8*/ 	.word	0x0500000f


	//   ....[28]....
        /*05bc*/ 	.word	0x0500000f


	//   ....[29]....
        /*05c0*/ 	.word	0x0500000f


	//   ....[30]....
        /*05c4*/ 	.word	0x0500000f


	//   ....[31]....
        /*05c8*/ 	.word	0x0500000f


	//   ....[32]....
        /*05cc*/ 	.word	0x0500000f


	//   ....[33]....
        /*05d0*/ 	.word	0x0500000f


	//   ....[34]....
        /*05d4*/ 	.word	0x0500000f


	//   ....[35]....
        /*05d8*/ 	.word	0x0500000f


	//   ....[36]....
        /*05dc*/ 	.word	0x0500000f


	//   ....[37]....
        /*05e0*/ 	.word	0x0500000f


	//   ....[38]....
        /*05e4*/ 	.word	0x0500000f


	//   ....[39]....
        /*05e8*/ 	.word	0x0500000f


	//   ....[40]....
        /*05ec*/ 	.word	0x0500000f


	//   ....[41]....
        /*05f0*/ 	.word	0x0500000f


	//   ....[42]....
        /*05f4*/ 	.word	0x0500000f


	//   ....[43]....
        /*05f8*/ 	.word	0x0500000f


	//   ....[44]....
        /*05fc*/ 	.word	0x0500000f


	//   ....[45]....
        /*0600*/ 	.word	0x0500000f


	//   ....[46]....
        /*0604*/ 	.word	0x0500000f


	//   ....[47]....
        /*0608*/ 	.word	0x0500000f


	//   ....[48]....
        /*060c*/ 	.word	0x0500000f


	//   ....[49]....
        /*0610*/ 	.word	0x0500000f


	//   ....[50]....
        /*0614*/ 	.word	0x0500000f


	//   ....[51]....
        /*0618*/ 	.word	0x0500000f


	//   ....[52]....
        /*061c*/ 	.word	0x0500000f


	//   ....[53]....
        /*0620*/ 	.word	0x0500000f


	//   ....[54]....
        /*0624*/ 	.word	0x0500000f


	//   ....[55]....
        /*0628*/ 	.word	0x0500000f


	//   ....[56]....
        /*062c*/ 	.word	0x0500000f


	//   ....[57]....
        /*0630*/ 	.word	0x0500000f


	//   ....[58]....
        /*0634*/ 	.word	0x0500000f


	//   ....[59]....
        /*0638*/ 	.word	0x0500000f


	//   ....[60]....
        /*063c*/ 	.word	0x0500000f


	//   ....[61]....
        /*0640*/ 	.word	0x0500000f


	//   ....[62]....
        /*0644*/ 	.word	0x0500000f


	//   ....[63]....
        /*0648*/ 	.word	0x0500000f


	//   ....[64]....
        /*064c*/ 	.word	0x0500000f


	//   ....[65]....
        /*0650*/ 	.word	0x0500000f


	//   ....[66]....
        /*0654*/ 	.word	0x0500000f


	//   ....[67]....
        /*0658*/ 	.word	0x0500000f


	//   ....[68]....
        /*065c*/ 	.word	0x0500000f


	//   ....[69]....
        /*0660*/ 	.word	0x0500000f


	//   ....[70]....
        /*0664*/ 	.word	0x0500000f


	//   ....[71]....
        /*0668*/ 	.word	0x0500000f


	//   ....[72]....
        /*066c*/ 	.word	0x0500000f


	//   ....[73]....
        /*0670*/ 	.word	0x0500000f


	//   ....[74]....
        /*0674*/ 	.word	0x0500000f


	//   ....[75]....
        /*0678*/ 	.word	0x0500000f


	//   ....[76]....
        /*067c*/ 	.word	0x0500000f


	//   ....[77]....
        /*0680*/ 	.word	0x0500000f


	//   ....[78]....
        /*0684*/ 	.word	0x0500000f


	//   ....[79]....
        /*0688*/ 	.word	0x0500000f


	//   ....[80]....
        /*068c*/ 	.word	0x0500000f


	//   ....[81]....
        /*0690*/ 	.word	0x0500000f


	//   ....[82]....
        /*0694*/ 	.word	0x0500000f


	//   ....[83]....
        /*0698*/ 	.word	0x0500000f


	//   ....[84]....
        /*069c*/ 	.word	0x0500000f


	//   ....[85]....
        /*06a0*/ 	.word	0x0500000f


	//   ....[86]....
        /*06a4*/ 	.word	0x0500000f


	//   ....[87]....
        /*06a8*/ 	.word	0x0500000f


	//   ....[88]....
        /*06ac*/ 	.word	0x0500000f


	//   ....[89]....
        /*06b0*/ 	.word	0x0500000f


	//   ....[90]....
        /*06b4*/ 	.word	0x0500000f


	//   ....[91]....
        /*06b8*/ 	.word	0x0500000f


	//   ....[92]....
        /*06bc*/ 	.word	0x0500000f


	//   ....[93]....
        /*06c0*/ 	.word	0x0500000f


	//   ....[94]....
        /*06c4*/ 	.word	0x0500000f


	//   ....[95]....
        /*06c8*/ 	.word	0x0500000f


	//   ....[96]....
        /*06cc*/ 	.word	0x0500000f


	//   ....[97]....
        /*06d0*/ 	.word	0x0500000f


	//   ....[98]....
        /*06d4*/ 	.word	0x0500000f


	//   ....[99]....
        /*06d8*/ 	.word	0x0500000f


	//   ....[100]....
        /*06dc*/ 	.word	0x0500000f


	//   ....[101]....
        /*06e0*/ 	.word	0x0500000f


	//   ....[102]....
        /*06e4*/ 	.word	0x0500000f


	//   ....[103]....
        /*06e8*/ 	.word	0x0500000f


	//   ....[104]....
        /*06ec*/ 	.word	0x0500000f


	//   ....[105]....
        /*06f0*/ 	.word	0x0500000f


	//   ....[106]....
        /*06f4*/ 	.word	0x0500000f


	//   ....[107]....
        /*06f8*/ 	.word	0x0500000f


	//   ....[108]....
        /*06fc*/ 	.word	0x0500000f


	//   ....[109]....
        /*0700*/ 	.word	0x0500000f


	//   ....[110]....
        /*0704*/ 	.word	0x0500000f


	//   ....[111]....
        /*0708*/ 	.word	0x0500000f


	//   ....[112]....
        /*070c*/ 	.word	0x0500000f


	//   ....[113]....
        /*0710*/ 	.word	0x0500000f


	//   ....[114]....
        /*0714*/ 	.word	0x0500000f


	//   ....[115]....
        /*0718*/ 	.word	0x0500000f


	//   ....[116]....
        /*071c*/ 	.word	0x0500000f


	//   ....[117]....
        /*0720*/ 	.word	0x0500000f


	//   ....[118]....
        /*0724*/ 	.word	0x0500000f


	//   ....[119]....
        /*0728*/ 	.word	0x0500000f


	//   ....[120]....
        /*072c*/ 	.word	0x0500000f


	//   ....[121]....
        /*0730*/ 	.word	0x0500000f


	//   ....[122]....
        /*0734*/ 	.word	0x0500000f


	//   ....[123]....
        /*0738*/ 	.word	0x0500000f


	//   ....[124]....
        /*073c*/ 	.word	0x0500000f


	//   ....[125]....
        /*0740*/ 	.word	0x0500000f


	//   ....[126]....
        /*0744*/ 	.word	0x0500000f


	//   ....[127]....
        /*0748*/ 	.word	0x0500000f


	//   ....[128]....
        /*074c*/ 	.word	0x0500000f


	//   ....[129]....
        /*0750*/ 	.word	0x0500000f


	//   ....[130]....
        /*0754*/ 	.word	0x0500000f


	//   ....[131]....
        /*0758*/ 	.word	0x0500000f


	//   ....[132]....
        /*075c*/ 	.word	0x0500000f


	//   ....[133]....
        /*0760*/ 	.word	0x0500000f


	//   ....[134]....
        /*0764*/ 	.word	0x0500000f


	//   ....[135]....
        /*0768*/ 	.word	0x0500000f


	//   ....[136]....
        /*076c*/ 	.word	0x0500000f


	//   ....[137]....
        /*0770*/ 	.word	0x0500000f


	//   ....[138]....
        /*0774*/ 	.word	0x0500000f


	//   ....[139]....
        /*0778*/ 	.word	0x0500000f


	//   ....[140]....
        /*077c*/ 	.word	0x0500000f


	//   ....[141]....
        /*0780*/ 	.word	0x0500000f


	//----- nvinfo : EIATTR_COOP_GROUP_INSTR_OFFSETS
	.align		4
.L_226:
        /*0784*/ 	.byte	0x04, 0x28
        /*0786*/ 	.short	(.L_228 - .L_227)


	//   ....[0]....
.L_227:
        /*0788*/ 	.word	0x00000070


	//   ....[1]....
        /*078c*/ 	.word	0x00000140


	//   ....[2]....
        /*0790*/ 	.word	0x00000190


	//   ....[3]....
        /*0794*/ 	.word	0x000003c0


	//   ....[4]....
        /*0798*/ 	.word	0x00000520


	//   ....[5]....
        /*079c*/ 	.word	0x00000640


	//   ....[6]....
        /*07a0*/ 	.word	0x000007a0


	//   ....[7]....
        /*07a4*/ 	.word	0x00003330


	//   ....[8]....
        /*07a8*/ 	.word	0x00003340


	//   ....[9]....
        /*07ac*/ 	.word	0x000039f0


	//   ....[10]....
        /*07b0*/ 	.word	0x00003a00


	//   ....[11]....
        /*07b4*/ 	.word	0x000040b0


	//   ....[12]....
        /*07b8*/ 	.word	0x000040c0


	//   ....[13]....
        /*07bc*/ 	.word	0x00004760


	//   ....[14]....
        /*07c0*/ 	.word	0x00004770


	//   ....[15]....
        /*07c4*/ 	.word	0x00005740


	//   ....[16]....
        /*07c8*/ 	.word	0x00005750


	//   ....[17]....
        /*07cc*/ 	.word	0x00005ee0


	//   ....[18]....
        /*07d0*/ 	.word	0x00005ef0


	//   ....[19]....
        /*07d4*/ 	.word	0x00006690


	//   ....[20]....
        /*07d8*/ 	.word	0x000066a0


	//   ....[21]....
        /*07dc*/ 	.word	0x00006e40


	//   ....[22]....
        /*07e0*/ 	.word	0x00006e50


	//   ....[23]....
        /*07e4*/ 	.word	0x00007800


	//   ....[24]....
        /*07e8*/ 	.word	0x00007810


	//   ....[25]....
        /*07ec*/ 	.word	0x00007920


	//   ....[26]....
        /*07f0*/ 	.word	0x00007930


	//   ....[27]....
        /*07f4*/ 	.word	0x00007a50


	//   ....[28]....
        /*07f8*/ 	.word	0x00007a60


	//   ....[29]....
        /*07fc*/ 	.word	0x00007b80


	//   ....[30]....
        /*0800*/ 	.word	0x00007b90


	//   ....[31]....
        /*0804*/ 	.word	0x00007f30


	//   ....[32]....
        /*0808*/ 	.word	0x00007f50


	//   ....[33]....
        /*080c*/ 	.word	0x00008030


	//   ....[34]....
        /*0810*/ 	.word	0x00008050


	//   ....[35]....
        /*0814*/ 	.word	0x00008130


	//   ....[36]....
        /*0818*/ 	.word	0x00008150


	//   ....[37]....
        /*081c*/ 	.word	0x00008230


	//   ....[38]....
        /*0820*/ 	.word	0x00008250


	//   ....[39]....
        /*0824*/ 	.word	0x00008b90


	//   ....[40]....
        /*0828*/ 	.word	0x00009270


	//   ....[41]....
        /*082c*/ 	.word	0x00009280


	//   ....[42]....
        /*0830*/ 	.word	0x00009290


	//   ....[43]....
        /*0834*/ 	.word	0x000092a0


	//   ....[44]....
        /*0838*/ 	.word	0x000095e0


	//   ....[45]....
        /*083c*/ 	.word	0x000095f0


	//   ....[46]....
        /*0840*/ 	.word	0x00009600


	//   ....[47]....
        /*0844*/ 	.word	0x00009610


	//   ....[48]....
        /*0848*/ 	.word	0x00009910


	//   ....[49]....
        /*084c*/ 	.word	0x00009920


	//   ....[50]....
        /*0850*/ 	.word	0x00009930


	//   ....[51]....
        /*0854*/ 	.word	0x00009940


	//   ....[52]....
        /*0858*/ 	.word	0x00009c40


	//   ....[53]....
        /*085c*/ 	.word	0x00009c50


	//   ....[54]....
        /*0860*/ 	.word	0x00009c60


	//   ....[55]....
        /*0864*/ 	.word	0x00009c70


	//   ....[56]....
        /*0868*/ 	.word	0x0000b940


	//   ....[57]....
        /*086c*/ 	.word	0x0000b960


	//   ....[58]....
        /*0870*/ 	.word	0x0000b970


	//   ....[59]....
        /*0874*/ 	.word	0x0000b980


	//   ....[60]....
        /*0878*/ 	.word	0x0000ba90


	//   ....[61]....
        /*087c*/ 	.word	0x0000bab0


	//   ....[62]....
        /*0880*/ 	.word	0x0000bb60


	//   ....[63]....
        /*0884*/ 	.word	0x0000bb90


	//   ....[64]....
        /*0888*/ 	.word	0x0000be70


	//   ....[65]....
        /*088c*/ 	.word	0x0000be90


	//   ....[66]....
        /*0890*/ 	.word	0x0000beb0


	//   ....[67]....
        /*0894*/ 	.word	0x0000bec0


	//   ....[68]....
        /*0898*/ 	.word	0x0000bfe0


	//   ....[69]....
        /*089c*/ 	.word	0x0000c020


	//   ....[70]....
        /*08a0*/ 	.word	0x0000c050


	//   ....[71]....
        /*08a4*/ 	.word	0x0000c090


	//   ....[72]....
        /*08a8*/ 	.word	0x0000e750


	//   ....[73]....
        /*08ac*/ 	.word	0x0000f7a0


	//   ....[74]....
        /*08b0*/ 	.word	0x0000fef0


	//   ....[75]....
        /*08b4*/ 	.word	0x0000ff90


	//   ....[76]....
        /*08b8*/ 	.word	0x00010860


	//   ....[77]....
        /*08bc*/ 	.word	0x000108c0


	//   ....[78]....
        /*08c0*/ 	.word	0x000124b0


	//   ....[79]....
        /*08c4*/ 	.word	0x00012d10


	//   ....[80]....
        /*08c8*/ 	.word	0x000138d0


	//   ....[81]....
        /*08cc*/ 	.word	0x000139d0


	//   ....[82]....
        /*08d0*/ 	.word	0x00014220


	//   ....[83]....
        /*08d4*/ 	.word	0x00014290


	//   ....[84]....
        /*08d8*/ 	.word	0x00016c10


	//   ....[85]....
        /*08dc*/ 	.word	0x00016c30


	//   ....[86]....
        /*08e0*/ 	.word	0x00016c50


	//   ....[87]....
        /*08e4*/ 	.word	0x00016c70


	//   ....[88]....
        /*08e8*/ 	.word	0x00018d30


	//   ....[89]....
        /*08ec*/ 	.word	0x00019590


	//   ....[90]....
        /*08f0*/ 	.word	0x0001a150


	//   ....[91]....
        /*08f4*/ 	.word	0x0001a250


	//   ....[92]....
        /*08f8*/ 	.word	0x0001aa80


	//   ....[93]....
        /*08fc*/ 	.word	0x0001aae0


	//   ....[94]....
        /*0900*/ 	.word	0x0001bcf0


	//   ....[95]....
        /*0904*/ 	.word	0x0001bd20


	//   ....[96]....
        /*0908*/ 	.word	0x0001c040


	//   ....[97]....
        /*090c*/ 	.word	0x0001c060


	//   ....[98]....
        /*0910*/ 	.word	0x0001d110


	//   ....[99]....
        /*0914*/ 	.word	0x0001d150


	//   ....[100]....
        /*0918*/ 	.word	0x0001d190


	//   ....[101]....
        /*091c*/ 	.word	0x0001d1c0


	//   ....[102]....
        /*0920*/ 	.word	0x0001d780


	//   ....[103]....
        /*0924*/ 	.word	0x0001d7b0


	//   ....[104]....
        /*0928*/ 	.word	0x0001d870


	//   ....[105]....
        /*092c*/ 	.word	0x0001d890


	//   ....[106]....
        /*0930*/ 	.word	0x0001d950


	//   ....[107]....
        /*0934*/ 	.word	0x0001d970


	//   ....[108]....
        /*0938*/ 	.word	0x0001da40


	//   ....[109]....
        /*093c*/ 	.word	0x0001da60


	//   ....[110]....
        /*0940*/ 	.word	0x0001e230


	//   ....[111]....
        /*0944*/ 	.word	0x0001e240


	//   ....[112]....
        /*0948*/ 	.word	0x0001e350


	//   ....[113]....
        /*094c*/ 	.word	0x0001e360


	//   ....[114]....
        /*0950*/ 	.word	0x0001e470


	//   ....[115]....
        /*0954*/ 	.word	0x0001e480


	//   ....[116]....
        /*0958*/ 	.word	0x0001e590


	//   ....[117]....
        /*095c*/ 	.word	0x0001e5a0


	//   ....[118]....
        /*0960*/ 	.word	0x0001e710


	//   ....[119]....
        /*0964*/ 	.word	0x0001e8c0


	//   ....[120]....
        /*0968*/ 	.word	0x0001e8f0


	//   ....[121]....
        /*096c*/ 	.word	0x0001e920


	//   ....[122]....
        /*0970*/ 	.word	0x0001e950


	//   ....[123]....
        /*0974*/ 	.word	0x0001e980


	//   ....[124]....
        /*0978*/ 	.word	0x0001e9b0


	//   ....[125]....
        /*097c*/ 	.word	0x0001eb20


	//   ....[126]....
        /*0980*/ 	.word	0x0001eb50


	//   ....[127]....
        /*0984*/ 	.word	0x0001eb80


	//   ....[128]....
        /*0988*/ 	.word	0x0001ebb0


	//   ....[129]....
        /*098c*/ 	.word	0x0001ebe0


	//   ....[130]....
        /*0990*/ 	.word	0x0001ec10


	//   ....[131]....
        /*0994*/ 	.word	0x0001eca0


	//   ....[132]....
        /*0998*/ 	.word	0x0001ed00


	//   ....[133]....
        /*099c*/ 	.word	0x0001ed90


	//   ....[134]....
        /*09a0*/ 	.word	0x0001fe10


	//   ....[135]....
        /*09a4*/ 	.word	0x00021e10


	//   ....[136]....
        /*09a8*/ 	.word	0x00021e30


	//   ....[137]....
        /*09ac*/ 	.word	0x00021ed0


	//   ....[138]....
        /*09b0*/ 	.word	0x00021ef0


	//   ....[139]....
        /*09b4*/ 	.word	0x00021f80


	//   ....[140]....
        /*09b8*/ 	.word	0x00021fa0


	//   ....[141]....
        /*09bc*/ 	.word	0x00022030


	//   ....[142]....
        /*09c0*/ 	.word	0x00022050


	//   ....[143]....
        /*09c4*/ 	.word	0x000220e0


	//   ....[144]....
        /*09c8*/ 	.word	0x00022100


	//   ....[145]....
        /*09cc*/ 	.word	0x00022190


	//   ....[146]....
        /*09d0*/ 	.word	0x000221b0


	//   ....[147]....
        /*09d4*/ 	.word	0x00022240


	//   ....[148]....
        /*09d8*/ 	.word	0x00022260


	//   ....[149]....
        /*09dc*/ 	.word	0x00022270


	//   ....[150]....
        /*09e0*/ 	.word	0x000222f0


	//   ....[151]....
        /*09e4*/ 	.word	0x00022a70


	//   ....[152]....
        /*09e8*/ 	.word	0x00022aa0


	//   ....[153]....
        /*09ec*/ 	.word	0x00022ad0


	//   ....[154]....
        /*09f0*/ 	.word	0x00022b40


	//   ....[155]....
        /*09f4*/ 	.word	0x00022b60


	//   ....[156]....
        /*09f8*/ 	.word	0x00022be0


	//   ....[157]....
        /*09fc*/ 	.word	0x00022c00


	//   ....[158]....
        /*0a00*/ 	.word	0x00022c80


	//   ....[159]....
        /*0a04*/ 	.word	0x00022ca0


	//   ....[160]....
        /*0a08*/ 	.word	0x00022d20


	//   ....[161]....
        /*0a0c*/ 	.word	0x00022d40


	//   ....[162]....
        /*0a10*/ 	.word	0x00022dc0


	//   ....[163]....
        /*0a14*/ 	.word	0x00022de0


	//   ....[164]....
        /*0a18*/ 	.word	0x00022e60


	//   ....[165]....
        /*0a1c*/ 	.word	0x00022e70


	//   ....[166]....
        /*0a20*/ 	.word	0x00022e80


	//   ....[167]....
        /*0a24*/ 	.word	0x00023630


	//   ....[168]....
        /*0a28*/ 	.word	0x00023660


	//   ....[169]....
        /*0a2c*/ 	.word	0x000236c0


	//   ....[170]....
        /*0a30*/ 	.word	0x000236d0


	//   ....[171]....
        /*0a34*/ 	.word	0x00023720


	//   ....[172]....
        /*0a38*/ 	.word	0x00023730


	//   ....[173]....
        /*0a3c*/ 	.word	0x00023780


	//   ....[174]....
        /*0a40*/ 	.word	0x00023790


	//   ....[175]....
        /*0a44*/ 	.word	0x000237e0


	//   ....[176]....
        /*0a48*/ 	.word	0x000237f0


	//   ....[177]....
        /*0a4c*/ 	.word	0x00023840


	//   ....[178]....
        /*0a50*/ 	.word	0x00023850


	//   ....[179]....
        /*0a54*/ 	.word	0x000238a0


	//   ....[180]....
        /*0a58*/ 	.word	0x000238b0


	//   ....[181]....
        /*0a5c*/ 	.word	0x000238c0


	//   ....[182]....
        /*0a60*/ 	.word	0x00023910


	//   ....[183]....
        /*0a64*/ 	.word	0x00023b70


	//   ....[184]....
        /*0a68*/ 	.word	0x00023b90


	//   ....[185]....
        /*0a6c*/ 	.word	0x00023c10


	//   ....[186]....
        /*0a70*/ 	.word	0x00023c20


	//   ....[187]....
        /*0a74*/ 	.word	0x00023c90


	//   ....[188]....
        /*0a78*/ 	.word	0x00023ca0


	//   ....[189]....
        /*0a7c*/ 	.word	0x00023d10


	//   ....[190]....
        /*0a80*/ 	.word	0x00023d20


	//   ....[191]....
        /*0a84*/ 	.word	0x00023d90


	//   ....[192]....
        /*0a88*/ 	.word	0x00023da0


	//   ....[193]....
        /*0a8c*/ 	.word	0x00023e10


	//   ....[194]....
        /*0a90*/ 	.word	0x00023e20


	//   ....[195]....
        /*0a94*/ 	.word	0x00023e90


	//   ....[196]....
        /*0a98*/ 	.word	0x00023ea0


	//   ....[197]....
        /*0a9c*/ 	.word	0x00023eb0


	//   ....[198]....
        /*0aa0*/ 	.word	0x00023f20


	//   ....[199]....
        /*0aa4*/ 	.word	0x00024480


	//   ....[200]....
        /*0aa8*/ 	.word	0x000244c0


	//   ....[201]....
        /*0aac*/ 	.word	0x00024500


	//   ....[202]....
        /*0ab0*/ 	.word	0x00024520


	//   ....[203]....
        /*0ab4*/ 	.word	0x00024530


	//   ....[204]....
        /*0ab8*/ 	.word	0x00024550


	//   ....[205]....
        /*0abc*/ 	.word	0x000245c0


	//   ....[206]....
        /*0ac0*/ 	.word	0x000245e0


	//   ....[207]....
        /*0ac4*/ 	.word	0x00024640


	//   ....[208]....
        /*0ac8*/ 	.word	0x00024660


	//   ....[209]....
        /*0acc*/ 	.word	0x000246c0


	//   ....[210]....
        /*0ad0*/ 	.word	0x000246e0


	//   ....[211]....
        /*0ad4*/ 	.word	0x00024740


	//   ....[212]....
        /*0ad8*/ 	.word	0x00024760


	//   ....[213]....
        /*0adc*/ 	.word	0x000247b0


	//   ....[214]....
        /*0ae0*/ 	.word	0x000247d0


	//   ....[215]....
        /*0ae4*/ 	.word	0x00024bd0


	//   ....[216]....
        /*0ae8*/ 	.word	0x00024c00


	//   ....[217]....
        /*0aec*/ 	.word	0x00024c30


	//   ....[218]....
        /*0af0*/ 	.word	0x00024c60


	//   ....[219]....
        /*0af4*/ 	.word	0x00024c90


	//   ....[220]....
        /*0af8*/ 	.word	0x00024cc0


	//   ....[221]....
        /*0afc*/ 	.word	0x00024cf0


	//   ....[222]....
        /*0b00*/ 	.word	0x00024d20


	//   ....[223]....
        /*0b04*/ 	.word	0x00024ea0


	//   ....[224]....
        /*0b08*/ 	.word	0x00024ed0


	//   ....[225]....
        /*0b0c*/ 	.word	0x00024f00


	//   ....[226]....
        /*0b10*/ 	.word	0x00024f30


	//   ....[227]....
        /*0b14*/ 	.word	0x00024f60


	//   ....[228]....
        /*0b18*/ 	.word	0x00024f90


	//   ....[229]....
        /*0b1c*/ 	.word	0x00025050


	//   ....[230]....
        /*0b20*/ 	.word	0x00025070


	//   ....[231]....
        /*0b24*/ 	.word	0x000250e0


	//   ....[232]....
        /*0b28*/ 	.word	0x00025780


	//   ....[233]....
        /*0b2c*/ 	.word	0x00025aa0


	//   ....[234]....
        /*0b30*/ 	.word	0x00025b30


	//   ....[235]....
        /*0b34*/ 	.word	0x00025bd0


	//   ....[236]....
        /*0b38*/ 	.word	0x00025c60


	//   ....[237]....
        /*0b3c*/ 	.word	0x00025d00


	//   ....[238]....
        /*0b40*/ 	.word	0x00025d90


	//   ....[239]....
        /*0b44*/ 	.word	0x00025e30


	//   ....[240]....
        /*0b48*/ 	.word	0x00025ec0


	//   ....[241]....
        /*0b4c*/ 	.word	0x00025fb0


	//   ....[242]....
        /*0b50*/ 	.word	0x00026040


	//   ....[243]....
        /*0b54*/ 	.word	0x000260e0


	//   ....[244]....
        /*0b58*/ 	.word	0x00026170


	//   ....[245]....
        /*0b5c*/ 	.word	0x00026210


	//   ....[246]....
        /*0b60*/ 	.word	0x000262a0


	//   ....[247]....
        /*0b64*/ 	.word	0x00026330


	//   ....[248]....
        /*0b68*/ 	.word	0x000263c0


	//   ....[249]....
        /*0b6c*/ 	.word	0x000264b0


	//   ....[250]....
        /*0b70*/ 	.word	0x00026540


	//   ....[251]....
        /*0b74*/ 	.word	0x000265d0


	//   ....[252]....
        /*0b78*/ 	.word	0x00026660


	//   ....[253]....
        /*0b7c*/ 	.word	0x000266f0


	//   ....[254]....
        /*0b80*/ 	.word	0x00026780


	//   ....[255]....
        /*0b84*/ 	.word	0x00026810


	//   ....[0]....
        /*0b88*/ 	.word	0x000268a0


	//   ....[1]....
        /*0b8c*/ 	.word	0x00026980


	//   ....[2]....
        /*0b90*/ 	.word	0x00026a30


	//   ....[3]....
        /*0b94*/ 	.word	0x00026ac0


	//   ....[4]....
        /*0b98*/ 	.word	0x00026b10


	//   ....[5]....
        /*0b9c*/ 	.word	0x00026b60


	//   ....[6]....
        /*0ba0*/ 	.word	0x00026bf0


	//   ....[7]....
        /*0ba4*/ 	.word	0x00026c80


	//   ....[8]....
        /*0ba8*/ 	.word	0x00026cd0


	//   ....[9]....
        /*0bac*/ 	.word	0x00026d20


	//   ....[10]....
        /*0bb0*/ 	.word	0x00026db0


	//   ....[11]....
        /*0bb4*/ 	.word	0x00026e40


	//   ....[12]....
        /*0bb8*/ 	.word	0x00026e90


	//   ....[13]....
        /*0bbc*/ 	.word	0x00026ee0


	//   ....[14]....
        /*0bc0*/ 	.word	0x00026f70


	//   ....[15]....
        /*0bc4*/ 	.word	0x00027000


	//   ....[16]....
        /*0bc8*/ 	.word	0x00027050


	//   ....[17]....
        /*0bcc*/ 	.word	0x000270a0


	//   ....[18]....
        /*0bd0*/ 	.word	0x00027190


	//   ....[19]....
        /*0bd4*/ 	.word	0x00027240


	//   ....[20]....
        /*0bd8*/ 	.word	0x000272c0


	//   ....[21]....
        /*0bdc*/ 	.word	0x00027360


	//   ....[22]....
        /*0be0*/ 	.word	0x000273f0


	//   ....[23]....
        /*0be4*/ 	.word	0x000274b0


	//   ....[24]....
        /*0be8*/ 	.word	0x00027530


	//   ....[25]....
        /*0bec*/ 	.word	0x00027580


	//   ....[26]....
        /*0bf0*/ 	.word	0x00027720


	//   ....[27]....
        /*0bf4*/ 	.word	0x000277d0


	//   ....[28]....
        /*0bf8*/ 	.word	0x00027840


	//   ....[29]....
        /*0bfc*/ 	.word	0x000278e0


	//   ....[30]....
        /*0c00*/ 	.word	0x00027980


	//   ....[31]....
        /*0c04*/ 	.word	0x00027a60


	//   ....[32]....
        /*0c08*/ 	.word	0x00027ab0


	//   ....[33]....
        /*0c0c*/ 	.word	0x00027b20


	//   ....[34]....
        /*0c10*/ 	.word	0x00027f60


	//   ....[35]....
        /*0c14*/ 	.word	0x00027fb0


	//   ....[36]....
        /*0c18*/ 	.word	0x00028040


	//   ....[37]....
        /*0c1c*/ 	.word	0x000280d0


	//   ....[38]....
        /*0c20*/ 	.word	0x00028160


	//   ....[39]....
        /*0c24*/ 	.word	0x000281f0


	//   ....[40]....
        /*0c28*/ 	.word	0x00028280


	//   ....[41]....
        /*0c2c*/ 	.word	0x00028310


	//   ....[42]....
        /*0c30*/ 	.word	0x000283d0


	//   ....[43]....
        /*0c34*/ 	.word	0x000286b0


	//   ....[44]....
        /*0c38*/ 	.word	0x000287a0


	//   ....[45]....
        /*0c3c*/ 	.word	0x00028840


	//   ....[46]....
        /*0c40*/ 	.word	0x000288a0


	//   ....[47]....
        /*0c44*/ 	.word	0x000289a0


	//   ....[48]....
        /*0c48*/ 	.word	0x00028a10


	//   ....[49]....
        /*0c4c*/ 	.word	0x00028b10


	//   ....[50]....
        /*0c50*/ 	.word	0x00028b80


	//   ....[51]....
        /*0c54*/ 	.word	0x00028c80


	//   ....[52]....
        /*0c58*/ 	.word	0x00028cf0


	//   ....[53]....
        /*0c5c*/ 	.word	0x00028df0


	//   ....[54]....
        /*0c60*/ 	.word	0x00028e60


	//   ....[55]....
        /*0c64*/ 	.word	0x00028f60


	//   ....[56]....
        /*0c68*/ 	.word	0x00028fd0


	//   ....[57]....
        /*0c6c*/ 	.word	0x000290d0


	//   ....[58]....
        /*0c70*/ 	.word	0x00029140


	//   ....[59]....
        /*0c74*/ 	.word	0x000291e0


	//   ....[60]....
        /*0c78*/ 	.word	0x000292f0


	//   ....[61]....
        /*0c7c*/ 	.word	0x00029350


	//   ....[62]....
        /*0c80*/ 	.word	0x000293b0


	//   ....[63]....
        /*0c84*/ 	.word	0x00029490


	//   ....[64]....
        /*0c88*/ 	.word	0x000294f0


	//   ....[65]....
        /*0c8c*/ 	.word	0x000295e0


	//   ....[66]....
        /*0c90*/ 	.word	0x00029640


	//   ....[67]....
        /*0c94*/ 	.word	0x00029730


	//   ....[68]....
        /*0c98*/ 	.word	0x00029790


	//   ....[69]....
        /*0c9c*/ 	.word	0x00029880


	//   ....[70]....
        /*0ca0*/ 	.word	0x000298e0


	//   ....[71]....
        /*0ca4*/ 	.word	0x000299d0


	//   ....[72]....
        /*0ca8*/ 	.word	0x00029a30


	//   ....[73]....
        /*0cac*/ 	.word	0x00029b20


	//   ....[74]....
        /*0cb0*/ 	.word	0x00029b80


	//   ....[75]....
        /*0cb4*/ 	.word	0x00029c60


	//   ....[76]....
        /*0cb8*/ 	.word	0x00029d90


	//   ....[77]....
        /*0cbc*/ 	.word	0x00029e40


	//   ....[78]....
        /*0cc0*/ 	.word	0x00029ea0


	//   ....[79]....
        /*0cc4*/ 	.word	0x00029f60


	//   ....[80]....
        /*0cc8*/ 	.word	0x00029fc0


	//   ....[81]....
        /*0ccc*/ 	.word	0x0002a080


	//   ....[82]....
        /*0cd0*/ 	.word	0x0002a0e0


	//   ....[83]....
        /*0cd4*/ 	.word	0x0002a1a0


	//   ....[84]....
        /*0cd8*/ 	.word	0x0002a200


	//   ....[85]....
        /*0cdc*/ 	.word	0x0002a2c0


	//   ....[86]....
        /*0ce0*/ 	.word	0x0002a320


	//   ....[87]....
        /*0ce4*/ 	.word	0x0002a3e0


	//   ....[88]....
        /*0ce8*/ 	.word	0x0002a440


	//   ....[89]....
        /*0cec*/ 	.word	0x0002a500


	//   ....[90]....
        /*0cf0*/ 	.word	0x0002a560


	//   ....[91]....
        /*0cf4*/ 	.word	0x0002a620


	//   ....[92]....
        /*0cf8*/ 	.word	0x0002a710


	//   ....[93]....
        /*0cfc*/ 	.word	0x0002a7b0


	//   ....[94]....
        /*0d00*/ 	.word	0x0002a810


	//   ....[95]....
        /*0d04*/ 	.word	0x0002a8f0


	//   ....[96]....
        /*0d08*/ 	.word	0x0002a950


	//   ....[97]....
        /*0d0c*/ 	.word	0x0002aa30


	//   ....[98]....
        /*0d10*/ 	.word	0x0002aa90


	//   ....[99]....
        /*0d14*/ 	.word	0x0002ab70


	//   ....[100]....
        /*0d18*/ 	.word	0x0002abd0


	//   ....[101]....
        /*0d1c*/ 	.word	0x0002acb0


	//   ....[102]....
        /*0d20*/ 	.word	0x0002ad10


	//   ....[103]....
        /*0d24*/ 	.word	0x0002adf0


	//   ....[104]....
        /*0d28*/ 	.word	0x0002ae50


	//   ....[105]....
        /*0d2c*/ 	.word	0x0002af30


	//   ....[106]....
        /*0d30*/ 	.word	0x0002af90


	//   ....[107]....
        /*0d34*/ 	.word	0x0002b060


	//   ....[108]....
        /*0d38*/ 	.word	0x0002b190


	//   ....[109]....
        /*0d3c*/ 	.word	0x0002b240


	//   ....[110]....
        /*0d40*/ 	.word	0x0002b2f0


	//   ....[111]....
        /*0d44*/ 	.word	0x0002b3c0


	//   ....[112]....
        /*0d48*/ 	.word	0x0002b420


	//   ....[113]....
        /*0d4c*/ 	.word	0x0002b500


	//   ....[114]....
        /*0d50*/ 	.word	0x0002b560


	//   ....[115]....
        /*0d54*/ 	.word	0x0002b630


	//   ....[116]....
        /*0d58*/ 	.word	0x0002b690


	//   ....[117]....
        /*0d5c*/ 	.word	0x0002b760


	//   ....[118]....
        /*0d60*/ 	.word	0x0002b7c0


	//   ....[119]....
        /*0d64*/ 	.word	0x0002b8a0


	//   ....[120]....
        /*0d68*/ 	.word	0x0002b900


	//   ....[121]....
        /*0d6c*/ 	.word	0x0002b9d0


	//   ....[122]....
        /*0d70*/ 	.word	0x0002ba30


	//   ....[123]....
        /*0d74*/ 	.word	0x0002baf0


	//   ....[124]....
        /*0d78*/ 	.word	0x0002bb80


	//   ....[125]....
        /*0d7c*/ 	.word	0x0002bc20


	//   ....[126]....
        /*0d80*/ 	.word	0x0002bd40


	//   ....[127]....
        /*0d84*/ 	.word	0x0002bdb0


	//   ....[128]....
        /*0d88*/ 	.word	0x0002be20


	//   ....[129]....
        /*0d8c*/ 	.word	0x0002be90


	//   ....[130]....
        /*0d90*/ 	.word	0x0002bf00


	//   ....[131]....
        /*0d94*/ 	.word	0x0002bf80


	//   ....[132]....
        /*0d98*/ 	.word	0x0002c010


	//   ....[133]....
        /*0d9c*/ 	.word	0x0002c0a0


	//   ....[134]....
        /*0da0*/ 	.word	0x0002c110


	//   ....[135]....
        /*0da4*/ 	.word	0x0002c180


	//   ....[136]....
        /*0da8*/ 	.word	0x0002c1f0


	//   ....[137]....
        /*0dac*/ 	.word	0x0002c270


	//   ....[138]....
        /*0db0*/ 	.word	0x0002c2e0


	//   ....[139]....
        /*0db4*/ 	.word	0x0002c380


	//   ....[140]....
        /*0db8*/ 	.word	0x0002c410


	//   ....[141]....
        /*0dbc*/ 	.word	0x0002c530


	//----- nvinfo : EIATTR_REG_RECONFIG
	.align		4
.L_228:
        /*0dc0*/ 	.byte	0x01, 0x54
	.zero		2


	//----- nvinfo : EIATTR_SYSCALL_OFFSETS
	.align		4
        /*0dc4*/ 	.byte	0x04, 0x46
        /*0dc6*/ 	.short	(.L_230 - .L_229)


	//   ....[0]....
.L_229:
        /*0dc8*/ 	.word	0x00001c60


	//   ....[1]....
        /*0dcc*/ 	.word	0x00001db0


	//   ....[2]....
        /*0dd0*/ 	.word	0x00008d30


	//   ....[3]....
        /*0dd4*/ 	.word	0x00009030


	//   ....[4]....
        /*0dd8*/ 	.word	0x000214c0


	//   ....[5]....
        /*0ddc*/ 	.word	0x00021610


	//   ....[6]....
        /*0de0*/ 	.word	0x00021700


	//   ....[7]....
        /*0de4*/ 	.word	0x000226d0


	//----- nvinfo : EIATTR_MBARRIER_INSTR_OFFSETS
	.align		4
.L_230:
        /*0de8*/ 	.byte	0x04, 0x39
        /*0dea*/ 	.short	(.L_232 - .L_231)


	//   ....[0]....
.L_231:
        /*0dec*/ 	.word	0x00000270
        /*0df0*/ 	.word	0x000000ff
        /*0df4*/ 	.word	0x00028800
        /*0df8*/ 	.short	0x0100
        /*0dfa*/ 	.byte	0x08
	.zero		1


	//   ....[1]....
        /*0dfc*/ 	.word	0x00000280
        /*0e00*/ 	.word	0x000000ff
        /*0e04*/ 	.word	0x00028820
        /*0e08*/ 	.short	0x0100
        /*0e0a*/ 	.byte	0x08
	.zero		1


	//   ....[2]....
        /*0e0c*/ 	.word	0x00000370
        /*0e10*/ 	.word	0x000000ff
        /*0e14*/ 	.word	0x00028830
        /*0e18*/ 	.short	0x0100
        /*0e1a*/ 	.byte	0x08
	.zero		1


	//   ....[3]....
        /*0e1c*/ 	.word	0x00000380
        /*0e20*/ 	.word	0x000000ff
        /*0e24*/ 	.word	0x00028840
        /*0e28*/ 	.short	0x0100
        /*0e2a*/ 	.byte	0x08
	.zero		1


	//   ....[4]....
        /*0e2c*/ 	.word	0x00000390
        /*0e30*/ 	.word	0x000000ff
        /*0e34*/ 	.word	0x00028838
        /*0e38*/ 	.short	0x0100
        /*0e3a*/ 	.byte	0x08
	.zero		1


	//   ....[5]....
        /*0e3c*/ 	.word	0x000003a0
        /*0e40*/ 	.word	0x000000ff
        /*0e44*/ 	.word	0x00028848
        /*0e48*/ 	.short	0x0100
        /*0e4a*/ 	.byte	0x08
	.zero		1


	//   ....[6]....
        /*0e4c*/ 	.word	0x000004d0
        /*0e50*/ 	.word	0x000000ff
        /*0e54*/ 	.word	0x00028850
        /*0e58*/ 	.short	0x0100
        /*0e5a*/ 	.byte	0x08
	.zero		1


	//   ....[7]....
        /*0e5c*/ 	.word	0x000004e0
        /*0e60*/ 	.word	0x000000ff
        /*0e64*/ 	.word	0x00028860
        /*0e68*/ 	.short	0x0100
        /*0e6a*/ 	.byte	0x08
	.zero		1


	//   ....[8]....
        /*0e6c*/ 	.word	0x000004f0
        /*0e70*/ 	.word	0x000000ff
        /*0e74*/ 	.word	0x00028858
        /*0e78*/ 	.short	0x0100
        /*0e7a*/ 	.byte	0x08
	.zero		1


	//   ....[9]....
        /*0e7c*/ 	.word	0x00000500
        /*0e80*/ 	.word	0x000000ff
        /*0e84*/ 	.word	0x00028868
        /*0e88*/ 	.short	0x0100
        /*0e8a*/ 	.byte	0x08
	.zero		1


	//   ....[10]....
        /*0e8c*/ 	.word	0x000005f0
        /*0e90*/ 	.word	0x000000ff
        /*0e94*/ 	.word	0x00028870
        /*0e98*/ 	.short	0x0100
        /*0e9a*/ 	.byte	0x06
	.zero		1


	//   ....[11]....
        /*0e9c*/ 	.word	0x00000600
        /*0ea0*/ 	.word	0x000000ff
        /*0ea4*/ 	.word	0x00028880
        /*0ea8*/ 	.short	0x0100
        /*0eaa*/ 	.byte	0x06
	.zero		1


	//   ....[12]....
        /*0eac*/ 	.word	0x00000610
        /*0eb0*/ 	.word	0x000000ff
        /*0eb4*/ 	.word	0x00028878
        /*0eb8*/ 	.short	0x0100
        /*0eba*/ 	.byte	0x06
	.zero		1


	//   ....[13]....
        /*0ebc*/ 	.word	0x00000620
        /*0ec0*/ 	.word	0x000000ff
        /*0ec4*/ 	.word	0x00028888
        /*0ec8*/ 	.short	0x0100
        /*0eca*/ 	.byte	0x06
	.zero		1


	//   ....[14]....
        /*0ecc*/ 	.word	0x00000750
        /*0ed0*/ 	.word	0x000000ff
        /*0ed4*/ 	.word	0x00028890
        /*0ed8*/ 	.short	0x0100
        /*0eda*/ 	.byte	0x08
	.zero		1


	//   ....[15]....
        /*0edc*/ 	.word	0x00000760
        /*0ee0*/ 	.word	0x000000ff
        /*0ee4*/ 	.word	0x000288a0
        /*0ee8*/ 	.short	0x0100
        /*0eea*/ 	.byte	0x08
	.zero		1


	//   ....[16]....
        /*0eec*/ 	.word	0x00000770
        /*0ef0*/ 	.word	0x000000ff
        /*0ef4*/ 	.word	0x00028898
        /*0ef8*/ 	.short	0x0100
        /*0efa*/ 	.byte	0x08
	.zero		1


	//   ....[17]....
        /*0efc*/ 	.word	0x00000780
        /*0f00*/ 	.word	0x000000ff
        /*0f04*/ 	.word	0x000288a8
        /*0f08*/ 	.short	0x0100
        /*0f0a*/ 	.byte	0x08
	.zero		1


	//   ....[18]....
        /*0f0c*/ 	.word	0x000008b0
        /*0f10*/ 	.word	0x000000ff
        /*0f14*/ 	.word	0x000288b0
        /*0f18*/ 	.short	0x0100
        /*0f1a*/ 	.byte	0x08
	.zero		1


	//   ....[19]....
        /*0f1c*/ 	.word	0x000008c0
        /*0f20*/ 	.word	0x000000ff
        /*0f24*/ 	.word	0x000288c0
        /*0f28*/ 	.short	0x0100
        /*0f2a*/ 	.byte	0x08
	.zero		1


	//   ....[20]....
        /*0f2c*/ 	.word	0x000008d0
        /*0f30*/ 	.word	0x000000ff
        /*0f34*/ 	.word	0x000288b8
        /*0f38*/ 	.short	0x0100
        /*0f3a*/ 	.byte	0x08
	.zero		1


	//   ....[21]....
        /*0f3c*/ 	.word	0x000008e0
        /*0f40*/ 	.word	0x000000ff
        /*0f44*/ 	.word	0x000288c8
        /*0f48*/ 	.short	0x0100
        /*0f4a*/ 	.byte	0x08
	.zero		1


	//   ....[22]....
        /*0f4c*/ 	.word	0x000032e0
        /*0f50*/ 	.word	0x0000005b
        /*0f54*/ 	.word	0x00028890
        /*0f58*/ 	.short	0x010a
        /*0f5a*/ 	.byte	0x3f
	.zero		1


	//   ....[23]....
        /*0f5c*/ 	.word	0x000056e0
        /*0f60*/ 	.word	0x0000005b
        /*0f64*/ 	.word	0x00028890
        /*0f68*/ 	.short	0x010a
        /*0f6a*/ 	.byte	0x3f
	.zero		1


	//   ....[24]....
        /*0f6c*/ 	.word	0x00007640
        /*0f70*/ 	.word	0x0000005b
        /*0f74*/ 	.word	0x00028890
        /*0f78*/ 	.short	0x010a
        /*0f7a*/ 	.byte	0x3f
	.zero		1


	//   ....[25]....
        /*0f7c*/ 	.word	0x00007d60
        /*0f80*/ 	.word	0x0000000b
        /*0f84*/ 	.word	0x00000000
        /*0f88*/ 	.short	0x0101
        /*0f8a*/ 	.byte	0x3f
	.zero		1


	//   ....[26]....
        /*0f8c*/ 	.word	0x00007da0
        /*0f90*/ 	.word	0x0000005b
        /*0f94*/ 	.word	0x000288b0
        /*0f98*/ 	.short	0x010a
        /*0f9a*/ 	.byte	0x3f
	.zero		1


	//   ....[27]....
        /*0f9c*/ 	.word	0x000083d0
        /*0fa0*/ 	.word	0x0000005b
        /*0fa4*/ 	.word	0x00000000
        /*0fa8*/ 	.short	0x0101
        /*0faa*/ 	.byte	0x3f
	.zero		1


	//   ....[28]....
        /*0fac*/ 	.word	0x00008dc0
        /*0fb0*/ 	.word	0x00000012
        /*0fb4*/ 	.word	0x00028800
        /*0fb8*/ 	.short	0x010a
        /*0fba*/ 	.byte	0x3f
	.zero		1


	//   ....[29]....
        /*0fbc*/ 	.word	0x00008e10
        /*0fc0*/ 	.word	0x00000012
        /*0fc4*/ 	.word	0x00028800
        /*0fc8*/ 	.short	0x010a
        /*0fca*/ 	.byte	0x3f
	.zero		1


	//   ....[30]....
        /*0fcc*/ 	.word	0x00009fa0
        /*0fd0*/ 	.word	0x00000012
        /*0fd4*/ 	.word	0x00028800
        /*0fd8*/ 	.short	0x010a
        /*0fda*/ 	.byte	0x3f
	.zero		1


	//   ....[31]....
        /*0fdc*/ 	.word	0x0000c3d0
        /*0fe0*/ 	.word	0x00000012
        /*0fe4*/ 	.word	0x00028800
        /*0fe8*/ 	.short	0x010a
        /*0fea*/ 	.byte	0x3f
	.zero		1


	//   ....[32]....
        /*0fec*/ 	.word	0x0000dd50
        /*0ff0*/ 	.word	0x00000008
        /*0ff4*/ 	.word	0x00028830
        /*0ff8*/ 	.short	0x010a
        /*0ffa*/ 	.byte	0x3f
	.zero		1


	//   ....[33]....
        /*0ffc*/ 	.word	0x0000dd90
        /*1000*/ 	.word	0x00000008
        /*1004*/ 	.word	0x00028830
        /*1008*/ 	.short	0x010a
        /*100a*/ 	.byte	0x3f
	.zero		1


	//   ....[34]....
        /*100c*/ 	.word	0x0000e810
        /*1010*/ 	.word	0x00000008
        /*1014*/ 	.word	0x00000000
        /*1018*/ 	.short	0x0101
        /*101a*/ 	.byte	0x3f
	.zero		1


	//   ....[35]....
        /*101c*/ 	.word	0x00011930
        /*1020*/ 	.word	0x00000007
        /*1024*/ 	.word	0x00028830
        /*1028*/ 	.short	0x010a
        /*102a*/ 	.byte	0x3f
	.zero		1


	//   ....[36]....
        /*102c*/ 	.word	0x00011980
        /*1030*/ 	.word	0x00000007
        /*1034*/ 	.word	0x00028830
        /*1038*/ 	.short	0x010a
        /*103a*/ 	.byte	0x3f
	.zero		1


	//   ....[37]....
        /*103c*/ 	.word	0x00011dd0
        /*1040*/ 	.word	0x00000007
        /*1044*/ 	.word	0x00028850
        /*1048*/ 	.short	0x010a
        /*104a*/ 	.byte	0x3f
	.zero		1


	//   ....[38]....
        /*104c*/ 	.word	0x00011e10
        /*1050*/ 	.word	0x00000007
        /*1054*/ 	.word	0x00028850
        /*1058*/ 	.short	0x010a
        /*105a*/ 	.byte	0x3f
	.zero		1


	//   ....[39]....
        /*105c*/ 	.word	0x00012780
        /*1060*/ 	.word	0x00000006
        /*1064*/ 	.word	0x00000000
        /*1068*/ 	.short	0x0101
        /*106a*/ 	.byte	0x3f
	.zero		1


	//   ....[40]....
        /*106c*/ 	.word	0x00014d10
        /*1070*/ 	.word	0x00000009
        /*1074*/ 	.word	0x00000000
        /*1078*/ 	.short	0x0101
        /*107a*/ 	.byte	0x3f
	.zero		1


	//   ....[41]....
        /*107c*/ 	.word	0x000156b0
        /*1080*/ 	.word	0x00000007
        /*1084*/ 	.word	0x00028830
        /*1088*/ 	.short	0x010a
        /*108a*/ 	.byte	0x3f
	.zero		1


	//   ....[42]....
        /*108c*/ 	.word	0x00015700
        /*1090*/ 	.word	0x00000007
        /*1094*/ 	.word	0x00028830
        /*1098*/ 	.short	0x010a
        /*109a*/ 	.byte	0x3f
	.zero		1


	//   ....[43]....
        /*109c*/ 	.word	0x00015b80
        /*10a0*/ 	.word	0x00000007
        /*10a4*/ 	.word	0x00028850
        /*10a8*/ 	.short	0x010a
        /*10aa*/ 	.byte	0x3f
	.zero		1


	//   ....[44]....
        /*10ac*/ 	.word	0x00015bc0
        /*10b0*/ 	.word	0x00000007
        /*10b4*/ 	.word	0x00028850
        /*10b8*/ 	.short	0x010a
        /*10ba*/ 	.byte	0x3f
	.zero		1


	//   ....[45]....
        /*10bc*/ 	.word	0x00017790
        /*10c0*/ 	.word	0x00000003
        /*10c4*/ 	.word	0x00000000
        /*10c8*/ 	.short	0x0101
        /*10ca*/ 	.byte	0x3f
	.zero		1


	//   ....[46]....
        /*10cc*/ 	.word	0x00017a60
        /*10d0*/ 	.word	0x0000000f
        /*10d4*/ 	.word	0x00000000
        /*10d8*/ 	.short	0x0101
        /*10da*/ 	.byte	0x3f
	.zero		1


	//   ....[47]....
        /*10dc*/ 	.word	0x00018180
        /*10e0*/ 	.word	0x00000007
        /*10e4*/ 	.word	0x00028830
        /*10e8*/ 	.short	0x010a
        /*10ea*/ 	.byte	0x3f
	.zero		1


	//   ....[48]....
        /*10ec*/ 	.word	0x000181d0
        /*10f0*/ 	.word	0x00000007
        /*10f4*/ 	.word	0x00028830
        /*10f8*/ 	.short	0x010a
        /*10fa*/ 	.byte	0x3f
	.zero		1


	//   ....[49]....
        /*10fc*/ 	.word	0x00018650
        /*1100*/ 	.word	0x00000007
        /*1104*/ 	.word	0x00028850
        /*1108*/ 	.short	0x010a
        /*110a*/ 	.byte	0x3f
	.zero		1


	//   ....[50]....
        /*110c*/ 	.word	0x00018690
        /*1110*/ 	.word	0x00000007
        /*1114*/ 	.word	0x00028850
        /*1118*/ 	.short	0x010a
        /*111a*/ 	.byte	0x3f
	.zero		1


	//   ....[51]....
        /*111c*/ 	.word	0x00018fc0
        /*1120*/ 	.word	0x00000007
        /*1124*/ 	.word	0x00000000
        /*1128*/ 	.short	0x0101
        /*112a*/ 	.byte	0x3f
	.zero		1


	//   ....[52]....
        /*112c*/ 	.word	0x0001b590
        /*1130*/ 	.word	0x00000009
        /*1134*/ 	.word	0x00000000
        /*1138*/ 	.short	0x0101
        /*113a*/ 	.byte	0x3f
	.zero		1


	//   ....[53]....
        /*113c*/ 	.word	0x0001bbe0
        /*1140*/ 	.word	0x0000000d
        /*1144*/ 	.word	0x00028850
        /*1148*/ 	.short	0x010a
        /*114a*/ 	.byte	0x3f
	.zero		1


	//   ....[54]....
        /*114c*/ 	.word	0x0001bc60
        /*1150*/ 	.word	0x0000000d
        /*1154*/ 	.word	0x00028850
        /*1158*/ 	.short	0x010a
        /*115a*/ 	.byte	0x3f
	.zero		1


	//   ....[55]....
        /*115c*/ 	.word	0x0001c280
        /*1160*/ 	.word	0x00000005
        /*1164*/ 	.word	0x00000000
        /*1168*/ 	.short	0x0101
        /*116a*/ 	.byte	0x3f
	.zero		1


	//   ....[56]....
        /*116c*/ 	.word	0x0001d7a0
        /*1170*/ 	.word	0x00000000
        /*1174*/ 	.word	0x00000000
        /*1178*/ 	.short	0x0101
        /*117a*/ 	.byte	0x3f
	.zero		1


	//   ....[57]....
        /*117c*/ 	.word	0x0001fef0
        /*1180*/ 	.word	0x00000016
        /*1184*/ 	.word	0x00028820
        /*1188*/ 	.short	0x010a
        /*118a*/ 	.byte	0x3f
	.zero		1


	//   ....[58]....
        /*118c*/ 	.word	0x0001ff80
        /*1190*/ 	.word	0x0000000b
        /*1194*/ 	.word	0x000288a0
        /*1198*/ 	.short	0x010a
        /*119a*/ 	.byte	0x3f
	.zero		1


	//   ....[59]....
        /*119c*/ 	.word	0x000202e0
        /*11a0*/ 	.word	0x0000000b
        /*11a4*/ 	.word	0x000288c0
        /*11a8*/ 	.short	0x010a
        /*11aa*/ 	.byte	0x3f
	.zero		1


	//   ....[60]....
        /*11ac*/ 	.word	0x00020710
        /*11b0*/ 	.word	0x0000000c
        /*11b4*/ 	.word	0x000288a0
        /*11b8*/ 	.short	0x010a
        /*11ba*/ 	.byte	0x3f
	.zero		1


	//   ....[61]....
        /*11bc*/ 	.word	0x00020a50
        /*11c0*/ 	.word	0x0000000c
        /*11c4*/ 	.word	0x000288c0
        /*11c8*/ 	.short	0x010a
        /*11ca*/ 	.byte	0x3f
	.zero		1


	//   ....[62]....
        /*11cc*/ 	.word	0x00021c20
        /*11d0*/ 	.word	0x00000007
        /*11d4*/ 	.word	0x00028840
        /*11d8*/ 	.short	0x010a
        /*11da*/ 	.byte	0x3f
	.zero		1


	//   ....[63]....
        /*11dc*/ 	.word	0x000223a0
        /*11e0*/ 	.word	0x00000007
        /*11e4*/ 	.word	0x00028830
        /*11e8*/ 	.short	0x0107
        /*11ea*/ 	.byte	0x3f
	.zero		1


	//   ....[64]....
        /*11ec*/ 	.word	0x00022470
        /*11f0*/ 	.word	0x00000007
        /*11f4*/ 	.word	0x00028830
        /*11f8*/ 	.short	0x0101
        /*11fa*/ 	.byte	0x3f
	.zero		1


	//   ....[65]....
        /*11fc*/ 	.word	0x00022fb0
        /*1200*/ 	.word	0x00000016
        /*1204*/ 	.word	0x00028800
        /*1208*/ 	.short	0x0107
        /*120a*/ 	.byte	0x3f
	.zero		1


	//   ....[66]....
        /*120c*/ 	.word	0x000230c0
        /*1210*/ 	.word	0x00000016
        /*1214*/ 	.word	0x00028800
        /*1218*/ 	.short	0x0101
        /*121a*/ 	.byte	0x3f
	.zero		1


	//   ....[67]....
        /*121c*/ 	.word	0x000230f0
        /*1220*/ 	.word	0x00000016
        /*1224*/ 	.word	0x00028820
        /*1228*/ 	.short	0x010a
        /*122a*/ 	.byte	0x3f
	.zero		1


	//   ....[68]....
        /*122c*/ 	.word	0x00023480
        /*1230*/ 	.word	0x00000006
        /*1234*/ 	.word	0x00028840
        /*1238*/ 	.short	0x010a
        /*123a*/ 	.byte	0x3f
	.zero		1


	//   ....[69]....
        /*123c*/ 	.word	0x000239a0
        /*1240*/ 	.word	0x00000006
        /*1244*/ 	.word	0x00028830
        /*1248*/ 	.short	0x0107
        /*124a*/ 	.byte	0x3f
	.zero		1


	//   ....[70]....
        /*124c*/ 	.word	0x00023a60
        /*1250*/ 	.word	0x00000006
        /*1254*/ 	.word	0x00028830
        /*1258*/ 	.short	0x0101
        /*125a*/ 	.byte	0x3f
	.zero		1


	//   ....[71]....
        /*125c*/ 	.word	0x00023ac0
        /*1260*/ 	.word	0x00000006
        /*1264*/ 	.word	0x00028860
        /*1268*/ 	.short	0x010a
        /*126a*/ 	.byte	0x3f
	.zero		1


	//   ....[72]....
        /*126c*/ 	.word	0x00024010
        /*1270*/ 	.word	0x00000006
        /*1274*/ 	.word	0x00028850
        /*1278*/ 	.short	0x0107
        /*127a*/ 	.byte	0x3f
	.zero		1


	//   ....[73]....
        /*127c*/ 	.word	0x000241c0
        /*1280*/ 	.word	0x00000006
        /*1284*/ 	.word	0x00028850
        /*1288*/ 	.short	0x0101
        /*128a*/ 	.byte	0x3f
	.zero		1


	//   ....[74]....
        /*128c*/ 	.word	0x000243e0
        /*1290*/ 	.word	0x00000000
        /*1294*/ 	.word	0x00028860
        /*1298*/ 	.short	0x010a
        /*129a*/ 	.byte	0x3f
	.zero		1


	//   ....[75]....
        /*129c*/ 	.word	0x00024910
        /*12a0*/ 	.word	0x00000000
        /*12a4*/ 	.word	0x00028850
        /*12a8*/ 	.short	0x0107
        /*12aa*/ 	.byte	0x3f
	.zero		1


	//   ....[76]....
        /*12ac*/ 	.word	0x000249d0
        /*12b0*/ 	.word	0x00000000
        /*12b4*/ 	.word	0x00028850
        /*12b8*/ 	.short	0x0101
        /*12ba*/ 	.byte	0x3f
	.zero		1


	//   ....[77]....
        /*12bc*/ 	.word	0x00025700
        /*12c0*/ 	.word	0x00000007
        /*12c4*/ 	.word	0x00028820
        /*12c8*/ 	.short	0x010a
        /*12ca*/ 	.byte	0x3f
	.zero		1


	//   ....[78]....
        /*12cc*/ 	.word	0x00025870
        /*12d0*/ 	.word	0x00000005
        /*12d4*/ 	.word	0x00028840
        /*12d8*/ 	.short	0x010a
        /*12da*/ 	.byte	0x3f
	.zero		1


	//   ....[79]....
        /*12dc*/ 	.word	0x00025910
        /*12e0*/ 	.word	0x00000003
        /*12e4*/ 	.word	0x00028840
        /*12e8*/ 	.short	0x010a
        /*12ea*/ 	.byte	0x3f
	.zero		1


	//   ....[80]....
        /*12ec*/ 	.word	0x00025950
        /*12f0*/ 	.word	0x00000005
        /*12f4*/ 	.word	0x00028860
        /*12f8*/ 	.short	0x010a
        /*12fa*/ 	.byte	0x3f
	.zero		1


	//   ....[81]....
        /*12fc*/ 	.word	0x00025990
        /*1300*/ 	.word	0x00000003
        /*1304*/ 	.word	0x00028860
        /*1308*/ 	.short	0x010a
        /*130a*/ 	.byte	0x3f
	.zero		1


	//   ....[82]....
        /*130c*/ 	.word	0x000259f0
        /*1310*/ 	.word	0x0000005b
        /*1314*/ 	.word	0x00028890
        /*1318*/ 	.short	0x010a
        /*131a*/ 	.byte	0x3f
	.zero		1


	//   ....[83]....
        /*131c*/ 	.word	0x00025f00
        /*1320*/ 	.word	0x0000005b
        /*1324*/ 	.word	0x00028890
        /*1328*/ 	.short	0x010a
        /*132a*/ 	.byte	0x3f
	.zero		1


	//   ....[84]....
        /*132c*/ 	.word	0x00026400
        /*1330*/ 	.word	0x0000005b
        /*1334*/ 	.word	0x00028890
        /*1338*/ 	.short	0x010a
        /*133a*/ 	.byte	0x3f
	.zero		1


	//   ....[85]....
        /*133c*/ 	.word	0x000268d0
        /*1340*/ 	.word	0x0000005b
        /*1344*/ 	.word	0x000288b0
        /*1348*/ 	.short	0x010a
        /*134a*/ 	.byte	0x3f
	.zero		1


	//   ....[86]....
        /*134c*/ 	.word	0x000270d0
        /*1350*/ 	.word	0x00000012
        /*1354*/ 	.word	0x00028800
        /*1358*/ 	.short	0x010a
        /*135a*/ 	.byte	0x3f
	.zero		1


	//   ....[87]....
        /*135c*/ 	.word	0x00027c40
        /*1360*/ 	.word	0x00000012
        /*1364*/ 	.word	0x00028800
        /*1368*/ 	.short	0x010a
        /*136a*/ 	.byte	0x3f
	.zero		1


	//   ....[88]....
        /*136c*/ 	.word	0x00027c90
        /*1370*/ 	.word	0x00000008
        /*1374*/ 	.word	0x00028830
        /*1378*/ 	.short	0x010a
        /*137a*/ 	.byte	0x3f
	.zero		1


	//   ....[89]....
        /*137c*/ 	.word	0x00027ce0
        /*1380*/ 	.word	0x00000007
        /*1384*/ 	.word	0x00028830
        /*1388*/ 	.short	0x010a
        /*138a*/ 	.byte	0x3f
	.zero		1


	//   ....[90]....
        /*138c*/ 	.word	0x00027d30
        /*1390*/ 	.word	0x00000007
        /*1394*/ 	.word	0x00028850
        /*1398*/ 	.short	0x010a
        /*139a*/ 	.byte	0x3f
	.zero		1


	//   ....[91]....
        /*139c*/ 	.word	0x00027d80
        /*13a0*/ 	.word	0x00000007
        /*13a4*/ 	.word	0x00028830
        /*13a8*/ 	.short	0x010a
        /*13aa*/ 	.byte	0x3f
	.zero		1


	//   ....[92]....
        /*13ac*/ 	.word	0x00027dd0
        /*13b0*/ 	.word	0x00000007
        /*13b4*/ 	.word	0x00028850
        /*13b8*/ 	.short	0x010a
        /*13ba*/ 	.byte	0x3f
	.zero		1


	//   ....[93]....
        /*13bc*/ 	.word	0x00027e20
        /*13c0*/ 	.word	0x00000007
        /*13c4*/ 	.word	0x00028830
        /*13c8*/ 	.short	0x010a
        /*13ca*/ 	.byte	0x3f
	.zero		1


	//   ....[94]....
        /*13cc*/ 	.word	0x00027e70
        /*13d0*/ 	.word	0x00000007
        /*13d4*/ 	.word	0x00028850
        /*13d8*/ 	.short	0x010a
        /*13da*/ 	.byte	0x3f
	.zero		1


	//   ....[95]....
        /*13dc*/ 	.word	0x00027ec0
        /*13e0*/ 	.word	0x0000000d
        /*13e4*/ 	.word	0x00028850
        /*13e8*/ 	.short	0x010a
        /*13ea*/ 	.byte	0x3f
	.zero		1


	//   ....[96]....
        /*13ec*/ 	.word	0x00028490
        /*13f0*/ 	.word	0x00000016
        /*13f4*/ 	.word	0x00028820
        /*13f8*/ 	.short	0x010a
        /*13fa*/ 	.byte	0x3f
	.zero		1


	//   ....[97]....
        /*13fc*/ 	.word	0x000284e0
        /*1400*/ 	.word	0x0000000b
        /*1404*/ 	.word	0x000288a0
        /*1408*/ 	.short	0x010a
        /*140a*/ 	.byte	0x3f
	.zero		1


	//   ....[98]....
        /*140c*/ 	.word	0x00028530
        /*1410*/ 	.word	0x0000000b
        /*1414*/ 	.word	0x000288c0
        /*1418*/ 	.short	0x010a
        /*141a*/ 	.byte	0x3f
	.zero		1


	//   ....[99]....
        /*141c*/ 	.word	0x00028580
        /*1420*/ 	.word	0x0000000c
        /*1424*/ 	.word	0x000288a0
        /*1428*/ 	.short	0x010a
        /*142a*/ 	.byte	0x3f
	.zero		1


	//   ....[100]....
        /*142c*/ 	.word	0x000285d0
        /*1430*/ 	.word	0x0000000c
        /*1434*/ 	.word	0x000288c0
        /*1438*/ 	.short	0x010a
        /*143a*/ 	.byte	0x3f
	.zero		1


	//   ....[101]....
        /*143c*/ 	.word	0x000286f0
        /*1440*/ 	.word	0x00000007
        /*1444*/ 	.word	0x00028840
        /*1448*/ 	.short	0x010a
        /*144a*/ 	.byte	0x3f
	.zero		1


	//   ....[102]....
        /*144c*/ 	.word	0x00029c90
        /*1450*/ 	.word	0x00000016
        /*1454*/ 	.word	0x00028820
        /*1458*/ 	.short	0x010a
        /*145a*/ 	.byte	0x3f
	.zero		1


	//   ....[103]....
        /*145c*/ 	.word	0x00029ce0
        /*1460*/ 	.word	0x00000006
        /*1464*/ 	.word	0x00028840
        /*1468*/ 	.short	0x010a
        /*146a*/ 	.byte	0x3f
	.zero		1


	//   ....[104]....
        /*146c*/ 	.word	0x0002a660
        /*1470*/ 	.word	0x00000006
        /*1474*/ 	.word	0x00028860
        /*1478*/ 	.short	0x010a
        /*147a*/ 	.byte	0x3f
	.zero		1


	//   ....[105]....
        /*147c*/ 	.word	0x0002b0e0
        /*1480*/ 	.word	0x00000000
        /*1484*/ 	.word	0x00028860
        /*1488*/ 	.short	0x010a
        /*148a*/ 	.byte	0x3f
	.zero		1


	//   ....[106]....
        /*148c*/ 	.word	0x0002c450
        /*1490*/ 	.word	0x00000007
        /*1494*/ 	.word	0x00028820
        /*1498*/ 	.short	0x010a
        /*149a*/ 	.byte	0x3f
	.zero		1


	//   ....[107]....
        /*149c*/ 	.word	0x0002c5f0
        /*14a0*/ 	.word	0x00000005
        /*14a4*/ 	.word	0x00028840
        /*14a8*/ 	.short	0x010a
        /*14aa*/ 	.byte	0x3f
	.zero		1


	//   ....[108]....
        /*14ac*/ 	.word	0x0002c640
        /*14b0*/ 	.word	0x00000003
        /*14b4*/ 	.word	0x00028840
        /*14b8*/ 	.short	0x010a
        /*14ba*/ 	.byte	0x3f
	.zero		1


	//   ....[109]....
        /*14bc*/ 	.word	0x0002c690
        /*14c0*/ 	.word	0x00000005
        /*14c4*/ 	.word	0x00028860
        /*14c8*/ 	.short	0x010a
        /*14ca*/ 	.byte	0x3f
	.zero		1


	//----- nvinfo : EIATTR_NUM_MBARRIERS
	.align		4
.L_232:
        /*14cc*/ 	.byte	0x03, 0x38
        /*14ce*/ 	.short	0x0016


	//----- nvinfo : EIATTR_EXIT_INSTR_OFFSETS
	.align		4
        /*14d0*/ 	.byte	0x04, 0x1c
        /*14d2*/ 	.short	(.L_234 - .L_233)


	//   ....[0]....
.L_233:
        /*14d4*/ 	.word	0x000259e0


	//----- nvinfo : EIATTR_MAX_THREADS
	.align		4
.L_234:
        /*14d8*/ 	.byte	0x04, 0x05
        /*14da*/ 	.short	(.L_236 - .L_235)
.L_235:
        /*14dc*/ 	.word	0x00000180
        /*14e0*/ 	.word	0x00000001
        /*14e4*/ 	.word	0x00000001


	//----- nvinfo : EIATTR_CRS_STACK_SIZE
	.align		4
.L_236:
        /*14e8*/ 	.byte	0x04, 0x1e
        /*14ea*/ 	.short	(.L_238 - .L_237)
.L_237:
        /*14ec*/ 	.word	0x00000000


	//----- nvinfo : EIATTR_CBANK_PARAM_SIZE
	.align		4
.L_238:
        /*14f0*/ 	.byte	0x03, 0x19
        /*14f2*/ 	.short	0x0af0


	//----- nvinfo : EIATTR_PARAM_CBANK
	.align		4
        /*14f4*/ 	.byte	0x04, 0x0a
        /*14f6*/ 	.short	(.L_240 - .L_239)
	.align		4
.L_239:
        /*14f8*/ 	.word	index@(.nv.constant0._ZN7cutlass13device_kernelIN5flash11enable_sm90INS1_16FlashAttnFwdSm90INS1_25CollectiveMainloopFwdSm90ILi2EN4cute5tupleIJNS5_1CILi1EEES8_S8_EEENS6_IJNS7_ILi128EEESA_SA_EEELi128ENS_6half_tEfNS_4arch4Sm90ELb0ELb1ELb1ELb1ELb1ELb1ELb0ELb1ELb1ELb1ELb0ELb0EEENS1_21CollectiveEpilogueFwdISB_S9_SC_SE_Li256ELb1ELb1ELb0ELb0EEENS1_36VarlenDynamicPersistentTileSchedulerILi128ELi128ELi256ELi128ELb0ELb1ELb1ELb1ELb0ELb1EEEEEEEEEvNT_6ParamsE)
        /*14fc*/ 	.short	0x0210
        /*14fe*/ 	.short	0x0af0


	//----- nvinfo : EIATTR_SW_WAR
	.align		4
.L_240:
        /*1500*/ 	.byte	0x04, 0x36
        /*1502*/ 	.short	(.L_242 - .L_241)
.L_241:
        /*1504*/ 	.word	0x00000008
.L_242:


//--------------------- .nv.info._ZN7cutlass13device_kernelIN5flash11enable_sm90INS1_16FlashAttnFwdSm90INS1_25CollectiveMainloopFwdSm90ILi2EN4cute5tupleIJNS5_1CILi1EEES8_S8_EEENS6_IJNS7_ILi128EEESA_SA_EEELi128ENS_6half_tEfNS_4arch4Sm90ELb1ELb0ELb1ELb0ELb1ELb0ELb0ELb1ELb1ELb1ELb0ELb0EEENS1_21CollectiveEpilogueFwdISB_S9_SC_SE_Li256ELb0ELb1ELb0ELb0EEENS1_30DynamicPersistentTileSchedulerILi256ELi128ELb0ELb1ELb1EEEEEEEEEvNT_6ParamsE --------------------------
	.section	.nv.info._ZN7cutlass13device_kernelIN5flash11enable_sm90INS1_16FlashAttnFwdSm90INS1_25CollectiveMainloopFwdSm90ILi2EN4cute5tupleIJNS5_1CILi1EEES8_S8_EEENS6_IJNS7_ILi128EEESA_SA_EEELi128ENS_6half_tEfNS_4arch4Sm90ELb1ELb0ELb1ELb0ELb1ELb0ELb0ELb1ELb1ELb1ELb0ELb0EEENS1_21CollectiveEpilogueFwdISB_S9_SC_SE_Li256ELb0ELb1ELb0ELb0EEENS1_30DynamicPersistentTileSchedulerILi256ELi128ELb0ELb1ELb1EEEEEEEEEvNT_6ParamsE,"",@"SHT_CUDA_INFO"
	.sectionflags	@""
	.align	4


	//----- nvinfo : EIATTR_CUDA_API_VERSION
	.align		4
        /*0000*/ 	.byte	0x04, 0x37
        /*0002*/ 	.short	(.L_244 - .L_243)
.L_243:
        /*0004*/ 	.word	0x00000082


	//----- nvinfo : EIATTR_KPARAM_INFO
	.align		4
.L_244:
        /*0008*/ 	.byte	0x04, 0x17
        /*000a*/ 	.short	(.L_246 - .L_245)
.L_245:
        /*000c*/ 	.word	0x00000000
        /*0010*/ 	.short	0x0000
        /*0012*/ 	.short	0x0070
        /*0014*/ 	.byte	0x00, 0xf0, 0x01, 0x2a


	//----- nvinfo : EIATTR_SPARSE_MMA_MASK
	.align		4
.L_246:
        /*0018*/ 	.byte	0x03, 0x50
        /*001a*/ 	.short	0x0000


	//----- nvinfo : EIATTR_MAXREG_COUNT
	.align		4
        /*001c*/ 	.byte	0x03, 0x1b
        /*001e*/ 	.short	0x00a8


	//----- nvinfo : EIATTR_NUM_BARRIERS
	.align		4
        /*0020*/ 	.byte	0x02, 0x4c
        /*0022*/ 	.byte	0x10
	.zero		1


	//----- nvinfo : EIATTR_EXTERNS
	.align		4
        /*0024*/ 	.byte	0x04, 0x0f
        /*0026*/ 	.short	(.L_248 - .L_247)


	//   ....[0]....
	.align		4
.L_247:
        /*0028*/ 	.word	index@(__assertfail)


	//----- nvinfo : EIATTR_MERCURY_ISA_VERSION
	.align		4
.L_248:
        /*002c*/ 	.byte	0x03, 0x5f
        /*002e*/ 	.short	0x0101


	//----- nvinfo : EIATTR_INT_WARP_WIDE_INSTR_OFFSETS
	.align		4
        /*0030*/ 	.byte	0x04, 0x31
        /*0032*/ 	.short	(.L_250 - .L_249)


	//   ....[0]....
.L_249:
        /*0034*/ 	.word	0x000000b0


	//   ....[1]....
        /*0038*/ 	.word	0x000000c0


	//   ....[2]....
        /*003c*/ 	.word	0x00000160


	//   ....[3]....
        /*0040*/ 	.word	0x0000cce0


	//   ....[4]....
        /*0044*/ 	.word	0x0000cd70


	//   ....[5]....
        /*0048*/ 	.word	0x0000f9b0


	//   ....[6]....
        /*004c*/ 	.word	0x0000fa40


	//----- nvinfo : EIATTR_COOP_GROUP_MASK_REGIDS
	.align		4
.L_250:
        /*0050*/ 	.byte	0x04, 0x29
        /*0052*/ 	.short	(.L_252 - .L_251)


	//   ....[0]....
.L_251:
        /*0054*/ 	.word	0xffffffff


	//   ....[1]....
        /*0058*/ 	.word	0xffffffff


	//   ....[2]....
        /*005c*/ 	.word	0xffffffff


	//   ....[3]....
        /*0060*/ 	.word	0xffffffff


	//   ....[4]....
        /*0064*/ 	.word	0xffffffff


	//   ....[5]....
        /*0068*/ 	.word	0xffffffff


	//   ....[6]....
        /*006c*/ 	.word	0xffffffff


	//   ....[7]....
        /*0070*/ 	.word	0xffffffff


	//   ....[8]....
        /*0074*/ 	.word	0xffffffff


	//   ....[9]....
        /*0078*/ 	.word	0xffffffff


	//   ....[10]....
        /*007c*/ 	.word	0xffffffff


	//   ....[11]....
        /*0080*/ 	.word	0xffffffff


	//   ....[12]....
        /*0084*/ 	.word	0xffffffff


	//   ....[13]....
        /*0088*/ 	.word	0xffffffff


	//   ....[14]....
        /*008c*/ 	.word	0xffffffff


	//   ....[15]....
        /*0090*/ 	.word	0xffffffff


	//   ....[16]....
        /*0094*/ 	.word	0xffffffff


	//   ....[17]....
        /*0098*/ 	.word	0xffffffff


	//   ....[18]....
        /*009c*/ 	.word	0xffffffff


	//   ....[19]....
        /*00a0*/ 	.word	0xffffffff


	//   ....[20]....
        /*00a4*/ 	.word	0xffffffff


	//   ....[21]....
        /*00a8*/ 	.word	0xffffffff


	//   ....[22]....
        /*00ac*/ 	.word	0xffffffff


	//   ....[23]....
        /*00b0*/ 	.word	0xffffffff


	//   ....[24]....
        /*00b4*/ 	.word	0xffffffff


	//   ....[25]....
        /*00b8*/ 	.word	0xffffffff


	//   ....[26]....
        /*00bc*/ 	.word	0xffffffff


	//   ....[27]....
        /*00c0*/ 	.word	0xffffffff


	//   ....[28]....
        /*00c4*/ 	.word	0xffffffff


	//   ....[29]....
        /*00c8*/ 	.word	0xffffffff


	//   ....[30]....
        /*00cc*/ 	.word	0xffffffff


	//   ....[31]....
        /*00d0*/ 	.word	0xffffffff


	//   ....[32]....
        /*00d4*/ 	.word	0xffffffff


	//   ....[33]....
        /*00d8*/ 	.word	0xffffffff


	//   ....[34]....
        /*00dc*/ 	.word	0xffffffff


	//   ....[35]....
        /*00e0*/ 	.word	0xffffffff


	//   ....[36]....
        /*00e4*/ 	.word	0xffffffff


	//   ....[37]....
        /*00e8*/ 	.word	0xffffffff


	//   ....[38]....
        /*00ec*/ 	.word	0xffffffff


	//   ....[39]....
        /*00f0*/ 	.word	0xffffffff


	//   ....[40]....
        /*00f4*/ 	.word	0xffffffff


	//   ....[41]....
        /*00f8*/ 	.word	0xffffffff


	//   ....[42]....
        /*00fc*/ 	.word	0xffffffff


	//   ....[43]....
        /*0100*/ 	.word	0xffffffff


	//   ....[44]....
        /*0104*/ 	.word	0xffffffff


	//   ....[45]....
        /*0108*/ 	.word	0xffffffff


	//   ....[46]....
        /*010c*/ 	.word	0xffffffff


	//   ....[47]....
        /*0110*/ 	.word	0xffffffff


	//   ....[48]....
        /*0114*/ 	.word	0xffffffff


	//   ....[49]....
        /*0118*/ 	.word	0xffffffff


	//   ....[50]....
        /*011c*/ 	.word	0xffffffff


	//   ....[51]....
        /*0120*/ 	.word	0xffffffff


	//   ....[52]....
        /*0124*/ 	.word	0xffffffff


	//   ....[53]....
        /*0128*/ 	.word	0xffffffff


	//   ....[54]....
        /*012c*/ 	.word	0xffffffff


	//   ....[55]....
        /*0130*/ 	.word	0xffffffff


	//   ....[56]....
        /*0134*/ 	.word	0xffffffff


	//   ....[57]....
        /*0138*/ 	.word	0xffffffff


	//   ....[58]....
        /*013c*/ 	.word	0xffffffff


	//   ....[59]....
        /*0140*/ 	.word	0xffffffff


	//   ....[60]....
        /*0144*/ 	.word	0xffffffff


	//   ....[61]....
        /*0148*/ 	.word	0xffffffff


	//   ....[62]....
        /*014c*/ 	.word	0xffffffff


	//   ....[63]....
        /*0150*/ 	.word	0xffffffff


	//   ....[64]....
        /*0154*/ 	.word	0xffffffff


	//   ....[65]....
        /*0158*/ 	.word	0xffffffff


	//   ....[66]....
        /*015c*/ 	.word	0xffffffff


	//   ....[67]....
        /*0160*/ 	.word	0xffffffff


	//   ....[68]....
        /*0164*/ 	.word	0xffffffff


	//   ....[69]....
        /*0168*/ 	.word	0xffffffff


	//   ....[70]....
        /*016c*/ 	.word	0xffffffff


	//   ....[71]....
        /*0170*/ 	.word	0xffffffff


	//   ....[72]....
        /*0174*/ 	.word	0xffffffff


	//   ....[73]....
        /*0178*/ 	.word	0xffffffff


	//   ....[74]....
        /*017c*/ 	.word	0xffffffff


	//   ....[75]....
        /*0180*/ 	.word	0xffffffff


	//   ....[76]....
        /*0184*/ 	.word	0xffffffff


	//   ....[77]....
        /*0188*/ 	.word	0xffffffff


	//   ....[78]....
        /*018c*/ 	.word	0xffffffff


	//   ....[79]....
        /*0190*/ 	.word	0xffffffff


	//   ....[80]....
        /*0194*/ 	.word	0xffffffff


	//   ....[81]....
        /*0198*/ 	.word	0xffffffff


	//   ....[82]....
        /*019c*/ 	.word	0xffffffff


	//   ....[83]....
        /*01a0*/ 	.word	0xffffffff


	//   ....[84]....
        /*01a4*/ 	.word	0xffffffff


	//   ....[85]....
        /*01a8*/ 	.word	0xffffffff


	//   ....[86]....
        /*01ac*/ 	.word	0xffffffff


	//   ....[87]....
        /*01b0*/ 	.word	0xffffffff


	//   ....[88]....
        /*01b4*/ 	.word	0xffffffff


	//   ....[89]....
        /*01b8*/ 	.word	0xffffffff


	//   ....[90]....
        /*01bc*/ 	.word	0xffffffff


	//   ....[91]....
        /*01c0*/ 	.word	0xffffffff


	//   ....[92]....
        /*01c4*/ 	.word	0xffffffff


	//   ....[93]....
        /*01c8*/ 	.word	0xffffffff


	//   ....[94]....
        /*01cc*/ 	.word	0xffffffff


	//   ....[95]....
        /*01d0*/ 	.word	0xffffffff


	//   ....[96]....
        /*01d4*/ 	.word	0xffffffff


	//   ....[97]....
        /*01d8*/ 	.word	0xffffffff


	//   ....[98]....
        /*01dc*/ 	.word	0xffffffff


	//   ....[99]....
        /*01e0*/ 	.word	0xffffffff


	//   ....[100]....
        /*01e4*/ 	.word	0xffffffff


	//   ....[101]....
        /*01e8*/ 	.word	0xffffffff


	//   ....[102]....
        /*01ec*/ 	.word	0xffffffff


	//   ....[103]....
        /*01f0*/ 	.word	0xffffffff


	//   ....[104]....
        /*01f4*/ 	.word	0xffffffff


	//   ....[105]....
        /*01f8*/ 	.word	0xffffffff


	//   ....[106]....
        /*01fc*/ 	.word	0xffffffff


	//   ....[107]....
        /*0200*/ 	.word	0xffffffff


	//   ....[108]....
        /*0204*/ 	.word	0xffffffff


	//   ....[109]....
        /*0208*/ 	.word	0xffffffff


	//   ....[110]....
        /*020c*/ 	.word	0xffffffff


	//   ....[111]....
        /*0210*/ 	.word	0xffffffff


	//   ....[112]....
        /*0214*/ 	.word	0xffffffff


	//   ....[113]....
        /*0218*/ 	.word	0xffffffff


	//   ....[114]....
        /*021c*/ 	.word	0xffffffff


	//   ....[115]....
        /*0220*/ 	.word	0xffffffff


	//   ....[116]....
        /*0224*/ 	.word	0xffffffff


	//   ....[117]....
        /*0228*/ 	.word	0xffffffff


	//   ....[118]....
        /*022c*/ 	.word	0xffffffff


	//   ....[119]....
        /*0230*/ 	.word	0xffffffff


	//   ....[120]....
        /*0234*/ 	.word	0xffffffff


	//   ....[121]....
        /*0238*/ 	.word	0xffffffff


	//   ....[122]....
        /*023c*/ 	.word	0xffffffff


	//   ....[123]....
        /*0240*/ 	.word	0xffffffff


	//   ....[124]....
        /*0244*/ 	.word	0xffffffff


	//   ....[125]....
        /*0248*/ 	.word	0xffffffff


	//   ....[126]....
        /*024c*/ 	.word	0xffffffff


	//   ....[127]....
        /*0250*/ 	.word	0xffffffff


	//   ....[128]....
        /*0254*/ 	.word	0xffffffff


	//   ....[129]....
        /*0258*/ 	.word	0xffffffff


	//   ....[130]....
        /*025c*/ 	.word	0x0500000f


	//   ....[131]....
        /*0260*/ 	.word	0x0500000f


	//   ....[132]....
        /*0264*/ 	.word	0x0500000f


	//   ....[133]....
        /*0268*/ 	.word	0x0500000f


	//   ....[134]....
        /*026c*/ 	.word	0x0500000f


	//   ....[135]....
        /*0270*/ 	.word	0x0500000f


	//   ....[136]....
        /*0274*/ 	.word	0x0500000f


	//   ....[137]....
        /*0278*/ 	.word	0x0500000f


	//   ....[138]....
        /*027c*/ 	.word	0x0500000f


	//   ....[139]....
        /*0280*/ 	.word	0x0500000f


	//   ....[140]....
        /*0284*/ 	.word	0x0500000f


	//   ....[141]....
        /*0288*/ 	.word	0x0500000f


	//   ....[142]....
        /*028c*/ 	.word	0x0500000f


	//   ....[143]....
        /*0290*/ 	.word	0x0500000f


	//   ....[144]....
        /*0294*/ 	.word	0x0500000f


	//   ....[145]....
        /*0298*/ 	.word	0x0500000f


	//   ....[146]....
        /*029c*/ 	.word	0x0500000f


	//   ....[147]....
        /*02a0*/ 	.word	0x0500000f


	//   ....[148]....
        /*02a4*/ 	.word	0x0500000f


	//   ....[149]....
        /*02a8*/ 	.word	0x0500000f


	//   ....[150]....
        /*02ac*/ 	.word	0x0500000f


	//   ....[151]....
        /*02b0*/ 	.word	0x0500000f


	//   ....[152]....
        /*02b4*/ 	.word	0x0500000f


	//   ....[153]....
        /*02b8*/ 	.word	0x0500000f


	//   ....[154]....
        /*02bc*/ 	.word	0x0500000f


	//   ....[155]....
        /*02c0*/ 	.word	0x0500000f


	//   ....[156]....
        /*02c4*/ 	.word	0x0500000f


	//   ....[157]....
        /*02c8*/ 	.word	0x0500000f


	//   ....[158]....
        /*02cc*/ 	.word	0x0500000f


	//   ....[159]....
        /*02d0*/ 	.word	0x0500000f


	//   ....[160]....
        /*02d4*/ 	.word	0x0500000f


	//   ....[161]....
        /*02d8*/ 	.word	0x0500000f


	//   ....[162]....
        /*02dc*/ 	.word	0x0500000f


	//   ....[163]....
        /*02e0*/ 	.word	0x0500000f


	//   ....[164]....
        /*02e4*/ 	.word	0x0500000f


	//   ....[165]....
        /*02e8*/ 	.word	0x0500000f


	//   ....[166]....
        /*02ec*/ 	.word	0x0500000f


	//   ....[167]....
        /*02f0*/ 	.word	0x0500000f


	//   ....[168]....
        /*02f4*/ 	.word	0x0500000f


	//   ....[169]....
        /*02f8*/ 	.word	0x0500000f


	//   ....[170]....
        /*02fc*/ 	.word	0x0500000f


	//   ....[171]....
        /*0300*/ 	.word	0x0500000f


	//   ....[172]....
        /*0304*/ 	.word	0x0500000f


	//   ....[173]....
        /*0308*/ 	.word	0x0500000f


	//   ....[174]....
        /*030c*/ 	.word	0x0500000f


	//   ....[175]....
        /*0310*/ 	.word	0x0500000f


	//   ....[176]....
        /*0314*/ 	.word	0x0500000f


	//   ....[177]....
        /*0318*/ 	.word	0x0500000f


	//   ....[178]....
        /*031c*/ 	.word	0x0500000f


	//   ....[179]....
        /*0320*/ 	.word	0x0500000f


	//   ....[180]....
        /*0324*/ 	.word	0x0500000f


	//   ....[181]....
        /*0328*/ 	.word	0x0500000f


	//   ....[182]....
        /*032c*/ 	.word	0x0500000f


	//   ....[183]....
        /*0330*/ 	.word	0x0500000f


	//   ....[184]....
        /*0334*/ 	.word	0x0500000f


	//   ....[185]....
        /*0338*/ 	.word	0x0500000f


	//   ....[186]....
        /*033c*/ 	.word	0x0500000f


	//   ....[187]....
        /*0340*/ 	.word	0x0500000f


	//   ....[188]....
        /*0344*/ 	.word	0x0500000f


	//   ....[189]....
        /*0348*/ 	.word	0x0500000f


	//   ....[190]....
        /*034c*/ 	.word	0x0500000f


	//   ....[191]....
        /*0350*/ 	.word	0x0500000f


	//   ....[192]....
        /*0354*/ 	.word	0x0500000f


	//   ....[193]....
        /*0358*/ 	.word	0x0500000f


	//   ....[194]....
        /*035c*/ 	.word	0x0500000f


	//   ....[195]....
        /*0360*/ 	.word	0x0500000f


	//   ....[196]....
        /*0364*/ 	.word	0x0500000f


	//   ....[197]....
        /*0368*/ 	.word	0x0500000f


	//   ....[198]....
        /*036c*/ 	.word	0x0500000f


	//   ....[199]....
        /*0370*/ 	.word	0x0500000f


	//   ....[200]....
        /*0374*/ 	.word	0x0500000f


	//   ....[201]....
        /*0378*/ 	.word	0x0500000f


	//   ....[202]....
        /*037c*/ 	.word	0x0500000f


	//   ....[203]....
        /*0380*/ 	.word	0x0500000f


	//   ....[204]....
        /*0384*/ 	.word	0x0500000f


	//   ....[205]....
        /*0388*/ 	.word	0x0500000f


	//   ....[206]....
        /*038c*/ 	.word	0x0500000f


	//   ....[207]....
        /*0390*/ 	.word	0x0500000f


	//   ....[208]....
        /*0394*/ 	.word	0x0500000f


	//   ....[209]....
        /*0398*/ 	.word	0x0500000f


	//   ....[210]....
        /*039c*/ 	.word	0x0500000f


	//   ....[211]....
        /*03a0*/ 	.word	0x0500000f


	//   ....[212]....
        /*03a4*/ 	.word	0x0500000f


	//----- nvinfo : EIATTR_COOP_GROUP_INSTR_OFFSETS
	.align		4
.L_252:
        /*03a8*/ 	.byte	0x04, 0x28
        /*03aa*/ 	.short	(.L_254 - .L_253)


	//   ....[0]....
.L_253:
        /*03ac*/ 	.word	0x00000070


	//   ....[1]....
        /*03b0*/ 	.word	0x00000080


	//   ....[2]....
        /*03b4*/ 	.word	0x000002c0


	//   ....[3]....
        /*03b8*/ 	.word	0x00000420


	//   ....[4]....
        /*03bc*/ 	.word	0x00000540


	//   ....[5]....
        /*03c0*/ 	.word	0x000006a0


	//   ....[6]....
        /*03c4*/ 	.word	0x000013a0


	//   ....[7]....
        /*03c8*/ 	.word	0x00001ca0


	//   ....[8]....
        /*03cc*/ 	.word	0x00002170


	//   ....[9]....
        /*03d0*/ 	.word	0x00002a70


	//   ....[10]....
        /*03d4*/ 	.word	0x00002af0


	//   ....[11]....
        /*03d8*/ 	.word	0x00003630


	//   ....[12]....
        /*03dc*/ 	.word	0x000036a0


	//   ....[13]....
        /*03e0*/ 	.word	0x00004c90


	//   ....[14]....
        /*03e4*/ 	.word	0x00005020


	//   ....[15]....
        /*03e8*/ 	.word	0x00005890


	//   ....[16]....
        /*03ec*/ 	.word	0x00005990


	//   ....[17]....
        /*03f0*/ 	.word	0x00006300


	//   ....[18]....
        /*03f4*/ 	.word	0x00006350


	//   ....[19]....
        /*03f8*/ 	.word	0x00008900


	//   ....[20]....
        /*03fc*/ 	.word	0x00008930


	//   ....[21]....
        /*0400*/ 	.word	0x00008950


	//   ....[22]....
        /*0404*/ 	.word	0x00008970


	//   ....[23]....
        /*0408*/ 	.word	0x00009df0


	//   ....[24]....
        /*040c*/ 	.word	0x00009e30


	//   ....[25]....
        /*0410*/ 	.word	0x00009ef0


	//   ....[26]....
        /*0414*/ 	.word	0x00009f00


	//   ....[27]....
        /*0418*/ 	.word	0x0000b030


	//   ....[28]....
        /*041c*/ 	.word	0x0000b060


	//   ....[29]....
        /*0420*/ 	.word	0x0000b090


	//   ....[30]....
        /*0424*/ 	.word	0x0000b0c0


	//   ....[31]....
        /*0428*/ 	.word	0x0000b640


	//   ....[32]....
        /*042c*/ 	.word	0x0000b680


	//   ....[33]....
        /*0430*/ 	.word	0x0000b740


	//   ....[34]....
        /*0434*/ 	.word	0x0000b760


	//   ....[35]....
        /*0438*/ 	.word	0x0000b820


	//   ....[36]....
        /*043c*/ 	.word	0x0000b840


	//   ....[37]....
        /*0440*/ 	.word	0x0000b910


	//   ....[38]....
        /*0444*/ 	.word	0x0000b930


	//   ....[39]....
        /*0448*/ 	.word	0x0000bfd0


	//   ....[40]....
        /*044c*/ 	.word	0x0000bff0


	//   ....[41]....
        /*0450*/ 	.word	0x0000c0b0


	//   ....[42]....
        /*0454*/ 	.word	0x0000c0d0


	//   ....[43]....
        /*0458*/ 	.word	0x0000c190


	//   ....[44]....
        /*045c*/ 	.word	0x0000c1b0


	//   ....[45]....
        /*0460*/ 	.word	0x0000c280


	//   ....[46]....
        /*0464*/ 	.word	0x0000c2a0


	//   ....[47]....
        /*0468*/ 	.word	0x0000c420


	//   ....[48]....
        /*046c*/ 	.word	0x0000d7f0


	//   ....[49]....
        /*0470*/ 	.word	0x0000d810


	//   ....[50]....
        /*0474*/ 	.word	0x0000d820


	//   ....[51]....
        /*0478*/ 	.word	0x0000d860


	//   ....[52]....
        /*047c*/ 	.word	0x0000d8e0


	//   ....[53]....
        /*0480*/ 	.word	0x0000d900


	//   ....[54]....
        /*0484*/ 	.word	0x0000d980


	//   ....[55]....
        /*0488*/ 	.word	0x0000d9a0


	//   ....[56]....
        /*048c*/ 	.word	0x0000da20


	//   ....[57]....
        /*0490*/ 	.word	0x0000da40


	//   ....[58]....
        /*0494*/ 	.word	0x0000dac0


	//   ....[59]....
        /*0498*/ 	.word	0x0000dae0


	//   ....[60]....
        /*049c*/ 	.word	0x0000db60


	//   ....[61]....
        /*04a0*/ 	.word	0x0000db80


	//   ....[62]....
        /*04a4*/ 	.word	0x0000dc00


	//   ....[63]....
        /*04a8*/ 	.word	0x0000dc20


	//   ....[64]....
        /*04ac*/ 	.word	0x0000e260


	//   ....[65]....
        /*04b0*/ 	.word	0x0000e280


	//   ....[66]....
        /*04b4*/ 	.word	0x0000e2a0


	//   ....[67]....
        /*04b8*/ 	.word	0x0000e300


	//   ....[68]....
        /*04bc*/ 	.word	0x0000e370


	//   ....[69]....
        /*04c0*/ 	.word	0x0000e390


	//   ....[70]....
        /*04c4*/ 	.word	0x0000e410


	//   ....[71]....
        /*04c8*/ 	.word	0x0000e440


	//   ....[72]....
        /*04cc*/ 	.word	0x0000e4b0


	//   ....[73]....
        /*04d0*/ 	.word	0x0000e4d0


	//   ....[74]....
        /*04d4*/ 	.word	0x0000e550


	//   ....[75]....
        /*04d8*/ 	.word	0x0000e570


	//   ....[76]....
        /*04dc*/ 	.word	0x0000e5f0


	//   ....[77]....
        /*04e0*/ 	.word	0x0000e610


	//   ....[78]....
        /*04e4*/ 	.word	0x0000e690


	//   ....[79]....
        /*04e8*/ 	.word	0x0000e6b0


	//   ....[80]....
        /*04ec*/ 	.word	0x0000ed70


	//   ....[81]....
        /*04f0*/ 	.word	0x0000eda0


	//   ....[82]....
        /*04f4*/ 	.word	0x0000edb0


	//   ....[83]....
        /*04f8*/ 	.word	0x0000ee00


	//   ....[84]....
        /*04fc*/ 	.word	0x0000ee10


	//   ....[85]....
        /*0500*/ 	.word	0x0000ee60


	//   ....[86]....
        /*0504*/ 	.word	0x0000ee70


	//   ....[87]....
        /*0508*/ 	.word	0x0000eec0


	//   ....[88]....
        /*050c*/ 	.word	0x0000eed0


	//   ....[89]....
        /*0510*/ 	.word	0x0000ef20


	//   ....[90]....
        /*0514*/ 	.word	0x0000ef30


	//   ....[91]....
        /*0518*/ 	.word	0x0000ef80


	//   ....[92]....
        /*051c*/ 	.word	0x0000ef90


	//   ....[93]....
        /*0520*/ 	.word	0x0000efe0


	//   ....[94]....
        /*0524*/ 	.word	0x0000eff0


	//   ....[95]....
        /*0528*/ 	.word	0x0000f000


	//   ....[96]....
        /*052c*/ 	.word	0x0000f2a0


	//   ....[97]....
        /*0530*/ 	.word	0x0000f2c0


	//   ....[98]....
        /*0534*/ 	.word	0x0000f2e0


	//   ....[99]....
        /*0538*/ 	.word	0x0000f340


	//   ....[100]....
        /*053c*/ 	.word	0x0000f360


	//   ....[101]....
        /*0540*/ 	.word	0x0000f3c0


	//   ....[102]....
        /*0544*/ 	.word	0x0000f3e0


	//   ....[103]....
        /*0548*/ 	.word	0x0000f440


	//   ....[104]....
        /*054c*/ 	.word	0x0000f460


	//   ....[105]....
        /*0550*/ 	.word	0x0000f4c0


	//   ....[106]....
        /*0554*/ 	.word	0x0000f4e0


	//   ....[107]....
        /*0558*/ 	.word	0x0000f540


	//   ....[108]....
        /*055c*/ 	.word	0x0000f560


	//   ....[109]....
        /*0560*/ 	.word	0x0000f5c0


	//   ....[110]....
        /*0564*/ 	.word	0x0000f5e0


	//   ....[111]....
        /*0568*/ 	.word	0x0000f5f0


	//   ....[112]....
        /*056c*/ 	.word	0x0000fb90


	//   ....[113]....
        /*0570*/ 	.word	0x0000fbb0


	//   ....[114]....
        /*0574*/ 	.word	0x0000fbd0


	//   ....[115]....
        /*0578*/ 	.word	0x0000fc10


	//   ....[116]....
        /*057c*/ 	.word	0x0000fc60


	//   ....[117]....
        /*0580*/ 	.word	0x0000fc90


	//   ....[118]....
        /*0584*/ 	.word	0x0000fce0


	//   ....[119]....
        /*0588*/ 	.word	0x0000fd10


	//   ....[120]....
        /*058c*/ 	.word	0x0000fd60


	//   ....[121]....
        /*0590*/ 	.word	0x0000fd90


	//   ....[122]....
        /*0594*/ 	.word	0x0000fde0


	//   ....[123]....
        /*0598*/ 	.word	0x0000fe10


	//   ....[124]....
        /*059c*/ 	.word	0x0000fe60


	//   ....[125]....
        /*05a0*/ 	.word	0x0000fe90


	//   ....[126]....
        /*05a4*/ 	.word	0x0000fee0


	//   ....[127]....
        /*05a8*/ 	.word	0x0000ff10


	//   ....[128]....
        /*05ac*/ 	.word	0x000101f0


	//   ....[129]....
        /*05b0*/ 	.word	0x000103c0


	//   ....[130]....
        /*05b4*/ 	.word	0x00010950


	//   ....[131]....
        /*05b8*/ 	.word	0x00010a30


	//   ....[132]....
        /*05bc*/ 	.word	0x00010ad0


	//   ....[133]....
        /*05c0*/ 	.word	0x00010b50


	//   ....[134]....
        /*05c4*/ 	.word	0x00010c10


	//   ....[135]....
        /*05c8*/ 	.word	0x00010c80


	//   ....[136]....
        /*05cc*/ 	.word	0x00010d50


	//   ....[137]....
        /*05d0*/ 	.word	0x00010de0


	//   ....[138]....
        /*05d4*/ 	.word	0x00010ea0


	//   ....[139]....
        /*05d8*/ 	.word	0x00010f30


	//   ....[140]....
        /*05dc*/ 	.word	0x00010ff0


	//   ....[141]....
        /*05e0*/ 	.word	0x00011070


	//   ....[142]....
        /*05e4*/ 	.word	0x00011140


	//   ....[143]....
        /*05e8*/ 	.word	0x000111c0


	//   ....[144]....
        /*05ec*/ 	.word	0x00011290


	//   ....[145]....
        /*05f0*/ 	.word	0x00011310


	//   ....[146]....
        /*05f4*/ 	.word	0x000113d0


	//   ....[147]....
        /*05f8*/ 	.word	0x00011460


	//   ....[148]....
        /*05fc*/ 	.word	0x000114e0


	//   ....[149]....
        /*0600*/ 	.word	0x00011560


	//   ....[150]....
        /*0604*/ 	.word	0x00011610


	//   ....[151]....
        /*0608*/ 	.word	0x00011690


	//   ....[152]....
        /*060c*/ 	.word	0x00011760


	//   ....[153]....
        /*0610*/ 	.word	0x000117d0


	//   ....[154]....
        /*0614*/ 	.word	0x000118b0


	//   ....[155]....
        /*0618*/ 	.word	0x00011920


	//   ....[156]....
        /*061c*/ 	.word	0x00011a00


	//   ....[157]....
        /*0620*/ 	.word	0x00011a80


	//   ....[158]....
        /*0624*/ 	.word	0x00011b50


	//   ....[159]....
        /*0628*/ 	.word	0x00011bc0


	//   ....[160]....
        /*062c*/ 	.word	0x00011ca0


	//   ....[161]....
        /*0630*/ 	.word	0x00011d20


	//   ....[162]....
        /*0634*/ 	.word	0x00011dd0


	//   ....[163]....
        /*0638*/ 	.word	0x00011f00


	//   ....[164]....
        /*063c*/ 	.word	0x00011fa0


	//   ....[165]....
        /*0640*/ 	.word	0x00012010


	//   ....[166]....
        /*0644*/ 	.word	0x000120d0


	//   ....[167]....
        /*0648*/ 	.word	0x00012130


	//   ....[168]....
        /*064c*/ 	.word	0x000121f0


	//   ....[169]....
        /*0650*/ 	.word	0x00012250


	//   ....[170]....
        /*0654*/ 	.word	0x00012310


	//   ....[171]....
        /*0658*/ 	.word	0x00012370


	//   ....[172]....
        /*065c*/ 	.word	0x00012430


	//   ....[173]....
        /*0660*/ 	.word	0x00012490


	//   ....[174]....
        /*0664*/ 	.word	0x00012550


	//   ....[175]....
        /*0668*/ 	.word	0x000125b0


	//   ....[176]....
        /*066c*/ 	.word	0x00012670


	//   ....[177]....
        /*0670*/ 	.word	0x000126d0


	//   ....[178]....
        /*0674*/ 	.word	0x00012790


	//   ....[179]....
        /*0678*/ 	.word	0x00012870


	//   ....[180]....
        /*067c*/ 	.word	0x00012910


	//   ....[181]....
        /*0680*/ 	.word	0x00012970


	//   ....[182]....
        /*0684*/ 	.word	0x00012a40


	//   ....[183]....
        /*0688*/ 	.word	0x00012aa0


	//   ....[184]....
        /*068c*/ 	.word	0x00012b70


	//   ....[185]....
        /*0690*/ 	.word	0x00012bd0


	//   ....[186]....
        /*0694*/ 	.word	0x00012ca0


	//   ....[187]....
        /*0698*/ 	.word	0x00012d00


	//   ....[188]....
        /*069c*/ 	.word	0x00012dd0


	//   ....[189]....
        /*06a0*/ 	.word	0x00012e30


	//   ....[190]....
        /*06a4*/ 	.word	0x00012f00


	//   ....[191]....
        /*06a8*/ 	.word	0x00012f60


	//   ....[192]....
        /*06ac*/ 	.word	0x00013030


	//   ....[193]....
        /*06b0*/ 	.word	0x00013090


	//   ....[194]....
        /*06b4*/ 	.word	0x00013150


	//   ....[195]....
        /*06b8*/ 	.word	0x00013270


	//   ....[196]....
        /*06bc*/ 	.word	0x00013310


	//   ....[197]....
        /*06c0*/ 	.word	0x00013370


	//   ....[198]....
        /*06c4*/ 	.word	0x00013440


	//   ....[199]....
        /*06c8*/ 	.word	0x000134e0


	//   ....[200]....
        /*06cc*/ 	.word	0x000135a0


	//   ....[201]....
        /*06d0*/ 	.word	0x00013640


	//   ....[202]....
        /*06d4*/ 	.word	0x00013700


	//   ....[203]....
        /*06d8*/ 	.word	0x000137a0


	//   ....[204]....
        /*06dc*/ 	.word	0x00013860


	//   ....[205]....
        /*06e0*/ 	.word	0x00013900


	//   ....[206]....
        /*06e4*/ 	.word	0x000139c0


	//   ....[207]....
        /*06e8*/ 	.word	0x00013a60


	//   ....[208]....
        /*06ec*/ 	.word	0x00013b20


	//   ....[209]....
        /*06f0*/ 	.word	0x00013bc0


	//   ....[210]....
        /*06f4*/ 	.word	0x00013c80


	//   ....[211]....
        /*06f8*/ 	.word	0x00013d50


	//   ....[212]....
        /*06fc*/ 	.word	0x00013e70


	//----- nvinfo : EIATTR_REG_RECONFIG
	.align		4
.L_254:
        /*0700*/ 	.byte	0x01, 0x54
	.zero		2


	//----- nvinfo : EIATTR_SYSCALL_OFFSETS
	.align		4
        /*0704*/ 	.byte	0x04, 0x46
        /*0706*/ 	.short	(.L_256 - .L_255)


	//   ....[0]....
.L_255:
        /*0708*/ 	.word	0x00001580


	//   ....[1]....
        /*070c*/ 	.word	0x0000ced0


	//   ....[2]....
        /*0710*/ 	.word	0x0000d020


	//   ....[3]....
        /*0714*/ 	.word	0x0000d110


	//   ....[4]....
        /*0718*/ 	.word	0x0000df10


	//----- nvinfo : EIATTR_MBARRIER_INSTR_OFFSETS
	.align		4
.L_256:
        /*071c*/ 	.byte	0x04, 0x39
        /*071e*/ 	.short	(.L_258 - .L_257)


	//   ....[0]....
.L_257:
        /*0720*/ 	.word	0x00000170
        /*0724*/ 	.word	0x000000ff
        /*0728*/ 	.word	0x00028800
        /*072c*/ 	.short	0x0100
        /*072e*/ 	.byte	0x08
	.zero		1


	//   ....[1]....
        /*0730*/ 	.word	0x00000180
        /*0734*/ 	.word	0x000000ff
        /*0738*/ 	.word	0x00028820
        /*073c*/ 	.short	0x0100
        /*073e*/ 	.byte	0x08
	.zero		1


	//   ....[2]....
        /*0740*/ 	.word	0x00000270
        /*0744*/ 	.word	0x000000ff
        /*0748*/ 	.word	0x00028830
        /*074c*/ 	.short	0x0100
        /*074e*/ 	.byte	0x08
	.zero		1


	//   ....[3]....
        /*0750*/ 	.word	0x00000280
        /*0754*/ 	.word	0x000000ff
        /*0758*/ 	.word	0x00028840
        /*075c*/ 	.short	0x0100
        /*075e*/ 	.byte	0x08
	.zero		1


	//   ....[4]....
        /*0760*/ 	.word	0x00000290
        /*0764*/ 	.word	0x000000ff
        /*0768*/ 	.word	0x00028838
        /*076c*/ 	.short	0x0100
        /*076e*/ 	.byte	0x08
	.zero		1


	//   ....[5]....
        /*0770*/ 	.word	0x000002a0
        /*0774*/ 	.word	0x000000ff
        /*0778*/ 	.word	0x00028848
        /*077c*/ 	.short	0x0100
        /*077e*/ 	.byte	0x08
	.zero		1


	//   ....[6]....
        /*0780*/ 	.word	0x000003d0
        /*0784*/ 	.word	0x000000ff
        /*0788*/ 	.word	0x00028850
        /*078c*/ 	.short	0x0100
        /*078e*/ 	.byte	0x08
	.zero		1


	//   ....[7]....
        /*0790*/ 	.word	0x000003e0
        /*0794*/ 	.word	0x000000ff
        /*0798*/ 	.word	0x00028860
        /*079c*/ 	.short	0x0100
        /*079e*/ 	.byte	0x08
	.zero		1


	//   ....[8]....
        /*07a0*/ 	.word	0x000003f0
        /*07a4*/ 	.word	0x000000ff
        /*07a8*/ 	.word	0x00028858
        /*07ac*/ 	.short	0x0100
        /*07ae*/ 	.byte	0x08
	.zero		1


	//   ....[9]....
        /*07b0*/ 	.word	0x00000400
        /*07b4*/ 	.word	0x000000ff
        /*07b8*/ 	.word	0x00028868
        /*07bc*/ 	.short	0x0100
        /*07be*/ 	.byte	0x08
	.zero		1


	//   ....[10]....
        /*07c0*/ 	.word	0x000004f0
        /*07c4*/ 	.word	0x000000ff
        /*07c8*/ 	.word	0x00028870
        /*07cc*/ 	.short	0x0100
        /*07ce*/ 	.byte	0x06
	.zero		1


	//   ....[11]....
        /*07d0*/ 	.word	0x00000500
        /*07d4*/ 	.word	0x000000ff
        /*07d8*/ 	.word	0x00028880
        /*07dc*/ 	.short	0x0100
        /*07de*/ 	.byte	0x06
	.zero		1


	//   ....[12]....
        /*07e0*/ 	.word	0x00000510
        /*07e4*/ 	.word	0x000000ff
        /*07e8*/ 	.word	0x00028878
        /*07ec*/ 	.short	0x0100
        /*07ee*/ 	.byte	0x06
	.zero		1


	//   ....[13]....
        /*07f0*/ 	.word	0x00000520
        /*07f4*/ 	.word	0x000000ff
        /*07f8*/ 	.word	0x00028888
        /*07fc*/ 	.short	0x0100
        /*07fe*/ 	.byte	0x06
	.zero		1


	//   ....[14]....
        /*0800*/ 	.word	0x00000650
        /*0804*/ 	.word	0x000000ff
        /*0808*/ 	.word	0x00028890
        /*080c*/ 	.short	0x0100
        /*080e*/ 	.byte	0x08
	.zero		1


	//   ....[15]....
        /*0810*/ 	.word	0x00000660
        /*0814*/ 	.word	0x000000ff
        /*0818*/ 	.word	0x000288a0
        /*081c*/ 	.short	0x0100
        /*081e*/ 	.byte	0x08
	.zero		1


	//   ....[16]....
        /*0820*/ 	.word	0x00000670
        /*0824*/ 	.word	0x000000ff
        /*0828*/ 	.word	0x00028898
        /*082c*/ 	.short	0x0100
        /*082e*/ 	.byte	0x08
	.zero		1


	//   ....[17]....
        /*0830*/ 	.word	0x00000680
        /*0834*/ 	.word	0x000000ff
        /*0838*/ 	.word	0x000288a8
        /*083c*/ 	.short	0x0100
        /*083e*/ 	.byte	0x08
	.zero		1


	//   ....[18]....
        /*0840*/ 	.word	0x000007c0
        /*0844*/ 	.word	0x000000ff
        /*0848*/ 	.word	0x000288b0
        /*084c*/ 	.short	0x0100
        /*084e*/ 	.byte	0x08
	.zero		1


	//   ....[19]....
        /*0850*/ 	.word	0x000007d0
        /*0854*/ 	.word	0x000000ff
        /*0858*/ 	.word	0x000288c0
        /*085c*/ 	.short	0x0100
        /*085e*/ 	.byte	0x08
	.zero		1


	//   ....[20]....
        /*0860*/ 	.word	0x000007e0
        /*0864*/ 	.word	0x000000ff
        /*0868*/ 	.word	0x000288b8
        /*086c*/ 	.short	0x0100
        /*086e*/ 	.byte	0x08
	.zero		1


	//   ....[21]....
        /*0870*/ 	.word	0x000007f0
        /*0874*/ 	.word	0x000000ff
        /*0878*/ 	.word	0x000288c8
        /*087c*/ 	.short	0x0100
        /*087e*/ 	.byte	0x08
	.zero		1


	//   ....[22]....
        /*0880*/ 	.word	0x00001600
        /*0884*/ 	.word	0x000000ff
        /*0888*/ 	.word	0x00028800
        /*088c*/ 	.short	0x010a
        /*088e*/ 	.byte	0x29
	.zero		1


	//   ....[23]....
        /*0890*/ 	.word	0x00001680
        /*0894*/ 	.word	0x00000000
        /*0898*/ 	.word	0x00028830
        /*089c*/ 	.short	0x010a
        /*089e*/ 	.byte	0x3f
	.zero		1


	//   ....[24]....
        /*08a0*/ 	.word	0x000016c0
        /*08a4*/ 	.word	0x00000000
        /*08a8*/ 	.word	0x00028830
        /*08ac*/ 	.short	0x010a
        /*08ae*/ 	.byte	0x3f
	.zero		1


	//   ....[25]....
        /*08b0*/ 	.word	0x00003290
        /*08b4*/ 	.word	0x000000ff
        /*08b8*/ 	.word	0x00000000
        /*08bc*/ 	.short	0x0101
        /*08be*/ 	.byte	0x06
	.zero		1


	//   ....[26]....
        /*08c0*/ 	.word	0x000043c0
        /*08c4*/ 	.word	0x000000ff
        /*08c8*/ 	.word	0x00028830
        /*08cc*/ 	.short	0x010a
        /*08ce*/ 	.byte	0x06
	.zero		1


	//   ....[27]....
        /*08d0*/ 	.word	0x00004400
        /*08d4*/ 	.word	0x000000ff
        /*08d8*/ 	.word	0x00028830
        /*08dc*/ 	.short	0x010a
        /*08de*/ 	.byte	0x06
	.zero		1


	//   ....[28]....
        /*08e0*/ 	.word	0x00004750
        /*08e4*/ 	.word	0x000000ff
        /*08e8*/ 	.word	0x00028850
        /*08ec*/ 	.short	0x010a
        /*08ee*/ 	.byte	0x06
	.zero		1


	//   ....[29]....
        /*08f0*/ 	.word	0x00004790
        /*08f4*/ 	.word	0x000000ff
        /*08f8*/ 	.word	0x00028850
        /*08fc*/ 	.short	0x010a
        /*08fe*/ 	.byte	0x06
	.zero		1


	//   ....[30]....
        /*0900*/ 	.word	0x000052f0
        /*0904*/ 	.word	0x000000ff
        /*0908*/ 	.word	0x00000000
        /*090c*/ 	.short	0x0101
        /*090e*/ 	.byte	0x06
	.zero		1


	//   ....[31]....
        /*0910*/ 	.word	0x00006ee0
        /*0914*/ 	.word	0x000000ff
        /*0918*/ 	.word	0x00000000
        /*091c*/ 	.short	0x0101
        /*091e*/ 	.byte	0x06
	.zero		1


	//   ....[32]....
        /*0920*/ 	.word	0x000075d0
        /*0924*/ 	.word	0x000000ff
        /*0928*/ 	.word	0x00028830
        /*092c*/ 	.short	0x010a
        /*092e*/ 	.byte	0x06
	.zero		1


	//   ....[33]....
        /*0930*/ 	.word	0x00007610
        /*0934*/ 	.word	0x000000ff
        /*0938*/ 	.word	0x00028830
        /*093c*/ 	.short	0x010a
        /*093e*/ 	.byte	0x06
	.zero		1


	//   ....[34]....
        /*0940*/ 	.word	0x00007960
        /*0944*/ 	.word	0x000000ff
        /*0948*/ 	.word	0x00028850
        /*094c*/ 	.short	0x010a
        /*094e*/ 	.byte	0x06
	.zero		1


	//   ....[35]....
        /*0950*/ 	.word	0x000079a0
        /*0954*/ 	.word	0x000000ff
        /*0958*/ 	.word	0x00028850
        /*095c*/ 	.short	0x010a
        /*095e*/ 	.byte	0x06
	.zero		1


	//   ....[36]....
        /*0960*/ 	.word	0x00008260
        /*0964*/ 	.word	0x000000ff
        /*0968*/ 	.word	0x00000000
        /*096c*/ 	.short	0x0101
        /*096e*/ 	.byte	0x06
	.zero		1


	//   ....[37]....
        /*0970*/ 	.word	0x00009750
        /*0974*/ 	.word	0x000000ff
        /*0978*/ 	.word	0x00000000
        /*097c*/ 	.short	0x0101
        /*097e*/ 	.byte	0x06
	.zero		1


	//   ....[38]....
        /*0980*/ 	.word	0x00009d60
        /*0984*/ 	.word	0x000000ff
        /*0988*/ 	.word	0x00028850
        /*098c*/ 	.short	0x010a
        /*098e*/ 	.byte	0x05
	.zero		1


	//   ....[39]....
        /*0990*/ 	.word	0x00009da0
        /*0994*/ 	.word	0x000000ff
        /*0998*/ 	.word	0x00028850
        /*099c*/ 	.short	0x010a
        /*099e*/ 	.byte	0x05
	.zero		1


	//   ....[40]....
        /*09a0*/ 	.word	0x0000a310
        /*09a4*/ 	.word	0x000000ff
        /*09a8*/ 	.word	0x00000000
        /*09ac*/ 	.short	0x0101
        /*09ae*/ 	.byte	0x04
	.zero		1


	//   ....[41]....
        /*09b0*/ 	.word	0x0000b670
        /*09b4*/ 	.word	0x00000026
        /*09b8*/ 	.word	0x00000000
        /*09bc*/ 	.short	0x0101
        /*09be*/ 	.byte	0x3f
	.zero		1


	//   ....[42]....
        /*09c0*/ 	.word	0x0000d630
        /*09c4*/ 	.word	0x00000007
        /*09c8*/ 	.word	0x00028840
        /*09cc*/ 	.short	0x010a
        /*09ce*/ 	.byte	0x3f
	.zero		1


	//   ....[43]....
        /*09d0*/ 	.word	0x0000dcf0
        /*09d4*/ 	.word	0x00000007
        /*09d8*/ 	.word	0x00028830
        /*09dc*/ 	.short	0x0107
        /*09de*/ 	.byte	0x3f
	.zero		1


	//   ....[44]....
        /*09e0*/ 	.word	0x0000ddc0
        /*09e4*/ 	.word	0x00000007
        /*09e8*/ 	.word	0x00028830
        /*09ec*/ 	.short	0x0101
        /*09ee*/ 	.byte	0x3f
	.zero		1


	//   ....[45]....
        /*09f0*/ 	.word	0x0000e780
        /*09f4*/ 	.word	0x00000010
        /*09f8*/ 	.word	0x00028800
        /*09fc*/ 	.short	0x0107
        /*09fe*/ 	.byte	0x3f
	.zero		1


	//   ....[46]....
        /*0a00*/ 	.word	0x0000e850
        /*0a04*/ 	.word	0x00000010
        /*0a08*/ 	.word	0x00028800
        /*0a0c*/ 	.short	0x0101
        /*0a0e*/ 	.byte	0x3f
	.zero		1


	//   ....[47]....
        /*0a10*/ 	.word	0x0000e870
        /*0a14*/ 	.word	0x00000010
        /*0a18*/ 	.word	0x00028820
        /*0a1c*/ 	.short	0x010a
        /*0a1e*/ 	.byte	0x3f
	.zero		1


	//   ....[48]....
        /*0a20*/ 	.word	0x0000ebc0
        /*0a24*/ 	.word	0x00000006
        /*0a28*/ 	.word	0x00028840
        /*0a2c*/ 	.short	0x010a
        /*0a2e*/ 	.byte	0x3f
	.zero		1


	//   ....[49]....
        /*0a30*/ 	.word	0x0000f0d0
        /*0a34*/ 	.word	0x00000006
        /*0a38*/ 	.word	0x00028830
        /*0a3c*/ 	.short	0x0107
        /*0a3e*/ 	.byte	0x3f
	.zero		1


	//   ....[50]....
        /*0a40*/ 	.word	0x0000f190
        /*0a44*/ 	.word	0x00000006
        /*0a48*/ 	.word	0x00028830
        /*0a4c*/ 	.short	0x0101
        /*0a4e*/ 	.byte	0x3f
	.zero		1


	//   ....[51]....
        /*0a50*/ 	.word	0x0000f1f0
        /*0a54*/ 	.word	0x00000006
        /*0a58*/ 	.word	0x00028860
        /*0a5c*/ 	.short	0x010a
        /*0a5e*/ 	.byte	0x3f
	.zero		1


	//   ....[52]....
        /*0a60*/ 	.word	0x0000f780
        /*0a64*/ 	.word	0x00000006
        /*0a68*/ 	.word	0x00028850
        /*0a6c*/ 	.short	0x0107
        /*0a6e*/ 	.byte	0x3f
	.zero		1


	//   ....[53]....
        /*0a70*/ 	.word	0x0000f8e0
        /*0a74*/ 	.word	0x00000006
        /*0a78*/ 	.word	0x00028850
        /*0a7c*/ 	.short	0x0101
        /*0a7e*/ 	.byte	0x3f
	.zero		1


	//   ....[54]....
        /*0a80*/ 	.word	0x0000faf0
        /*0a84*/ 	.word	0x00000004
        /*0a88*/ 	.word	0x00028860
        /*0a8c*/ 	.short	0x010a
        /*0a8e*/ 	.byte	0x3f
	.zero		1


	//   ....[55]....
        /*0a90*/ 	.word	0x0000fff0
        /*0a94*/ 	.word	0x00000004
        /*0a98*/ 	.word	0x00028850
        /*0a9c*/ 	.short	0x0107
        /*0a9e*/ 	.byte	0x3f
	.zero		1


	//   ....[56]....
        /*0aa0*/ 	.word	0x000100b0
        /*0aa4*/ 	.word	0x00000004
        /*0aa8*/ 	.word	0x00028850
        /*0aac*/ 	.short	0x0101
        /*0aae*/ 	.byte	0x3f
	.zero		1


	//   ....[57]....
        /*0ab0*/ 	.word	0x00010340
        /*0ab4*/ 	.word	0x00000004
        /*0ab8*/ 	.word	0x00028820
        /*0abc*/ 	.short	0x010a
        /*0abe*/ 	.byte	0x3f
	.zero		1


	//   ....[58]....
        /*0ac0*/ 	.word	0x000104c0
        /*0ac4*/ 	.word	0x00000005
        /*0ac8*/ 	.word	0x00028840
        /*0acc*/ 	.short	0x010a
        /*0ace*/ 	.byte	0x3f
	.zero		1


	//   ....[59]....
        /*0ad0*/ 	.word	0x00010560
        /*0ad4*/ 	.word	0x00000017
        /*0ad8*/ 	.word	0x00028840
        /*0adc*/ 	.short	0x010a
        /*0ade*/ 	.byte	0x3f
	.zero		1


	//   ....[60]....
        /*0ae0*/ 	.word	0x000105a0
        /*0ae4*/ 	.word	0x00000005
        /*0ae8*/ 	.word	0x00028860
        /*0aec*/ 	.short	0x010a
        /*0aee*/ 	.byte	0x3f
	.zero		1


	//   ....[61]....
        /*0af0*/ 	.word	0x000105e0
        /*0af4*/ 	.word	0x00000017
        /*0af8*/ 	.word	0x00028860
        /*0afc*/ 	.short	0x010a
        /*0afe*/ 	.byte	0x3f
	.zero		1


	//   ....[62]....
        /*0b00*/ 	.word	0x00010650
        /*0b04*/ 	.word	0x00000003
        /*0b08*/ 	.word	0x00028800
        /*0b0c*/ 	.short	0x010a
        /*0b0e*/ 	.byte	0x3f
	.zero		1


	//   ....[63]....
        /*0b10*/ 	.word	0x000106a0
        /*0b14*/ 	.word	0x00000000
        /*0b18*/ 	.word	0x00028830
        /*0b1c*/ 	.short	0x010a
        /*0b1e*/ 	.byte	0x3f
	.zero		1


	//   ....[64]....
        /*0b20*/ 	.word	0x00010700
        /*0b24*/ 	.word	0x00000007
        /*0b28*/ 	.word	0x00028830
        /*0b2c*/ 	.short	0x010a
        /*0b2e*/ 	.byte	0x3f
	.zero		1


	//   ....[65]....
        /*0b30*/ 	.word	0x00010760
        /*0b34*/ 	.word	0x00000007
        /*0b38*/ 	.word	0x00028850
        /*0b3c*/ 	.short	0x010a
        /*0b3e*/ 	.byte	0x3f
	.zero		1


	//   ....[66]....
        /*0b40*/ 	.word	0x000107c0
        /*0b44*/ 	.word	0x00000005
        /*0b48*/ 	.word	0x00028830
        /*0b4c*/ 	.short	0x010a
        /*0b4e*/ 	.byte	0x3f
	.zero		1


	//   ....[67]....
        /*0b50*/ 	.word	0x00010820
        /*0b54*/ 	.word	0x00000005
        /*0b58*/ 	.word	0x00028850
        /*0b5c*/ 	.short	0x010a
        /*0b5e*/ 	.byte	0x3f
	.zero		1


	//   ....[68]....
        /*0b60*/ 	.word	0x00010880
        /*0b64*/ 	.word	0x00000006
        /*0b68*/ 	.word	0x00028850
        /*0b6c*/ 	.short	0x010a
        /*0b6e*/ 	.byte	0x3f
	.zero		1


	//   ....[69]....
        /*0b70*/ 	.word	0x00010980
        /*0b74*/ 	.word	0x00000007
        /*0b78*/ 	.word	0x00028840
        /*0b7c*/ 	.short	0x010a
        /*0b7e*/ 	.byte	0x3f
	.zero		1


	//   ....[70]....
        /*0b80*/ 	.word	0x00011e00
        /*0b84*/ 	.word	0x00000010
        /*0b88*/ 	.word	0x00028820
        /*0b8c*/ 	.short	0x010a
        /*0b8e*/ 	.byte	0x3f
	.zero		1


	//   ....[71]....
        /*0b90*/ 	.word	0x00011e50
        /*0b94*/ 	.word	0x00000006
        /*0b98*/ 	.word	0x00028840
        /*0b9c*/ 	.short	0x010a
        /*0b9e*/ 	.byte	0x3f
	.zero		1


	//   ....[72]....
        /*0ba0*/ 	.word	0x000127c0
        /*0ba4*/ 	.word	0x00000006
        /*0ba8*/ 	.word	0x00028860
        /*0bac*/ 	.short	0x010a
        /*0bae*/ 	.byte	0x3f
	.zero		1


	//   ....[73]....
        /*0bb0*/ 	.word	0x000131c0
        /*0bb4*/ 	.word	0x00000004
        /*0bb8*/ 	.word	0x00028860
        /*0bbc*/ 	.short	0x010a
        /*0bbe*/ 	.byte	0x3f
	.zero		1


	//   ....[74]....
        /*0bc0*/ 	.word	0x00013d90
        /*0bc4*/ 	.word	0x00000004
        /*0bc8*/ 	.word	0x00028820
        /*0bcc*/ 	.short	0x010a
        /*0bce*/ 	.byte	0x3f
	.zero		1


	//   ....[75]....
        /*0bd0*/ 	.word	0x00013f30
        /*0bd4*/ 	.word	0x00000005
        /*0bd8*/ 	.word	0x00028840
        /*0bdc*/ 	.short	0x010a
        /*0bde*/ 	.byte	0x3f
	.zero		1


	//   ....[76]....
        /*0be0*/ 	.word	0x00013f80
        /*0be4*/ 	.word	0x00000017
        /*0be8*/ 	.word	0x00028840
        /*0bec*/ 	.short	0x010a
        /*0bee*/ 	.byte	0x3f
	.zero		1


	//   ....[77]....
        /*0bf0*/ 	.word	0x00013fd0
        /*0bf4*/ 	.word	0x00000005
        /*0bf8*/ 	.word	0x00028860
        /*0bfc*/ 	.short	0x010a
        /*0bfe*/ 	.byte	0x3f
	.zero		1


	//----- nvinfo : EIATTR_NUM_MBARRIERS
	.align		4
.L_258:
        /*0c00*/ 	.byte	0x03, 0x38
        /*0c02*/ 	.short	0x0016


	//----- nvinfo : EIATTR_EXIT_INSTR_OFFSETS
	.align		4
        /*0c04*/ 	.byte	0x04, 0x1c
        /*0c06*/ 	.short	(.L_260 - .L_259)


	//   ....[0]....
.L_259:
        /*0c08*/ 	.word	0x00000960


	//   ....[1]....
        /*0c0c*/ 	.word	0x0000c3a0


	//   ....[2]....
        /*0c10*/ 	.word	0x00010630


	//----- nvinfo : EIATTR_MAX_THREADS
	.align		4
.L_260:
        /*0c14*/ 	.byte	0x04, 0x05
        /*0c16*/ 	.short	(.L_262 - .L_261)
.L_261:
        /*0c18*/ 	.word	0x00000180
        /*0c1c*/ 	.word	0x00000001
        /*0c20*/ 	.word	0x00000001


	//----- nvinfo : EIATTR_CRS_STACK_SIZE
	.align		4
.L_262:
        /*0c24*/ 	.byte	0x04, 0x1e
        /*0c26*/ 	.short	(.L_264 - .L_263)
.L_263:
        /*0c28*/ 	.word	0x00000000


	//----- nvinfo : EIATTR_CBANK_PARAM_SIZE
	.align		4
.L_264:
        /*0c2c*/ 	.byte	0x03, 0x19
        /*0c2e*/ 	.short	0x0af0


	//----- nvinfo : EIATTR_PARAM_CBANK
	.align		4
        /*0c30*/ 	.byte	0x04, 0x0a
        /*0c32*/ 	.short	(.L_266 - .L_265)
	.align		4
.L_265:
        /*0c34*/ 	.word	index@(.nv.constant0._ZN7cutlass13device_kernelIN5flash11enable_sm90INS1_16FlashAttnFwdSm90INS1_25CollectiveMainloopFwdSm90ILi2EN4cute5tupleIJNS5_1CILi1EEES8_S8_EEENS6_IJNS7_ILi128EEESA_SA_EEELi128ENS_6half_tEfNS_4arch4Sm90ELb1ELb0ELb1ELb0ELb1ELb0ELb0ELb1ELb1ELb1ELb0ELb0EEENS1_21CollectiveEpilogueFwdISB_S9_SC_SE_Li256ELb0ELb1ELb0ELb0EEENS1_30DynamicPersistentTileSchedulerILi256ELi128ELb0ELb1ELb1EEEEEEEEEvNT_6ParamsE)
        /*0c38*/ 	.short	0x0210
        /*0c3a*/ 	.short	0x0af0


	//----- nvinfo : EIATTR_SW_WAR
	.align		4
.L_266:
        /*0c3c*/ 	.byte	0x04, 0x36
        /*0c3e*/ 	.short	(.L_268 - .L_267)
.L_267:
        /*0c40*/ 	.word	0x00000008
.L_268:


//--------------------- .nv.info._ZN7cutlass13device_kernelIN5flash11enable_sm90INS1_16FlashAttnFwdSm90INS1_25CollectiveMainloopFwdSm90ILi2EN4cute5tupleIJNS5_1CILi1EEES8_S8_EEENS6_IJNS7_ILi128EEESA_SA_EEELi128ENS_6half_tEfNS_4arch4Sm90ELb1ELb0ELb1ELb1ELb1ELb0ELb0ELb1ELb1ELb1ELb0ELb0EEENS1_21CollectiveEpilogueFwdISB_S9_SC_SE_Li256ELb1ELb1ELb0ELb0EEENS1_36VarlenDynamicPersistentTileSchedulerILi128ELi128ELi256ELi128ELb0ELb1ELb1ELb1ELb1ELb1EEEEEEEEEvNT_6ParamsE --------------------------
	.section	.nv.info._ZN7cutlass13device_kernelIN5flash11enable_sm90INS1_16FlashAttnFwdSm90INS1_25CollectiveMainloopFwdSm90ILi2EN4cute5tupleIJNS5_1CILi1EEES8_S8_EEENS6_IJNS7_ILi128EEESA_SA_EEELi128ENS_6half_tEfNS_4arch4Sm90ELb1ELb0ELb1ELb1ELb1ELb0ELb0ELb1ELb1ELb1ELb0ELb0EEENS1_21CollectiveEpilogueFwdISB_S9_SC_SE_Li256ELb1ELb1ELb0ELb0EEENS1_36VarlenDynamicPersistentTileSchedulerILi128ELi128ELi256ELi128ELb0ELb1ELb1ELb1ELb1ELb1EEEEEEEEEvNT_6ParamsE,"",@"SHT_CUDA_INFO"
	.sectionflags	@""
	.align	4


	//----- nvinfo : EIATTR_CUDA_API_VERSION
	.align		4
        /*0000*/ 	.byte	0x04, 0x37
        /*0002*/ 	.short	(.L_270 - .L_269)
.L_269:
        /*0004*/ 	.word	0x00000082


	//----- nvinfo : EIATTR_KPARAM_INFO
	.align		4
.L_270:
        /*0008*/ 	.byte	0x04, 0x17
        /*000a*/ 	.short	(.L_272 - .L_271)
.L_271:
        /*000c*/ 	.word	0x00000000
        /*0010*/ 	.short	0x0000
        /*0012*/ 	.short	0x0070
        /*0014*/ 	.byte	0x00, 0xf0, 0x01, 0x2a


	//----- nvinfo : EIATTR_SPARSE_MMA_MASK
	.align		4
.L_272:
        /*0018*/ 	.byte	0x03, 0x50
        /*001a*/ 	.short	0x0000


	//----- nvinfo : EIATTR_MAXREG_COUNT
	.align		4
        /*001c*/ 	.byte	0x03, 0x1b
        /*001e*/ 	.short	0x00a8


	//----- nvinfo : EIATTR_NUM_BARRIERS
	.align		4
        /*0020*/ 	.byte	0x02, 0x4c
        /*0022*/ 	.byte	0x10
	.zero		1


	//----- nvinfo : EIATTR_EXTERNS
	.align		4
        /*0024*/ 	.byte	0x04, 0x0f
        /*0026*/ 	.short	(.L_274 - .L_273)


	//   ....[0]....
	.align		4
.L_273:
        /*0028*/ 	.word	index@(__assertfail)


	//----- nvinfo : EIATTR_ANNOTATIONS
	.align		4
.L_274:
        /*002c*/ 	.byte	0x04, 0x55
        /*002e*/ 	.short	(.L_276 - .L_275)


	//   ....[0]....
.L_275:
        /* <DEDUP_REMOVED lines=14> */


	//----- nvinfo : EIATTR_MERCURY_ISA_VERSION
	.align		4
.L_276:
        /*00f8*/ 	.byte	0x03, 0x5f
        /*00fa*/ 	.short	0x0101


	//----- nvinfo : EIATTR_UNUSED_LOAD_BYTE_OFFSET
	.align		4
        /*00fc*/ 	.byte	0x04, 0x44
        /*00fe*/ 	.short	(.L_278 - .L_277)


	//   ....[0]....
.L_277:
        /*0100*/ 	.word	0x00000970
        /*0104*/ 	.word	0x0000fff0


	//   ....[1]....
        /*0108*/ 	.word	0x0000a870
        /*010c*/ 	.word	0x0000fff0


	//----- nvinfo : EIATTR_INT_WARP_WIDE_INSTR_OFFSETS
	.align		4
.L_278:
        /*0110*/ 	.byte	0x04, 0x31
        /*0112*/ 	.short	(.L_280 - .L_279)


	//   ....[0]....
.L_279:
        /*0114*/ 	.word	0x000000c0


	//   ....[1]....
        /*0118*/ 	.word	0x000000d0


	//   ....[2]....
        /*011c*/ 	.word	0x00000170


	//   ....[3]....
        /*0120*/ 	.word	0x0000dc80


	//   ....[4]....
        /*0124*/ 	.word	0x0000dd10


	//   ....[5]....
        /*0128*/ 	.word	0x00010bf0


	//   ....[6]....
        /*012c*/ 	.word	0x00010c80


	//----- nvinfo : EIATTR_COOP_GROUP_MASK_REGIDS
	.align		4
.L_280:
        /*0130*/ 	.byte	0x04, 0x29
        /*0132*/ 	.short	(.L_282 - .L_281)


	//   ....[0]....
.L_281:
        /*0134*/ 	.word	0xffffffff


	//   ....[1]....
        /*0138*/ 	.word	0xffffffff


	//   ....[2]....
        /*013c*/ 	.word	0xffffffff


	//   ....[3]....
        /*0140*/ 	.word	0xffffffff


	//   ....[4]....
        /*0144*/ 	.word	0xffffffff


	//   ....[5]....
        /*0148*/ 	.word	0xffffffff


	//   ....[6]....
        /*014c*/ 	.word	0xffffffff


	//   ....[7]....
        /*0150*/ 	.word	0xffffffff


	//   ....[8]....
        /*0154*/ 	.word	0xffffffff


	//   ....[9]....
        /*0158*/ 	.word	0xffffffff


	//   ....[10]....
        /*015c*/ 	.word	0xffffffff


	//   ....[11]....
        /*0160*/ 	.word	0xffffffff


	//   ....[12]....
        /*0164*/ 	.word	0xffffffff


	//   ....[13]....
        /*0168*/ 	.word	0xffffffff


	//   ....[14]....
        /*016c*/ 	.word	0xffffffff


	//   ....[15]....
        /*0170*/ 	.word	0xffffffff


	//   ....[16]....
        /*0174*/ 	.word	0xffffffff


	//   ....[17]....
        /*0178*/ 	.word	0xffffffff


	//   ....[18]....
        /*017c*/ 	.word	0xffffffff


	//   ....[19]....
        /*0180*/ 	.word	0xffffffff


	//   ....[20]....
        /*0184*/ 	.word	0xffffffff


	//   ....[21]....
        /*0188*/ 	.word	0xffffffff


	//   ....[22]....
        /*018c*/ 	.word	0xffffffff


	//   ....[23]....
        /*0190*/ 	.word	0xffffffff


	//   ....[24]....
        /*0194*/ 	.word	0xffffffff


	//   ....[25]....
        /*0198*/ 	.word	0xffffffff


	//   ....[26]....
        /*019c*/ 	.word	0xffffffff


	//   ....[27]....
        /*01a0*/ 	.word	0xffffffff


	//   ....[28]....
        /*01a4*/ 	.word	0xffffffff


	//   ....[29]....
        /*01a8*/ 	.word	0xffffffff


	//   ....[30]....
        /*01ac*/ 	.word	0xffffffff


	//   ....[31]....
        /*01b0*/ 	.word	0xffffffff


	//   ....[32]....
        /*01b4*/ 	.word	0xffffffff


	//   ....[33]....
        /*01b8*/ 	.word	0xffffffff


	//   ....[34]....
        /*01bc*/ 	.word	0xffffffff


	//   ....[35]....
        /*01c0*/ 	.word	0xffffffff


	//   ....[36]....
        /*01c4*/ 	.word	0xffffffff


	//   ....[37]....
        /*01c8*/ 	.word	0xffffffff


	//   ....[38]....
        /*01cc*/ 	.word	0xffffffff


	//   ....[39]....
        /*01d0*/ 	.word	0xffffffff


	//   ....[40]....
        /*01d4*/ 	.word	0xffffffff


	//   ....[41]....
        /*01d8*/ 	.word	0xffffffff


	//   ....[42]....
        /*01dc*/ 	.word	0xffffffff


	//   ....[43]....
        /*01e0*/ 	.word	0xffffffff


	//   ....[44]....
        /*01e4*/ 	.word	0xffffffff


	//   ....[45]....
        /*01e8*/ 	.word	0xffffffff


	//   ....[46]....
        /*01ec*/ 	.word	0xffffffff


	//   ....[47]....
        /*01f0*/ 	.word	0xffffffff


	//   ....[48]....
        /*01f4*/ 	.word	0xffffffff


	//   ....[49]....
        /*01f8*/ 	.word	0xffffffff


	//   ....[50]....
        /*01fc*/ 	.word	0xffffffff


	//   ....[51]....
        /*0200*/ 	.word	0xffffffff


	//   ....[52]....
        /*0204*/ 	.word	0xffffffff


	//   ....[53]....
        /*0208*/ 	.word	0xffffffff


	//   ....[54]....
        /*020c*/ 	.word	0xffffffff


	//   ....[55]....
        /*0210*/ 	.word	0xffffffff


	//   ....[56]....
        /*0214*/ 	.word	0xffffffff


	//   ....[57]....
        /*0218*/ 	.word	0xffffffff


	//   ....[58]....
        /*021c*/ 	.word	0xffffffff


	//   ....[59]....
        /*0220*/ 	.word	0xffffffff


	//   ....[60]....
        /*0224*/ 	.word	0xffffffff


	//   ....[61]....
        /*0228*/ 	.word	0xffffffff


	//   ....[62]....
        /*022c*/ 	.word	0xffffffff


	//   ....[63]....
        /*0230*/ 	.word	0xffffffff


	//   ....[64]....
        /*0234*/ 	.word	0xffffffff


	//   ....[65]....
        /*0238*/ 	.word	0xffffffff


	//   ....[66]....
        /*023c*/ 	.word	0xffffffff


	//   ....[67]....
        /*0240*/ 	.word	0xffffffff


	//   ....[68]....
        /*0244*/ 	.word	0xffffffff


	//   ....[69]....
        /*0248*/ 	.word	0xffffffff


	//   ....[70]....
        /*024c*/ 	.word	0xffffffff


	//   ....[71]....
        /*0250*/ 	.word	0xffffffff


	//   ....[72]....
        /*0254*/ 	.word	0xffffffff


	//   ....[73]....
        /*0258*/ 	.word	0xffffffff


	//   ....[74]....
        /*025c*/ 	.word	0xffffffff


	//   ....[75]....
        /*0260*/ 	.word	0xffffffff


	//   ....[76]....
        /*0264*/ 	.word	0xffffffff


	//   ....[77]....
        /*0268*/ 	.word	0xffffffff


	//   ....[78]....
        /*026c*/ 	.word	0xffffffff


	//   ....[79]....
        /*0270*/ 	.word	0xffffffff


	//   ....[80]....
        /*0274*/ 	.word	0xffffffff


	//   ....[81]....
        /*0278*/ 	.word	0xffffffff


	//   ....[82]....
        /*027c*/ 	.word	0xffffffff


	//   ....[83]....
        /*0280*/ 	.word	0xffffffff


	//   ....[84]....
        /*0284*/ 	.word	0xffffffff


	//   ....[85]....
        /*0288*/ 	.word	0xffffffff


	//   ....[86]....
        /*028c*/ 	.word	0xffffffff


	//   ....[87]....
        /*0290*/ 	.word	0xffffffff


	//   ....[88]....
        /*0294*/ 	.word	0xffffffff


	//   ....[89]....
        /*0298*/ 	.word	0xffffffff


	//   ....[90]....
        /*029c*/ 	.word	0xffffffff


	//   ....[91]....
        /*02a0*/ 	.word	0xffffffff


	//   ....[92]....
        /*02a4*/ 	.word	0xffffffff


	//   ....[93]....
        /*02a8*/ 	.word	0xffffffff


	//   ....[94]....
        /*02ac*/ 	.word	0xffffffff


	//   ....[95]....
        /*02b0*/ 	.word	0xffffffff


	//   ....[96]....
        /*02b4*/ 	.word	0xffffffff


	//   ....[97]....
        /*02b8*/ 	.word	0xffffffff


	//   ....[98]....
        /*02bc*/ 	.word	0xffffffff


	//   ....[99]....
        /*02c0*/ 	.word	0xffffffff


	//   ....[100]....
        /*02c4*/ 	.word	0xffffffff


	//   ....[101]....
        /*02c8*/ 	.word	0xffffffff


	//   ....[102]....
        /*02cc*/ 	.word	0xffffffff


	//   ....[103]....
        /*02d0*/ 	.word	0xffffffff


	//   ....[104]....
        /*02d4*/ 	.word	0xffffffff


	//   ....[105]....
        /*02d8*/ 	.word	0xffffffff


	//   ....[106]....
        /*02dc*/ 	.word	0xffffffff


	//   ....[107]....
        /*02e0*/ 	.word	0xffffffff


	//   ....[108]....
        /*02e4*/ 	.word	0xffffffff


	//   ....[109]....
        /*02e8*/ 	.word	0xffffffff


	//   ....[110]....
        /*02ec*/ 	.word	0xffffffff


	//   ....[111]....
        /*02f0*/ 	.word	0xffffffff


	//   ....[112]....
        /*02f4*/ 	.word	0xffffffff


	//   ....[113]....
        /*02f8*/ 	.word	0xffffffff


	//   ....[114]....
        /*02fc*/ 	.word	0xffffffff


	//   ....[115]....
        /*0300*/ 	.word	0xffffffff


	//   ....[116]....
        /*0304*/ 	.word	0xffffffff


	//   ....[117]....
        /*0308*/ 	.word	0xffffffff


	//   ....[118]....
        /*030c*/ 	.word	0xffffffff


	//   ....[119]....
        /*0310*/ 	.word	0xffffffff


	//   ....[120]....
        /*0314*/ 	.word	0xffffffff


	//   ....[121]....
        /*0318*/ 	.word	0xffffffff


	//   ....[122]....
        /*031c*/ 	.word	0xffffffff


	//   ....[123]....
        /*0320*/ 	.word	0xffffffff


	//   ....[124]....
        /*0324*/ 	.word	0xffffffff


	//   ....[125]....
        /*0328*/ 	.word	0xffffffff


	//   ....[126]....
        /*032c*/ 	.word	0xffffffff


	//   ....[127]....
        /*0330*/ 	.word	0xffffffff


	//   ....[128]....
        /*0334*/ 	.word	0xffffffff


	//   ....[129]....
        /*0338*/ 	.word	0xffffffff


	//   ....[130]....
        /*033c*/ 	.word	0xffffffff


	//   ....[131]....
        /*0340*/ 	.word	0xffffffff


	//   ....[132]....
        /*0344*/ 	.word	0xffffffff


	//   ....[133]....
        /*0348*/ 	.word	0xffffffff


	//   ....[134]....
        /*034c*/ 	.word	0xffffffff


	//   ....[135]....
        /*0350*/ 	.word	0xffffffff


	//   ....[136]....
        /*0354*/ 	.word	0xffffffff


	//   ....[137]....
        /*0358*/ 	.word	0xffffffff


	//   ....[138]....
        /*035c*/ 	.word	0xffffffff


	//   ....[139]....
        /*0360*/ 	.word	0xffffffff


	//   ....[140]....
        /*0364*/ 	.word	0xffffffff


	//   ....[141]....
        /*0368*/ 	.word	0xffffffff


	//   ....[142]....
        /*036c*/ 	.word	0xffffffff


	//   ....[143]....
        /*0370*/ 	.word	0xffffffff


	//   ....[144]....
        /*0374*/ 	.word	0xffffffff


	//   ....[145]....
        /*0378*/ 	.word	0xffffffff


	//   ....[146]....
        /*037c*/ 	.word	0xffffffff


	//   ....[147]....
        /*0380*/ 	.word	0xffffffff


	//   ....[148]....
        /*0384*/ 	.word	0xffffffff


	//   ....[149]....
        /*0388*/ 	.word	0xffffffff


	//   ....[150]....
        /*038c*/ 	.word	0xffffffff


	//   ....[151]....
        /*0390*/ 	.word	0xffffffff


	//   ....[152]....
        /*0394*/ 	.word	0xffffffff


	//   ....[153]....
        /*0398*/ 	.word	0xffffffff


	//   ....[154]....
        /*039c*/ 	.word	0xffffffff


	//   ....[155]....
        /*03a0*/ 	.word	0xffffffff


	//   ....[156]....
        /*03a4*/ 	.word	0xffffffff


	//   ....[157]....
        /*03a8*/ 	.word	0xffffffff


	//   ....[158]....
        /*03ac*/ 	.word	0xffffffff


	//   ....[159]....
        /*03b0*/ 	.word	0xffffffff


	//   ....[160]....
        /*03b4*/ 	.word	0xffffffff


	//   ....[161]....
        /*03b8*/ 	.word	0x0500000f


	//   ....[162]....
        /*03bc*/ 	.word	0x0500000f


	//   ....[163]....
        /*03c0*/ 	.word	0x0500000f


	//   ....[164]....
        /*03c4*/ 	.word	0x0500000f


	//   ....[165]....
        /*03c8*/ 	.word	0x0500000f


	//   ....[166]....
        /*03cc*/ 	.word	0x0500000f


	//   ....[167]....
        /*03d0*/ 	.word	0x0500000f


	//   ....[168]....
        /*03d4*/ 	.word	0x0500000f


	//   ....[169]....
        /*03d8*/ 	.word	0x0500000f


	//   ....[170]....
        /*03dc*/ 	.word	0x0500000f


	//   ....[171]....
        /*03e0*/ 	.word	0x0500000f


	//   ....[172]....
        /*03e4*/ 	.word	0x0500000f


	//   ....[173]....
        /*03e8*/ 	.word	0x0500000f


	//   ....[174]....
        /*03ec*/ 	.word	0x0500000f


	//   ....[175]....
        /*03f0*/ 	.word	0x0500000f


	//   ....[176]....
        /*03f4*/ 	.word	0x0500000f


	//   ....[177]....
        /*03f8*/ 	.word	0x0500000f


	//   ....[178]....
        /*03fc*/ 	.word	0x0500000f


	//   ....[179]....
        /*0400*/ 	.word	0x0500000f


	//   ....[180]....
        /*0404*/ 	.word	0x0500000f


	//   ....[181]....
        /*0408*/ 	.word	0x0500000f


	//   ....[182]....
        /*040c*/ 	.word	0x0500000f


	//   ....[183]....
        /*0410*/ 	.word	0x0500000f


	//   ....[184]....
        /*0414*/ 	.word	0x0500000f


	//   ....[185]....
        /*0418*/ 	.word	0x0500000f


	//   ....[186]....
        /*041c*/ 	.word	0x0500000f


	//   ....[187]....
        /*0420*/ 	.word	0x0500000f


	//   ....[188]....
        /*0424*/ 	.word	0x0500000f


	//   ....[189]....
        /*0428*/ 	.word	0x0500000f


	//   ....[190]....
        /*042c*/ 	.word	0x0500000f


	//   ....[191]....
        /*0430*/ 	.word	0x0500000f


	//   ....[192]....
        /*0434*/ 	.word	0x0500000f


	//   ....[193]....
        /*0438*/ 	.word	0x0500000f


	//   ....[194]....
        /*043c*/ 	.word	0x0500000f


	//   ....[195]....
        /*0440*/ 	.word	0x0500000f


	//   ....[196]....
        /*0444*/ 	.word	0x0500000f


	//   ....[197]....
        /*0448*/ 	.word	0x0500000f


	//   ....[198]....
        /*044c*/ 	.word	0x0500000f


	//   ....[199]....
        /*0450*/ 	.word	0x0500000f


	//   ....[200]....
        /*0454*/ 	.word	0x0500000f


	//   ....[201]....
        /*0458*/ 	.word	0x0500000f


	//   ....[202]....
        /*045c*/ 	.word	0x0500000f


	//   ....[203]....
        /*0460*/ 	.word	0x0500000f


	//   ....[204]....
        /*0464*/ 	.word	0x0500000f


	//   ....[205]....
        /*0468*/ 	.word	0x0500000f


	//   ....[206]....
        /*046c*/ 	.word	0x0500000f


	//   ....[207]....
        /*0470*/ 	.word	0x0500000f


	//   ....[208]....
        /*0474*/ 	.word	0x0500000f


	//   ....[209]....
        /*0478*/ 	.word	0x0500000f


	//   ....[210]....
        /*047c*/ 	.word	0x0500000f


	//   ....[211]....
        /*0480*/ 	.word	0x0500000f


	//   ....[212]....
        /*0484*/ 	.word	0x0500000f


	//   ....[213]....
        /*0488*/ 	.word	0x0500000f


	//   ....[214]....
        /*048c*/ 	.word	0x0500000f


	//   ....[215]....
        /*0490*/ 	.word	0x0500000f


	//   ....[216]....
        /*0494*/ 	.word	0x0500000f


	//   ....[217]....
        /*0498*/ 	.word	0x0500000f


	//   ....[218]....
        /*049c*/ 	.word	0x0500000f


	//   ....[219]....
        /*04a0*/ 	.word	0x0500000f


	//   ....[220]....
        /*04a4*/ 	.word	0x0500000f


	//   ....[221]....
        /*04a8*/ 	.word	0x0500000f


	//   ....[222]....
        /*04ac*/ 	.word	0x0500000f


	//   ....[223]....
        /*04b0*/ 	.word	0x0500000f


	//   ....[224]....
        /*04b4*/ 	.word	0x0500000f


	//   ....[225]....
        /*04b8*/ 	.word	0x0500000f


	//   ....[226]....
        /*04bc*/ 	.word	0x0500000f


	//   ....[227]....
        /*04c0*/ 	.word	0x0500000f


	//   ....[228]....
        /*04c4*/ 	.word	0x0500000f


	//   ....[229]....
        /*04c8*/ 	.word	0x0500000f


	//   ....[230]....
        /*04cc*/ 	.word	0x0500000f


	//   ....[231]....
        /*04d0*/ 	.word	0x0500000f


	//   ....[232]....
        /*04d4*/ 	.word	0x0500000f


	//   ....[233]....
        /*04d8*/ 	.word	0x0500000f


	//   ....[234]....
        /*04dc*/ 	.word	0x0500000f


	//   ....[235]....
        /*04e0*/ 	.word	0x0500000f


	//   ....[236]....
        /*04e4*/ 	.word	0x0500000f


	//   ....[237]....
        /*04e8*/ 	.word	0x0500000f


	//   ....[238]....
        /*04ec*/ 	.word	0x0500000f


	//   ....[239]....
        /*04f0*/ 	.word	0x0500000f


	//   ....[240]....
        /*04f4*/ 	.word	0x0500000f


	//   ....[241]....
        /*04f8*/ 	.word	0x0500000f


	//   ....[242]....
        /*04fc*/ 	.word	0x0500000f


	//   ....[243]....
        /*0500*/ 	.word	0x0500000f


	//   ....[244]....
        /*0504*/ 	.word	0x0500000f


	//   ....[245]....
        /*0508*/ 	.word	0x0500000f


	//   ....[246]....
        /*050c*/ 	.word	0x0500000f


	//   ....[247]....
        /*0510*/ 	.word	0x0500000f


	//   ....[248]....
        /*0514*/ 	.word	0x0500000f


	//   ....[249]....
        /*0518*/ 	.word	0x0500000f


	//   ....[250]....
        /*051c*/ 	.word	0x0500000f


	//   ....[251]....
        /*0520*/ 	.word	0x0500000f


	//   ....[252]....
        /*0524*/ 	.word	0x0500000f


	//   ....[253]....
        /*0528*/ 	.word	0x0500000f


	//   ....[254]....
        /*052c*/ 	.word	0x0500000f


	//   ....[255]....
        /*0530*/ 	.word	0x0500000f


	//   ....[0]....
        /*0534*/ 	.word	0x0500000f


	//   ....[1]....
        /*0538*/ 	.word	0x0500000f


	//   ....[2]....
        /*053c*/ 	.word	0x0500000f


	//   ....[3]....
        /*0540*/ 	.word	0x0500000f


	//----- nvinfo : EIATTR_COOP_GROUP_INSTR_OFFSETS
	.align		4
.L_282:
        /*0544*/ 	.byte	0x04, 0x28
        /*0546*/ 	.short	(.L_284 - .L_283)


	//   ....[0]....
.L_283:
        /*0548*/ 	.word	0x00000080


	//   ....[1]....
        /*054c*/ 	.word	0x00000090


	//   ....[2]....
        /*0550*/ 	.word	0x000002d0


	//   ....[3]....
        /*0554*/ 	.word	0x00000430


	//   ....[4]....
        /*0558*/ 	.word	0x00000550


	//   ....[5]....
        /*055c*/ 	.word	0x000006b0


	//   ....[6]....
        /*0560*/ 	.word	0x00001580


	//   ....[7]....
        /*0564*/ 	.word	0x00001e80


	//   ....[8]....
        /*0568*/ 	.word	0x00002290


	//   ....[9]....
        /*056c*/ 	.word	0x00002c10


	//   ....[10]....
        /*0570*/ 	.word	0x00002c90


	//   ....[11]....
        /*0574*/ 	.word	0x000037d0


	//   ....[12]....
        /*0578*/ 	.word	0x00003840


	//   ....[13]....
        /*057c*/ 	.word	0x00004e10


	//   ....[14]....
        /*0580*/ 	.word	0x000051a0


	//   ....[15]....
        /*0584*/ 	.word	0x00005a10


	//   ....[16]....
        /*0588*/ 	.word	0x00005b10


	//   ....[17]....
        /*058c*/ 	.word	0x00006480


	//   ....[18]....
        /*0590*/ 	.word	0x000064d0


	//   ....[19]....
        /*0594*/ 	.word	0x00008a40


	//   ....[20]....
        /*0598*/ 	.word	0x00008a70


	//   ....[21]....
        /*059c*/ 	.word	0x00008a90


	//   ....[22]....
        /*05a0*/ 	.word	0x00008ab0


	//   ....[23]....
        /*05a4*/ 	.word	0x00009f30


	//   ....[24]....
        /*05a8*/ 	.word	0x00009f70


	//   ....[25]....
        /*05ac*/ 	.word	0x0000a030


	//   ....[26]....
        /*05b0*/ 	.word	0x0000a040


	//   ....[27]....
        /*05b4*/ 	.word	0x0000b370


	//   ....[28]....
        /*05b8*/ 	.word	0x0000b3b0


	//   ....[29]....
        /*05bc*/ 	.word	0x0000b3f0


	//   ....[30]....
        /*05c0*/ 	.word	0x0000b420


	//   ....[31]....
        /*05c4*/ 	.word	0x0000b9e0


	//   ....[32]....
        /*05c8*/ 	.word	0x0000ba00


	//   ....[33]....
        /*05cc*/ 	.word	0x0000bad0


	//   ....[34]....
        /*05d0*/ 	.word	0x0000baf0


	//   ....[35]....
        /*05d4*/ 	.word	0x0000bbb0


	//   ....[36]....
        /*05d8*/ 	.word	0x0000bbd0


	//   ....[37]....
        /*05dc*/ 	.word	0x0000bca0


	//   ....[38]....
        /*05e0*/ 	.word	0x0000bcc0


	//   ....[39]....
        /*05e4*/ 	.word	0x0000c560


	//   ....[40]....
        /*05e8*/ 	.word	0x0000c590


	//   ....[41]....
        /*05ec*/ 	.word	0x0000c660


	//   ....[42]....
        /*05f0*/ 	.word	0x0000c680


	//   ....[43]....
        /*05f4*/ 	.word	0x0000c740


	//   ....[44]....
        /*05f8*/ 	.word	0x0000c760


	//   ....[45]....
        /*05fc*/ 	.word	0x0000c830


	//   ....[46]....
        /*0600*/ 	.word	0x0000c850


	//   ....[47]....
        /*0604*/ 	.word	0x0000c990


	//   ....[48]....
        /*0608*/ 	.word	0x0000cb60


	//   ....[49]....
        /*060c*/ 	.word	0x0000cb90


	//   ....[50]....
        /*0610*/ 	.word	0x0000cbc0


	//   ....[51]....
        /*0614*/ 	.word	0x0000cbf0


	//   ....[52]....
        /*0618*/ 	.word	0x0000cc20


	//   ....[53]....
        /*061c*/ 	.word	0x0000cc50


	//   ....[54]....
        /*0620*/ 	.word	0x0000cda0


	//   ....[55]....
        /*0624*/ 	.word	0x0000cdd0


	//   ....[56]....
        /*0628*/ 	.word	0x0000ce00


	//   ....[57]....
        /*062c*/ 	.word	0x0000ce30


	//   ....[58]....
        /*0630*/ 	.word	0x0000ce60


	//   ....[59]....
        /*0634*/ 	.word	0x0000ce90


	//   ....[60]....
        /*0638*/ 	.word	0x0000cf20


	//   ....[61]....
        /*063c*/ 	.word	0x0000cf80


	//   ....[62]....
        /*0640*/ 	.word	0x0000d010


	//   ....[63]....
        /*0644*/ 	.word	0x0000e7b0


	//   ....[64]....
        /*0648*/ 	.word	0x0000e7d0


	//   ....[65]....
        /*064c*/ 	.word	0x0000e870


	//   ....[66]....
        /*0650*/ 	.word	0x0000e890


	//   ....[67]....
        /*0654*/ 	.word	0x0000e920


	//   ....[68]....
        /*0658*/ 	.word	0x0000e940


	//   ....[69]....
        /*065c*/ 	.word	0x0000e9d0


	//   ....[70]....
        /*0660*/ 	.word	0x0000e9f0


	//   ....[71]....
        /*0664*/ 	.word	0x0000ea80


	//   ....[72]....
        /*0668*/ 	.word	0x0000eaa0


	//   ....[73]....
        /*066c*/ 	.word	0x0000eb30


	//   ....[74]....
        /*0670*/ 	.word	0x0000eb50


	//   ....[75]....
        /*0674*/ 	.word	0x0000ebe0


	//   ....[76]....
        /*0678*/ 	.word	0x0000ec00


	//   ....[77]....
        /*067c*/ 	.word	0x0000ec10


	//   ....[78]....
        /*0680*/ 	.word	0x0000ec90


	//   ....[79]....
        /*0684*/ 	.word	0x0000f3f0


	//   ....[80]....
        /*0688*/ 	.word	0x0000f420


	//   ....[81]....
        /*068c*/ 	.word	0x0000f480


	//   ....[82]....
        /*0690*/ 	.word	0x0000f4d0


	//   ....[83]....
        /*0694*/ 	.word	0x0000f510


	//   ....[84]....
        /*0698*/ 	.word	0x0000f570


	//   ....[85]....
        /*069c*/ 	.word	0x0000f5c0


	//   ....[86]....
        /*06a0*/ 	.word	0x0000f610


	//   ....[87]....
        /*06a4*/ 	.word	0x0000f660


	//   ....[88]....
        /*06a8*/ 	.word	0x0000f6b0


	//   ....[89]....
        /*06ac*/ 	.word	0x0000f6f0


	//   ....[90]....
        /*06b0*/ 	.word	0x0000f750


	//   ....[91]....
        /*06b4*/ 	.word	0x0000f7a0


	//   ....[92]....
        /*06b8*/ 	.word	0x0000f7e0


	//   ....[93]....
        /*06bc*/ 	.word	0x0000f800


	//   ....[94]....
        /*06c0*/ 	.word	0x0000f840


	//   ....[95]....
        /*06c4*/ 	.word	0x0000ffa0


	//   ....[96]....
        /*06c8*/ 	.word	0x0000ffd0


	//   ....[97]....
        /*06cc*/ 	.word	0x00010030


	//   ....[98]....
        /*06d0*/ 	.word	0x00010040


	//   ....[99]....
        /*06d4*/ 	.word	0x00010090


	//   ....[100]....
        /*06d8*/ 	.word	0x000100a0


	//   ....[101]....
        /*06dc*/ 	.word	0x000100f0


	//   ....[102]....
        /*06e0*/ 	.word	0x00010100


	//   ....[103]....
        /*06e4*/ 	.word	0x00010150


	//   ....[104]....
        /*06e8*/ 	.word	0x00010160


	//   ....[105]....
        /*06ec*/ 	.word	0x000101b0


	//   ....[106]....
        /*06f0*/ 	.word	0x000101c0


	//   ....[107]....
        /*06f4*/ 	.word	0x00010210


	//   ....[108]....
        /*06f8*/ 	.word	0x00010220


	//   ....[109]....
        /*06fc*/ 	.word	0x00010230


	//   ....[110]....
        /*0700*/ 	.word	0x00010280


	//   ....[111]....
        /*0704*/ 	.word	0x000104e0


	//   ....[112]....
        /*0708*/ 	.word	0x00010500


	//   ....[113]....
        /*070c*/ 	.word	0x00010510


	//   ....[114]....
        /*0710*/ 	.word	0x00010580


	//   ....[115]....
        /*0714*/ 	.word	0x00010590


	//   ....[116]....
        /*0718*/ 	.word	0x00010600


	//   ....[117]....
        /*071c*/ 	.word	0x00010610


	//   ....[118]....
        /*0720*/ 	.word	0x00010680


	//   ....[119]....
        /*0724*/ 	.word	0x00010690


	//   ....[120]....
        /*0728*/ 	.word	0x00010700


	//   ....[121]....
        /*072c*/ 	.word	0x00010710


	//   ....[122]....
        /*0730*/ 	.word	0x00010780


	//   ....[123]....
        /*0734*/ 	.word	0x00010790


	//   ....[124]....
        /*0738*/ 	.word	0x00010800


	//   ....[125]....
        /*073c*/ 	.word	0x00010810


	//   ....[126]....
        /*0740*/ 	.word	0x00010820


	//   ....[127]....
        /*0744*/ 	.word	0x00010dd0


	//   ....[128]....
        /*0748*/ 	.word	0x00010e10


	//   ....[129]....
        /*074c*/ 	.word	0x00010e50


	//   ....[130]....
        /*0750*/ 	.word	0x00010e70


	//   ....[131]....
        /*0754*/ 	.word	0x00010e80


	//   ....[132]....
        /*0758*/ 	.word	0x00010ea0


	//   ....[133]....
        /*075c*/ 	.word	0x00010f10


	//   ....[134]....
        /*0760*/ 	.word	0x00010f30


	//   ....[135]....
        /*0764*/ 	.word	0x00010f90


	//   ....[136]....
        /*0768*/ 	.word	0x00010fb0


	//   ....[137]....
        /*076c*/ 	.word	0x00011010


	//   ....[138]....
        /*0770*/ 	.word	0x00011030


	//   ....[139]....
        /*0774*/ 	.word	0x00011090


	//   ....[140]....
        /*0778*/ 	.word	0x000110b0


	//   ....[141]....
        /*077c*/ 	.word	0x00011100


	//   ....[142]....
        /*0780*/ 	.word	0x00011120


	//   ....[143]....
        /*0784*/ 	.word	0x00011520


	//   ....[144]....
        /*0788*/ 	.word	0x00011570


	//   ....[145]....
        /*078c*/ 	.word	0x000115a0


	//   ....[146]....
        /*0790*/ 	.word	0x000115b0


	//   ....[147]....
        /*0794*/ 	.word	0x000115e0


	//   ....[148]....
        /*0798*/ 	.word	0x00011610


	//   ....[149]....
        /*079c*/ 	.word	0x00011640


	//   ....[150]....
        /*07a0*/ 	.word	0x00011670


	//   ....[151]....
        /*07a4*/ 	.word	0x000117f0


	//   ....[152]....
        /*07a8*/ 	.word	0x00011820


	//   ....[153]....
        /*07ac*/ 	.word	0x00011850


	//   ....[154]....
        /*07b0*/ 	.word	0x00011880


	//   ....[155]....
        /*07b4*/ 	.word	0x000118b0


	//   ....[156]....
        /*07b8*/ 	.word	0x000118e0


	//   ....[157]....
        /*07bc*/ 	.word	0x000119a0


	//   ....[158]....
        /*07c0*/ 	.word	0x000119c0


	//   ....[159]....
        /*07c4*/ 	.word	0x00011a30


	//   ....[160]....
        /*07c8*/ 	.word	0x000120d0


	//   ....[161]....
        /*07cc*/ 	.word	0x00012670


	//   ....[162]....
        /*07d0*/ 	.word	0x00012760


	//   ....[163]....
        /*07d4*/ 	.word	0x00012800


	//   ....[164]....
        /*07d8*/ 	.word	0x00012860


	//   ....[165]....
        /*07dc*/ 	.word	0x00012960


	//   ....[166]....
        /*07e0*/ 	.word	0x000129d0


	//   ....[167]....
        /*07e4*/ 	.word	0x00012ad0


	//   ....[168]....
        /*07e8*/ 	.word	0x00012b40


	//   ....[169]....
        /*07ec*/ 	.word	0x00012c40


	//   ....[170]....
        /*07f0*/ 	.word	0x00012cb0


	//   ....[171]....
        /*07f4*/ 	.word	0x00012db0


	//   ....[172]....
        /*07f8*/ 	.word	0x00012e20


	//   ....[173]....
        /*07fc*/ 	.word	0x00012f20


	//   ....[174]....
        /*0800*/ 	.word	0x00012f90


	//   ....[175]....
        /*0804*/ 	.word	0x00013090


	//   ....[176]....
        /*0808*/ 	.word	0x00013100


	//   ....[177]....
        /*080c*/ 	.word	0x000131e0


	//   ....[178]....
        /*0810*/ 	.word	0x000132d0


	//   ....[179]....
        /*0814*/ 	.word	0x00013340


	//   ....[180]....
        /*0818*/ 	.word	0x000133c0


	//   ....[181]....
        /*081c*/ 	.word	0x00013480


	//   ....[182]....
        /*0820*/ 	.word	0x00013500


	//   ....[183]....
        /*0824*/ 	.word	0x000135d0


	//   ....[184]....
        /*0828*/ 	.word	0x00013650


	//   ....[185]....
        /*082c*/ 	.word	0x00013720


	//   ....[186]....
        /*0830*/ 	.word	0x000137a0


	//   ....[187]....
        /*0834*/ 	.word	0x00013870


	//   ....[188]....
        /*0838*/ 	.word	0x000138f0


	//   ....[189]....
        /*083c*/ 	.word	0x000139c0


	//   ....[190]....
        /*0840*/ 	.word	0x00013a40


	//   ....[191]....
        /*0844*/ 	.word	0x00013b00


	//   ....[192]....
        /*0848*/ 	.word	0x00013b80


	//   ....[193]....
        /*084c*/ 	.word	0x00013c30


	//   ....[194]....
        /*0850*/ 	.word	0x00013d60


	//   ....[195]....
        /*0854*/ 	.word	0x00013e10


	//   ....[196]....
        /*0858*/ 	.word	0x00013e70


	//   ....[197]....
        /*085c*/ 	.word	0x00013f30


	//   ....[198]....
        /*0860*/ 	.word	0x00013f90


	//   ....[199]....
        /*0864*/ 	.word	0x00014050


	//   ....[200]....
        /*0868*/ 	.word	0x000140b0


	//   ....[201]....
        /*086c*/ 	.word	0x00014170


	//   ....[202]....
        /*0870*/ 	.word	0x000141d0


	//   ....[203]....
        /*0874*/ 	.word	0x00014290


	//   ....[204]....
        /*0878*/ 	.word	0x000142f0


	//   ....[205]....
        /*087c*/ 	.word	0x000143b0


	//   ....[206]....
        /*0880*/ 	.word	0x00014410


	//   ....[207]....
        /*0884*/ 	.word	0x000144d0


	//   ....[208]....
        /*0888*/ 	.word	0x00014530


	//   ....[209]....
        /*088c*/ 	.word	0x000145f0


	//   ....[210]....
        /*0890*/ 	.word	0x000146e0


	//   ....[211]....
        /*0894*/ 	.word	0x00014780


	//   ....[212]....
        /*0898*/ 	.word	0x000147e0


	//   ....[213]....
        /*089c*/ 	.word	0x000148c0


	//   ....[214]....
        /*08a0*/ 	.word	0x00014920


	//   ....[215]....
        /*08a4*/ 	.word	0x00014a00


	//   ....[216]....
        /*08a8*/ 	.word	0x00014a60


	//   ....[217]....
        /*08ac*/ 	.word	0x00014b40


	//   ....[218]....
        /*08b0*/ 	.word	0x00014ba0


	//   ....[219]....
        /*08b4*/ 	.word	0x00014c80


	//   ....[220]....
        /*08b8*/ 	.word	0x00014ce0


	//   ....[221]....
        /*08bc*/ 	.word	0x00014dc0


	//   ....[222]....
        /*08c0*/ 	.word	0x00014e20


	//   ....[223]....
        /*08c4*/ 	.word	0x00014f00


	//   ....[224]....
        /*08c8*/ 	.word	0x00014f60


	//   ....[225]....
        /*08cc*/ 	.word	0x00015030


	//   ....[226]....
        /*08d0*/ 	.word	0x00015150


	//   ....[227]....
        /*08d4*/ 	.word	0x000151f0


	//   ....[228]....
        /*08d8*/ 	.word	0x000152b0


	//   ....[229]....
        /*08dc*/ 	.word	0x00015380


	//   ....[230]....
        /*08e0*/ 	.word	0x000153e0


	//   ....[231]....
        /*08e4*/ 	.word	0x000154c0


	//   ....[232]....
        /*08e8*/ 	.word	0x00015520


	//   ....[233]....
        /*08ec*/ 	.word	0x000155f0


	//   ....[234]....
        /*08f0*/ 	.word	0x00015650


	//   ....[235]....
        /*08f4*/ 	.word	0x00015720


	//   ....[236]....
        /*08f8*/ 	.word	0x00015780


	//   ....[237]....
        /*08fc*/ 	.word	0x00015860


	//   ....[238]....
        /*0900*/ 	.word	0x000158c0


	//   ....[239]....
        /*0904*/ 	.word	0x00015990


	//   ....[240]....
        /*0908*/ 	.word	0x000159f0


	//   ....[241]....
        /*090c*/ 	.word	0x00015ab0


	//   ....[242]....
        /*0910*/ 	.word	0x00015b40


	//   ....[243]....
        /*0914*/ 	.word	0x00015be0


	//   ....[244]....
        /*0918*/ 	.word	0x00015d00


	//   ....[245]....
        /*091c*/ 	.word	0x00015d70


	//   ....[246]....
        /*0920*/ 	.word	0x00015de0


	//   ....[247]....
        /*0924*/ 	.word	0x00015e50


	//   ....[248]....
        /*0928*/ 	.word	0x00015ec0


	//   ....[249]....
        /*092c*/ 	.word	0x00015f40


	//   ....[250]....
        /*0930*/ 	.word	0x00015fd0


	//   ....[251]....
        /*0934*/ 	.word	0x00016060


	//   ....[252]....
        /*0938*/ 	.word	0x000160d0


	//   ....[253]....
        /*093c*/ 	.word	0x00016140


	//   ....[254]....
        /*0940*/ 	.word	0x000161b0


	//   ....[255]....
        /*0944*/ 	.word	0x00016230


	//   ....[0]....
        /*0948*/ 	.word	0x000162a0


	//   ....[1]....
        /*094c*/ 	.word	0x00016340


	//   ....[2]....
        /*0950*/ 	.word	0x000163d0


	//   ....[3]....
        /*0954*/ 	.word	0x000164f0


	//----- nvinfo : EIATTR_REG_RECONFIG
	.align		4
.L_284:
        /*0958*/ 	.byte	0x01, 0x54
	.zero		2


	//----- nvinfo : EIATTR_SYSCALL_OFFSETS
	.align		4
        /*095c*/ 	.byte	0x04, 0x46
        /*095e*/ 	.short	(.L_286 - .L_285)


	//   ....[0]....
.L_285:
        /*0960*/ 	.word	0x00001760


	//   ....[1]....
        /*0964*/ 	.word	0x0000de70


	//   ....[2]....
        /*0968*/ 	.word	0x0000dfc0


	//   ....[3]....
        /*096c*/ 	.word	0x0000e0b0


	//   ....[4]....
        /*0970*/ 	.word	0x0000f040


	//----- nvinfo : EIATTR_MBARRIER_INSTR_OFFSETS
	.align		4
.L_286:
        /*0974*/ 	.byte	0x04, 0x39
        /*0976*/ 	.short	(.L_288 - .L_287)


	//   ....[0]....
.L_287:
        /*0978*/ 	.word	0x00000180
        /*097c*/ 	.word	0x000000ff
        /*0980*/ 	.word	0x00028800
        /*0984*/ 	.short	0x0100
        /*0986*/ 	.byte	0x08
	.zero		1


	//   ....[1]....
        /*0988*/ 	.word	0x00000190
        /*098c*/ 	.word	0x000000ff
        /*0990*/ 	.word	0x00028820
        /*0994*/ 	.short	0x0100
        /*0996*/ 	.byte	0x08
	.zero		1


	//   ....[2]....
        /*0998*/ 	.word	0x00000280
        /*099c*/ 	.word	0x000000ff
        /*09a0*/ 	.word	0x00028830
        /*09a4*/ 	.short	0x0100
        /*09a6*/ 	.byte	0x08
	.zero		1


	//   ....[3]....
        /*09a8*/ 	.word	0x00000290
        /*09ac*/ 	.word	0x000000ff
        /*09b0*/ 	.word	0x00028840
        /*09b4*/ 	.short	0x0100
        /*09b6*/ 	.byte	0x08
	.zero		1


	//   ....[4]....
        /*09b8*/ 	.word	0x000002a0
        /*09bc*/ 	.word	0x000000ff
        /*09c0*/ 	.word	0x00028838
        /*09c4*/ 	.short	0x0100
        /*09c6*/ 	.byte	0x08
	.zero		1


	//   ....[5]....
        /*09c8*/ 	.word	0x000002b0
        /*09cc*/ 	.word	0x000000ff
        /*09d0*/ 	.word	0x00028848
        /*09d4*/ 	.short	0x0100
        /*09d6*/ 	.byte	0x08
	.zero		1


	//   ....[6]....
        /*09d8*/ 	.word	0x000003e0
        /*09dc*/ 	.word	0x000000ff
        /*09e0*/ 	.word	0x00028850
        /*09e4*/ 	.short	0x0100
        /*09e6*/ 	.byte	0x08
	.zero		1


	//   ....[7]....
        /*09e8*/ 	.word	0x000003f0
        /*09ec*/ 	.word	0x000000ff
        /*09f0*/ 	.word	0x00028860
        /*09f4*/ 	.short	0x0100
        /*09f6*/ 	.byte	0x08
	.zero		1


	//   ....[8]....
        /*09f8*/ 	.word	0x00000400
        /*09fc*/ 	.word	0x000000ff
        /*0a00*/ 	.word	0x00028858
        /*0a04*/ 	.short	0x0100
        /*0a06*/ 	.byte	0x08
	.zero		1


	//   ....[9]....
        /*0a08*/ 	.word	0x00000410
        /*0a0c*/ 	.word	0x000000ff
        /*0a10*/ 	.word	0x00028868
        /*0a14*/ 	.short	0x0100
        /*0a16*/ 	.byte	0x08
	.zero		1


	//   ....[10]....
        /*0a18*/ 	.word	0x00000500
        /*0a1c*/ 	.word	0x000000ff
        /*0a20*/ 	.word	0x00028870
        /*0a24*/ 	.short	0x0100
        /*0a26*/ 	.byte	0x06
	.zero		1


	//   ....[11]....
        /*0a28*/ 	.word	0x00000510
        /*0a2c*/ 	.word	0x000000ff
        /*0a30*/ 	.word	0x00028880
        /*0a34*/ 	.short	0x0100
        /*0a36*/ 	.byte	0x06
	.zero		1


	//   ....[12]....
        /*0a38*/ 	.word	0x00000520
        /*0a3c*/ 	.word	0x000000ff
        /*0a40*/ 	.word	0x00028878
        /*0a44*/ 	.short	0x0100
        /*0a46*/ 	.byte	0x06
	.zero		1


	//   ....[13]....
        /*0a48*/ 	.word	0x00000530
        /*0a4c*/ 	.word	0x000000ff
        /*0a50*/ 	.word	0x00028888
        /*0a54*/ 	.short	0x0100
        /*0a56*/ 	.byte	0x06
	.zero		1


	//   ....[14]....
        /*0a58*/ 	.word	0x00000660
        /*0a5c*/ 	.word	0x000000ff
        /*0a60*/ 	.word	0x00028890
        /*0a64*/ 	.short	0x0100
        /*0a66*/ 	.byte	0x08
	.zero		1


	//   ....[15]....
        /*0a68*/ 	.word	0x00000670
        /*0a6c*/ 	.word	0x000000ff
        /*0a70*/ 	.word	0x000288a0
        /*0a74*/ 	.short	0x0100
        /*0a76*/ 	.byte	0x08
	.zero		1


	//   ....[16]....
        /*0a78*/ 	.word	0x00000680
        /*0a7c*/ 	.word	0x000000ff
        /*0a80*/ 	.word	0x00028898
        /*0a84*/ 	.short	0x0100
        /*0a86*/ 	.byte	0x08
	.zero		1


	//   ....[17]....
        /*0a88*/ 	.word	0x00000690
        /*0a8c*/ 	.word	0x000000ff
        /*0a90*/ 	.word	0x000288a8
        /*0a94*/ 	.short	0x0100
        /*0a96*/ 	.byte	0x08
	.zero		1


	//   ....[18]....
        /*0a98*/ 	.word	0x000007d0
        /*0a9c*/ 	.word	0x000000ff
        /*0aa0*/ 	.word	0x000288b0
        /*0aa4*/ 	.short	0x0100
        /*0aa6*/ 	.byte	0x08
	.zero		1


	//   ....[19]....
        /*0aa8*/ 	.word	0x000007e0
        /*0aac*/ 	.word	0x000000ff
        /*0ab0*/ 	.word	0x000288c0
        /*0ab4*/ 	.short	0x0100
        /*0ab6*/ 	.byte	0x08
	.zero		1


	//   ....[20]....
        /*0ab8*/ 	.word	0x000007f0
        /*0abc*/ 	.word	0x000000ff
        /*0ac0*/ 	.word	0x000288b8
        /*0ac4*/ 	.short	0x0100
        /*0ac6*/ 	.byte	0x08
	.zero		1


	//   ....[21]....
        /*0ac8*/ 	.word	0x00000800
        /*0acc*/ 	.word	0x000000ff
        /*0ad0*/ 	.word	0x000288c8
        /*0ad4*/ 	.short	0x0100
        /*0ad6*/ 	.byte	0x08
	.zero		1


	//   ....[22]....
        /*0ad8*/ 	.word	0x000017e0
        /*0adc*/ 	.word	0x000000ff
        /*0ae0*/ 	.word	0x00028800
        /*0ae4*/ 	.short	0x010a
        /*0ae6*/ 	.byte	0x29
	.zero		1


	//   ....[23]....
        /*0ae8*/ 	.word	0x00001860
        /*0aec*/ 	.word	0x00000000
        /*0af0*/ 	.word	0x00028830
        /*0af4*/ 	.short	0x010a
        /*0af6*/ 	.byte	0x3f
	.zero		1


	//   ....[24]....
        /*0af8*/ 	.word	0x000018a0
        /*0afc*/ 	.word	0x00000000
        /*0b00*/ 	.word	0x00028830
        /*0b04*/ 	.short	0x010a
        /*0b06*/ 	.byte	0x3f
	.zero		1


	//   ....[25]....
        /*0b08*/ 	.word	0x00003450
        /*0b0c*/ 	.word	0x000000ff
        /*0b10*/ 	.word	0x00000000
        /*0b14*/ 	.short	0x0101
        /*0b16*/ 	.byte	0x06
	.zero		1


	//   ....[26]....
        /*0b18*/ 	.word	0x00004540
        /*0b1c*/ 	.word	0x000000ff
        /*0b20*/ 	.word	0x00028830
        /*0b24*/ 	.short	0x010a
        /*0b26*/ 	.byte	0x06
	.zero		1


	//   ....[27]....
        /*0b28*/ 	.word	0x00004580
        /*0b2c*/ 	.word	0x000000ff
        /*0b30*/ 	.word	0x00028830
        /*0b34*/ 	.short	0x010a
        /*0b36*/ 	.byte	0x06
	.zero		1


	//   ....[28]....
        /*0b38*/ 	.word	0x000048d0
        /*0b3c*/ 	.word	0x000000ff
        /*0b40*/ 	.word	0x00028850
        /*0b44*/ 	.short	0x010a
        /*0b46*/ 	.byte	0x06
	.zero		1


	//   ....[29]....
        /*0b48*/ 	.word	0x00004910
        /*0b4c*/ 	.word	0x000000ff
        /*0b50*/ 	.word	0x00028850
        /*0b54*/ 	.short	0x010a
        /*0b56*/ 	.byte	0x06
	.zero		1


	//   ....[30]....
        /*0b58*/ 	.word	0x000054c0
        /*0b5c*/ 	.word	0x000000ff
        /*0b60*/ 	.word	0x00000000
        /*0b64*/ 	.short	0x0101
        /*0b66*/ 	.byte	0x06
	.zero		1


	//   ....[31]....
        /*0b68*/ 	.word	0x00007060
        /*0b6c*/ 	.word	0x000000ff
        /*0b70*/ 	.word	0x00000000
        /*0b74*/ 	.short	0x0101
        /*0b76*/ 	.byte	0x06
	.zero		1


	//   ....[32]....
        /*0b78*/ 	.word	0x00007740
        /*0b7c*/ 	.word	0x000000ff
        /*0b80*/ 	.word	0x00028830
        /*0b84*/ 	.short	0x010a
        /*0b86*/ 	.byte	0x06
	.zero		1


	//   ....[33]....
        /*0b88*/ 	.word	0x00007780
        /*0b8c*/ 	.word	0x000000ff
        /*0b90*/ 	.word	0x00028830
        /*0b94*/ 	.short	0x010a
        /*0b96*/ 	.byte	0x06
	.zero		1


	//   ....[34]....
        /*0b98*/ 	.word	0x00007aa0
        /*0b9c*/ 	.word	0x000000ff
        /*0ba0*/ 	.word	0x00028850
        /*0ba4*/ 	.short	0x010a
        /*0ba6*/ 	.byte	0x06
	.zero		1


	//   ....[35]....
        /*0ba8*/ 	.word	0x00007ae0
        /*0bac*/ 	.word	0x000000ff
        /*0bb0*/ 	.word	0x00028850
        /*0bb4*/ 	.short	0x010a
        /*0bb6*/ 	.byte	0x06
	.zero		1


	//   ....[36]....
        /*0bb8*/ 	.word	0x000083a0
        /*0bbc*/ 	.word	0x000000ff
        /*0bc0*/ 	.word	0x00000000
        /*0bc4*/ 	.short	0x0101
        /*0bc6*/ 	.byte	0x06
	.zero		1


	//   ....[37]....
        /*0bc8*/ 	.word	0x00009890
        /*0bcc*/ 	.word	0x000000ff
        /*0bd0*/ 	.word	0x00000000
        /*0bd4*/ 	.short	0x0101
        /*0bd6*/ 	.byte	0x06
	.zero		1


	//   ....[38]....
        /*0bd8*/ 	.word	0x00009ea0
        /*0bdc*/ 	.word	0x000000ff
        /*0be0*/ 	.word	0x00028850
        /*0be4*/ 	.short	0x010a
        /*0be6*/ 	.byte	0x05
	.zero		1


	//   ....[39]....
        /*0be8*/ 	.word	0x00009ee0
        /*0bec*/ 	.word	0x000000ff
        /*0bf0*/ 	.word	0x00028850
        /*0bf4*/ 	.short	0x010a
        /*0bf6*/ 	.byte	0x05
	.zero		1


	//   ....[40]....
        /*0bf8*/ 	.word	0x0000a450
        /*0bfc*/ 	.word	0x000000ff
        /*0c00*/ 	.word	0x00000000
        /*0c04*/ 	.short	0x0101
        /*0c06*/ 	.byte	0x04
	.zero		1


	//   ....[41]....
        /*0c08*/ 	.word	0x0000b9d0
        /*0c0c*/ 	.word	0x0000001c
        /*0c10*/ 	.word	0x00000000
        /*0c14*/ 	.short	0x0101
        /*0c16*/ 	.byte	0x3f
	.zero		1


	//   ....[42]....
        /*0c18*/ 	.word	0x0000e5c0
        /*0c1c*/ 	.word	0x00000007
        /*0c20*/ 	.word	0x00028840
        /*0c24*/ 	.short	0x010a
        /*0c26*/ 	.byte	0x3f
	.zero		1


	//   ....[43]....
        /*0c28*/ 	.word	0x0000ed40
        /*0c2c*/ 	.word	0x00000007
        /*0c30*/ 	.word	0x00028830
        /*0c34*/ 	.short	0x0107
        /*0c36*/ 	.byte	0x3f
	.zero		1


	//   ....[44]....
        /*0c38*/ 	.word	0x0000ee10
        /*0c3c*/ 	.word	0x00000007
        /*0c40*/ 	.word	0x00028830
        /*0c44*/ 	.short	0x0101
        /*0c46*/ 	.byte	0x3f
	.zero		1


	//   ....[45]....
        /*0c48*/ 	.word	0x0000f930
        /*0c4c*/ 	.word	0x00000016
        /*0c50*/ 	.word	0x00028800
        /*0c54*/ 	.short	0x0107
        /*0c56*/ 	.byte	0x3f
	.zero		1


	//   ....[46]....
        /*0c58*/ 	.word	0x0000fa40
        /*0c5c*/ 	.word	0x00000016
        /*0c60*/ 	.word	0x00028800
        /*0c64*/ 	.short	0x0101
        /*0c66*/ 	.byte	0x3f
	.zero		1


	//   ....[47]....
        /*0c68*/ 	.word	0x0000fa60
        /*0c6c*/ 	.word	0x00000016
        /*0c70*/ 	.word	0x00028820
        /*0c74*/ 	.short	0x010a
        /*0c76*/ 	.byte	0x3f
	.zero		1


	//   ....[48]....
        /*0c78*/ 	.word	0x0000fdf0
        /*0c7c*/ 	.word	0x00000006
        /*0c80*/ 	.word	0x00028840
        /*0c84*/ 	.short	0x010a
        /*0c86*/ 	.byte	0x3f
	.zero		1


	//   ....[49]....
        /*0c88*/ 	.word	0x00010310
        /*0c8c*/ 	.word	0x00000006
        /*0c90*/ 	.word	0x00028830
        /*0c94*/ 	.short	0x0107
        /*0c96*/ 	.byte	0x3f
	.zero		1


	//   ....[50]....
        /*0c98*/ 	.word	0x000103d0
        /*0c9c*/ 	.word	0x00000006
        /*0ca0*/ 	.word	0x00028830
        /*0ca4*/ 	.short	0x0101
        /*0ca6*/ 	.byte	0x3f
	.zero		1


	//   ....[51]....
        /*0ca8*/ 	.word	0x00010440
        /*0cac*/ 	.word	0x00000006
        /*0cb0*/ 	.word	0x00028860
        /*0cb4*/ 	.short	0x010a
        /*0cb6*/ 	.byte	0x3f
	.zero		1


	//   ....[52]....
        /*0cb8*/ 	.word	0x000109c0
        /*0cbc*/ 	.word	0x00000006
        /*0cc0*/ 	.word	0x00028850
        /*0cc4*/ 	.short	0x0107
        /*0cc6*/ 	.byte	0x3f
	.zero		1


	//   ....[53]....
        /*0cc8*/ 	.word	0x00010b20
        /*0ccc*/ 	.word	0x00000006
        /*0cd0*/ 	.word	0x00028850
        /*0cd4*/ 	.short	0x0101
        /*0cd6*/ 	.byte	0x3f
	.zero		1


	//   ....[54]....
        /*0cd8*/ 	.word	0x00010d30
        /*0cdc*/ 	.word	0x00000000
        /*0ce0*/ 	.word	0x00028860
        /*0ce4*/ 	.short	0x010a
        /*0ce6*/ 	.byte	0x3f
	.zero		1


	//   ....[55]....
        /*0ce8*/ 	.word	0x00011260
        /*0cec*/ 	.word	0x00000000
        /*0cf0*/ 	.word	0x00028850
        /*0cf4*/ 	.short	0x0107
        /*0cf6*/ 	.byte	0x3f
	.zero		1


	//   ....[56]....
        /*0cf8*/ 	.word	0x00011320
        /*0cfc*/ 	.word	0x00000000
        /*0d00*/ 	.word	0x00028850
        /*0d04*/ 	.short	0x0101
        /*0d06*/ 	.byte	0x3f
	.zero		1


	//   ....[57]....
        /*0d08*/ 	.word	0x00012050
        /*0d0c*/ 	.word	0x00000004
        /*0d10*/ 	.word	0x00028820
        /*0d14*/ 	.short	0x010a
        /*0d16*/ 	.byte	0x3f
	.zero		1


	//   ....[58]....
        /*0d18*/ 	.word	0x000121d0
        /*0d1c*/ 	.word	0x00000005
        /*0d20*/ 	.word	0x00028840
        /*0d24*/ 	.short	0x010a
        /*0d26*/ 	.byte	0x3f
	.zero		1


	//   ....[59]....
        /*0d28*/ 	.word	0x00012270
        /*0d2c*/ 	.word	0x00000019
        /*0d30*/ 	.word	0x00028840
        /*0d34*/ 	.short	0x010a
        /*0d36*/ 	.byte	0x3f
	.zero		1


	//   ....[60]....
        /*0d38*/ 	.word	0x000122b0
        /*0d3c*/ 	.word	0x00000005
        /*0d40*/ 	.word	0x00028860
        /*0d44*/ 	.short	0x010a
        /*0d46*/ 	.byte	0x3f
	.zero		1


	//   ....[61]....
        /*0d48*/ 	.word	0x000122f0
        /*0d4c*/ 	.word	0x00000019
        /*0d50*/ 	.word	0x00028860
        /*0d54*/ 	.short	0x010a
        /*0d56*/ 	.byte	0x3f
	.zero		1


	//   ....[62]....
        /*0d58*/ 	.word	0x00012360
        /*0d5c*/ 	.word	0x00000003
        /*0d60*/ 	.word	0x00028800
        /*0d64*/ 	.short	0x010a
        /*0d66*/ 	.byte	0x3f
	.zero		1


	//   ....[63]....
        /*0d68*/ 	.word	0x000123b0
        /*0d6c*/ 	.word	0x00000000
        /*0d70*/ 	.word	0x00028830
        /*0d74*/ 	.short	0x010a
        /*0d76*/ 	.byte	0x3f
	.zero		1


	//   ....[64]....
        /*0d78*/ 	.word	0x00012410
        /*0d7c*/ 	.word	0x00000007
        /*0d80*/ 	.word	0x00028830
        /*0d84*/ 	.short	0x010a
        /*0d86*/ 	.byte	0x3f
	.zero		1


	//   ....[65]....
        /*0d88*/ 	.word	0x00012470
        /*0d8c*/ 	.word	0x00000007
        /*0d90*/ 	.word	0x00028850
        /*0d94*/ 	.short	0x010a
        /*0d96*/ 	.byte	0x3f
	.zero		1


	//   ....[66]....
        /*0d98*/ 	.word	0x000124d0
        /*0d9c*/ 	.word	0x00000005
        /*0da0*/ 	.word	0x00028830
        /*0da4*/ 	.short	0x010a
        /*0da6*/ 	.byte	0x3f
	.zero		1


	//   ....[67]....
        /*0da8*/ 	.word	0x00012530
        /*0dac*/ 	.word	0x00000005
        /*0db0*/ 	.word	0x00028850
        /*0db4*/ 	.short	0x010a
        /*0db6*/ 	.byte	0x3f
	.zero		1


	//   ....[68]....
        /*0db8*/ 	.word	0x00012590
        /*0dbc*/ 	.word	0x00000006
        /*0dc0*/ 	.word	0x00028850
        /*0dc4*/ 	.short	0x010a
        /*0dc6*/ 	.byte	0x3f
	.zero		1


	//   ....[69]....
        /*0dc8*/ 	.word	0x000126b0
        /*0dcc*/ 	.word	0x00000007
        /*0dd0*/ 	.word	0x00028840
        /*0dd4*/ 	.short	0x010a
        /*0dd6*/ 	.byte	0x3f
	.zero		1


	//   ....[70]....
        /*0dd8*/ 	.word	0x00013c60
        /*0ddc*/ 	.word	0x00000016
        /*0de0*/ 	.word	0x00028820
        /*0de4*/ 	.short	0x010a
        /*0de6*/ 	.byte	0x3f
	.zero		1


	//   ....[71]....
        /*0de8*/ 	.word	0x00013cb0
        /*0dec*/ 	.word	0x00000006
        /*0df0*/ 	.word	0x00028840
        /*0df4*/ 	.short	0x010a
        /*0df6*/ 	.byte	0x3f
	.zero		1


	//   ....[72]....
        /*0df8*/ 	.word	0x00014630
        /*0dfc*/ 	.word	0x00000006
        /*0e00*/ 	.word	0x00028860
        /*0e04*/ 	.short	0x010a
        /*0e06*/ 	.byte	0x3f
	.zero		1


	//   ....[73]....
        /*0e08*/ 	.word	0x000150a0
        /*0e0c*/ 	.word	0x00000000
        /*0e10*/ 	.word	0x00028860
        /*0e14*/ 	.short	0x010a
        /*0e16*/ 	.byte	0x3f
	.zero		1


	//   ....[74]....
        /*0e18*/ 	.word	0x00016410
        /*0e1c*/ 	.word	0x00000004
        /*0e20*/ 	.word	0x00028820
        /*0e24*/ 	.short	0x010a
        /*0e26*/ 	.byte	0x3f
	.zero		1


	//   ....[75]....
        /*0e28*/ 	.word	0x000165b0
        /*0e2c*/ 	.word	0x00000005
        /*0e30*/ 	.word	0x00028840
        /*0e34*/ 	.short	0x010a
        /*0e36*/ 	.byte	0x3f
	.zero		1


	//   ....[76]....
        /*0e38*/ 	.word	0x00016600
        /*0e3c*/ 	.word	0x00000019
        /*0e40*/ 	.word	0x00028840
        /*0e44*/ 	.short	0x010a
        /*0e46*/ 	.byte	0x3f
	.zero		1


	//   ....[77]....
        /*0e48*/ 	.word	0x00016650
        /*0e4c*/ 	.word	0x00000005
        /*0e50*/ 	.word	0x00028860
        /*0e54*/ 	.short	0x010a
        /*0e56*/ 	.byte	0x3f
	.zero		1


	//----- nvinfo : EIATTR_NUM_MBARRIERS
	.align		4
.L_288:
        /*0e58*/ 	.byte	0x03, 0x38
        /*0e5a*/ 	.short	0x0016


	//----- nvinfo : EIATTR_EXIT_INSTR_OFFSETS
	.align		4
        /*0e5c*/ 	.byte	0x04, 0x1c
        /*0e5e*/ 	.short	(.L_290 - .L_289)


	//   ....[0]....
.L_289:
        /*0e60*/ 	.word	0x000009b0


	//   ....[1]....
        /*0e64*/ 	.word	0x0000c940


	//   ....[2]....
        /*0e68*/ 	.word	0x00012340


	//----- nvinfo : EIATTR_MAX_THREADS
	.align		4
.L_290:
        /*0e6c*/ 	.byte	0x04, 0x05
        /*0e6e*/ 	.short	(.L_292 - .L_291)
.L_291:
        /*0e70*/ 	.word	0x00000180
        /*0e74*/ 	.word	0x00000001
        /*0e78*/ 	.word	0x00000001


	//----- nvinfo : EIATTR_CRS_STACK_SIZE
	.align		4
.L_292:
        /*0e7c*/ 	.byte	0x04, 0x1e
        /*0e7e*/ 	.short	(.L_294 - .L_293)
.L_293:
        /*0e80*/ 	.word	0x00000000


	//----- nvinfo : EIATTR_CBANK_PARAM_SIZE
	.align		4
.L_294:
        /*0e84*/ 	.byte	0x03, 0x19
        /*0e86*/ 	.short	0x0af0


	//----- nvinfo : EIATTR_PARAM_CBANK
	.align		4
        /*0e88*/ 	.byte	0x04, 0x0a
        /*0e8a*/ 	.short	(.L_296 - .L_295)
	.align		4
.L_295:
        /*0e8c*/ 	.word	index@(.nv.constant0._ZN7cutlass13device_kernelIN5flash11enable_sm90INS1_16FlashAttnFwdSm90INS1_25CollectiveMainloopFwdSm90ILi2EN4cute5tupleIJNS5_1CILi1EEES8_S8_EEENS6_IJNS7_ILi128EEESA_SA_EEELi128ENS_6half_tEfNS_4arch4Sm90ELb1ELb0ELb1ELb1ELb1ELb0ELb0ELb1ELb1ELb1ELb0ELb0EEENS1_21CollectiveEpilogueFwdISB_S9_SC_SE_Li256ELb1ELb1ELb0ELb0EEENS1_36VarlenDynamicPersistentTileSchedulerILi128ELi128ELi256ELi128ELb0ELb1ELb1ELb1ELb1ELb1EEEEEEEEEvNT_6ParamsE)
        /*0e90*/ 	.short	0x0210
        /*0e92*/ 	.short	0x0af0


	//----- nvinfo : EIATTR_SW_WAR
	.align		4
.L_296:
        /*0e94*/ 	.byte	0x04, 0x36
        /*0e96*/ 	.short	(.L_298 - .L_297)
.L_297:
        /*0e98*/ 	.word	0x00000008
.L_298:


//--------------------- .nv.info._ZN7cutlass13device_kernelIN5flash11enable_sm90INS1_16FlashAttnFwdSm90INS1_25CollectiveMainloopFwdSm90ILi2EN4cute5tupleIJNS5_1CILi1EEES8_S8_EEENS6_IJNS7_ILi128EEESA_SA_EEELi128ENS_6half_tEfNS_4arch4Sm90ELb1ELb0ELb1ELb1ELb1ELb1ELb0ELb1ELb1ELb1ELb0ELb0EEENS1_21CollectiveEpilogueFwdISB_S9_SC_SE_Li256ELb1ELb1ELb0ELb0EEENS1_36VarlenDynamicPersistentTileSchedulerILi128ELi128ELi256ELi128ELb0ELb1ELb1ELb1ELb1ELb1EEEEEEEEEvNT_6ParamsE --------------------------
	.section	.nv.info._ZN7cutlass13device_kernelIN5flash11enable_sm90INS1_16FlashAttnFwdSm90INS1_25CollectiveMainloopFwdSm90ILi2EN4cute5tupleIJNS5_1CILi1EEES8_S8_EEENS6_IJNS7_ILi128EEESA_SA_EEELi128ENS_6half_tEfNS_4arch4Sm90ELb1ELb0ELb1ELb1ELb1ELb1ELb0ELb1ELb1ELb1ELb0ELb0EEENS1_21CollectiveEpilogueFwdISB_S9_SC_SE_Li256ELb1ELb1ELb0ELb0EEENS1_36VarlenDynamicPersistentTileSchedulerILi128ELi128ELi256ELi128ELb0ELb1ELb1ELb1ELb1ELb1EEEEEEEEEvNT_6ParamsE,"",@"SHT_CUDA_INFO"
	.sectionflags	@""
	.align	4


	//----- nvinfo : EIATTR_CUDA_API_VERSION
	.align		4
        /*0000*/ 	.byte	0x04, 0x37
        /*0002*/ 	.short	(.L_300 - .L_299)
.L_299:
        /*0004*/ 	.word	0x00000082


	//----- nvinfo : EIATTR_KPARAM_INFO
	.align		4
.L_300:
        /*0008*/ 	.byte	0x04, 0x17
        /*000a*/ 	.short	(.L_302 - .L_301)
.L_301:
        /*000c*/ 	.word	0x00000000
        /*0010*/ 	.short	0x0000
        /*0012*/ 	.short	0x0070
        /*0014*/ 	.byte	0x00, 0xf0, 0x01, 0x2a


	//----- nvinfo : EIATTR_SPARSE_MMA_MASK
	.align		4
.L_302:
        /*0018*/ 	.byte	0x03, 0x50
        /*001a*/ 	.short	0x0000


	//----- nvinfo : EIATTR_MAXREG_COUNT
	.align		4
        /*001c*/ 	.byte	0x03, 0x1b
        /*001e*/ 	.short	0x00a8


	//----- nvinfo : EIATTR_NUM_BARRIERS
	.align		4
        /*0020*/ 	.byte	0x02, 0x4c
        /*0022*/ 	.byte	0x10
	.zero		1


	//----- nvinfo : EIATTR_EXTERNS
	.align		4
        /*0024*/ 	.byte	0x04, 0x0f
        /*0026*/ 	.short	(.L_304 - .L_303)


	//   ....[0]....
	.align		4
.L_303:
        /*0028*/ 	.word	index@(__assertfail)


	//----- nvinfo : EIATTR_ANNOTATIONS
	.align		4
.L_304:
        /*002c*/ 	.byte	0x04, 0x55
        /*002e*/ 	.short	(.L_306 - .L_305)


	//   ....[0]....
.L_305:
        /* <DEDUP_REMOVED lines=16> */


	//----- nvinfo : EIATTR_MERCURY_ISA_VERSION
	.align		4
.L_306:
        /*0118*/ 	.byte	0x03, 0x5f
        /*011a*/ 	.short	0x0101


	//----- nvinfo : EIATTR_UNUSED_LOAD_BYTE_OFFSET
	.align		4
        /*011c*/ 	.byte	0x04, 0x44
        /*011e*/ 	.short	(.L_308 - .L_307)


	//   ....[0]....
.L_307:
        /*0120*/ 	.word	0x00000a60
        /*0124*/ 	.word	0x0000fff0


	//   ....[1]....
        /*0128*/ 	.word	0x00016cf0
        /*012c*/ 	.word	0x0000fff0


	//----- nvinfo : EIATTR_INT_WARP_WIDE_INSTR_OFFSETS
	.align		4
.L_308:
        /*0130*/ 	.byte	0x04, 0x31
        /*0132*/ 	.short	(.L_310 - .L_309)


	//   ....[0]....
.L_309:
        /*0134*/ 	.word	0x00000130


	//   ....[1]....
        /*0138*/ 	.word	0x00000170


	//   ....[2]....
        /*013c*/ 	.word	0x000001e0


	//   ....[3]....
        /*0140*/ 	.word	0x0001b2b0


	//   ....[4]....
        /*0144*/ 	.word	0x0001b340


	//   ....[5]....
        /*0148*/ 	.word	0x0001e250


	//   ....[6]....
        /*014c*/ 	.word	0x0001e2e0


	//----- nvinfo : EIATTR_COOP_GROUP_MASK_REGIDS
	.align		4
.L_310:
        /*0150*/ 	.byte	0x04, 0x29
        /*0152*/ 	.short	(.L_312 - .L_311)


	//   ....[0]....
.L_311:
        /*0154*/ 	.word	0xffffffff


	//   ....[1]....
        /*0158*/ 	.word	0xffffffff


	//   ....[2]....
        /*015c*/ 	.word	0xffffffff


	//   ....[3]....
        /*0160*/ 	.word	0xffffffff


	//   ....[4]....
        /*0164*/ 	.word	0xffffffff


	//   ....[5]....
        /*0168*/ 	.word	0xffffffff


	//   ....[6]....
        /*016c*/ 	.word	0xffffffff


	//   ....[7]....
        /*0170*/ 	.word	0xffffffff


	//   ....[8]....
        /*0174*/ 	.word	0xffffffff


	//   ....[9]....
        /*0178*/ 	.word	0xffffffff


	//   ....[10]....
        /*017c*/ 	.word	0xffffffff


	//   ....[11]....
        /*0180*/ 	.word	0xffffffff


	//   ....[12]....
        /*0184*/ 	.word	0xffffffff


	//   ....[13]....
        /*0188*/ 	.word	0xffffffff


	//   ....[14]....
        /*018c*/ 	.word	0xffffffff


	//   ....[15]....
        /*0190*/ 	.word	0xffffffff


	//   ....[16]....
        /*0194*/ 	.word	0xffffffff


	//   ....[17]....
        /*0198*/ 	.word	0xffffffff


	//   ....[18]....
        /*019c*/ 	.word	0xffffffff


	//   ....[19]....
        /*01a0*/ 	.word	0xffffffff


	//   ....[20]....
        /*01a4*/ 	.word	0xffffffff


	//   ....[21]....
        /*01a8*/ 	.word	0xffffffff


	//   ....[22]....
        /*01ac*/ 	.word	0xffffffff


	//   ....[23]....
        /*01b0*/ 	.word	0xffffffff


	//   ....[24]....
        /*01b4*/ 	.word	0xffffffff


	//   ....[25]....
        /*01b8*/ 	.word	0xffffffff


	//   ....[26]....
        /*01bc*/ 	.word	0xffffffff


	//   ....[27]....
        /*01c0*/ 	.word	0xffffffff


	//   ....[28]....
        /*01c4*/ 	.word	0xffffffff


	//   ....[29]....
        /*01c8*/ 	.word	0xffffffff


	//   ....[30]....
        /*01cc*/ 	.word	0xffffffff


	//   ....[31]....
        /*01d0*/ 	.word	0xffffffff


	//   ....[32]....
        /*01d4*/ 	.word	0xffffffff


	//   ....[33]....
        /*01d8*/ 	.word	0xffffffff


	//   ....[34]....
        /*01dc*/ 	.word	0xffffffff


	//   ....[35]....
        /*01e0*/ 	.word	0xffffffff


	//   ....[36]....
        /*01e4*/ 	.word	0xffffffff


	//   ....[37]....
        /*01e8*/ 	.word	0xffffffff


	//   ....[38]....
        /*01ec*/ 	.word	0xffffffff


	//   ....[39]....
        /*01f0*/ 	.word	0xffffffff


	//   ....[40]....
        /*01f4*/ 	.word	0xffffffff


	//   ....[41]....
        /*01f8*/ 	.word	0xffffffff


	//   ....[42]....
        /*01fc*/ 	.word	0xffffffff


	//   ....[43]....
        /*0200*/ 	.word	0xffffffff


	//   ....[44]....
        /*0204*/ 	.word	0xffffffff


	//   ....[45]....
        /*0208*/ 	.word	0xffffffff


	//   ....[46]....
        /*020c*/ 	.word	0xffffffff


	//   ....[47]....
        /*0210*/ 	.word	0xffffffff


	//   ....[48]....
        /*0214*/ 	.word	0xffffffff


	//   ....[49]....
        /*0218*/ 	.word	0xffffffff


	//   ....[50]....
        /*021c*/ 	.word	0xffffffff


	//   ....[51]....
        /*0220*/ 	.word	0xffffffff


	//   ....[52]....
        /*0224*/ 	.word	0xffffffff


	//   ....[53]....
        /*0228*/ 	.word	0xffffffff


	//   ....[54]....
        /*022c*/ 	.word	0xffffffff


	//   ....[55]....
        /*0230*/ 	.word	0xffffffff


	//   ....[56]....
        /*0234*/ 	.word	0xffffffff


	//   ....[57]....
        /*0238*/ 	.word	0xffffffff


	//   ....[58]....
        /*023c*/ 	.word	0xffffffff


	//   ....[59]....
        /*0240*/ 	.word	0xffffffff


	//   ....[60]....
        /*0244*/ 	.word	0xffffffff


	//   ....[61]....
        /*0248*/ 	.word	0xffffffff


	//   ....[62]....
        /*024c*/ 	.word	0xffffffff


	//   ....[63]....
        /*0250*/ 	.word	0xffffffff


	//   ....[64]....
        /*0254*/ 	.word	0xffffffff


	//   ....[65]....
        /*0258*/ 	.word	0xffffffff


	//   ....[66]....
        /*025c*/ 	.word	0xffffffff


	//   ....[67]....
        /*0260*/ 	.word	0xffffffff


	//   ....[68]....
        /*0264*/ 	.word	0xffffffff


	//   ....[69]....
        /*0268*/ 	.word	0xffffffff


	//   ....[70]....
        /*026c*/ 	.word	0xffffffff


	//   ....[71]....
        /*0270*/ 	.word	0xffffffff


	//   ....[72]....
        /*0274*/ 	.word	0xffffffff


	//   ....[73]....
        /*0278*/ 	.word	0xffffffff


	//   ....[74]....
        /*027c*/ 	.word	0xffffffff


	//   ....[75]....
        /*0280*/ 	.word	0xffffffff


	//   ....[76]....
        /*0284*/ 	.word	0xffffffff


	//   ....[77]....
        /*0288*/ 	.word	0xffffffff


	//   ....[78]....
        /*028c*/ 	.word	0xffffffff


	//   ....[79]....
        /*0290*/ 	.word	0xffffffff


	//   ....[80]....
        /*0294*/ 	.word	0xffffffff


	//   ....[81]....
        /*0298*/ 	.word	0xffffffff


	//   ....[82]....
        /*029c*/ 	.word	0xffffffff


	//   ....[83]....
        /*02a0*/ 	.word	0xffffffff


	//   ....[84]....
        /*02a4*/ 	.word	0xffffffff


	//   ....[85]....
        /*02a8*/ 	.word	0xffffffff


	//   ....[86]....
        /*02ac*/ 	.word	0xffffffff


	//   ....[87]....
        /*02b0*/ 	.word	0xffffffff


	//   ....[88]....
        /*02b4*/ 	.word	0xffffffff


	//   ....[89]....
        /*02b8*/ 	.word	0xffffffff


	//   ....[90]....
        /*02bc*/ 	.word	0xffffffff


	//   ....[91]....
        /*02c0*/ 	.word	0xffffffff


	//   ....[92]....
        /*02c4*/ 	.word	0xffffffff


	//   ....[93]....
        /*02c8*/ 	.word	0xffffffff


	//   ....[94]....
        /*02cc*/ 	.word	0xffffffff


	//   ....[95]....
        /*02d0*/ 	.word	0xffffffff


	//   ....[96]....
        /*02d4*/ 	.word	0xffffffff


	//   ....[97]....
        /*02d8*/ 	.word	0xffffffff


	//   ....[98]....
        /*02dc*/ 	.word	0xffffffff


	//   ....[99]....
        /*02e0*/ 	.word	0xffffffff


	//   ....[100]....
        /*02e4*/ 	.word	0xffffffff


	//   ....[101]....
        /*02e8*/ 	.word	0xffffffff


	//   ....[102]....
        /*02ec*/ 	.word	0xffffffff


	//   ....[103]....
        /*02f0*/ 	.word	0xffffffff


	//   ....[104]....
        /*02f4*/ 	.word	0xffffffff


	//   ....[105]....
        /*02f8*/ 	.word	0xffffffff


	//   ....[106]....
        /*02fc*/ 	.word	0xffffffff


	//   ....[107]....
        /*0300*/ 	.word	0xffffffff


	//   ....[108]....
        /*0304*/ 	.word	0xffffffff


	//   ....[109]....
        /*0308*/ 	.word	0xffffffff


	//   ....[110]....
        /*030c*/ 	.word	0xffffffff


	//   ....[111]....
        /*0310*/ 	.word	0xffffffff


	//   ....[112]....
        /*0314*/ 	.word	0xffffffff


	//   ....[113]....
        /*0318*/ 	.word	0xffffffff


	//   ....[114]....
        /*031c*/ 	.word	0xffffffff


	//   ....[115]....
        /*0320*/ 	.word	0xffffffff


	//   ....[116]....
        /*0324*/ 	.word	0xffffffff


	//   ....[117]....
        /*0328*/ 	.word	0xffffffff


	//   ....[118]....
        /*032c*/ 	.word	0xffffffff


	//   ....[119]....
        /*0330*/ 	.word	0xffffffff


	//   ....[120]....
        /*0334*/ 	.word	0xffffffff


	//   ....[121]....
        /*0338*/ 	.word	0xffffffff


	//   ....[122]....
        /*033c*/ 	.word	0xffffffff


	//   ....[123]....
        /*0340*/ 	.word	0xffffffff


	//   ....[124]....
        /*0344*/ 	.word	0xffffffff


	//   ....[125]....
        /*0348*/ 	.word	0xffffffff


	//   ....[126]....
        /*034c*/ 	.word	0xffffffff


	//   ....[127]....
        /*0350*/ 	.word	0xffffffff


	//   ....[128]....
        /*0354*/ 	.word	0xffffffff


	//   ....[129]....
        /*0358*/ 	.word	0xffffffff


	//   ....[130]....
        /*035c*/ 	.word	0xffffffff


	//   ....[131]....
        /*0360*/ 	.word	0xffffffff


	//   ....[132]....
        /*0364*/ 	.word	0xffffffff


	//   ....[133]....
        /*0368*/ 	.word	0xffffffff


	//   ....[134]....
        /*036c*/ 	.word	0xffffffff


	//   ....[135]....
        /*0370*/ 	.word	0xffffffff


	//   ....[136]....
        /*0374*/ 	.word	0xffffffff


	//   ....[137]....
        /*0378*/ 	.word	0xffffffff


	//   ....[138]....
        /*037c*/ 	.word	0xffffffff


	//   ....[139]....
        /*0380*/ 	.word	0xffffffff


	//   ....[140]....
        /*0384*/ 	.word	0xffffffff


	//   ....[141]....
        /*0388*/ 	.word	0xffffffff


	//   ....[142]....
        /*038c*/ 	.word	0xffffffff


	//   ....[143]....
        /*0390*/ 	.word	0xffffffff


	//   ....[144]....
        /*0394*/ 	.word	0xffffffff


	//   ....[145]....
        /*0398*/ 	.word	0xffffffff


	//   ....[146]....
        /*039c*/ 	.word	0xffffffff


	//   ....[147]....
        /*03a0*/ 	.word	0xffffffff


	//   ....[148]....
        /*03a4*/ 	.word	0xffffffff


	//   ....[149]....
        /*03a8*/ 	.word	0xffffffff


	//   ....[150]....
        /*03ac*/ 	.word	0xffffffff


	//   ....[151]....
        /*03b0*/ 	.word	0xffffffff


	//   ....[152]....
        /*03b4*/ 	.word	0xffffffff


	//   ....[153]....
        /*03b8*/ 	.word	0xffffffff


	//   ....[154]....
        /*03bc*/ 	.word	0xffffffff


	//   ....[155]....
        /*03c0*/ 	.word	0xffffffff


	//   ....[156]....
        /*03c4*/ 	.word	0xffffffff


	//   ....[157]....
        /*03c8*/ 	.word	0xffffffff


	//   ....[158]....
        /*03cc*/ 	.word	0xffffffff


	//   ....[159]....
        /*03d0*/ 	.word	0xffffffff


	//   ....[160]....
        /*03d4*/ 	.word	0xffffffff


	//   ....[161]....
        /*03d8*/ 	.word	0xffffffff


	//   ....[162]....
        /*03dc*/ 	.word	0xffffffff


	//   ....[163]....
        /*03e0*/ 	.word	0xffffffff


	//   ....[164]....
        /*03e4*/ 	.word	0xffffffff


	//   ....[165]....
        /*03e8*/ 	.word	0xffffffff


	//   ....[166]....
        /*03ec*/ 	.word	0xffffffff


	//   ....[167]....
        /*03f0*/ 	.word	0xffffffff


	//   ....[168]....
        /*03f4*/ 	.word	0xffffffff


	//   ....[169]....
        /*03f8*/ 	.word	0xffffffff


	//   ....[170]....
        /*03fc*/ 	.word	0xffffffff


	//   ....[171]....
        /*0400*/ 	.word	0xffffffff


	//   ....[172]....
        /*0404*/ 	.word	0xffffffff


	//   ....[173]....
        /*0408*/ 	.word	0xffffffff


	//   ....[174]....
        /*040c*/ 	.word	0xffffffff


	//   ....[175]....
        /*0410*/ 	.word	0xffffffff


	//   ....[176]....
        /*0414*/ 	.word	0xffffffff


	//   ....[177]....
        /*0418*/ 	.word	0xffffffff


	//   ....[178]....
        /*041c*/ 	.word	0xffffffff


	//   ....[179]....
        /*0420*/ 	.word	0xffffffff


	//   ....[180]....
        /*0424*/ 	.word	0xffffffff


	//   ....[181]....
        /*0428*/ 	.word	0xffffffff


	//   ....[182]....
        /*042c*/ 	.word	0xffffffff


	//   ....[183]....
        /*0430*/ 	.word	0xffffffff


	//   ....[184]....
        /*0434*/ 	.word	0xffffffff


	//   ....[185]....
        /*0438*/ 	.word	0xffffffff


	//   ....[186]....
        /*043c*/ 	.word	0xffffffff


	//   ....[187]....
        /*0440*/ 	.word	0xffffffff


	//   ....[188]....
        /*0444*/ 	.word	0xffffffff


	//   ....[189]....
        /*0448*/ 	.word	0xffffffff


	//   ....[190]....
        /*044c*/ 	.word	0xffffffff


	//   ....[191]....
        /*0450*/ 	.word	0xffffffff


	//   ....[192]....
        /*0454*/ 	.word	0xffffffff


	//   ....[193]....
        /*0458*/ 	.word	0xffffffff


	//   ....[194]....
        /*045c*/ 	.word	0xffffffff


	//   ....[195]....
        /*0460*/ 	.word	0xffffffff


	//   ....[196]....
        /*0464*/ 	.word	0xffffffff


	//   ....[197]....
        /*0468*/ 	.word	0xffffffff


	//   ....[198]....
        /*046c*/ 	.word	0xffffffff


	//   ....[199]....
        /*0470*/ 	.word	0xffffffff


	//   ....[200]....
        /*0474*/ 	.word	0xffffffff


	//   ....[201]....
        /*0478*/ 	.word	0xffffffff


	//   ....[202]....
        /*047c*/ 	.word	0xffffffff


	//   ....[203]....
        /*0480*/ 	.word	0xffffffff


	//   ....[204]....
        /*0484*/ 	.word	0xffffffff


	//   ....[205]....
        /*0488*/ 	.word	0xffffffff


	//   ....[206]....
        /*048c*/ 	.word	0xffffffff


	//   ....[207]....
        /*0490*/ 	.word	0xffffffff


	//   ....[208]....
        /*0494*/ 	.word	0xffffffff


	//   ....[209]....
        /*0498*/ 	.word	0xffffffff


	//   ....[210]....
        /*049c*/ 	.word	0xffffffff


	//   ....[211]....
        /*04a0*/ 	.word	0xffffffff


	//   ....[212]....
        /*04a4*/ 	.word	0xffffffff


	//   ....[213]....
        /*04a8*/ 	.word	0xffffffff


	//   ....[214]....
        /*04ac*/ 	.word	0xffffffff


	//   ....[215]....
        /*04b0*/ 	.word	0xffffffff


	//   ....[216]....
        /*04b4*/ 	.word	0xffffffff


	//   ....[217]....
        /*04b8*/ 	.word	0xffffffff


	//   ....[218]....
        /*04bc*/ 	.word	0xffffffff


	//   ....[219]....
        /*04c0*/ 	.word	0xffffffff


	//   ....[220]....
        /*04c4*/ 	.word	0xffffffff


	//   ....[221]....
        /*04c8*/ 	.word	0xffffffff


	//   ....[222]....
        /*04cc*/ 	.word	0xffffffff


	//   ....[223]....
        /*04d0*/ 	.word	0xffffffff


	//   ....[224]....
        /*04d4*/ 	.word	0xffffffff


	//   ....[225]....
        /*04d8*/ 	.word	0xffffffff


	//   ....[226]....
        /*04dc*/ 	.word	0xffffffff


	//   ....[227]....
        /*04e0*/ 	.word	0x0500000f


	//   ....[228]....
        /*04e4*/ 	.word	0x0500000f


	//   ....[229]....
        /*04e8*/ 	.word	0x0500000f


	//   ....[230]....
        /*04ec*/ 	.word	0x0500000f


	//   ....[231]....
        /*04f0*/ 	.word	0x0500000f


	//   ....[232]....
        /*04f4*/ 	.word	0x0500000f


	//   ....[233]....
        /*04f8*/ 	.word	0x0500000f


	//   ....[234]....
        /*04fc*/ 	.word	0x0500000f


	//   ....[235]....
        /*0500*/ 	.word	0x0500000f


	//   ....[236]....
        /*0504*/ 	.word	0x0500000f


	//   ....[237]....
        /*0508*/ 	.word	0x0500000f


	//   ....[238]....
        /*050c*/ 	.word	0x0500000f


	//   ....[239]....
        /*0510*/ 	.word	0x0500000f


	//   ....[240]....
        /*0514*/ 	.word	0x0500000f


	//   ....[241]....
        /*0518*/ 	.word	0x0500000f


	//   ....[242]....
        /*051c*/ 	.word	0x0500000f


	//   ....[243]....
        /*0520*/ 	.word	0x0500000f


	//   ....[244]....
        /*0524*/ 	.word	0x0500000f


	//   ....[245]....
        /*0528*/ 	.word	0x0500000f


	//   ....[246]....
        /*052c*/ 	.word	0x0500000f


	//   ....[247]....
        /*0530*/ 	.word	0x0500000f


	//   ....[248]....
        /*0534*/ 	.word	0x0500000f


	//   ....[249]....
        /*0538*/ 	.word	0x0500000f


	//   ....[250]....
        /*053c*/ 	.word	0x0500000f


	//   ....[251]....
        /*0540*/ 	.word	0x0500000f


	//   ....[252]....
        /*0544*/ 	.word	0x0500000f


	//   ....[253]....
        /*0548*/ 	.word	0x0500000f


	//   ....[254]....
        /*054c*/ 	.word	0x0500000f


	//   ....[255]....
        /*0550*/ 	.word	0x0500000f


	//   ....[0]....
        /*0554*/ 	.word	0x0500000f


	//   ....[1]....
        /*0558*/ 	.word	0x0500000f


	//   ....[2]....
        /*055c*/ 	.word	0x0500000f


	//   ....[3]....
        /*0560*/ 	.word	0x0500000f


	//   ....[4]....
        /*0564*/ 	.word	0x0500000f


	//   ....[5]....
        /*0568*/ 	.word	0x0500000f


	//   ....[6]....
        /*056c*/ 	.word	0x0500000f


	//   ....[7]....
        /*0570*/ 	.word	0x0500000f


	//   ....[8]....
        /*0574*/ 	.word	0x0500000f


	//   ....[9]....
        /*0578*/ 	.word	0x0500000f


	//   ....[10]....
        /*057c*/ 	.word	0x0500000f


	//   ....[11]....
        /*0580*/ 	.word	0x0500000f


	//   ....[12]....
        /*0584*/ 	.word	0x0500000f


	//   ....[13]....
        /*0588*/ 	.word	0x0500000f


	//   ....[14]....
        /*058c*/ 	.word	0x0500000f


	//   ....[15]....
        /*0590*/ 	.word	0x0500000f


	//   ....[16]....
        /*0594*/ 	.word	0x0500000f


	//   ....[17]....
        /*0598*/ 	.word	0x0500000f


	//   ....[18]....
        /*059c*/ 	.word	0x0500000f


	//   ....[19]....
        /*05a0*/ 	.word	0x0500000f


	//   ....[20]....
        /*05a4*/ 	.word	0x0500000f


	//   ....[21]....
        /*05a8*/ 	.word	0x0500000f


	//   ....[22]....
        /*05ac*/ 	.word	0x0500000f


	//   ....[23]....
        /*05b0*/ 	.word	0x0500000f


	//   ....[24]....
        /*05b4*/ 	.word	0x0500000f


	//   ....[25]....
        /*05b8*/ 	.word	0x0500000f


	//   ....[26]....
        /*05bc*/ 	.word	0x0500000f


	//   ....[27]....
        /*05c0*/ 	.word	0x0500000f


	//   ....[28]....
        /*05c4*/ 	.word	0x0500000f


	//   ....[29]....
        /*05c8*/ 	.word	0x0500000f


	//   ....[30]....
        /*05cc*/ 	.word	0x0500000f


	//   ....[31]....
        /*05d0*/ 	.word	0x0500000f


	//   ....[32]....
        /*05d4*/ 	.word	0x0500000f


	//   ....[33]....
        /*05d8*/ 	.word	0x0500000f


	//   ....[34]....
        /*05dc*/ 	.word	0x0500000f


	//   ....[35]....
        /*05e0*/ 	.word	0x0500000f


	//   ....[36]....
        /*05e4*/ 	.word	0x0500000f


	//   ....[37]....
        /*05e8*/ 	.word	0x0500000f


	//   ....[38]....
        /*05ec*/ 	.word	0x0500000f


	//   ....[39]....
        /*05f0*/ 	.word	0x0500000f


	//   ....[40]....
        /*05f4*/ 	.word	0x0500000f


	//   ....[41]....
        /*05f8*/ 	.word	0x0500000f


	//   ....[42]....
        /*05fc*/ 	.word	0x0500000f


	//   ....[43]....
        /*0600*/ 	.word	0x0500000f


	//   ....[44]....
        /*0604*/ 	.word	0x0500000f


	//   ....[45]....
        /*0608*/ 	.word	0x0500000f


	//   ....[46]....
        /*060c*/ 	.word	0x0500000f


	//   ....[47]....
        /*0610*/ 	.word	0x0500000f


	//   ....[48]....
        /*0614*/ 	.word	0x0500000f


	//   ....[49]....
        /*0618*/ 	.word	0x0500000f


	//   ....[50]....
        /*061c*/ 	.word	0x0500000f


	//   ....[51]....
        /*0620*/ 	.word	0x0500000f


	//   ....[52]....
        /*0624*/ 	.word	0x0500000f


	//   ....[53]....
        /*0628*/ 	.word	0x0500000f


	//   ....[54]....
        /*062c*/ 	.word	0x0500000f


	//   ....[55]....
        /*0630*/ 	.word	0x0500000f


	//   ....[56]....
        /*0634*/ 	.word	0x0500000f


	//   ....[57]....
        /*0638*/ 	.word	0x0500000f


	//   ....[58]....
        /*063c*/ 	.word	0x0500000f


	//   ....[59]....
        /*0640*/ 	.word	0x0500000f


	//   ....[60]....
        /*0644*/ 	.word	0x0500000f


	//   ....[61]....
        /*0648*/ 	.word	0x0500000f


	//   ....[62]....
        /*064c*/ 	.word	0x0500000f


	//   ....[63]....
        /*0650*/ 	.word	0x0500000f


	//   ....[64]....
        /*0654*/ 	.word	0x0500000f


	//   ....[65]....
        /*0658*/ 	.word	0x0500000f


	//   ....[66]....
        /*065c*/ 	.word	0x0500000f


	//   ....[67]....
        /*0660*/ 	.word	0x0500000f


	//   ....[68]....
        /*0664*/ 	.word	0x0500000f


	//   ....[69]....
        /*0668*/ 	.word	0x0500000f


	//   ....[70]....
        /*066c*/ 	.word	0x0500000f


	//   ....[71]....
        /*0670*/ 	.word	0x0500000f


	//   ....[72]....
        /*0674*/ 	.word	0x0500000f


	//   ....[73]....
        /*0678*/ 	.word	0x0500000f


	//   ....[74]....
        /*067c*/ 	.word	0x0500000f


	//   ....[75]....
        /*0680*/ 	.word	0x0500000f


	//   ....[76]....
        /*0684*/ 	.word	0x0500000f


	//   ....[77]....
        /*0688*/ 	.word	0x0500000f


	//   ....[78]....
        /*068c*/ 	.word	0x0500000f


	//   ....[79]....
        /*0690*/ 	.word	0x0500000f


	//   ....[80]....
        /*0694*/ 	.word	0x0500000f


	//   ....[81]....
        /*0698*/ 	.word	0x0500000f


	//   ....[82]....
        /*069c*/ 	.word	0x0500000f


	//   ....[83]....
        /*06a0*/ 	.word	0x0500000f


	//   ....[84]....
        /*06a4*/ 	.word	0x0500000f


	//   ....[85]....
        /*06a8*/ 	.word	0x0500000f


	//   ....[86]....
        /*06ac*/ 	.word	0x0500000f


	//   ....[87]....
        /*06b0*/ 	.word	0x0500000f


	//   ....[88]....
        /*06b4*/ 	.word	0x0500000f


	//   ....[89]....
        /*06b8*/ 	.word	0x0500000f


	//   ....[90]....
        /*06bc*/ 	.word	0x0500000f


	//   ....[91]....
        /*06c0*/ 	.word	0x0500000f


	//   ....[92]....
        /*06c4*/ 	.word	0x0500000f


	//   ....[93]....
        /*06c8*/ 	.word	0x0500000f


	//   ....[94]....
        /*06cc*/ 	.word	0x0500000f


	//   ....[95]....
        /*06d0*/ 	.word	0x0500000f


	//   ....[96]....
        /*06d4*/ 	.word	0x0500000f


	//   ....[97]....
        /*06d8*/ 	.word	0x0500000f


	//   ....[98]....
        /*06dc*/ 	.word	0x0500000f


	//   ....[99]....
        /*06e0*/ 	.word	0x0500000f


	//   ....[100]....
        /*06e4*/ 	.word	0x0500000f


	//   ....[101]....
        /*06e8*/ 	.word	0x0500000f


	//   ....[102]....
        /*06ec*/ 	.word	0x0500000f


	//   ....[103]....
        /*06f0*/ 	.word	0x0500000f


	//   ....[104]....
        /*06f4*/ 	.word	0x0500000f


	//   ....[105]....
        /*06f8*/ 	.word	0x0500000f


	//   ....[106]....
        /*06fc*/ 	.word	0x0500000f


	//   ....[107]....
        /*0700*/ 	.word	0x0500000f


	//   ....[108]....
        /*0704*/ 	.word	0x0500000f


	//   ....[109]....
        /*0708*/ 	.word	0x0500000f


	//   ....[110]....
        /*070c*/ 	.word	0x0500000f


	//   ....[111]....
        /*0710*/ 	.word	0x0500000f


	//   ....[112]....
        /*0714*/ 	.word	0x0500000f


	//   ....[113]....
        /*0718*/ 	.word	0x0500000f


	//   ....[114]....
        /*071c*/ 	.word	0x0500000f


	//   ....[115]....
        /*0720*/ 	.word	0x0500000f


	//   ....[116]....
        /*0724*/ 	.word	0x0500000f


	//   ....[117]....
        /*0728*/ 	.word	0x0500000f


	//   ....[118]....
        /*072c*/ 	.word	0x0500000f


	//   ....[119]....
        /*0730*/ 	.word	0x0500000f


	//   ....[120]....
        /*0734*/ 	.word	0x0500000f


	//   ....[121]....
        /*0738*/ 	.word	0x0500000f


	//   ....[122]....
        /*073c*/ 	.word	0x0500000f


	//   ....[123]....
        /*0740*/ 	.word	0x0500000f


	//   ....[124]....
        /*0744*/ 	.word	0x0500000f


	//   ....[125]....
        /*0748*/ 	.word	0x0500000f


	//   ....[126]....
        /*074c*/ 	.word	0x0500000f


	//   ....[127]....
        /*0750*/ 	.word	0x0500000f


	//   ....[128]....
        /*0754*/ 	.word	0x0500000f


	//   ....[129]....
        /*0758*/ 	.word	0x0500000f


	//   ....[130]....
        /*075c*/ 	.word	0x0500000f


	//   ....[131]....
        /*0760*/ 	.word	0x0500000f


	//   ....[132]....
        /*0764*/ 	.word	0x0500000f


	//   ....[133]....
        /*0768*/ 	.word	0x0500000f


	//   ....[134]....
        /*076c*/ 	.word	0x0500000f


	//   ....[135]....
        /*0770*/ 	.word	0x0500000f


	//----- nvinfo : EIATTR_COOP_GROUP_INSTR_OFFSETS
	.align		4
.L_312:
        /*0774*/ 	.byte	0x04, 0x28
        /*0776*/ 	.short	(.L_314 - .L_313)


	//   ....[0]....
.L_313:
        /*0778*/ 	.word	0x00000070


	//   ....[1]....
        /*077c*/ 	.word	0x00000140


	//   ....[2]....
        /*0780*/ 	.word	0x00000190


	//   ....[3]....
        /*0784*/ 	.word	0x000003c0


	//   ....[4]....
        /*0788*/ 	.word	0x00000520


	//   ....[5]....
        /*078c*/ 	.word	0x00000640


	//   ....[6]....
        /*0790*/ 	.word	0x000007a0


	//   ....[7]....
        /*0794*/ 	.word	0x00003000


	//   ....[8]....
        /*0798*/ 	.word	0x00003010


	//   ....[9]....
        /*079c*/ 	.word	0x000036c0


	//   ....[10]....
        /*07a0*/ 	.word	0x000036d0


	//   ....[11]....
        /*07a4*/ 	.word	0x00003d80


	//   ....[12]....
        /*07a8*/ 	.word	0x00003d90


	//   ....[13]....
        /*07ac*/ 	.word	0x00004430


	//   ....[14]....
        /*07b0*/ 	.word	0x00004440


	//   ....[15]....
        /*07b4*/ 	.word	0x00005410


	//   ....[16]....
        /*07b8*/ 	.word	0x00005420


	//   ....[17]....
        /*07bc*/ 	.word	0x00005bb0


	//   ....[18]....
        /*07c0*/ 	.word	0x00005bc0


	//   ....[19]....
        /*07c4*/ 	.word	0x00006350


	//   ....[20]....
        /*07c8*/ 	.word	0x00006360


	//   ....[21]....
        /*07cc*/ 	.word	0x00006ae0


	//   ....[22]....
        /*07d0*/ 	.word	0x00006af0


	//   ....[23]....
        /*07d4*/ 	.word	0x000074a0


	//   ....[24]....
        /*07d8*/ 	.word	0x000074b0


	//   ....[25]....
        /*07dc*/ 	.word	0x000075c0


	//   ....[26]....
        /*07e0*/ 	.word	0x000075d0


	//   ....[27]....
        /*07e4*/ 	.word	0x000076f0


	//   ....[28]....
        /*07e8*/ 	.word	0x00007700


	//   ....[29]....
        /*07ec*/ 	.word	0x00007820


	//   ....[30]....
        /*07f0*/ 	.word	0x00007830


	//   ....[31]....
        /*07f4*/ 	.word	0x00007bd0


	//   ....[32]....
        /*07f8*/ 	.word	0x00007bf0


	//   ....[33]....
        /*07fc*/ 	.word	0x00007cd0


	//   ....[34]....
        /*0800*/ 	.word	0x00007cf0


	//   ....[35]....
        /*0804*/ 	.word	0x00007dd0


	//   ....[36]....
        /*0808*/ 	.word	0x00007df0


	//   ....[37]....
        /*080c*/ 	.word	0x00007ed0


	//   ....[38]....
        /*0810*/ 	.word	0x00007ef0


	//   ....[39]....
        /*0814*/ 	.word	0x000084d0


	//   ....[40]....
        /*0818*/ 	.word	0x00008bb0


	//   ....[41]....
        /*081c*/ 	.word	0x00008bc0


	//   ....[42]....
        /*0820*/ 	.word	0x00008bd0


	//   ....[43]....
        /*0824*/ 	.word	0x00008be0


	//   ....[44]....
        /*0828*/ 	.word	0x00008f20


	//   ....[45]....
        /*082c*/ 	.word	0x00008f30


	//   ....[46]....
        /*0830*/ 	.word	0x00008f40


	//   ....[47]....
        /*0834*/ 	.word	0x00008f50


	//   ....[48]....
        /*0838*/ 	.word	0x00009250


	//   ....[49]....
        /*083c*/ 	.word	0x00009260


	//   ....[50]....
        /*0840*/ 	.word	0x00009270


	//   ....[51]....
        /*0844*/ 	.word	0x00009280


	//   ....[52]....
        /*0848*/ 	.word	0x00009580


	//   ....[53]....
        /*084c*/ 	.word	0x00009590


	//   ....[54]....
        /*0850*/ 	.word	0x000095a0


	//   ....[55]....
        /*0854*/ 	.word	0x000095b0


	//   ....[56]....
        /*0858*/ 	.word	0x0000b280


	//   ....[57]....
        /*085c*/ 	.word	0x0000b2a0


	//   ....[58]....
        /*0860*/ 	.word	0x0000b2b0


	//   ....[59]....
        /*0864*/ 	.word	0x0000b2c0


	//   ....[60]....
        /*0868*/ 	.word	0x0000b3d0


	//   ....[61]....
        /*086c*/ 	.word	0x0000b3f0


	//   ....[62]....
        /*0870*/ 	.word	0x0000b4b0


	//   ....[63]....
        /*0874*/ 	.word	0x0000b4f0


	//   ....[64]....
        /*0878*/ 	.word	0x0000b7b0


	//   ....[65]....
        /*087c*/ 	.word	0x0000b7d0


	//   ....[66]....
        /*0880*/ 	.word	0x0000b7f0


	//   ....[67]....
        /*0884*/ 	.word	0x0000b800


	//   ....[68]....
        /*0888*/ 	.word	0x0000b8d0


	//   ....[69]....
        /*088c*/ 	.word	0x0000b8f0


	//   ....[70]....
        /*0890*/ 	.word	0x0000b900


	//   ....[71]....
        /*0894*/ 	.word	0x0000b9a0


	//   ....[72]....
        /*0898*/ 	.word	0x0000e070


	//   ....[73]....
        /*089c*/ 	.word	0x0000e0b0


	//   ....[74]....
        /*08a0*/ 	.word	0x0000eb60


	//   ....[75]....
        /*08a4*/ 	.word	0x0000ec00


	//   ....[76]....
        /*08a8*/ 	.word	0x0000f610


	//   ....[77]....
        /*08ac*/ 	.word	0x0000f670


	//   ....[78]....
        /*08b0*/ 	.word	0x00010fd0


	//   ....[79]....
        /*08b4*/ 	.word	0x00011230


	//   ....[80]....
        /*08b8*/ 	.word	0x00011aa0


	//   ....[81]....
        /*08bc*/ 	.word	0x00011bc0


	//   ....[82]....
        /*08c0*/ 	.word	0x00012560


	//   ....[83]....
        /*08c4*/ 	.word	0x000125c0


	//   ....[84]....
        /*08c8*/ 	.word	0x00014d50


	//   ....[85]....
        /*08cc*/ 	.word	0x00014d60


	//   ....[86]....
        /*08d0*/ 	.word	0x00014d90


	//   ....[87]....
        /*08d4*/ 	.word	0x00014da0


	//   ....[88]....
        /*08d8*/ 	.word	0x000165f0


	//   ....[89]....
        /*08dc*/ 	.word	0x00016600


	//   ....[90]....
        /*08e0*/ 	.word	0x00016650


	//   ....[91]....
        /*08e4*/ 	.word	0x00016660


	//   ....[92]....
        /*08e8*/ 	.word	0x000176f0


	//   ....[93]....
        /*08ec*/ 	.word	0x00017730


	//   ....[94]....
        /*08f0*/ 	.word	0x00017770


	//   ....[95]....
        /*08f4*/ 	.word	0x000177a0


	//   ....[96]....
        /*08f8*/ 	.word	0x00017d70


	//   ....[97]....
        /*08fc*/ 	.word	0x00017da0


	//   ....[98]....
        /*0900*/ 	.word	0x00017e60


	//   ....[99]....
        /*0904*/ 	.word	0x00017e80


	//   ....[100]....
        /*0908*/ 	.word	0x00017f40


	//   ....[101]....
        /*090c*/ 	.word	0x00017f60


	//   ....[102]....
        /*0910*/ 	.word	0x00018030


	//   ....[103]....
        /*0914*/ 	.word	0x00018050


	//   ....[104]....
        /*0918*/ 	.word	0x00018810


	//   ....[105]....
        /*091c*/ 	.word	0x00018820


	//   ....[106]....
        /*0920*/ 	.word	0x00018930


	//   ....[107]....
        /*0924*/ 	.word	0x00018940


	//   ....[108]....
        /*0928*/ 	.word	0x00018a50


	//   ....[109]....
        /*092c*/ 	.word	0x00018a60


	//   ....[110]....
        /*0930*/ 	.word	0x00018b70


	//   ....[111]....
        /*0934*/ 	.word	0x00018b80


	//   ....[112]....
        /*0938*/ 	.word	0x00018cf0


	//   ....[113]....
        /*093c*/ 	.word	0x00018ea0


	//   ....[114]....
        /*0940*/ 	.word	0x00018ed0


	//   ....[115]....
        /*0944*/ 	.word	0x00018f00


	//   ....[116]....
        /*0948*/ 	.word	0x00018f30


	//   ....[117]....
        /*094c*/ 	.word	0x00018f60


	//   ....[118]....
        /*0950*/ 	.word	0x00018f90


	//   ....[119]....
        /*0954*/ 	.word	0x00019100


	//   ....[120]....
        /*0958*/ 	.word	0x00019130


	//   ....[121]....
        /*095c*/ 	.word	0x00019160


	//   ....[122]....
        /*0960*/ 	.word	0x00019190


	//   ....[123]....
        /*0964*/ 	.word	0x000191c0


	//   ....[124]....
        /*0968*/ 	.word	0x000191f0


	//   ....[125]....
        /*096c*/ 	.word	0x00019280


	//   ....[126]....
        /*0970*/ 	.word	0x000192e0


	//   ....[127]....
        /*0974*/ 	.word	0x00019370


	//   ....[128]....
        /*0978*/ 	.word	0x0001a150


	//   ....[129]....
        /*097c*/ 	.word	0x0001bdf0


	//   ....[130]....
        /*0980*/ 	.word	0x0001be10


	//   ....[131]....
        /*0984*/ 	.word	0x0001beb0


	//   ....[132]....
        /*0988*/ 	.word	0x0001bed0


	//   ....[133]....
        /*098c*/ 	.word	0x0001bf60


	//   ....[134]....
        /*0990*/ 	.word	0x0001bf80


	//   ....[135]....
        /*0994*/ 	.word	0x0001c010


	//   ....[136]....
        /*0998*/ 	.word	0x0001c030


	//   ....[137]....
        /*099c*/ 	.word	0x0001c0c0


	//   ....[138]....
        /*09a0*/ 	.word	0x0001c0e0


	//   ....[139]....
        /*09a4*/ 	.word	0x0001c170


	//   ....[140]....
        /*09a8*/ 	.word	0x0001c190


	//   ....[141]....
        /*09ac*/ 	.word	0x0001c220


	//   ....[142]....
        /*09b0*/ 	.word	0x0001c240


	//   ....[143]....
        /*09b4*/ 	.word	0x0001c250


	//   ....[144]....
        /*09b8*/ 	.word	0x0001c2d0


	//   ....[145]....
        /*09bc*/ 	.word	0x0001ca40


	//   ....[146]....
        /*09c0*/ 	.word	0x0001ca70


	//   ....[147]....
        /*09c4*/ 	.word	0x0001cad0


	//   ....[148]....
        /*09c8*/ 	.word	0x0001cb20


	//   ....[149]....
        /*09cc*/ 	.word	0x0001cb60


	//   ....[150]....
        /*09d0*/ 	.word	0x0001cbc0


	//   ....[151]....
        /*09d4*/ 	.word	0x0001cc00


	//   ....[152]....
        /*09d8*/ 	.word	0x0001cc60


	//   ....[153]....
        /*09dc*/ 	.word	0x0001cca0


	//   ....[154]....
        /*09e0*/ 	.word	0x0001cd00


	//   ....[155]....
        /*09e4*/ 	.word	0x0001cd40


	//   ....[156]....
        /*09e8*/ 	.word	0x0001cda0


	//   ....[157]....
        /*09ec*/ 	.word	0x0001cde0


	//   ....[158]....
        /*09f0*/ 	.word	0x0001ce30


	//   ....[159]....
        /*09f4*/ 	.word	0x0001ce50


	//   ....[160]....
        /*09f8*/ 	.word	0x0001ce80


	//   ....[161]....
        /*09fc*/ 	.word	0x0001d600


	//   ....[162]....
        /*0a00*/ 	.word	0x0001d630


	//   ....[163]....
        /*0a04*/ 	.word	0x0001d690


	//   ....[164]....
        /*0a08*/ 	.word	0x0001d6a0


	//   ....[165]....
        /*0a0c*/ 	.word	0x0001d6f0


	//   ....[166]....
        /*0a10*/ 	.word	0x0001d700


	//   ....[167]....
        /*0a14*/ 	.word	0x0001d750


	//   ....[168]....
        /*0a18*/ 	.word	0x0001d760


	//   ....[169]....
        /*0a1c*/ 	.word	0x0001d7b0


	//   ....[170]....
        /*0a20*/ 	.word	0x0001d7c0


	//   ....[171]....
        /*0a24*/ 	.word	0x0001d810


	//   ....[172]....
        /*0a28*/ 	.word	0x0001d820


	//   ....[173]....
        /*0a2c*/ 	.word	0x0001d870


	//   ....[174]....
        /*0a30*/ 	.word	0x0001d880


	//   ....[175]....
        /*0a34*/ 	.word	0x0001d890


	//   ....[176]....
        /*0a38*/ 	.word	0x0001d8e0


	//   ....[177]....
        /*0a3c*/ 	.word	0x0001db40


	//   ....[178]....
        /*0a40*/ 	.word	0x0001db60


	//   ....[179]....
        /*0a44*/ 	.word	0x0001db70


	//   ....[180]....
        /*0a48*/ 	.word	0x0001dbe0


	//   ....[181]....
        /*0a4c*/ 	.word	0x0001dbf0


	//   ....[182]....
        /*0a50*/ 	.word	0x0001dc60


	//   ....[183]....
        /*0a54*/ 	.word	0x0001dc70


	//   ....[184]....
        /*0a58*/ 	.word	0x0001dce0


	//   ....[185]....
        /*0a5c*/ 	.word	0x0001dcf0


	//   ....[186]....
        /*0a60*/ 	.word	0x0001dd60


	//   ....[187]....
        /*0a64*/ 	.word	0x0001dd70


	//   ....[188]....
        /*0a68*/ 	.word	0x0001dde0


	//   ....[189]....
        /*0a6c*/ 	.word	0x0001ddf0


	//   ....[190]....
        /*0a70*/ 	.word	0x0001de60


	//   ....[191]....
        /*0a74*/ 	.word	0x0001de70


	//   ....[192]....
        /*0a78*/ 	.word	0x0001de80


	//   ....[193]....
        /*0a7c*/ 	.word	0x0001e430


	//   ....[194]....
        /*0a80*/ 	.word	0x0001e470


	//   ....[195]....
        /*0a84*/ 	.word	0x0001e4a0


	//   ....[196]....
        /*0a88*/ 	.word	0x0001e4d0


	//   ....[197]....
        /*0a8c*/ 	.word	0x0001e4e0


	//   ....[198]....
        /*0a90*/ 	.word	0x0001e500


	//   ....[199]....
        /*0a94*/ 	.word	0x0001e570


	//   ....[200]....
        /*0a98*/ 	.word	0x0001e590


	//   ....[201]....
        /*0a9c*/ 	.word	0x0001e5f0


	//   ....[202]....
        /*0aa0*/ 	.word	0x0001e610


	//   ....[203]....
        /*0aa4*/ 	.word	0x0001e670


	//   ....[204]....
        /*0aa8*/ 	.word	0x0001e690


	//   ....[205]....
        /*0aac*/ 	.word	0x0001e6f0


	//   ....[206]....
        /*0ab0*/ 	.word	0x0001e710


	//   ....[207]....
        /*0ab4*/ 	.word	0x0001e760


	//   ....[208]....
        /*0ab8*/ 	.word	0x0001e780


	//   ....[209]....
        /*0abc*/ 	.word	0x0001eb80


	//   ....[210]....
        /*0ac0*/ 	.word	0x0001ebb0


	//   ....[211]....
        /*0ac4*/ 	.word	0x0001ebe0


	//   ....[212]....
        /*0ac8*/ 	.word	0x0001ec10


	//   ....[213]....
        /*0acc*/ 	.word	0x0001ec40


	//   ....[214]....
        /*0ad0*/ 	.word	0x0001ec70


	//   ....[215]....
        /*0ad4*/ 	.word	0x0001eca0


	//   ....[216]....
        /*0ad8*/ 	.word	0x0001ecd0


	//   ....[217]....
        /*0adc*/ 	.word	0x0001ee50


	//   ....[218]....
        /*0ae0*/ 	.word	0x0001ee80


	//   ....[219]....
        /*0ae4*/ 	.word	0x0001eeb0


	//   ....[220]....
        /*0ae8*/ 	.word	0x0001eee0


	//   ....[221]....
        /*0aec*/ 	.word	0x0001ef10


	//   ....[222]....
        /*0af0*/ 	.word	0x0001ef40


	//   ....[223]....
        /*0af4*/ 	.word	0x0001f000


	//   ....[224]....
        /*0af8*/ 	.word	0x0001f020


	//   ....[225]....
        /*0afc*/ 	.word	0x0001f090


	//   ....[226]....
        /*0b00*/ 	.word	0x0001f730


	//   ....[227]....
        /*0b04*/ 	.word	0x0001fa50


	//   ....[228]....
        /*0b08*/ 	.word	0x0001fae0


	//   ....[229]....
        /*0b0c*/ 	.word	0x0001fb80


	//   ....[230]....
        /*0b10*/ 	.word	0x0001fc10


	//   ....[231]....
        /*0b14*/ 	.word	0x0001fcb0


	//   ....[232]....
        /*0b18*/ 	.word	0x0001fd40


	//   ....[233]....
        /*0b1c*/ 	.word	0x0001fde0


	//   ....[234]....
        /*0b20*/ 	.word	0x0001fe70


	//   ....[235]....
        /*0b24*/ 	.word	0x0001ff60


	//   ....[236]....
        /*0b28*/ 	.word	0x0001fff0


	//   ....[237]....
        /*0b2c*/ 	.word	0x00020090


	//   ....[238]....
        /*0b30*/ 	.word	0x00020120


	//   ....[239]....
        /*0b34*/ 	.word	0x000201c0


	//   ....[240]....
        /*0b38*/ 	.word	0x00020250


	//   ....[241]....
        /*0b3c*/ 	.word	0x000202f0


	//   ....[242]....
        /*0b40*/ 	.word	0x00020380


	//   ....[243]....
        /*0b44*/ 	.word	0x00020470


	//   ....[244]....
        /*0b48*/ 	.word	0x00020500


	//   ....[245]....
        /*0b4c*/ 	.word	0x00020590


	//   ....[246]....
        /*0b50*/ 	.word	0x00020620


	//   ....[247]....
        /*0b54*/ 	.word	0x000206b0


	//   ....[248]....
        /*0b58*/ 	.word	0x00020740


	//   ....[249]....
        /*0b5c*/ 	.word	0x000207d0


	//   ....[250]....
        /*0b60*/ 	.word	0x00020860


	//   ....[251]....
        /*0b64*/ 	.word	0x00020940


	//   ....[252]....
        /*0b68*/ 	.word	0x000209f0


	//   ....[253]....
        /*0b6c*/ 	.word	0x00020a80


	//   ....[254]....
        /*0b70*/ 	.word	0x00020ad0


	//   ....[255]....
        /*0b74*/ 	.word	0x00020b20


	//   ....[0]....
        /*0b78*/ 	.word	0x00020bb0


	//   ....[1]....
        /*0b7c*/ 	.word	0x00020c40


	//   ....[2]....
        /*0b80*/ 	.word	0x00020c90


	//   ....[3]....
        /*0b84*/ 	.word	0x00020ce0


	//   ....[4]....
        /*0b88*/ 	.word	0x00020d70


	//   ....[5]....
        /*0b8c*/ 	.word	0x00020e00


	//   ....[6]....
        /*0b90*/ 	.word	0x00020e50


	//   ....[7]....
        /*0b94*/ 	.word	0x00020ea0


	//   ....[8]....
        /*0b98*/ 	.word	0x00020f30


	//   ....[9]....
        /*0b9c*/ 	.word	0x00020fc0


	//   ....[10]....
        /*0ba0*/ 	.word	0x00021010


	//   ....[11]....
        /*0ba4*/ 	.word	0x00021060


	//   ....[12]....
        /*0ba8*/ 	.word	0x00021150


	//   ....[13]....
        /*0bac*/ 	.word	0x00021200


	//   ....[14]....
        /*0bb0*/ 	.word	0x00021280


	//   ....[15]....
        /*0bb4*/ 	.word	0x00021320


	//   ....[16]....
        /*0bb8*/ 	.word	0x000213b0


	//   ....[17]....
        /*0bbc*/ 	.word	0x00021470


	//   ....[18]....
        /*0bc0*/ 	.word	0x000214f0


	//   ....[19]....
        /*0bc4*/ 	.word	0x00021540


	//   ....[20]....
        /*0bc8*/ 	.word	0x000216e0


	//   ....[21]....
        /*0bcc*/ 	.word	0x00021780


	//   ....[22]....
        /*0bd0*/ 	.word	0x00021800


	//   ....[23]....
        /*0bd4*/ 	.word	0x00021870


	//   ....[24]....
        /*0bd8*/ 	.word	0x00021a10


	//   ....[25]....
        /*0bdc*/ 	.word	0x00021af0


	//   ....[26]....
        /*0be0*/ 	.word	0x00021b40


	//   ....[27]....
        /*0be4*/ 	.word	0x00021b90


	//   ....[28]....
        /*0be8*/ 	.word	0x00021e70


	//   ....[29]....
        /*0bec*/ 	.word	0x00021ec0


	//   ....[30]....
        /*0bf0*/ 	.word	0x00021f50


	//   ....[31]....
        /*0bf4*/ 	.word	0x00021fe0


	//   ....[32]....
        /*0bf8*/ 	.word	0x00022070


	//   ....[33]....
        /*0bfc*/ 	.word	0x00022100


	//   ....[34]....
        /*0c00*/ 	.word	0x00022190


	//   ....[35]....
        /*0c04*/ 	.word	0x00022220


	//   ....[36]....
        /*0c08*/ 	.word	0x000222e0


	//   ....[37]....
        /*0c0c*/ 	.word	0x000225c0


	//   ....[38]....
        /*0c10*/ 	.word	0x000226b0


	//   ....[39]....
        /*0c14*/ 	.word	0x00022750


	//   ....[40]....
        /*0c18*/ 	.word	0x000227b0


	//   ....[41]....
        /*0c1c*/ 	.word	0x000228b0


	//   ....[42]....
        /*0c20*/ 	.word	0x00022920


	//   ....[43]....
        /*0c24*/ 	.word	0x00022a20


	//   ....[44]....
        /*0c28*/ 	.word	0x00022a90


	//   ....[45]....
        /*0c2c*/ 	.word	0x00022b90


	//   ....[46]....
        /*0c30*/ 	.word	0x00022c00


	//   ....[47]....
        /*0c34*/ 	.word	0x00022d00


	//   ....[48]....
        /*0c38*/ 	.word	0x00022d70


	//   ....[49]....
        /*0c3c*/ 	.word	0x00022e70


	//   ....[50]....
        /*0c40*/ 	.word	0x00022ee0


	//   ....[51]....
        /*0c44*/ 	.word	0x00022fe0


	//   ....[52]....
        /*0c48*/ 	.word	0x00023050


	//   ....[53]....
        /*0c4c*/ 	.word	0x00023130


	//   ....[54]....
        /*0c50*/ 	.word	0x00023220


	//   ....[55]....
        /*0c54*/ 	.word	0x00023290


	//   ....[56]....
        /*0c58*/ 	.word	0x00023310


	//   ....[57]....
        /*0c5c*/ 	.word	0x000233d0


	//   ....[58]....
        /*0c60*/ 	.word	0x00023450


	//   ....[59]....
        /*0c64*/ 	.word	0x00023520


	//   ....[60]....
        /*0c68*/ 	.word	0x000235a0


	//   ....[61]....
        /*0c6c*/ 	.word	0x00023670


	//   ....[62]....
        /*0c70*/ 	.word	0x000236f0


	//   ....[63]....
        /*0c74*/ 	.word	0x000237c0


	//   ....[64]....
        /*0c78*/ 	.word	0x00023840


	//   ....[65]....
        /*0c7c*/ 	.word	0x00023910


	//   ....[66]....
        /*0c80*/ 	.word	0x00023990


	//   ....[67]....
        /*0c84*/ 	.word	0x00023a50


	//   ....[68]....
        /*0c88*/ 	.word	0x00023ad0


	//   ....[69]....
        /*0c8c*/ 	.word	0x00023b80


	//   ....[70]....
        /*0c90*/ 	.word	0x00023cb0


	//   ....[71]....
        /*0c94*/ 	.word	0x00023d60


	//   ....[72]....
        /*0c98*/ 	.word	0x00023dc0


	//   ....[73]....
        /*0c9c*/ 	.word	0x00023e80


	//   ....[74]....
        /*0ca0*/ 	.word	0x00023ee0


	//   ....[75]....
        /*0ca4*/ 	.word	0x00023fa0


	//   ....[76]....
        /*0ca8*/ 	.word	0x00024000


	//   ....[77]....
        /*0cac*/ 	.word	0x000240c0


	//   ....[78]....
        /*0cb0*/ 	.word	0x00024120


	//   ....[79]....
        /*0cb4*/ 	.word	0x000241e0


	//   ....[80]....
        /*0cb8*/ 	.word	0x00024240


	//   ....[81]....
        /*0cbc*/ 	.word	0x00024300


	//   ....[82]....
        /*0cc0*/ 	.word	0x00024360


	//   ....[83]....
        /*0cc4*/ 	.word	0x00024420


	//   ....[84]....
        /*0cc8*/ 	.word	0x00024480


	//   ....[85]....
        /*0ccc*/ 	.word	0x00024540


	//   ....[86]....
        /*0cd0*/ 	.word	0x00024630


	//   ....[87]....
        /*0cd4*/ 	.word	0x000246d0


	//   ....[88]....
        /*0cd8*/ 	.word	0x00024730


	//   ....[89]....
        /*0cdc*/ 	.word	0x00024810


	//   ....[90]....
        /*0ce0*/ 	.word	0x00024870


	//   ....[91]....
        /*0ce4*/ 	.word	0x00024950


	//   ....[92]....
        /*0ce8*/ 	.word	0x000249b0


	//   ....[93]....
        /*0cec*/ 	.word	0x00024a90


	//   ....[94]....
        /*0cf0*/ 	.word	0x00024af0


	//   ....[95]....
        /*0cf4*/ 	.word	0x00024bd0


	//   ....[96]....
        /*0cf8*/ 	.word	0x00024c30


	//   ....[97]....
        /*0cfc*/ 	.word	0x00024d10


	//   ....[98]....
        /*0d00*/ 	.word	0x00024d70


	//   ....[99]....
        /*0d04*/ 	.word	0x00024e50


	//   ....[100]....
        /*0d08*/ 	.word	0x00024eb0


	//   ....[101]....
        /*0d0c*/ 	.word	0x00024f80


	//   ....[102]....
        /*0d10*/ 	.word	0x000250a0


	//   ....[103]....
        /*0d14*/ 	.word	0x00025150


	//   ....[104]....
        /*0d18*/ 	.word	0x00025200


	//   ....[105]....
        /*0d1c*/ 	.word	0x000252d0


	//   ....[106]....
        /*0d20*/ 	.word	0x00025330


	//   ....[107]....
        /*0d24*/ 	.word	0x00025410


	//   ....[108]....
        /*0d28*/ 	.word	0x00025470


	//   ....[109]....
        /*0d2c*/ 	.word	0x00025540


	//   ....[110]....
        /*0d30*/ 	.word	0x000255a0


	//   ....[111]....
        /*0d34*/ 	.word	0x00025670


	//   ....[112]....
        /*0d38*/ 	.word	0x000256d0


	//   ....[113]....
        /*0d3c*/ 	.word	0x000257b0


	//   ....[114]....
        /*0d40*/ 	.word	0x00025810


	//   ....[115]....
        /*0d44*/ 	.word	0x000258e0


	//   ....[116]....
        /*0d48*/ 	.word	0x00025940


	//   ....[117]....
        /*0d4c*/ 	.word	0x00025a00


	//   ....[118]....
        /*0d50*/ 	.word	0x00025a90


	//   ....[119]....
        /*0d54*/ 	.word	0x00025b30


	//   ....[120]....
        /*0d58*/ 	.word	0x00025c50


	//   ....[121]....
        /*0d5c*/ 	.word	0x00025cc0


	//   ....[122]....
        /*0d60*/ 	.word	0x00025d30


	//   ....[123]....
        /*0d64*/ 	.word	0x00025da0


	//   ....[124]....
        /*0d68*/ 	.word	0x00025e10


	//   ....[125]....
        /*0d6c*/ 	.word	0x00025e90


	//   ....[126]....
        /*0d70*/ 	.word	0x00025f20


	//   ....[127]....
        /*0d74*/ 	.word	0x00025fb0


	//   ....[128]....
        /*0d78*/ 	.word	0x00026020


	//   ....[129]....
        /*0d7c*/ 	.word	0x00026090


	//   ....[130]....
        /*0d80*/ 	.word	0x00026100


	//   ....[131]....
        /*0d84*/ 	.word	0x00026180


	//   ....[132]....
        /*0d88*/ 	.word	0x000261f0


	//   ....[133]....
        /*0d8c*/ 	.word	0x00026290


	//   ....[134]....
        /*0d90*/ 	.word	0x00026320


	//   ....[135]....
        /*0d94*/ 	.word	0x00026440


	//----- nvinfo : EIATTR_REG_RECONFIG
	.align		4
.L_314:
        /*0d98*/ 	.byte	0x01, 0x54
	.zero		2


	//----- nvinfo : EIATTR_SYSCALL_OFFSETS
	.align		4
        /*0d9c*/ 	.byte	0x04, 0x46
        /*0d9e*/ 	.short	(.L_316 - .L_315)


	//   ....[0]....
.L_315:
        /*0da0*/ 	.word	0x00001940


	//   ....[1]....
        /*0da4*/ 	.word	0x00001a90


	//   ....[2]....
        /*0da8*/ 	.word	0x00008670


	//   ....[3]....
        /*0dac*/ 	.word	0x00008970


	//   ....[4]....
        /*0db0*/ 	.word	0x0001b4a0


	//   ....[5]....
        /*0db4*/ 	.word	0x0001b5f0


	//   ....[6]....
        /*0db8*/ 	.word	0x0001b6e0


	//   ....[7]....
        /*0dbc*/ 	.word	0x0001c6a0


	//----- nvinfo : EIATTR_MBARRIER_INSTR_OFFSETS
	.align		4
.L_316:
        /*0dc0*/ 	.byte	0x04, 0x39
        /*0dc2*/ 	.short	(.L_318 - .L_317)


	//   ....[0]....
.L_317:
        /*0dc4*/ 	.word	0x00000270
        /*0dc8*/ 	.word	0x000000ff
        /*0dcc*/ 	.word	0x00028800
        /*0dd0*/ 	.short	0x0100
        /*0dd2*/ 	.byte	0x08
	.zero		1


	//   ....[1]....
        /*0dd4*/ 	.word	0x00000280
        /*0dd8*/ 	.word	0x000000ff
        /*0ddc*/ 	.word	0x00028820
        /*0de0*/ 	.short	0x0100
        /*0de2*/ 	.byte	0x08
	.zero		1


	//   ....[2]....
        /*0de4*/ 	.word	0x00000370
        /*0de8*/ 	.word	0x000000ff
        /*0dec*/ 	.word	0x00028830
        /*0df0*/ 	.short	0x0100
        /*0df2*/ 	.byte	0x08
	.zero		1


	//   ....[3]....
        /*0df4*/ 	.word	0x00000380
        /*0df8*/ 	.word	0x000000ff
        /*0dfc*/ 	.word	0x00028840
        /*0e00*/ 	.short	0x0100
        /*0e02*/ 	.byte	0x08
	.zero		1


	//   ....[4]....
        /*0e04*/ 	.word	0x00000390
        /*0e08*/ 	.word	0x000000ff
        /*0e0c*/ 	.word	0x00028838
        /*0e10*/ 	.short	0x0100
        /*0e12*/ 	.byte	0x08
	.zero		1


	//   ....[5]....
        /*0e14*/ 	.word	0x000003a0
        /*0e18*/ 	.word	0x000000ff
        /*0e1c*/ 	.word	0x00028848
        /*0e20*/ 	.short	0x0100
        /*0e22*/ 	.byte	0x08
	.zero		1


	//   ....[6]....
        /*0e24*/ 	.word	0x000004d0
        /*0e28*/ 	.word	0x000000ff
        /*0e2c*/ 	.word	0x00028850
        /*0e30*/ 	.short	0x0100
        /*0e32*/ 	.byte	0x08
	.zero		1


	//   ....[7]....
        /*0e34*/ 	.word	0x000004e0
        /*0e38*/ 	.word	0x000000ff
        /*0e3c*/ 	.word	0x00028860
        /*0e40*/ 	.short	0x0100
        /*0e42*/ 	.byte	0x08
	.zero		1


	//   ....[8]....
        /*0e44*/ 	.word	0x000004f0
        /*0e48*/ 	.word	0x000000ff
        /*0e4c*/ 	.word	0x00028858
        /*0e50*/ 	.short	0x0100
        /*0e52*/ 	.byte	0x08
	.zero		1


	//   ....[9]....
        /*0e54*/ 	.word	0x00000500
        /*0e58*/ 	.word	0x000000ff
        /*0e5c*/ 	.word	0x00028868
        /*0e60*/ 	.short	0x0100
        /*0e62*/ 	.byte	0x08
	.zero		1


	//   ....[10]....
        /*0e64*/ 	.word	0x000005f0
        /*0e68*/ 	.word	0x000000ff
        /*0e6c*/ 	.word	0x00028870
        /*0e70*/ 	.short	0x0100
        /*0e72*/ 	.byte	0x06
	.zero		1


	//   ....[11]....
        /*0e74*/ 	.word	0x00000600
        /*0e78*/ 	.word	0x000000ff
        /*0e7c*/ 	.word	0x00028880
        /*0e80*/ 	.short	0x0100
        /*0e82*/ 	.byte	0x06
	.zero		1


	//   ....[12]....
        /*0e84*/ 	.word	0x00000610
        /*0e88*/ 	.word	0x000000ff
        /*0e8c*/ 	.word	0x00028878
        /*0e90*/ 	.short	0x0100
        /*0e92*/ 	.byte	0x06
	.zero		1


	//   ....[13]....
        /*0e94*/ 	.word	0x00000620
        /*0e98*/ 	.word	0x000000ff
        /*0e9c*/ 	.word	0x00028888
        /*0ea0*/ 	.short	0x0100
        /*0ea2*/ 	.byte	0x06
	.zero		1


	//   ....[14]....
        /*0ea4*/ 	.word	0x00000750
        /*0ea8*/ 	.word	0x000000ff
        /*0eac*/ 	.word	0x00028890
        /*0eb0*/ 	.short	0x0100
        /*0eb2*/ 	.byte	0x08
	.zero		1


	//   ....[15]....
        /*0eb4*/ 	.word	0x00000760
        /*0eb8*/ 	.word	0x000000ff
        /*0ebc*/ 	.word	0x000288a0
        /*0ec0*/ 	.short	0x0100
        /*0ec2*/ 	.byte	0x08
	.zero		1


	//   ....[16]....
        /*0ec4*/ 	.word	0x00000770
        /*0ec8*/ 	.word	0x000000ff
        /*0ecc*/ 	.word	0x00028898
        /*0ed0*/ 	.short	0x0100
        /*0ed2*/ 	.byte	0x08
	.zero		1


	//   ....[17]....
        /*0ed4*/ 	.word	0x00000780
        /*0ed8*/ 	.word	0x000000ff
        /*0edc*/ 	.word	0x000288a8
        /*0ee0*/ 	.short	0x0100
        /*0ee2*/ 	.byte	0x08
	.zero		1


	//   ....[18]....
        /*0ee4*/ 	.word	0x000008b0
        /*0ee8*/ 	.word	0x000000ff
        /*0eec*/ 	.word	0x000288b0
        /*0ef0*/ 	.short	0x0100
        /*0ef2*/ 	.byte	0x08
	.zero		1


	//   ....[19]....
        /*0ef4*/ 	.word	0x000008c0
        /*0ef8*/ 	.word	0x000000ff
        /*0efc*/ 	.word	0x000288c0
        /*0f00*/ 	.short	0x0100
        /*0f02*/ 	.byte	0x08
	.zero		1


	//   ....[20]....
        /*0f04*/ 	.word	0x000008d0
        /*0f08*/ 	.word	0x000000ff
        /*0f0c*/ 	.word	0x000288b8
        /*0f10*/ 	.short	0x0100
        /*0f12*/ 	.byte	0x08
	.zero		1


	//   ....[21]....
        /*0f14*/ 	.word	0x000008e0
        /*0f18*/ 	.word	0x000000ff
        /*0f1c*/ 	.word	0x000288c8
        /*0f20*/ 	.short	0x0100
        /*0f22*/ 	.byte	0x08
	.zero		1


	//   ....[22]....
        /*0f24*/ 	.word	0x00002fb0
        /*0f28*/ 	.word	0x0000005b
        /*0f2c*/ 	.word	0x00028890
        /*0f30*/ 	.short	0x010a
        /*0f32*/ 	.byte	0x3f
	.zero		1


	//   ....[23]....
        /*0f34*/ 	.word	0x000053b0
        /*0f38*/ 	.word	0x0000005b
        /*0f3c*/ 	.word	0x00028890
        /*0f40*/ 	.short	0x010a
        /*0f42*/ 	.byte	0x3f
	.zero		1


	//   ....[24]....
        /*0f44*/ 	.word	0x000072e0
        /*0f48*/ 	.word	0x0000005b
        /*0f4c*/ 	.word	0x00028890
        /*0f50*/ 	.short	0x010a
        /*0f52*/ 	.byte	0x3f
	.zero		1


	//   ....[25]....
        /*0f54*/ 	.word	0x00007a00
        /*0f58*/ 	.word	0x0000000b
        /*0f5c*/ 	.word	0x00000000
        /*0f60*/ 	.short	0x0101
        /*0f62*/ 	.byte	0x3f
	.zero		1


	//   ....[26]....
        /*0f64*/ 	.word	0x00007a40
        /*0f68*/ 	.word	0x0000005b
        /*0f6c*/ 	.word	0x000288b0
        /*0f70*/ 	.short	0x010a
        /*0f72*/ 	.byte	0x3f
	.zero		1


	//   ....[27]....
        /*0f74*/ 	.word	0x00008070
        /*0f78*/ 	.word	0x0000005b
        /*0f7c*/ 	.word	0x00000000
        /*0f80*/ 	.short	0x0101
        /*0f82*/ 	.byte	0x3f
	.zero		1


	//   ....[28]....
        /*0f84*/ 	.word	0x00008700
        /*0f88*/ 	.word	0x00000012
        /*0f8c*/ 	.word	0x00028800
        /*0f90*/ 	.short	0x010a
        /*0f92*/ 	.byte	0x3f
	.zero		1


	//   ....[29]....
        /*0f94*/ 	.word	0x00008750
        /*0f98*/ 	.word	0x00000012
        /*0f9c*/ 	.word	0x00028800
        /*0fa0*/ 	.short	0x010a
        /*0fa2*/ 	.byte	0x3f
	.zero		1


	//   ....[30]....
        /*0fa4*/ 	.word	0x000098d0
        /*0fa8*/ 	.word	0x00000012
        /*0fac*/ 	.word	0x00028800
        /*0fb0*/ 	.short	0x010a
        /*0fb2*/ 	.byte	0x3f
	.zero		1


	//   ....[31]....
        /*0fb4*/ 	.word	0x0000bcd0
        /*0fb8*/ 	.word	0x00000012
        /*0fbc*/ 	.word	0x00028800
        /*0fc0*/ 	.short	0x010a
        /*0fc2*/ 	.byte	0x3f
	.zero		1


	//   ....[32]....
        /*0fc4*/ 	.word	0x0000d670
        /*0fc8*/ 	.word	0x00000000
        /*0fcc*/ 	.word	0x00028830
        /*0fd0*/ 	.short	0x010a
        /*0fd2*/ 	.byte	0x3f
	.zero		1


	//   ....[33]....
        /*0fd4*/ 	.word	0x0000d6b0
        /*0fd8*/ 	.word	0x00000000
        /*0fdc*/ 	.word	0x00028830
        /*0fe0*/ 	.short	0x010a
        /*0fe2*/ 	.byte	0x3f
	.zero		1


	//   ....[34]....
        /*0fe4*/ 	.word	0x0000f810
        /*0fe8*/ 	.word	0x00000000
        /*0fec*/ 	.word	0x00000000
        /*0ff0*/ 	.short	0x0101
        /*0ff2*/ 	.byte	0x3f
	.zero		1


	//   ....[35]....
        /*0ff4*/ 	.word	0x00010420
        /*0ff8*/ 	.word	0x00000007
        /*0ffc*/ 	.word	0x00028830
        /*1000*/ 	.short	0x010a
        /*1002*/ 	.byte	0x3f
	.zero		1


	//   ....[36]....
        /*1004*/ 	.word	0x00010470
        /*1008*/ 	.word	0x00000007
        /*100c*/ 	.word	0x00028830
        /*1010*/ 	.short	0x010a
        /*1012*/ 	.byte	0x3f
	.zero		1


	//   ....[37]....
        /*1014*/ 	.word	0x000108f0
        /*1018*/ 	.word	0x00000007
        /*101c*/ 	.word	0x00028850
        /*1020*/ 	.short	0x010a
        /*1022*/ 	.byte	0x3f
	.zero		1


	//   ....[38]....
        /*1024*/ 	.word	0x00010930
        /*1028*/ 	.word	0x00000007
        /*102c*/ 	.word	0x00028850
        /*1030*/ 	.short	0x010a
        /*1032*/ 	.byte	0x3f
	.zero		1


	//   ....[39]....
        /*1034*/ 	.word	0x00012e80
        /*1038*/ 	.word	0x00000000
        /*103c*/ 	.word	0x00000000
        /*1040*/ 	.short	0x0101
        /*1042*/ 	.byte	0x3f
	.zero		1


	//   ....[40]....
        /*1044*/ 	.word	0x00013100
        /*1048*/ 	.word	0x0000000d
        /*104c*/ 	.word	0x00000000
        /*1050*/ 	.short	0x0101
        /*1052*/ 	.byte	0x3f
	.zero		1


	//   ....[41]....
        /*1054*/ 	.word	0x00013810
        /*1058*/ 	.word	0x00000006
        /*105c*/ 	.word	0x00028830
        /*1060*/ 	.short	0x010a
        /*1062*/ 	.byte	0x3f
	.zero		1


	//   ....[42]....
        /*1064*/ 	.word	0x00013860
        /*1068*/ 	.word	0x00000006
        /*106c*/ 	.word	0x00028830
        /*1070*/ 	.short	0x010a
        /*1072*/ 	.byte	0x3f
	.zero		1


	//   ....[43]....
        /*1074*/ 	.word	0x00013cb0
        /*1078*/ 	.word	0x00000007
        /*107c*/ 	.word	0x00028850
        /*1080*/ 	.short	0x010a
        /*1082*/ 	.byte	0x3f
	.zero		1


	//   ....[44]....
        /*1084*/ 	.word	0x00013cf0
        /*1088*/ 	.word	0x00000007
        /*108c*/ 	.word	0x00028850
        /*1090*/ 	.short	0x010a
        /*1092*/ 	.byte	0x3f
	.zero		1


	//   ....[45]....
        /*1094*/ 	.word	0x00015310
        /*1098*/ 	.word	0x0000001b
        /*109c*/ 	.word	0x00000000
        /*10a0*/ 	.short	0x0101
        /*10a2*/ 	.byte	0x3f
	.zero		1


	//   ....[46]....
        /*10a4*/ 	.word	0x00015b90
        /*10a8*/ 	.word	0x00000009
        /*10ac*/ 	.word	0x00000000
        /*10b0*/ 	.short	0x0101
        /*10b2*/ 	.byte	0x3f
	.zero		1


	//   ....[47]....
        /*10b4*/ 	.word	0x000161e0
        /*10b8*/ 	.word	0x0000000d
        /*10bc*/ 	.word	0x00028850
        /*10c0*/ 	.short	0x010a
        /*10c2*/ 	.byte	0x3f
	.zero		1


	//   ....[48]....
        /*10c4*/ 	.word	0x00016260
        /*10c8*/ 	.word	0x0000000d
        /*10cc*/ 	.word	0x00028850
        /*10d0*/ 	.short	0x010a
        /*10d2*/ 	.byte	0x3f
	.zero		1


	//   ....[49]....
        /*10d4*/ 	.word	0x00016880
        /*10d8*/ 	.word	0x00000004
        /*10dc*/ 	.word	0x00000000
        /*10e0*/ 	.short	0x0101
        /*10e2*/ 	.byte	0x3f
	.zero		1


	//   ....[50]....
        /*10e4*/ 	.word	0x00017d90
        /*10e8*/ 	.word	0x00000000
        /*10ec*/ 	.word	0x00000000
        /*10f0*/ 	.short	0x0101
        /*10f2*/ 	.byte	0x3f
	.zero		1


	//   ....[51]....
        /*10f4*/ 	.word	0x0001a230
        /*10f8*/ 	.word	0x00000016
        /*10fc*/ 	.word	0x00028820
        /*1100*/ 	.short	0x010a
        /*1102*/ 	.byte	0x3f
	.zero		1


	//   ....[52]....
        /*1104*/ 	.word	0x0001a2c0
        /*1108*/ 	.word	0x00000007
        /*110c*/ 	.word	0x000288a0
        /*1110*/ 	.short	0x010a
        /*1112*/ 	.byte	0x3f
	.zero		1


	//   ....[53]....
        /*1114*/ 	.word	0x0001a620
        /*1118*/ 	.word	0x00000007
        /*111c*/ 	.word	0x000288c0
        /*1120*/ 	.short	0x010a
        /*1122*/ 	.byte	0x3f
	.zero		1


	//   ....[54]....
        /*1124*/ 	.word	0x0001aa50
        /*1128*/ 	.word	0x0000000a
        /*112c*/ 	.word	0x000288a0
        /*1130*/ 	.short	0x010a
        /*1132*/ 	.byte	0x3f
	.zero		1


	//   ....[55]....
        /*1134*/ 	.word	0x0001ad90
        /*1138*/ 	.word	0x0000000a
        /*113c*/ 	.word	0x000288c0
        /*1140*/ 	.short	0x010a
        /*1142*/ 	.byte	0x3f
	.zero		1


	//   ....[56]....
        /*1144*/ 	.word	0x0001bc00
        /*1148*/ 	.word	0x00000007
        /*114c*/ 	.word	0x00028840
        /*1150*/ 	.short	0x010a
        /*1152*/ 	.byte	0x3f
	.zero		1


	//   ....[57]....
        /*1154*/ 	.word	0x0001c380
        /*1158*/ 	.word	0x00000007
        /*115c*/ 	.word	0x00028830
        /*1160*/ 	.short	0x0107
        /*1162*/ 	.byte	0x3f
	.zero		1


	//   ....[58]....
        /*1164*/ 	.word	0x0001c450
        /*1168*/ 	.word	0x00000007
        /*116c*/ 	.word	0x00028830
        /*1170*/ 	.short	0x0101
        /*1172*/ 	.byte	0x3f
	.zero		1


	//   ....[59]....
        /*1174*/ 	.word	0x0001cf80
        /*1178*/ 	.word	0x00000016
        /*117c*/ 	.word	0x00028800
        /*1180*/ 	.short	0x0107
        /*1182*/ 	.byte	0x3f
	.zero		1


	//   ....[60]....
        /*1184*/ 	.word	0x0001d090
        /*1188*/ 	.word	0x00000016
        /*118c*/ 	.word	0x00028800
        /*1190*/ 	.short	0x0101
        /*1192*/ 	.byte	0x3f
	.zero		1


	//   ....[61]....
        /*1194*/ 	.word	0x0001d0b0
        /*1198*/ 	.word	0x00000016
        /*119c*/ 	.word	0x00028820
        /*11a0*/ 	.short	0x010a
        /*11a2*/ 	.byte	0x3f
	.zero		1


	//   ....[62]....
        /*11a4*/ 	.word	0x0001d450
        /*11a8*/ 	.word	0x00000006
        /*11ac*/ 	.word	0x00028840
        /*11b0*/ 	.short	0x010a
        /*11b2*/ 	.byte	0x3f
	.zero		1


	//   ....[63]....
        /*11b4*/ 	.word	0x0001d970
        /*11b8*/ 	.word	0x00000006
        /*11bc*/ 	.word	0x00028830
        /*11c0*/ 	.short	0x0107
        /*11c2*/ 	.byte	0x3f
	.zero		1


	//   ....[64]....
        /*11c4*/ 	.word	0x0001da30
        /*11c8*/ 	.word	0x00000006
        /*11cc*/ 	.word	0x00028830
        /*11d0*/ 	.short	0x0101
        /*11d2*/ 	.byte	0x3f
	.zero		1


	//   ....[65]....
        /*11d4*/ 	.word	0x0001da90
        /*11d8*/ 	.word	0x00000006
        /*11dc*/ 	.word	0x00028860
        /*11e0*/ 	.short	0x010a
        /*11e2*/ 	.byte	0x3f
	.zero		1


	//   ....[66]....
        /*11e4*/ 	.word	0x0001dfd0
        /*11e8*/ 	.word	0x00000006
        /*11ec*/ 	.word	0x00028850
        /*11f0*/ 	.short	0x0107
        /*11f2*/ 	.byte	0x3f
	.zero		1


	//   ....[67]....
        /*11f4*/ 	.word	0x0001e180
        /*11f8*/ 	.word	0x00000006
        /*11fc*/ 	.word	0x00028850
        /*1200*/ 	.short	0x0101
        /*1202*/ 	.byte	0x3f
	.zero		1


	//   ....[68]....
        /*1204*/ 	.word	0x0001e390
        /*1208*/ 	.word	0x00000000
        /*120c*/ 	.word	0x00028860
        /*1210*/ 	.short	0x010a
        /*1212*/ 	.byte	0x3f
	.zero		1


	//   ....[69]....
        /*1214*/ 	.word	0x0001e8c0
        /*1218*/ 	.word	0x00000000
        /*121c*/ 	.word	0x00028850
        /*1220*/ 	.short	0x0107
        /*1222*/ 	.byte	0x3f
	.zero		1


	//   ....[70]....
        /*1224*/ 	.word	0x0001e980
        /*1228*/ 	.word	0x00000000
        /*122c*/ 	.word	0x00028850
        /*1230*/ 	.short	0x0101
        /*1232*/ 	.byte	0x3f
	.zero		1


	//   ....[71]....
        /*1234*/ 	.word	0x0001f6b0
        /*1238*/ 	.word	0x00000004
        /*123c*/ 	.word	0x00028820
        /*1240*/ 	.short	0x010a
        /*1242*/ 	.byte	0x3f
	.zero		1


	//   ....[72]....
        /*1244*/ 	.word	0x0001f820
        /*1248*/ 	.word	0x00000005
        /*124c*/ 	.word	0x00028840
        /*1250*/ 	.short	0x010a
        /*1252*/ 	.byte	0x3f
	.zero		1


	//   ....[73]....
        /*1254*/ 	.word	0x0001f8c0
        /*1258*/ 	.word	0x00000019
        /*125c*/ 	.word	0x00028840
        /*1260*/ 	.short	0x010a
        /*1262*/ 	.byte	0x3f
	.zero		1


	//   ....[74]....
        /*1264*/ 	.word	0x0001f900
        /*1268*/ 	.word	0x00000005
        /*126c*/ 	.word	0x00028860
        /*1270*/ 	.short	0x010a
        /*1272*/ 	.byte	0x3f
	.zero		1


	//   ....[75]....
        /*1274*/ 	.word	0x0001f940
        /*1278*/ 	.word	0x00000019
        /*127c*/ 	.word	0x00028860
        /*1280*/ 	.short	0x010a
        /*1282*/ 	.byte	0x3f
	.zero		1


	//   ....[76]....
        /*1284*/ 	.word	0x0001f9a0
        /*1288*/ 	.word	0x0000005b
        /*128c*/ 	.word	0x00028890
        /*1290*/ 	.short	0x010a
        /*1292*/ 	.byte	0x3f
	.zero		1


	//   ....[77]....
        /*1294*/ 	.word	0x0001feb0
        /*1298*/ 	.word	0x0000005b
        /*129c*/ 	.word	0x00028890
        /*12a0*/ 	.short	0x010a
        /*12a2*/ 	.byte	0x3f
	.zero		1


	//   ....[78]....
        /*12a4*/ 	.word	0x000203c0
        /*12a8*/ 	.word	0x0000005b
        /*12ac*/ 	.word	0x00028890
        /*12b0*/ 	.short	0x010a
        /*12b2*/ 	.byte	0x3f
	.zero		1


	//   ....[79]....
        /*12b4*/ 	.word	0x00020890
        /*12b8*/ 	.word	0x0000005b
        /*12bc*/ 	.word	0x000288b0
        /*12c0*/ 	.short	0x010a
        /*12c2*/ 	.byte	0x3f
	.zero		1


	//   ....[80]....
        /*12c4*/ 	.word	0x00021090
        /*12c8*/ 	.word	0x00000012
        /*12cc*/ 	.word	0x00028800
        /*12d0*/ 	.short	0x010a
        /*12d2*/ 	.byte	0x3f
	.zero		1


	//   ....[81]....
        /*12d4*/ 	.word	0x00021bf0
        /*12d8*/ 	.word	0x00000012
        /*12dc*/ 	.word	0x00028800
        /*12e0*/ 	.short	0x010a
        /*12e2*/ 	.byte	0x3f
	.zero		1


	//   ....[82]....
        /*12e4*/ 	.word	0x00021c40
        /*12e8*/ 	.word	0x00000000
        /*12ec*/ 	.word	0x00028830
        /*12f0*/ 	.short	0x010a
        /*12f2*/ 	.byte	0x3f
	.zero		1


	//   ....[83]....
        /*12f4*/ 	.word	0x00021c90
        /*12f8*/ 	.word	0x00000007
        /*12fc*/ 	.word	0x00028830
        /*1300*/ 	.short	0x010a
        /*1302*/ 	.byte	0x3f
	.zero		1


	//   ....[84]....
        /*1304*/ 	.word	0x00021ce0
        /*1308*/ 	.word	0x00000007
        /*130c*/ 	.word	0x00028850
        /*1310*/ 	.short	0x010a
        /*1312*/ 	.byte	0x3f
	.zero		1


	//   ....[85]....
        /*1314*/ 	.word	0x00021d30
        /*1318*/ 	.word	0x00000006
        /*131c*/ 	.word	0x00028830
        /*1320*/ 	.short	0x010a
        /*1322*/ 	.byte	0x3f
	.zero		1


	//   ....[86]....
        /*1324*/ 	.word	0x00021d80
        /*1328*/ 	.word	0x00000007
        /*132c*/ 	.word	0x00028850
        /*1330*/ 	.short	0x010a
        /*1332*/ 	.byte	0x3f
	.zero		1


	//   ....[87]....
        /*1334*/ 	.word	0x00021dd0
        /*1338*/ 	.word	0x0000000d
        /*133c*/ 	.word	0x00028850
        /*1340*/ 	.short	0x010a
        /*1342*/ 	.byte	0x3f
	.zero		1


	//   ....[88]....
        /*1344*/ 	.word	0x000223a0
        /*1348*/ 	.word	0x00000016
        /*134c*/ 	.word	0x00028820
        /*1350*/ 	.short	0x010a
        /*1352*/ 	.byte	0x3f
	.zero		1


	//   ....[89]....
        /*1354*/ 	.word	0x000223f0
        /*1358*/ 	.word	0x00000007
        /*135c*/ 	.word	0x000288a0
        /*1360*/ 	.short	0x010a
        /*1362*/ 	.byte	0x3f
	.zero		1


	//   ....[90]....
        /*1364*/ 	.word	0x00022440
        /*1368*/ 	.word	0x00000007
        /*136c*/ 	.word	0x000288c0
        /*1370*/ 	.short	0x010a
        /*1372*/ 	.byte	0x3f
	.zero		1


	//   ....[91]....
        /*1374*/ 	.word	0x00022490
        /*1378*/ 	.word	0x0000000a
        /*137c*/ 	.word	0x000288a0
        /*1380*/ 	.short	0x010a
        /*1382*/ 	.byte	0x3f
	.zero		1


	//   ....[92]....
        /*1384*/ 	.word	0x000224e0
        /*1388*/ 	.word	0x0000000a
        /*138c*/ 	.word	0x000288c0
        /*1390*/ 	.short	0x010a
        /*1392*/ 	.byte	0x3f
	.zero		1


	//   ....[93]....
        /*1394*/ 	.word	0x00022600
        /*1398*/ 	.word	0x00000007
        /*139c*/ 	.word	0x00028840
        /*13a0*/ 	.short	0x010a
        /*13a2*/ 	.byte	0x3f
	.zero		1


	//   ....[94]....
        /*13a4*/ 	.word	0x00023bb0
        /*13a8*/ 	.word	0x00000016
        /*13ac*/ 	.word	0x00028820
        /*13b0*/ 	.short	0x010a
        /*13b2*/ 	.byte	0x3f
	.zero		1


	//   ....[95]....
        /*13b4*/ 	.word	0x00023c00
        /*13b8*/ 	.word	0x00000006
        /*13bc*/ 	.word	0x00028840
        /*13c0*/ 	.short	0x010a
        /*13c2*/ 	.byte	0x3f
	.zero		1


	//   ....[96]....
        /*13c4*/ 	.word	0x00024580
        /*13c8*/ 	.word	0x00000006
        /*13cc*/ 	.word	0x00028860
        /*13d0*/ 	.short	0x010a
        /*13d2*/ 	.byte	0x3f
	.zero		1


	//   ....[97]....
        /*13d4*/ 	.word	0x00024ff0
        /*13d8*/ 	.word	0x00000000
        /*13dc*/ 	.word	0x00028860
        /*13e0*/ 	.short	0x010a
        /*13e2*/ 	.byte	0x3f
	.zero		1


	//   ....[98]....
        /*13e4*/ 	.word	0x00026360
        /*13e8*/ 	.word	0x00000004
        /*13ec*/ 	.word	0x00028820
        /*13f0*/ 	.short	0x010a
        /*13f2*/ 	.byte	0x3f
	.zero		1


	//   ....[99]....
        /*13f4*/ 	.word	0x00026500
        /*13f8*/ 	.word	0x00000005
        /*13fc*/ 	.word	0x00028840
        /*1400*/ 	.short	0x010a
        /*1402*/ 	.byte	0x3f
	.zero		1


	//   ....[100]....
        /*1404*/ 	.word	0x00026550
        /*1408*/ 	.word	0x00000019
        /*140c*/ 	.word	0x00028840
        /*1410*/ 	.short	0x010a
        /*1412*/ 	.byte	0x3f
	.zero		1


	//   ....[101]....
        /*1414*/ 	.word	0x000265a0
        /*1418*/ 	.word	0x00000005
        /*141c*/ 	.word	0x00028860
        /*1420*/ 	.short	0x010a
        /*1422*/ 	.byte	0x3f
	.zero		1


	//----- nvinfo : EIATTR_NUM_MBARRIERS
	.align		4
.L_318:
        /*1424*/ 	.byte	0x03, 0x38
        /*1426*/ 	.short	0x0016


	//----- nvinfo : EIATTR_EXIT_INSTR_OFFSETS
	.align		4
        /*1428*/ 	.byte	0x04, 0x1c
        /*142a*/ 	.short	(.L_320 - .L_319)


	//   ....[0]....
.L_319:
        /*142c*/ 	.word	0x0001f990


	//----- nvinfo : EIATTR_MAX_THREADS
	.align		4
.L_320:
        /*1430*/ 	.byte	0x04, 0x05
        /*1432*/ 	.short	(.L_322 - .L_321)
.L_321:
        /*1434*/ 	.word	0x00000180
        /*1438*/ 	.word	0x00000001
        /*143c*/ 	.word	0x00000001


	//----- nvinfo : EIATTR_CRS_STACK_SIZE
	.align		4
.L_322:
        /*1440*/ 	.byte	0x04, 0x1e
        /*1442*/ 	.short	(.L_324 - .L_323)
.L_323:
        /*1444*/ 	.word	0x00000000


	//----- nvinfo : EIATTR_CBANK_PARAM_SIZE
	.align		4
.L_324:
        /*1448*/ 	.byte	0x03, 0x19
        /*144a*/ 	.short	0x0af0


	//----- nvinfo : EIATTR_PARAM_CBANK
	.align		4
        /*144c*/ 	.byte	0x04, 0x0a
        /*144e*/ 	.short	(.L_326 - .L_325)
	.align		4
.L_325:
        /*1450*/ 	.word	index@(.nv.constant0._ZN7cutlass13device_kernelIN5flash11enable_sm90INS1_16FlashAttnFwdSm90INS1_25CollectiveMainloopFwdSm90ILi2EN4cute5tupleIJNS5_1CILi1EEES8_S8_EEENS6_IJNS7_ILi128EEESA_SA_EEELi128ENS_6half_tEfNS_4arch4Sm90ELb1ELb0ELb1ELb1ELb1ELb1ELb0ELb1ELb1ELb1ELb0ELb0EEENS1_21CollectiveEpilogueFwdISB_S9_SC_SE_Li256ELb1ELb1ELb0ELb0EEENS1_36VarlenDynamicPersistentTileSchedulerILi128ELi128ELi256ELi128ELb0ELb1ELb1ELb1ELb1ELb1EEEEEEEEEvNT_6ParamsE)
        /*1454*/ 	.short	0x0210
        /*1456*/ 	.short	0x0af0


	//----- nvinfo : EIATTR_SW_WAR
	.align		4
.L_326:
        /*1458*/ 	.byte	0x04, 0x36
        /*145a*/ 	.short	(.L_328 - .L_327)
.L_327:
        /*145c*/ 	.word	0x00000008
.L_328:


//--------------------- .nv.callgraph             --------------------------
	.section	.nv.callgraph,"",@"SHT_CUDA_CALLGRAPH"
	.align	4
	.sectionentsize	8
	.align		4
        /*0000*/ 	.word	0x00000000
	.align		4
        /*0004*/ 	.word	0xffffffff
	.align		4
        /*0008*/ 	.word	index@(_ZN7cutlass13device_kernelIN5flash11enable_sm90INS1_16FlashAttnFwdSm90INS1_25CollectiveMainloopFwdSm90ILi2EN4cute5tupleIJNS5_1CILi1EEES8_S8_EEENS6_IJNS7_ILi128EEESA_SA_EEELi128ENS_6half_tEfNS_4arch4Sm90ELb0ELb0ELb1ELb0ELb1ELb0ELb0ELb1ELb1ELb1ELb0ELb0EEENS1_21CollectiveEpilogueFwdISB_S9_SC_SE_Li256ELb0ELb1ELb0ELb0EEENS1_29StaticPersistentTileSchedulerILb0EEEEEEEEEvNT_6ParamsE)
	.align		4
        /*000c*/ 	.word	index@(__assertfail)
	.align		4
        /*0010*/ 	.word	index@(_ZN7cutlass13device_kernelIN5flash11enable_sm90INS1_16FlashAttnFwdSm90INS1_25CollectiveMainloopFwdSm90ILi2EN4cute5tupleIJNS5_1CILi1EEES8_S8_EEENS6_IJNS7_ILi128EEESA_SA_EEELi128ENS_6half_tEfNS_4arch4Sm90ELb0ELb0ELb1ELb1ELb1ELb0ELb0ELb1ELb1ELb1ELb0ELb0EEENS1_21CollectiveEpilogueFwdISB_S9_SC_SE_Li256ELb1ELb1ELb0ELb0EEENS1_36VarlenDynamicPersistentTileSchedulerILi128ELi128ELi256ELi128ELb0ELb1ELb1ELb0ELb1ELb1EEEEEEEEEvNT_6ParamsE)
	.align		4
        /*0014*/ 	.word	index@(__assertfail)
	.align		4
        /*0018*/ 	.word	index@(_ZN7cutlass13device_kernelIN5flash11enable_sm90INS1_16FlashAttnFwdSm90INS1_25CollectiveMainloopFwdSm90ILi2EN4cute5tupleIJNS5_1CILi1EEES8_S8_EEENS6_IJNS7_ILi128EEESA_SA_EEELi128ENS_6half_tEfNS_4arch4Sm90ELb0ELb0ELb1ELb1ELb1ELb1ELb0ELb1ELb1ELb1ELb0ELb0EEENS1_21CollectiveEpilogueFwdISB_S9_SC_SE_Li256ELb1ELb1ELb0ELb0EEENS1_36VarlenDynamicPersistentTileSchedulerILi128ELi128ELi256ELi128ELb0ELb1ELb1ELb0ELb1ELb1EEEEEEEEEvNT_6ParamsE)
	.align		4
        /*001c*/ 	.word	index@(__assertfail)
	.align		4
        /*0020*/ 	.word	index@(_ZN7cutlass13device_kernelIN5flash11enable_sm90INS1_16FlashAttnFwdSm90INS1_25CollectiveMainloopFwdSm90ILi2EN4cute5tupleIJNS5_1CILi1EEES8_S8_EEENS6_IJNS7_ILi128EEESA_SA_EEELi128ENS_6half_tEfNS_4arch4Sm90ELb0ELb1ELb1ELb0ELb1ELb0ELb0ELb1ELb1ELb1ELb0ELb0EEENS1_21CollectiveEpilogueFwdISB_S9_SC_SE_Li256ELb0ELb1ELb0ELb0EEENS1_30DynamicPersistentTileSchedulerILi256ELi128ELb0ELb1ELb1EEEEEEEEEvNT_6ParamsE)
	.align		4
        /*0024*/ 	.word	index@(__assertfail)
	.align		4
        /*0028*/ 	.word	index@(_ZN7cutlass13device_kernelIN5flash11enable_sm90INS1_16FlashAttnFwdSm90INS1_25CollectiveMainloopFwdSm90ILi2EN4cute5tupleIJNS5_1CILi1EEES8_S8_EEENS6_IJNS7_ILi128EEESA_SA_EEELi128ENS_6half_tEfNS_4arch4Sm90ELb0ELb1ELb1ELb1ELb1ELb0ELb0ELb1ELb1ELb1ELb0ELb0EEENS1_21CollectiveEpilogueFwdISB_S9_SC_SE_Li256ELb1ELb1ELb0ELb0EEENS1_36VarlenDynamicPersistentTileSchedulerILi128ELi128ELi256ELi128ELb0ELb1ELb1ELb1ELb0ELb1EEEEEEEEEvNT_6ParamsE)
	.align		4
        /*002c*/ 	.word	index@(__assertfail)
	.align		4
        /*0030*/ 	.word	index@(_ZN7cutlass13device_kernelIN5flash11enable_sm90INS1_16FlashAttnFwdSm90INS1_25CollectiveMainloopFwdSm90ILi2EN4cute5tupleIJNS5_1CILi1EEES8_S8_EEENS6_IJNS7_ILi128EEESA_SA_EEELi128ENS_6half_tEfNS_4arch4Sm90ELb0ELb1ELb1ELb1ELb1ELb1ELb0ELb1ELb1ELb1ELb0ELb0EEENS1_21CollectiveEpilogueFwdISB_S9_SC_SE_Li256ELb1ELb1ELb0ELb0EEENS1_36VarlenDynamicPersistentTileSchedulerILi128ELi128ELi256ELi128ELb0ELb1ELb1ELb1ELb0ELb1EEEEEEEEEvNT_6ParamsE)
	.align		4
        /*0034*/ 	.word	index@(__assertfail)
	.align		4
        /*0038*/ 	.word	index@(_ZN7cutlass13device_kernelIN5flash11enable_sm90INS1_16FlashAttnFwdSm90INS1_25CollectiveMainloopFwdSm90ILi2EN4cute5tupleIJNS5_1CILi1EEES8_S8_EEENS6_IJNS7_ILi128EEESA_SA_EEELi128ENS_6half_tEfNS_4arch4Sm90ELb1ELb0ELb1ELb0ELb1ELb0ELb0ELb1ELb1ELb1ELb0ELb0EEENS1_21CollectiveEpilogueFwdISB_S9_SC_SE_Li256ELb0ELb1ELb0ELb0EEENS1_30DynamicPersistentTileSchedulerILi256ELi128ELb0ELb1ELb1EEEEEEEEEvNT_6ParamsE)
	.align		4
        /*003c*/ 	.word	index@(__assertfail)
	.align		4
        /*0040*/ 	.word	index@(_ZN7cutlass13device_kernelIN5flash11enable_sm90INS1_16FlashAttnFwdSm90INS1_25CollectiveMainloopFwdSm90ILi2EN4cute5tupleIJNS5_1CILi1EEES8_S8_EEENS6_IJNS7_ILi128EEESA_SA_EEELi128ENS_6half_tEfNS_4arch4Sm90ELb1ELb0ELb1ELb1ELb1ELb0ELb0ELb1ELb1ELb1ELb0ELb0EEENS1_21CollectiveEpilogueFwdISB_S9_SC_SE_Li256ELb1ELb1ELb0ELb0EEENS1_36VarlenDynamicPersistentTileSchedulerILi128ELi128ELi256ELi128ELb0ELb1ELb1ELb1ELb1ELb1EEEEEEEEEvNT_6ParamsE)
	.align		4
        /*0044*/ 	.word	index@(__assertfail)
	.align		4
        /*0048*/ 	.word	index@(_ZN7cutlass13device_kernelIN5flash11enable_sm90INS1_16FlashAttnFwdSm90INS1_25CollectiveMainloopFwdSm90ILi2EN4cute5tupleIJNS5_1CILi1EEES8_S8_EEENS6_IJNS7_ILi128EEESA_SA_EEELi128ENS_6half_tEfNS_4arch4Sm90ELb1ELb0ELb1ELb1ELb1ELb1ELb0ELb1ELb1ELb1ELb0ELb0EEENS1_21CollectiveEpilogueFwdISB_S9_SC_SE_Li256ELb1ELb1ELb0ELb0EEENS1_36VarlenDynamicPersistentTileSchedulerILi128ELi128ELi256ELi128ELb0ELb1ELb1ELb1ELb1ELb1EEEEEEEEEvNT_6ParamsE)
	.align		4
        /*004c*/ 	.word	index@(__assertfail)
	.align		4
        /*0050*/ 	.word	0x00000000
	.align		4
        /*0054*/ 	.word	0xfffffffe
	.align		4
        /*0058*/ 	.word	0x00000000
	.align		4
        /*005c*/ 	.word	0xfffffffd
	.align		4
        /*0060*/ 	.word	0x00000000
	.align		4
        /*0064*/ 	.word	0xfffffffc


//--------------------- .nv.constant4             --------------------------
	.section	.nv.constant4,"a",@progbits
	.align	8
	.align		8
.nv.constant4:
        /*0000*/ 	.dword	__assertfail
	.align		8
        /*0008*/ 	.dword	__unnamed_1
	.align		8
        /*0010*/ 	.dword	__unnamed_2
	.align		8
        /*0018*/ 	.dword	__unnamed_3
	.align		8
        /*0020*/ 	.dword	__unnamed_4
	.align		8
        /*0028*/ 	.dword	_ZN80_INTERNAL_4a8a0d8b_44_flash_fwd_hdim128_fp16_paged_softcap_sm90_cu_59c7631c_30434cuda3std3__45__cpo5beginE
	.align		8
        /*0030*/ 	.dword	_ZN80_INTERNAL_4a8a0d8b_44_flash_fwd_hdim128_fp16_paged_softcap_sm90_cu_59c7631c_30434cuda3std3__45__cpo3endE
	.align		8
        /*0038*/ 	.dword	_ZN80_INTERNAL_4a8a0d8b_44_flash_fwd_hdim128_fp16_paged_softcap_sm90_cu_59c7631c_30434cuda3std3__45__cpo6cbeginE
	.align		8
        /*0040*/ 	.dword	_ZN80_INTERNAL_4a8a0d8b_44_flash_fwd_hdim128_fp16_paged_softcap_sm90_cu_59c7631c_30434cuda3std3__45__cpo4cendE
	.align		8
        /*0048*/ 	.dword	_ZN80_INTERNAL_4a8a0d8b_44_flash_fwd_hdim128_fp16_paged_softcap_sm90_cu_59c7631c_30434cuda3std3__482_GLOBAL__N__4a8a0d8b_44_flash_fwd_hdim128_fp16_paged_softcap_sm90_cu_59c7631c_30436ignoreE
	.align		8
        /*0050*/ 	.dword	_ZN80_INTERNAL_4a8a0d8b_44_flash_fwd_hdim128_fp16_paged_softcap_sm90_cu_59c7631c_30434cuda3std3__419piecewise_constructE
	.align		8
        /*0058*/ 	.dword	_ZN80_INTERNAL_4a8a0d8b_44_flash_fwd_hdim128_fp16_paged_softcap_sm90_cu_59c7631c_30434cuda3std3__48in_placeE
	.align		8
        /*0060*/ 	.dword	_ZN80_INTERNAL_4a8a0d8b_44_flash_fwd_hdim128_fp16_paged_softcap_sm90_cu_59c7631c_30434cuda3std6ranges3__45__cpo4swapE
	.align		8
        /*0068*/ 	.dword	_ZN80_INTERNAL_4a8a0d8b_44_flash_fwd_hdim128_fp16_paged_softcap_sm90_cu_59c7631c_30434cuda3std6ranges3__45__cpo9iter_moveE
	.align		8
        /*0070*/ 	.dword	_ZN80_INTERNAL_4a8a0d8b_44_flash_fwd_hdim128_fp16_paged_softcap_sm90_cu_59c7631c_30434cute7productE
	.align		8
        /*0078*/ 	.dword	_ZN80_INTERNAL_4a8a0d8b_44_flash_fwd_hdim128_fp16_paged_softcap_sm90_cu_59c7631c_30434cute1_E
	.align		8
        /*0080*/ 	.dword	$str$23
	.align		8
        /*0088*/ 	.dword	$str$24


//--------------------- .text._ZN7cutlass13device_kernelIN5flash11enable_sm90INS1_16FlashAttnFwdSm90INS1_25CollectiveMainloopFwdSm90ILi2EN4cute5tupleIJNS5_1CILi1EEES8_S8_EEENS6_IJNS7_ILi128EEESA_SA_EEELi128ENS_6half_tEfNS_4arch4Sm90ELb0ELb0ELb1ELb0ELb1ELb0ELb0ELb1ELb1ELb1ELb0ELb0EEENS1_21CollectiveEpilogueFwdISB_S9_SC_SE_Li256ELb0ELb1ELb0ELb0EEENS1_29StaticPersistentTileSchedulerILb0EEEEEEEEEvNT_6ParamsE --------------------------
	.section	.text._ZN7cutlass13device_kernelIN5flash11enable_sm90INS1_16FlashAttnFwdSm90INS1_25CollectiveMainloopFwdSm90ILi2EN4cute5tupleIJNS5_1CILi1EEES8_S8_EEENS6_IJNS7_ILi128EEESA_SA_EEELi128ENS_6half_tEfNS_4arch4Sm90ELb0ELb0ELb1ELb0ELb1ELb0ELb0ELb1ELb1ELb1ELb0ELb0EEENS1_21CollectiveEpilogueFwdISB_S9_SC_SE_Li256ELb0ELb1ELb0ELb0EEENS1_29StaticPersistentTileSchedulerILb0EEEEEEEEEvNT_6ParamsE,"ax",@progbits
	.align	128
.text._ZN7cutlass13device_kernelIN5flash11enable_sm90INS1_16FlashAttnFwdSm90INS1_25CollectiveMainloopFwdSm90ILi2EN4cute5tupleIJNS5_1CILi1EEES8_S8_EEENS6_IJNS7_ILi128EEESA_SA_EEELi128ENS_6half_tEfNS_4arch4Sm90ELb0ELb0ELb1ELb0ELb1ELb0ELb0ELb1ELb1ELb1ELb0ELb0EEENS1_21CollectiveEpilogueFwdISB_S9_SC_SE_Li256ELb0ELb1ELb0ELb0EEENS1_29StaticPersistentTileSchedulerILb0EEEEEEEEEvNT_6ParamsE:
        .type           _ZN7cutlass13device_kernelIN5flash11enable_sm90INS1_16FlashAttnFwdSm90INS1_25CollectiveMainloopFwdSm90ILi2EN4cute5tupleIJNS5_1CILi1EEES8_S8_EEENS6_IJNS7_ILi128EEESA_SA_EEELi128ENS_6half_tEfNS_4arch4Sm90ELb0ELb0ELb1ELb0ELb1ELb0ELb0ELb1ELb1ELb1ELb0ELb0EEENS1_21CollectiveEpilogueFwdISB_S9_SC_SE_Li256ELb0ELb1ELb0ELb0EEENS1_29StaticPersistentTileSchedulerILb0EEEEEEEEEvNT_6ParamsE,@function
        .size           _ZN7cutlass13device_kernelIN5flash11enable_sm90INS1_16FlashAttnFwdSm90INS1_25CollectiveMainloopFwdSm90ILi2EN4cute5tupleIJNS5_1CILi1EEES8_S8_EEENS6_IJNS7_ILi128EEESA_SA_EEELi128ENS_6half_tEfNS_4arch4Sm90ELb0ELb0ELb1ELb0ELb1ELb0ELb0ELb1ELb1ELb1ELb0ELb0EEENS1_21CollectiveEpilogueFwdISB_S9_SC_SE_Li256ELb0ELb1ELb0ELb0EEENS1_29StaticPersistentTileSchedulerILb0EEEEEEEEEvNT_6ParamsE,(.L_x_3478 - _ZN7cutlass13device_kernelIN5flash11enable_sm90INS1_16FlashAttnFwdSm90INS1_25CollectiveMainloopFwdSm90ILi2EN4cute5tupleIJNS5_1CILi1EEES8_S8_EEENS6_IJNS7_ILi128EEESA_SA_EEELi128ENS_6half_tEfNS_4arch4Sm90ELb0ELb0ELb1ELb0ELb1ELb0ELb0ELb1ELb1ELb1ELb0ELb0EEENS1_21CollectiveEpilogueFwdISB_S9_SC_SE_Li256ELb0ELb1ELb0ELb0EEENS1_29StaticPersistentTileSchedulerILb0EEEEEEEEEvNT_6ParamsE)
        .other          _ZN7cutlass13device_kernelIN5flash11enable_sm90INS1_16FlashAttnFwdSm90INS1_25CollectiveMainloopFwdSm90ILi2EN4cute5tupleIJNS5_1CILi1EEES8_S8_EEENS6_IJNS7_ILi128EEESA_SA_EEELi128ENS_6half_tEfNS_4arch4Sm90ELb0ELb0ELb1ELb0ELb1ELb0ELb0ELb1ELb1ELb1ELb0ELb0EEENS1_21CollectiveEpilogueFwdISB_S9_SC_SE_Li256ELb0ELb1ELb0ELb0EEENS1_29StaticPersistentTileSchedulerILb0EEEEEEEEEvNT_6ParamsE,@"STO_CUDA_ENTRY STV_DEFAULT"
_ZN7cutlass13device_kernelIN5flash11enable_sm90INS1_16FlashAttnFwdSm90INS1_25CollectiveMainloopFwdSm90ILi2EN4cute5tupleIJNS5_1CILi1EEES8_S8_EEENS6_IJNS7_ILi128EEESA_SA_EEELi128ENS_6half_tEfNS_4arch4Sm90ELb0ELb0ELb1ELb0ELb1ELb0ELb0ELb1ELb1ELb1ELb0ELb0EEENS1_21CollectiveEpilogueFwdISB_S9_SC_SE_Li256ELb0ELb1ELb0ELb0EEENS1_29StaticPersistentTileSchedulerILb0EEEEEEEEEvNT_6ParamsE:
[----:B------:R-:W0:Y:S01]  /*0000*/  LDC R1, c[0x0][0x28] ;  /* 0x00000a00ff017b82 */ /* 0x000e220000000800 */
[----:B------:R-:W1:Y:S01]  /*0010*/  S2R R5, SR_TID.X ;  /* 0x0000000000057919 */ /* 0x000e620000002100 */
[----:B------:R-:W-:Y:S01]  /*0020*/  ELECT P0, URZ, PT ;  /* 0x00000000003f782f */ /* 0x000fe20003800000 */
[----:B------:R-:W-:Y:S01]  /*0030*/  UMOV UR4, 0x80 ;  /* 0x0000008000047882 */ /* 0x000fe20000000000 */
[----:B------:R-:W-:Y:S01]  /*0040*/  UMOV UR7, 0x100 ;  /* 0x0000010000077882 */ /* 0x000fe20000000000 */
[----:B-1----:R-:W-:-:S05]  /*0050*/  SHF.R.U32.HI R0, RZ, 0x5, R5 ;  /* 0x00000005ff007819 */ /* 0x002fca0000011605 */
[----:B------:R-:W1:Y:S02]  /*0060*/  SHFL.IDX PT, R2, R0, RZ, 0x1f ;  /* 0x00001fff00027589 */ /* 0x000e6400000e0000 */
[C---:B-1----:R-:W-:Y:S02]  /*0070*/  ISETP.NE.OR P0, PT, R2.reuse, RZ, !P0 ;  /* 0x000000ff0200720c */ /* 0x042fe40004705670 */
[----:B------:R-:W-:Y:S02]  /*0080*/  ISETP.NE.AND P1, PT, R2, RZ, PT ;  /* 0x000000ff0200720c */ /* 0x000fe40003f25270 */
[----:B------:R-:W-:-:S05]  /*0090*/  SHF.R.U32.HI R2, RZ, 0x7, R5 ;  /* 0x00000007ff027819 */ /* 0x000fca0000011605 */
[----:B------:R1:W2:Y:S04]  /*00a0*/  SHFL.IDX PT, R4, R2, RZ, 0x1f ;  /* 0x00001fff02047589 */ /* 0x0002a800000e0000 */
[----:B------:R-:W-:Y:S01]  /*00b0*/  VOTEU.ALL UP0, P0 ;  /* 0x00000000003f7886 */ /* 0x000fe20000000000 */
[----:B------:R-:W-:-:S04]  /*00c0*/  VOTEU.ALL UP1, P0 ;  /* 0x00000000003f7886 */ /* 0x000fc80000020000 */
[----:B------:R-:W3:Y:S01]  /*00d0*/  @!UP0 S2UR UR8, SR_CgaCtaId ;  /* 0x00000000000889c3 */ /* 0x000ee20000008800 */
[----:B------:R-:W-:Y:S01]  /*00e0*/  @!UP0 UMOV UR6, 0x400 ;  /* 0x0000040000068882 */ /* 0x000fe20000000000 */
[----:B------:R-:W-:-:S04]  /*00f0*/  @!UP0 UIADD3 UR4, -UR4, 0x100000, URZ ;  /* 0x0010000004048890 */ /* 0x000fc8000fffe13f */
[----:B------:R-:W-:Y:S02]  /*0100*/  @!UP0 USHF.L.U32 UR5, UR4, 0xb, URZ ;  /* 0x0000000b04058899 */ /* 0x000fe4000800063f */
[----:B------:R-:W-:Y:S02]  /*0110*/  @!UP0 USHF.L.U32 UR4, UR4, 0x1, URZ ;  /* 0x0000000104048899 */ /* 0x000fe4000800063f */
[----:B---3--:R-:W-:Y:S02]  /*0120*/  @!UP0 ULEA UR8, UR8, UR6, 0x18 ;  /* 0x0000000608088291 */ /* 0x008fe4000f8ec03f */
[----:B------:R-:W-:-:S04]  /*0130*/  @!UP0 UIADD3 UR6, -UR7, 0x100000, URZ ;  /* 0x0010000007068890 */ /* 0x000fc8000fffe13f */
[----:B------:R-:W-:Y:S02]  /*0140*/  @!UP0 USHF.L.U32 UR7, UR6, 0xb, URZ ;  /* 0x0000000b06078899 */ /* 0x000fe4000800063f */
[----:B------:R-:W-:Y:S01]  /*0150*/  @!UP0 USHF.L.U32 UR6, UR6, 0x1, URZ ;  /* 0x0000000106068899 */ /* 0x000fe2000800063f */
[----:B------:R-:W-:-:S05]  /*0160*/  VOTEU.ALL UP0, P0 ;  /* 0x00000000003f7886 */ /* 0x000fca0000000000 */
[----:B------:R1:W3:Y:S06]  /*0170*/  @!UP0 SYNCS.EXCH.64 URZ, [UR8+0x28800], UR4 ;  /* 0x02880004083f85b2 */ /* 0x0002ec0008000100 */
[----:B------:R1:W4:Y:S02]  /*0180*/  @!UP1 SYNCS.EXCH.64 URZ, [UR8+0x28820], UR6 ;  /* 0x02882006083f95b2 */ /* 0x0003240008000100 */
[----:B012---:R-:W-:Y:S05]  /*0190*/  @P1 BRA `(.L_x_0) ;  /* 0x0000000000481947 */ /* 0x007fea0003800000 */
[----:B------:R-:W0:Y:S01]  /*01a0*/  S2UR UR5, SR_CgaCtaId ;  /* 0x00000000000579c3 */ /* 0x000e220000008800 */
[----:B------:R-:W-:Y:S01]  /*01b0*/  UMOV UR4, 0x400 ;  /* 0x0000040000047882 */ /* 0x000fe20000000000 */
[----:B------:R-:W-:Y:S01]  /*01c0*/  UMOV UR6, 0x80 ;  /* 0x0000008000067882 */ /* 0x000fe20000000000 */
[----:B------:R-:W-:Y:S01]  /*01d0*/  UMOV UR7, 0x100 ;  /* 0x0000010000077882 */ /* 0x000fe20000000000 */
[----:B------:R-:W-:Y:S01]  /*01e0*/  ELECT P0, URZ, PT ;  /* 0x00000000003f782f */ /* 0x000fe20003800000 */
[----:B0-----:R-:W-:Y:S02]  /*01f0*/  ULEA UR8, UR5, UR4, 0x18 ;  /* 0x0000000405087291 */ /* 0x001fe4000f8ec03f */
[----:B------:R-:W-:-:S04]  /*0200*/  UIADD3 UR4, -UR6, 0x100000, URZ ;  /* 0x0010000006047890 */ /* 0x000fc8000fffe13f */
[----:B------:R-:W-:Y:S02]  /*0210*/  USHF.L.U32 UR5, UR4, 0xb, URZ ;  /* 0x0000000b04057899 */ /* 0x000fe4000800063f */
[----:B------:R-:W-:Y:S02]  /*0220*/  USHF.L.U32 UR4, UR4, 0x1, URZ ;  /* 0x0000000104047899 */ /* 0x000fe4000800063f */
[----:B------:R-:W-:-:S04]  /*0230*/  UIADD3 UR6, -UR7, 0x100000, URZ ;  /* 0x0010000007067890 */ /* 0x000fc8000fffe13f */
[----:B------:R-:W-:Y:S02]  /*0240*/  USHF.L.U32 UR7, UR6, 0xb, URZ ;  /* 0x0000000b06077899 */ /* 0x000fe4000800063f */
[----:B------:R-:W-:Y:S01]  /*0250*/  USHF.L.U32 UR6, UR6, 0x1, URZ ;  /* 0x0000000106067899 */ /* 0x000fe2000800063f */
[----:B------:R-:W0:Y:S03]  /*0260*/  FENCE.VIEW.ASYNC.S ;  /* 0x00000000000073c6 */ /* 0x000e260000000000 */
[----:B0-----:R0:W1:Y:S08]  /*0270*/  SYNCS.EXCH.64 URZ, [UR8+0x28830], UR4 ;  /* 0x02883004083f75b2 */ /* 0x0010700008000100 */
[----:B------:R0:W2:Y:S01]  /*0280*/  SYNCS.EXCH.64 URZ, [UR8+0x28840], UR6 ;  /* 0x02884006083f75b2 */ /* 0x0000a20008000100 */
[----:B------:R0:W0:Y:S01]  /*0290*/  SYNCS.EXCH.64 URZ, [UR8+0x28838], UR4 ;  /* 0x02883804083f75b2 */ /* 0x0000220008000100 */
[----:B------:R0:W0:Y:S01]  /*02a0*/  SYNCS.EXCH.64 URZ, [UR8+0x28848], UR6 ;  /* 0x02884806083f75b2 */ /* 0x0000220008000100 */
[----:B------:R-:W-:Y:S01]  /*02b0*/  NOP ;  /* 0x0000000000007918 */ /* 0x000fe20000000000 */
.L_x_0:
[----:B------:R-:W5:Y:S01]  /*02c0*/  SHFL.IDX PT, R3, R0, RZ, 0x1f ;  /* 0x00001fff00037589 */ /* 0x000f6200000e0000 */
[----:B------:R-:W-:Y:S01]  /*02d0*/  NOP ;  /* 0x0000000000007918 */ /* 0x000fe20000000000 */
[----:B-----5:R-:W-:-:S13]  /*02e0*/  ISETP.NE.AND P0, PT, R3, RZ, PT ;  /* 0x000000ff0300720c */ /* 0x020fda0003f05270 */
[----:B------:R-:W-:Y:S05]  /*02f0*/  @P0 BRA `(.L_x_1) ;  /* 0x0000000000480947 */ /* 0x000fea0003800000 */
[----:B0-----:R-:W0:Y:S01]  /*0300*/  S2UR UR5, SR_CgaCtaId ;  /* 0x00000000000579c3 */ /* 0x001e220000008800 */
        /* <DEDUP_REMOVED lines=12> */
[----:B0-----:R0:W0:Y:S08]  /*03d0*/  SYNCS.EXCH.64 URZ, [UR8+0x28850], UR4 ;  /* 0x02885004083f75b2 */ /* 0x0010300008000100 */
[----:B------:R0:W0:Y:S01]  /*03e0*/  SYNCS.EXCH.64 URZ, [UR8+0x28860], UR6 ;  /* 0x02886006083f75b2 */ /* 0x0000220008000100 */
[----:B------:R0:W0:Y:S01]  /*03f0*/  SYNCS.EXCH.64 URZ, [UR8+0x28858], UR4 ;  /* 0x02885804083f75b2 */ /* 0x0000220008000100 */
[----:B------:R0:W0:Y:S01]  /*0400*/  SYNCS.EXCH.64 URZ, [UR8+0x28868], UR6 ;  /* 0x02886806083f75b2 */ /* 0x0000220008000100 */
[----:B------:R-:W-:Y:S01]  /*0410*/  NOP ;  /* 0x0000000000007918 */ /* 0x000fe20000000000 */
.L_x_1:
[----:B------:R-:W5:Y:S01]  /*0420*/  SHFL.IDX PT, R3, R0, RZ, 0x1f ;  /* 0x00001fff00037589 */ /* 0x000f6200000e0000 */
[----:B------:R-:W-:Y:S01]  /*0430*/  NOP ;  /* 0x0000000000007918 */ /* 0x000fe20000000000 */
[----:B-----5:R-:W-:-:S13]  /*0440*/  ISETP.NE.AND P0, PT, R3, RZ, PT ;  /* 0x000000ff0300720c */ /* 0x020fda0003f05270 */
[----:B------:R-:W-:Y:S05]  /*0450*/  @P0 BRA `(.L_x_2) ;  /* 0x0000000000380947 */ /* 0x000fea0003800000 */
[----:B0-----:R-:W0:Y:S01]  /*0460*/  S2UR UR5, SR_CgaCtaId ;  /* 0x00000000000579c3 */ /* 0x001e220000008800 */
[----:B------:R-:W-:Y:S01]  /*0470*/  UMOV UR4, 0x400 ;  /* 0x0000040000047882 */ /* 0x000fe20000000000 */
[----:B------:R-:W-:Y:S01]  /*0480*/  UMOV UR7, 0x80 ;  /* 0x0000008000077882 */ /* 0x000fe20000000000 */
[----:B------:R-:W-:Y:S01]  /*0490*/  ELECT P0, URZ, PT ;  /* 0x00000000003f782f */ /* 0x000fe20003800000 */
[----:B0-----:R-:W-:Y:S02]  /*04a0*/  ULEA UR6, UR5, UR4, 0x18 ;  /* 0x0000000405067291 */ /* 0x001fe4000f8ec03f */
[----:B------:R-:W-:-:S04]  /*04b0*/  UIADD3 UR4, -UR7, 0x100000, URZ ;  /* 0x0010000007047890 */ /* 0x000fc8000fffe13f */
[----:B------:R-:W-:Y:S02]  /*04c0*/  USHF.L.U32 UR5, UR4, 0xb, URZ ;  /* 0x0000000b04057899 */ /* 0x000fe4000800063f */
[----:B------:R-:W-:Y:S01]  /*04d0*/  USHF.L.U32 UR4, UR4, 0x1, URZ ;  /* 0x0000000104047899 */ /* 0x000fe2000800063f */
[----:B------:R-:W0:Y:S11]  /*04e0*/  FENCE.VIEW.ASYNC.S ;  /* 0x00000000000073c6 */ /* 0x000e360000000000 */
[----:B0-----:R0:W0:Y:S01]  /*04f0*/  SYNCS.EXCH.64 URZ, [UR6+0x28870], UR4 ;  /* 0x02887004063f75b2 */ /* 0x0010220008000100 */
[----:B------:R0:W0:Y:S01]  /*0500*/  SYNCS.EXCH.64 URZ, [UR6+0x28880], UR4 ;  /* 0x02888004063f75b2 */ /* 0x0000220008000100 */
[----:B------:R0:W0:Y:S01]  /*0510*/  SYNCS.EXCH.64 URZ, [UR6+0x28878], UR4 ;  /* 0x02887804063f75b2 */ /* 0x0000220008000100 */
[----:B------:R0:W0:Y:S01]  /*0520*/  SYNCS.EXCH.64 URZ, [UR6+0x28888], UR4 ;  /* 0x02888804063f75b2 */ /* 0x0000220008000100 */
[----:B------:R-:W-:Y:S01]  /*0530*/  NOP ;  /* 0x0000000000007918 */ /* 0x000fe20000000000 */
.L_x_2:
        /* <DEDUP_REMOVED lines=22> */
.L_x_3:
[----:B------:R-:W5:Y:S01]  /*06a0*/  SHFL.IDX PT, R3, R0, RZ, 0x1f ;  /* 0x00001fff00037589 */ /* 0x000f6200000e0000 */
[----:B------:R-:W-:Y:S01]  /*06b0*/  R2UR UR9, R4 ;  /* 0x00000000040972ca */ /* 0x000fe200000e0000 */
        /* <DEDUP_REMOVED lines=21> */
.L_x_4:
[----:B------:R-:W-:Y:S01]  /*0810*/  UISETP.NE.AND UP0, UPT, UR9, URZ, UPT ;  /* 0x0000003f0900728c */ /* 0x000fe2000bf05270 */
[----:B------:R-:W-:Y:S01]  /*0820*/  NOP ;  /* 0x0000000000007918 */ /* 0x000fe20000000000 */
[----:B------:R-:W-:Y:S01]  /*0830*/  UMOV UR36, 0x1 ;  /* 0x0000000100247882 */ /* 0x000fe20000000000 */
[----:B------:R-:W-:Y:S01]  /*0840*/  ULDC.64 UR48, c[0x0][0x208] ;  /* 0x0000820000307ab9 */ /* 0x000fe20000000a00 */
[----:B------:R-:W-:Y:S01]  /*0850*/  USEL UR36, UR36, 0x2, !UP0 ;  /* 0x0000000224247887 */ /* 0x000fe2000c000000 */
[----:B01234-:R-:W-:Y:S01]  /*0860*/  BAR.SYNC.DEFER_BLOCKING 0x0 ;  /* 0x0000000000007b1d */ /* 0x01ffe20000010000 */
[----:B------:R-:W-:-:S13]  /*0870*/  PLOP3.LUT P0, PT, PT, PT, UP0, 0x80, 0x0 ;  /* 0x000000000000781c */ /* 0x000fda0003f0f008 */
[----:B------:R-:W-:Y:S05]  /*0880*/  @!P0 BRA `(.L_x_5) ;  /* 0x0000007800648947 */ /* 0x000fea0003800000 */
.L_x_6:
[----:B------:R-:W-:-:S08]  /*0890*/  NOP ;  /* 0x0000000000007918 */ /* 0x000fd00000000000 */
[----:B------:R-:W0:Y:S02]  /*08a0*/  USETMAXREG.TRY_ALLOC.CTAPOOL UP0, 0xe8 ;  /* 0x000000e8000079c8 */ /* 0x000e240008000600 */
[----:B0-----:R-:W-:-:S13]  /*08b0*/  PLOP3.LUT P0, PT, PT, PT, UP0, 0x80, 0x0 ;  /* 0x000000000000781c */ /* 0x001fda0003f0f008 */
[----:B------:R-:W-:Y:S05]  /*08c0*/  @!P0 BRA `(.L_x_6) ;  /* 0xfffffffc00f08947 */ /* 0x000fea000383ffff */
[----:B------:R-:W-:Y:S01]  /*08d0*/  LOP3.LUT R0, R5, 0xffffff80, RZ, 0xc0, !PT ;  /* 0xffffff8005007812 */ /* 0x000fe200078ec0ff */
[----:B------:R-:W0:Y:S08]  /*08e0*/  S2UR UR41, SR_CTAID.X ;  /* 0x00000000002979c3 */ /* 0x000e300000002500 */
[----:B------:R-:W-:Y:S06]  /*08f0*/  BAR.ARV 0x8, 0x180 ;  /* 0x0206000000007b1d */ /* 0x000fec0000002000 */
[----:B------:R-:W-:-:S02]  /*0900*/  ISETP.NE.AND P0, PT, R0, 0x80, PT ;  /* 0x000000800000780c */ /* 0x000fc40003f05270 */
[----:B------:R-:W0:Y:S11]  /*0910*/  LDC R0, c[0x0][0xc34] ;  /* 0x00030d00ff007b82 */ /* 0x000e360000000800 */
[----:B------:R-:W-:Y:S06]  /*0920*/  @!P0 BAR.ARV 0x9, 0x100 ;  /* 0x0244000000008b1d */ /* 0x000fec0000002000 */
[----:B0-----:R-:W-:-:S13]  /*0930*/  ISETP.LE.AND P0, PT, R0, UR41, PT ;  /* 0x0000002900007c0c */ /* 0x001fda000bf03270 */
[----:B------:R-:W-:Y:S05]  /*0940*/  @P0 EXIT ;  /* 0x000000000000094d */ /* 0x000fea0003800000 */
[----:B------:R-:W-:Y:S01]  /*0950*/  VIADD R153, R5, 0xffffff80 ;  /* 0xffffff8005997836 */ /* 0x000fe20000000000 */
[----:B------:R-:W-:Y:S01]  /*0960*/  ULOP3.LUT UR46, UR36, 0x1, URZ, 0xfc, !UPT ;  /* 0x00000001242e7892 */ /* 0x000fe2000f8efc3f */
[----:B------:R-:W-:Y:S01]  /*0970*/  UMOV UR45, URZ ;  /* 0x0000003f002d7c82 */ /* 0x000fe20008000000 */
[----:B------:R-:W-:Y:S02]  /*0980*/  UMOV UR44, URZ ;  /* 0x0000003f002c7c82 */ /* 0x000fe40008000000 */
[----:B------:R-:W-:Y:S01]  /*0990*/  SHF.R.S32.HI R0, RZ, 0x1f, R153 ;  /* 0x0000001fff007819 */ /* 0x000fe20000011499 */
[----:B------:R-:W-:-:S03]  /*09a0*/  UMOV UR43, URZ ;  /* 0x0000003f002b7c82 */ /* 0x000fc60008000000 */
[CC--:B------:R-:W-:Y:S02]  /*09b0*/  LEA.HI R4, R0.reuse, R153.reuse, RZ, 0x7 ;  /* 0x0000009900047211 */ /* 0x0c0fe400078f38ff */
[-C--:B------:R-:W-:Y:S02]  /*09c0*/  LEA.HI R3, R0, R153.reuse, RZ, 0x5 ;  /* 0x0000009900037211 */ /* 0x080fe400078f28ff */
[----:B------:R-:W-:Y:S02]  /*09d0*/  LOP3.LUT R154, R4, 0xffffff80, RZ, 0xc0, !PT ;  /* 0xffffff80049a7812 */ /* 0x000fe400078ec0ff */
[CC--:B------:R-:W-:Y:S01]  /*09e0*/  LEA.HI R6, R0.reuse, R153.reuse, RZ, 0x4 ;  /* 0x0000009900067211 */ /* 0x0c0fe200078f20ff */
[----:B------:R-:W-:Y:S01]  /*09f0*/  IMAD.SHL.U32 R3, R3, 0x20, RZ ;  /* 0x0000002003037824 */ /* 0x000fe200078e00ff */
[----:B------:R-:W-:Y:S01]  /*0a00*/  LEA.HI R10, R0, R153, RZ, 0x2 ;  /* 0x00000099000a7211 */ /* 0x000fe200078f10ff */
[----:B------:R-:W-:Y:S01]  /*0a10*/  IMAD.IADD R154, R153, 0x1, -R154 ;  /* 0x00000001999a7824 */ /* 0x000fe200078e0a9a */
[----:B------:R-:W-:-:S02]  /*0a20*/  LOP3.LUT R8, R6, 0x3fffff0, RZ, 0xc0, !PT ;  /* 0x03fffff006087812 */ /* 0x000fc400078ec0ff */
[----:B------:R-:W-:Y:S02]  /*0a30*/  LOP3.LUT R9, R3, 0xfffffc00, RZ, 0xc0, !PT ;  /* 0xfffffc0003097812 */ /* 0x000fe400078ec0ff */
[----:B------:R-:W-:Y:S02]  /*0a40*/  SHF.R.S32.HI R3, RZ, 0x1f, R154 ;  /* 0x0000001fff037819 */ /* 0x000fe4000001149a */
[----:B------:R-:W-:Y:S02]  /*0a50*/  IADD3 R8, R153, -R8, RZ ;  /* 0x8000000899087210 */ /* 0x000fe40007ffe0ff */
[----:B------:R-:W-:Y:S02]  /*0a60*/  LEA.HI R5, R3, R154, RZ, 0x2 ;  /* 0x0000009a03057211 */ /* 0x000fe400078f10ff */
[----:B------:R-:W-:Y:S01]  /*0a70*/  SHF.R.S32.HI R7, RZ, 0x4, R6 ;  /* 0x00000004ff077819 */ /* 0x000fe20000011406 */
[----:B------:R-:W-:Y:S01]  /*0a80*/  IMAD R9, R8, 0x40, R9 ;  /* 0x0000004008097824 */ /* 0x000fe200078e0209 */
[----:B------:R-:W-:-:S02]  /*0a90*/  SHF.R.S32.HI R8, RZ, 0x2, R5 ;  /* 0x00000002ff087819 */ /* 0x000fc40000011405 */
[----:B------:R-:W-:Y:S02]  /*0aa0*/  SHF.R.S32.HI R11, RZ, 0x1f, R5 ;  /* 0x0000001fff0b7819 */ /* 0x000fe40000011405 */
[----:B------:R-:W-:Y:S02]  /*0ab0*/  LOP3.LUT R10, R10, 0xfffffffc, RZ, 0xc0, !PT ;  /* 0xfffffffc0a0a7812 */ /* 0x000fe400078ec0ff */
[----:B------:R-:W-:Y:S02]  /*0ac0*/  LEA.HI R17, R0, R153, RZ, 0x3 ;  /* 0x0000009900117211 */ /* 0x000fe400078f18ff */
[----:B------:R-:W-:Y:S01]  /*0ad0*/  LEA.HI R11, R11, R8, RZ, 0x3 ;  /* 0x000000080b0b7211 */ /* 0x000fe200078f18ff */
[----:B------:R-:W-:Y:S01]  /*0ae0*/  IMAD.IADD R10, R153, 0x1, -R10 ;  /* 0x00000001990a7824 */ /* 0x000fe200078e0a0a */
[----:B------:R-:W-:Y:S02]  /*0af0*/  SHF.R.S32.HI R23, RZ, 0x7, R4 ;  /* 0x00000007ff177819 */ /* 0x000fe40000011404 */
[----:B------:R-:W-:-:S02]  /*0b00*/  LEA.HI R6, R6, R7, RZ, 0x1 ;  /* 0x0000000706067211 */ /* 0x000fc400078f08ff */
[----:B------:R-:W-:Y:S02]  /*0b10*/  LOP3.LUT R0, R17, 0xfffffff8, RZ, 0xc0, !PT ;  /* 0xfffffff811007812 */ /* 0x000fe400078ec0ff */
[----:B------:R-:W-:Y:S02]  /*0b20*/  LOP3.LUT R11, R11, 0xfffffff8, RZ, 0xc0, !PT ;  /* 0xfffffff80b0b7812 */ /* 0x000fe400078ec0ff */
[----:B------:R-:W-:Y:S02]  /*0b30*/  LEA.HI R3, R3, R154, RZ, 0x5 ;  /* 0x0000009a03037211 */ /* 0x000fe400078f28ff */
[----:B------:R-:W-:Y:S01]  /*0b40*/  LEA.HI R4, R4, R23, RZ, 0x1 ;  /* 0x0000001704047211 */ /* 0x000fe200078f08ff */
[----:B------:R-:W-:Y:S01]  /*0b50*/  IMAD.IADD R8, R8, 0x1, -R11 ;  /* 0x0000000108087824 */ /* 0x000fe200078e0a0b */
[----:B------:R-:W-:Y:S02]  /*0b60*/  LOP3.LUT R6, R6, 0x1ffffffe, RZ, 0xc0, !PT ;  /* 0x1ffffffe06067812 */ /* 0x000fe400078ec0ff */
[----:B------:R-:W-:-:S02]  /*0b70*/  IADD3 R153, R153, -R0, RZ ;  /* 0x8000000099997210 */ /* 0x000fc40007ffe0ff */
[----:B------:R-:W-:Y:S01]  /*0b80*/  LEA.HI R0, R10, R10, RZ, 0x1 ;  /* 0x0000000a0a007211 */ /* 0x000fe200078f08ff */
[----:B------:R-:W-:Y:S01]  /*0b90*/  IMAD.IADD R6, R7, 0x1, -R6 ;  /* 0x0000000107067824 */ /* 0x000fe200078e0a06 */
[----:B------:R-:W-:Y:S02]  /*0ba0*/  SHF.R.S32.HI R3, RZ, 0x5, R3 ;  /* 0x00000005ff037819 */ /* 0x000fe40000011403 */
[----:B------:R-:W-:Y:S01]  /*0bb0*/  LOP3.LUT R4, R4, 0x3fffffe, RZ, 0xc0, !PT ;  /* 0x03fffffe04047812 */ /* 0x000fe200078ec0ff */
[----:B------:R-:W-:Y:S01]  /*0bc0*/  IMAD R152, R6, 0x8, R9 ;  /* 0x0000000806987824 */ /* 0x000fe200078e0209 */
[----:B------:R-:W-:Y:S01]  /*0bd0*/  SHF.L.U32 R22, R153, 0x3, RZ ;  /* 0x0000000399167819 */ /* 0x000fe200000006ff */
[----:B------:R-:W-:Y:S01]  /*0be0*/  IMAD R3, R3, 0x10, R8 ;  /* 0x0000001003037824 */ /* 0x000fe200078e0208 */
[----:B------:R-:W-:Y:S01]  /*0bf0*/  LOP3.LUT R5, R5, 0x7ffffffc, RZ, 0xc0, !PT ;  /* 0x7ffffffc05057812 */ /* 0x000fe200078ec0ff */
[----:B------:R-:W-:Y:S01]  /*0c00*/  IMAD.IADD R4, R23, 0x1, -R4 ;  /* 0x0000000117047824 */ /* 0x000fe200078e0a04 */
[----:B------:R-:W-:Y:S01]  /*0c10*/  LOP3.LUT R7, R0, 0x1ffffffe, RZ, 0xc0, !PT ;  /* 0x1ffffffe00077812 */ /* 0x000fe200078ec0ff */
[----:B------:R-:W-:Y:S01]  /*0c20*/  VIADD R18, R22, 0x40 ;  /* 0x0000004016127836 */ /* 0x000fe20000000000 */
[----:B------:R-:W-:Y:S01]  /*0c30*/  IADD3 R5, R154, -R5, RZ ;  /* 0x800000059a057210 */ /* 0x000fe20007ffe0ff */
[----:B------:R-:W-:Y:S01]  /*0c40*/  IMAD.MOV.U32 R6, RZ, RZ, -0x2 ;  /* 0xfffffffeff067424 */ /* 0x000fe200078e00ff */
[----:B------:R-:W-:Y:S01]  /*0c50*/  SHF.R.S32.HI R17, RZ, 0x3, R17 ;  /* 0x00000003ff117819 */ /* 0x000fe20000011411 */
[----:B------:R-:W-:Y:S01]  /*0c60*/  IMAD.IADD R16, R10, 0x1, -R7 ;  /* 0x000000010a107824 */ /* 0x000fe200078e0a07 */
[----:B------:R-:W-:Y:S01]  /*0c70*/  SHF.R.S32.HI R188, RZ, 0x1f, R18 ;  /* 0x0000001fffbc7819 */ /* 0x000fe20000011412 */
[----:B------:R-:W-:-:S02]  /*0c80*/  IMAD R19, R4, 0x40, R3 ;  /* 0x0000004004137824 */ /* 0x000fc400078e0203 */
[----:B------:R-:W-:Y:S02]  /*0c90*/  IMAD R155, R5, R6, 0x80 ;  /* 0x00000080059b7424 */ /* 0x000fe400078e0206 */
[----:B------:R-:W-:-:S07]  /*0ca0*/  IMAD R16, R16, 0x8, R19 ;  /* 0x0000000810107824 */ /* 0x000fce00078e0213 */
.L_x_39:
[----:B------:R-:W0:Y:S01]  /*0cb0*/  SHFL.IDX PT, R0, R23, RZ, 0x1f ;  /* 0x00001fff17007589 */ /* 0x000e2200000e0000 */
[----:B-1----:R-:W1:Y:S01]  /*0cc0*/  S2UR UR37, SR_CgaCtaId ;  /* 0x00000000002579c3 */ /* 0x002e620000008800 */
[----:B------:R-:W-:Y:S01]  /*0cd0*/  ULDC UR4, c[0x0][0xc38] ;  /* 0x00030e0000047ab9 */ /* 0x000fe20000000800 */
[----:B------:R-:W-:Y:S01]  /*0ce0*/  UMOV UR42, UR41 ;  /* 0x00000029002a7c82 */ /* 0x000fe20008000000 */
[----:B------:R-:W-:Y:S01]  /*0cf0*/  UISETP.NE.AND UP0, UPT, UR4, 0x1, UPT ;  /* 0x000000010400788c */ /* 0x000fe2000bf05270 */
[----:B------:R-:W-:Y:S02]  /*0d00*/  ULDC.64 UR8, c[0x0][0x418] ;  /* 0x0001060000087ab9 */ /* 0x000fe40000000a00 */
[----:B------:R-:W-:Y:S01]  /*0d10*/  ULDC UR4, c[0x0][0xc44] ;  /* 0x0003110000047ab9 */ /* 0x000fe20000000800 */
[----:B------:R-:W-:Y:S01]  /*0d20*/  UMOV UR39, 0x400 ;  /* 0x0000040000277882 */ /* 0x000fe20000000000 */
[----:B------:R-:W-:Y:S01]  /*0d30*/  UISETP.NE.AND UP1, UPT, UR4, 0x1, UPT ;  /* 0x000000010400788c */ /* 0x000fe2000bf25270 */
[----:B------:R-:W-:-:S05]  /*0d40*/  ULDC UR50, c[0x0][0x424] ;  /* 0x0001090000327ab9 */ /* 0x000fca0000000800 */
[----:B------:R-:W-:Y:S01]  /*0d50*/  @UP0 ULDC UR4, c[0x0][0xc3c] ;  /* 0x00030f0000040ab9 */ /* 0x000fe20000000800 */
[----:B------:R-:W-:Y:S01]  /*0d60*/  @UP0 ULDC UR6, c[0x0][0xc40] ;  /* 0x0003100000060ab9 */ /* 0x000fe20000000800 */
[----:B------:R-:W-:-:S04]  /*0d70*/  UIMAD.WIDE.U32 UR4, UR41, UR4, URZ ;  /* 0x00000004290472a5 */ /* 0x000fc8000f8e003f */
[----:B------:R-:W-:Y:S02]  /*0d80*/  @UP0 USHF.R.U32.HI UR42, URZ, UR6, UR5 ;  /* 0x000000063f2a0299 */ /* 0x000fe40008011605 */
[----:B------:R-:W-:Y:S01]  /*0d90*/  UISETP.NE.U32.AND UP0, UPT, UR8, URZ, UPT ;  /* 0x0000003f0800728c */ /* 0x000fe2000bf05070 */
[----:B0-----:R-:W-:Y:S01]  /*0da0*/  R2UR UR38, R0 ;  /* 0x00000000002672ca */ /* 0x001fe200000e0000 */
[----:B------:R-:W-:Y:S01]  /*0db0*/  @UP1 ULDC.64 UR6, c[0x0][0xc48] ;  /* 0x0003120000061ab9 */ /* 0x000fe20000000a00 */
[----:B-1----:R-:W-:Y:S02]  /*0dc0*/  ULEA UR39, UR37, UR39, 0x18 ;  /* 0x0000002725277291 */ /* 0x002fe4000f8ec03f */
[----:B------:R-:W-:Y:S02]  /*0dd0*/  UIMAD.WIDE.U32 UR4, UR42, UR6, URZ ;  /* 0x000000062a0472a5 */ /* 0x000fe4000f8e003f */
[----:B------:R-:W-:Y:S02]  /*0de0*/  UISETP.NE.AND.EX UP0, UPT, UR9, URZ, UPT, UP0 ;  /* 0x0000003f0900728c */ /* 0x000fe4000bf05300 */
[----:B------:R-:W-:Y:S01]  /*0df0*/  UIADD3 UR6, UR39, 0x10400, URZ ;  /* 0x0001040027067890 */ /* 0x000fe2000fffe03f */
[----:B------:R-:W-:Y:S01]  /*0e00*/  UMOV UR40, UR42 ;  /* 0x0000002a00287c82 */ /* 0x000fe20008000000 */
[----:B------:R-:W-:-:S03]  /*0e10*/  USEL UR50, UR50, 0x1, UP0 ;  /* 0x0000000132327887 */ /* 0x000fc60008000000 */
[----:B------:R-:W-:Y:S02]  /*0e20*/  ULEA.HI UR4, UR38, UR38, URZ, 0x1 ;  /* 0x0000002626047291 */ /* 0x000fe4000f8f083f */
[----:B------:R-:W-:Y:S02]  /*0e30*/  @UP1 USHF.R.U32.HI UR40, URZ, UR7, UR5 ;  /* 0x000000073f281299 */ /* 0x000fe40008011605 */
[----:B------:R-:W-:Y:S01]  /*0e40*/  ULOP3.LUT UP0, URZ, UR6, 0x3ff, URZ, 0xc0, !UPT ;  /* 0x000003ff063f7892 */ /* 0x000fe2000f80c03f */
[----:B------:R-:W-:Y:S01]  /*0e50*/  ULDC UR5, c[0x0][0x2f0] ;  /* 0x0000bc0000057ab9 */ /* 0x000fe20000000800 */
[----:B------:R-:W-:Y:S02]  /*0e60*/  ULOP3.LUT UR4, UR4, 0x1e, URZ, 0xc0, !UPT ;  /* 0x0000001e04047892 */ /* 0x000fe4000f8ec03f */
[----:B------:R-:W-:Y:S02]  /*0e70*/  UIMAD UR50, UR50, UR5, URZ ;  /* 0x00000005323272a4 */ /* 0x000fe4000f8e023f */
[----:B------:R-:W-:Y:S01]  /*0e80*/  PLOP3.LUT P0, PT, PT, PT, UP0, 0x80, 0x0 ;  /* 0x000000000000781c */ /* 0x000fe20003f0f008 */
[----:B------:R-:W-:-:S02]  /*0e90*/  UIADD3 UR5, UR38, -UR4, URZ ;  /* 0x8000000426057290 */ /* 0x000fc4000fffe03f */
[----:B------:R-:W-:Y:S02]  /*0ea0*/  UIADD3 UR4, UR50, 0x7f, URZ ;  /* 0x0000007f32047890 */ /* 0x000fe4000fffe03f */
[----:B------:R-:W-:Y:S02]  /*0eb0*/  ULEA UR6, UR5, UR6, 0xd ;  /* 0x0000000605067291 */ /* 0x000fe4000f8e683f */
[----:B------:R-:W-:Y:S02]  /*0ec0*/  USHF.R.S32.HI UR5, URZ, 0x1f, UR4 ;  /* 0x0000001f3f057899 */ /* 0x000fe40008011404 */
[----:B------:R-:W-:Y:S02]  /*0ed0*/  USHF.R.U32.HI UR6, URZ, 0x4, UR6 ;  /* 0x000000043f067899 */ /* 0x000fe40008011606 */
[----:B------:R-:W-:Y:S02]  /*0ee0*/  ULEA.HI UR5, UR5, UR4, URZ, 0x7 ;  /* 0x0000000405057291 */ /* 0x000fe4000f8f383f */
[----:B------:R-:W-:-:S02]  /*0ef0*/  ULOP3.LUT UR51, UR6, 0x3fff, URZ, 0xc0, !UPT ;  /* 0x00003fff06337892 */ /* 0x000fc4000f8ec03f */
[----:B------:R-:W-:Y:S01]  /*0f00*/  USHF.R.S32.HI UR52, URZ, 0x7, UR5 ;  /* 0x000000073f347899 */ /* 0x000fe20008011405 */
[----:B---3-5:R-:W-:Y:S11]  /*0f10*/  @!P0 BRA `(.L_x_7) ;  /* 0x0000000000408947 */ /* 0x028ff60003800000 */
[----:B------:R-:W-:Y:S01]  /*0f20*/  MOV R0, 0x0 ;  /* 0x0000000000007802 */ /* 0x000fe20000000f00 */
[----:B------:R-:W-:Y:S01]  /*0f30*/  ULDC.64 UR4, c[0x4][0x80] ;  /* 0x0100200000047ab9 */ /* 0x000fe20000000a00 */
[----:B------:R-:W-:Y:S01]  /*0f40*/  ULDC.64 UR6, c[0x4][0x20] ;  /* 0x0100080000067ab9 */ /* 0x000fe20000000a00 */
[----:B------:R-:W-:Y:S01]  /*0f50*/  MOV R4, UR4 ;  /* 0x0000000400047c02 */ /* 0x000fe20008000f00 */
[----:B------:R0:W1:Y:S01]  /*0f60*/  LDC.64 R14, c[0x4][R0] ;  /* 0x01000000000e7b82 */ /* 0x0000620000000a00 */
[----:B------:R-:W-:Y:S01]  /*0f70*/  IMAD.U32 R5, RZ, RZ, UR5 ;  /* 0x00000005ff057e24 */ /* 0x000fe2000f8e00ff */
[----:B------:R-:W-:Y:S01]  /*0f80*/  ULDC.64 UR4, c[0x4][0x88] ;  /* 0x0100220000047ab9 */ /* 0x000fe20000000a00 */
[----:B------:R-:W-:Y:S01]  /*0f90*/  MOV R10, UR6 ;  /* 0x00000006000a7c02 */ /* 0x000fe20008000f00 */
[----:B------:R-:W-:Y:S01]  /*0fa0*/  IMAD.U32 R6, RZ, RZ, UR4 ;  /* 0x00000004ff067e24 */ /* 0x000fe2000f8e00ff */
[----:B------:R-:W-:Y:S01]  /*0fb0*/  MOV R13, RZ ;  /* 0x000000ff000d7202 */ /* 0x000fe20000000f00 */
[----:B------:R-:W-:-:S02]  /*0fc0*/  IMAD.U32 R7, RZ, RZ, UR5 ;  /* 0x00000005ff077e24 */ /* 0x000fc4000f8e00ff */
[----:B------:R-:W-:Y:S02]  /*0fd0*/  IMAD.U32 R11, RZ, RZ, UR7 ;  /* 0x00000007ff0b7e24 */ /* 0x000fe4000f8e00ff */
[----:B------:R-:W-:Y:S02]  /*0fe0*/  IMAD.MOV.U32 R8, RZ, RZ, 0x70 ;  /* 0x00000070ff087424 */ /* 0x000fe400078e00ff */
[----:B0-----:R-:W-:-:S07]  /*0ff0*/  IMAD.MOV.U32 R12, RZ, RZ, 0x1 ;  /* 0x00000001ff0c7424 */ /* 0x001fce00078e00ff */
[----:B------:R-:W-:-:S07]  /*1000*/  LEPC R20, `(.L_x_7) ;  /* 0x000000001014794e */ /* 0x000fce0000000000 */
[----:B-1----:R-:W-:Y:S05]  /*1010*/  CALL.ABS.NOINC R14 ;  /* 0x000000000e007343 */ /* 0x002fea0003c00000 */
.L_x_7:
[----:B------:R-:W-:Y:S01]  /*1020*/  ULOP3.LUT UR4, UR45, 0x1, URZ, 0xc0, !UPT ;  /* 0x000000012d047892 */ /* 0x000fe2000f8ec03f */
[----:B------:R-:W-:-:S05]  /*1030*/  IMAD.U32 R3, RZ, RZ, UR46 ;  /* 0x0000002eff037e24 */ /* 0x000fca000f8e00ff */
[----:B------:R-:W-:Y:S01]  /*1040*/  IMAD.U32 R0, RZ, RZ, UR4 ;  /* 0x00000004ff007e24 */ /* 0x000fe2000f8e00ff */
[----:B------:R-:W-:-:S04]  /*1050*/  ISETP.NE.AND P0, PT, R3, 0x3, PT ;  /* 0x000000030300780c */ /* 0x000fc80003f05270 */
[----:B------:R-:W-:-:S04]  /*1060*/  SHF.L.U32 R0, R0, 0x1f, RZ ;  /* 0x0000001f00007819 */ /* 0x000fc800000006ff */
[----:B------:R-:W0:Y:S02]  /*1070*/  SYNCS.PHASECHK.TRANS64.TRYWAIT P1, [UR39+0x28800], R0 ;  /* 0x02880000ff0075a7 */ /* 0x000e240008020167 */
[----:B0-----:R-:W-:Y:S05]  /*1080*/  @!P1 BRA `(.L_x_8) ;  /* 0x000000a800d09947 */ /* 0x001fea0003800000 */
.L_x_89:
[----:B------:R-:W-:Y:S05]  /*1090*/  @!P0 BRA `(.L_x_9) ;  /* 0x0000000000048947 */ /* 0x000fea0003800000 */
[----:B------:R-:W-:Y:S01]  /*10a0*/  BPT.TRAP 0x1 ;  /* 0x000000040000795c */ /* 0x000fe20000300000 */
.L_x_9:
[----:B0-----:R-:W-:Y:S01]  /*10b0*/  IMAD.U32 R0, RZ, RZ, UR43 ;  /* 0x0000002bff007e24 */ /* 0x001fe2000f8e00ff */
[----:B------:R-:W-:-:S04]  /*10c0*/  MOV R3, UR44 ;  /* 0x0000002c00037c02 */ /* 0x000fc80008000f00 */
[----:B------:R-:W-:Y:S02]  /*10d0*/  LEA R0, R0, UR39, 0x3 ;  /* 0x0000002700007c11 */ /* 0x000fe4000f8e18ff */
[----:B------:R-:W-:-:S04]  /*10e0*/  SHF.L.U32 R3, R3, 0x1f, RZ ;  /* 0x0000001f03037819 */ /* 0x000fc800000006ff */
[----:B------:R0:W1:Y:S01]  /*10f0*/  SYNCS.PHASECHK.TRANS64.TRYWAIT P1, [R0+URZ+0x28830], R3 ;  /* 0x02883003000075a7 */ /* 0x000062000802017f */
[----:B------:R-:W-:Y:S05]  /*1100*/  @!P0 BRA `(.L_x_10) ;  /* 0x0000000000048947 */ /* 0x000fea0003800000 */
[----:B------:R-:W-:Y:S01]  /*1110*/  BPT.TRAP 0x1 ;  /* 0x000000040000795c */ /* 0x000fe20000300000 */
.L_x_10:
[----:B------:R-:W-:Y:S01]  /*1120*/  IMAD.MOV.U32 R151, RZ, RZ, RZ ;  /* 0x000000ffff977224 */ /* 0x000fe200078e00ff */
[----:B-1----:R-:W-:Y:S06]  /*1130*/  @P1 BRA `(.L_x_11) ;  /* 0x0000000000081947 */ /* 0x002fec0003800000 */
[----:B------:R-:W1:Y:S02]  /*1140*/  SYNCS.PHASECHK.TRANS64.TRYWAIT P1, [R0+URZ+0x28830], R3 ;  /* 0x02883003000075a7 */ /* 0x000e64000802017f */
[----:B-1----:R-:W-:Y:S05]  /*1150*/  @!P1 BRA `(.L_x_12) ;  /* 0x000000a800b49947 */ /* 0x002fea0003800000 */
.L_x_11:
[----:B------:R-:W-:Y:S05]  /*1160*/  WARPSYNC.ALL ;  /* 0x0000000000007948 */ /* 0x000fea0003800000 */
[----:B------:R-:W-:Y:S01]  /*1170*/  UIADD3 UR4, UR39, 0x18400, URZ ;  /* 0x0001840027047890 */ /* 0x000fe2000fffe03f */
[----:B------:R-:W-:Y:S01]  /*1180*/  WARPGROUP.ARRIVE ;  /* 0x00000000000079c5 */ /* 0x000fe20000000000 */
[----:B------:R-:W-:Y:S02]  /*1190*/  ULOP3.LUT UR32, UR51, 0x10000, URZ, 0xfc, !UPT ;  /* 0x0001000033207892 */ /* 0x000fe4000f8efc3f */
[----:B------:R-:W-:Y:S01]  /*11a0*/  USHF.R.U32.HI UR4, URZ, 0x4, UR4 ;  /* 0x000000043f047899 */ /* 0x000fe20008011604 */
[----:B------:R-:W-:Y:S01]  /*11b0*/  UMOV UR33, 0x40000040 ;  /* 0x4000004000217882 */ /* 0x000fe20000000000 */
[----:B------:R-:W-:-:S02]  /*11c0*/  UMOV UR35, 0x40000040 ;  /* 0x4000004000237882 */ /* 0x000fc40000000000 */
[----:B------:R-:W-:Y:S01]  /*11d0*/  ULOP3.LUT UR4, UR4, 0x3fff, URZ, 0xc0, !UPT ;  /* 0x00003fff04047892 */ /* 0x000fe2000f8ec03f */
[----:B------:R-:W-:Y:S01]  /*11e0*/  UMOV UR5, 0x40000040 ;  /* 0x4000004000057882 */ /* 0x000fe20000000000 */
[----:B------:R-:W-:Y:S02]  /*11f0*/  UMOV UR7, 0x40000040 ;  /* 0x4000004000077882 */ /* 0x000fe40000000000 */
[----:B------:R-:W-:Y:S02]  /*1200*/  ULOP3.LUT UR47, UR4, 0x10000, URZ, 0xfc, !UPT ;  /* 0x00010000042f7892 */ /* 0x000fe4000f8efc3f */
[----:B------:R-:W-:Y:S02]  /*1210*/  UIADD3 UR4, UR32, 0x2, URZ ;  /* 0x0000000220047890 */ /* 0x000fe4000fffe03f */
[----:B------:R-:W-:Y:S02]  /*1220*/  ULEA UR34, UR43, UR47, 0xb ;  /* 0x0000002f2b227291 */ /* 0x000fe4000f8e583f */
[----:B------:R-:W-:-:S02]  /*1230*/  UIADD3 UR8, UR32, 0x4, URZ ;  /* 0x0000000420087890 */ /* 0x000fc4000fffe03f */
[----:B------:R-:W-:Y:S02]  /*1240*/  UIADD3 UR6, UR34, 0x2, URZ ;  /* 0x0000000222067890 */ /* 0x000fe4000fffe03f */
[----:B------:R-:W-:Y:S01]  /*1250*/  UIADD3 UR10, UR34, 0x4, URZ ;  /* 0x00000004220a7890 */ /* 0x000fe2000fffe03f */
[----:B------:R-:W-:Y:S02]  /*1260*/  UMOV UR9, 0x40000040 ;  /* 0x4000004000097882 */ /* 0x000fe40000000000 */
[----:B------:R-:W-:Y:S01]  /*1270*/  HGMMA.64x128x16.F32 R24, gdesc[UR32], RZ, !UPT, gsb0 ;  /* 0x01e00000201879f0 */ /* 0x000fe2000c0008ff */
[----:B------:R-:W-:Y:S01]  /*1280*/  UMOV UR11, 0x40000040 ;  /* 0x40000040000b7882 */ /* 0x000fe20000000000 */
[----:B------:R-:W-:Y:S02]  /*1290*/  UIADD3 UR12, UR32, 0x6, URZ ;  /* 0x00000006200c7890 */ /* 0x000fe4000fffe03f */
[----:B------:R-:W-:Y:S01]  /*12a0*/  UIADD3 UR14, UR34, 0x6, URZ ;  /* 0x00000006220e7890 */ /* 0x000fe2000fffe03f */
[----:B------:R-:W-:Y:S01]  /*12b0*/  UMOV UR13, 0x40000040 ;  /* 0x40000040000d7882 */ /* 0x000fe20000000000 */
[----:B------:R-:W-:Y:S01]  /*12c0*/  UMOV UR15, 0x40000040 ;  /* 0x40000040000f7882 */ /* 0x000fe20000000000 */
[----:B------:R-:W-:-:S02]  /*12d0*/  UIADD3 UR16, UR32, 0x400, URZ ;  /* 0x0000040020107890 */ /* 0x000fc4000fffe03f */
[----:B------:R-:W-:Y:S01]  /*12e0*/  UIADD3 UR18, UR34, 0x400, URZ ;  /* 0x0000040022127890 */ /* 0x000fe2000fffe03f */
[----:B------:R-:W-:Y:S01]  /*12f0*/  UMOV UR17, 0x40000040 ;  /* 0x4000004000117882 */ /* 0x000fe20000000000 */
[----:B------:R-:W-:Y:S01]  /*1300*/  UMOV UR19, 0x40000040 ;  /* 0x4000004000137882 */ /* 0x000fe20000000000 */
[----:B------:R-:W-:Y:S02]  /*1310*/  UIADD3 UR20, UR32, 0x402, URZ ;  /* 0x0000040220147890 */ /* 0x000fe4000fffe03f */
[----:B------:R-:W-:Y:S01]  /*1320*/  UIADD3 UR22, UR34, 0x402, URZ ;  /* 0x0000040222167890 */ /* 0x000fe2000fffe03f */
[----:B------:R-:W-:Y:S01]  /*1330*/  UMOV UR21, 0x40000040 ;  /* 0x4000004000157882 */ /* 0x000fe20000000000 */
        /* <DEDUP_REMOVED lines=9> */
[----:B------:R-:W-:Y:S02]  /*13d0*/  WARPGROUP.DEPBAR.LE gsb0, 0x0 ;  /* 0x00008000000079c5 */ /* 0x000fe40000010000 */
[----:B------:R-:W-:-:S06]  /*13e0*/  WARPGROUP.ARRIVE ;  /* 0x00000000000079c5 */ /* 0x000fcc0000000000 */
[----:B------:R-:W-:Y:S03]  /*13f0*/  HGMMA.64x128x16.F32 R24, gdesc[UR4], R24, gsb0 ;  /* 0x01e00000041879f0 */ /* 0x000fe60008000818 */
[----:B------:R-:W-:Y:S02]  /*1400*/  WARPGROUP.DEPBAR.LE gsb0, 0x0 ;  /* 0x00008000000079c5 */ /* 0x000fe40000010000 */
[----:B------:R-:W-:-:S07]  /*1410*/  WARPGROUP.ARRIVE ;  /* 0x00000000000079c5 */ /* 0x000fce0000000000 */
        /* <DEDUP_REMOVED lines=17> */
[----:B------:R-:W-:Y:S05]  /*1530*/  @!P0 BRA `(.L_x_13) ;  /* 0x0000000000048947 */ /* 0x000fea0003800000 */
[----:B------:R-:W-:Y:S01]  /*1540*/  BPT.TRAP 0x1 ;  /* 0x000000040000795c */ /* 0x000fe20000300000 */
.L_x_13:
[----:B------:R-:W-:Y:S01]  /*1550*/  ULDC UR6, c[0x0][0x9d8] ;  /* 0x0002760000067ab9 */ /* 0x000fe20000000800 */
[----:B------:R-:W-:Y:S02]  /*1560*/  VIADD R6, R155, UR50 ;  /* 0x000000329b067c36 */ /* 0x000fe40008000000 */
[----:B------:R-:W-:Y:S01]  /*1570*/  FMUL.FTZ R24, R24, UR6 ;  /* 0x0000000618187c20 */ /* 0x000fe20008410000 */
[----:B------:R-:W-:Y:S01]  /*1580*/  FMUL.FTZ R25, R25, UR6 ;  /* 0x0000000619197c20 */ /* 0x000fe20008410000 */
[----:B------:R-:W-:Y:S01]  /*1590*/  FMUL.FTZ R28, R28, UR6 ;  /* 0x000000061c1c7c20 */ /* 0x000fe20008410000 */
[----:B------:R-:W-:Y:S01]  /*15a0*/  FMUL.FTZ R29, R29, UR6 ;  /* 0x000000061d1d7c20 */ /* 0x000fe20008410000 */
[----:B------:R-:W-:Y:S02]  /*15b0*/  IMAD.U32 R7, RZ, RZ, UR52 ;  /* 0x00000034ff077e24 */ /* 0x000fe4000f8e00ff */
[----:B------:R-:W-:Y:S01]  /*15c0*/  FMUL.FTZ R32, R32, UR6 ;  /* 0x0000000620207c20 */ /* 0x000fe20008410000 */
[----:B------:R-:W2:Y:S01]  /*15d0*/  MUFU.TANH R24, R24 ;  /* 0x0000001800187308 */ /* 0x000ea20000002400 */
[----:B------:R-:W-:Y:S01]  /*15e0*/  FMUL.FTZ R33, R33, UR6 ;  /* 0x0000000621217c20 */ /* 0x000fe20008410000 */
[----:B------:R-:W-:-:S02]  /*15f0*/  IMAD R6, R7, -0x80, R6 ;  /* 0xffffff8007067824 */ /* 0x000fc400078e0206 */
[----:B------:R-:W-:Y:S01]  /*1600*/  FMUL.FTZ R26, R26, UR6 ;  /* 0x000000061a1a7c20 */ /* 0x000fe20008410000 */
[----:B------:R-:W-:Y:S01]  /*1610*/  FMUL.FTZ R36, R36, UR6 ;  /* 0x0000000624247c20 */ /* 0x000fe20008410000 */
[----:B------:R-:W-:Y:S01]  /*1620*/  FMUL.FTZ R27, R27, UR6 ;  /* 0x000000061b1b7c20 */ /* 0x000fe20008410000 */
[----:B------:R-:W-:Y:S01]  /*1630*/  FMUL.FTZ R37, R37, UR6 ;  /* 0x0000000625257c20 */ /* 0x000fe20008410000 */
[C---:B------:R-:W-:Y:S01]  /*1640*/  ISETP.GT.AND P2, PT, R6.reuse, RZ, PT ;  /* 0x000000ff0600720c */ /* 0x040fe20003f44270 */
[----:B------:R-:W3:Y:S01]  /*1650*/  MUFU.TANH R25, R25 ;  /* 0x0000001900197308 */ /* 0x000ee20000002400 */
[----:B------:R-:W-:Y:S01]  /*1660*/  ISETP.GT.AND P1, PT, R6, 0x1, PT ;  /* 0x000000010600780c */ /* 0x000fe20003f24270 */
[----:B------:R-:W-:Y:S01]  /*1670*/  FMUL.FTZ R30, R30, UR6 ;  /* 0x000000061e1e7c20 */ /* 0x000fe20008410000 */
[----:B------:R-:W-:Y:S01]  /*1680*/  ISETP.GT.AND P6, PT, R6, 0x8, PT ;  /* 0x000000080600780c */ /* 0x000fe20003fc4270 */
[----:B------:R-:W-:Y:S01]  /*1690*/  FMUL.FTZ R40, R40, UR6 ;  /* 0x0000000628287c20 */ /* 0x000fe20008410000 */
[C---:B------:R-:W-:Y:S01]  /*16a0*/  ISETP.GT.AND P5, PT, R6.reuse, 0x9, PT ;  /* 0x000000090600780c */ /* 0x040fe20003fa4270 */
[----:B------:R-:W-:Y:S01]  /*16b0*/  FMUL.FTZ R31, R31, UR6 ;  /* 0x000000061f1f7c20 */ /* 0x000fe20008410000 */
[----:B------:R-:W-:Y:S01]  /*16c0*/  ISETP.GT.AND P4, PT, R6, 0x10, PT ;  /* 0x000000100600780c */ /* 0x000fe20003f84270 */
[----:B------:R-:W4:Y:S01]  /*16d0*/  MUFU.TANH R28, R28 ;  /* 0x0000001c001c7308 */ /* 0x000f220000002400 */
[----:B--2---:R-:W-:Y:S01]  /*16e0*/  FSEL R9, R24, -INF , P2 ;  /* 0xff80000018097808 */ /* 0x004fe20001000000 */
[----:B------:R-:W-:Y:S01]  /*16f0*/  FMUL.FTZ R41, R41, UR6 ;  /* 0x0000000629297c20 */ /* 0x000fe20008410000 */
[----:B------:R-:W-:Y:S01]  /*1700*/  FMUL.FTZ R34, R34, UR6 ;  /* 0x0000000622227c20 */ /* 0x000fe20008410000 */
[----:B------:R-:W-:Y:S01]  /*1710*/  ISETP.GT.AND P3, PT, R6, 0x11, PT ;  /* 0x000000110600780c */ /* 0x000fe20003f64270 */
[----:B------:R-:W-:Y:S01]  /*1720*/  FMUL.FTZ R44, R44, UR6 ;  /* 0x000000062c2c7c20 */ /* 0x000fe20008410000 */
[----:B------:R-:W-:Y:S01]  /*1730*/  FMUL.FTZ R35, R35, UR6 ;  /* 0x0000000623237c20 */ /* 0x000fe20008410000 */
[----:B------:R-:W-:Y:S01]  /*1740*/  FMUL.FTZ R45, R45, UR6 ;  /* 0x000000062d2d7c20 */ /* 0x000fe20008410000 */
[----:B------:R-:W2:Y:S01]  /*1750*/  MUFU.TANH R29, R29 ;  /* 0x0000001d001d7308 */ /* 0x000ea20000002400 */
[----:B---3--:R-:W-:Y:S01]  /*1760*/  FSEL R8, R25, -INF , P1 ;  /* 0xff80000019087808 */ /* 0x008fe20000800000 */
[----:B------:R-:W-:Y:S01]  /*1770*/  FMUL.FTZ R38, R38, UR6 ;  /* 0x0000000626267c20 */ /* 0x000fe20008410000 */
[----:B------:R-:W-:Y:S01]  /*1780*/  FMUL.FTZ R39, R39, UR6 ;  /* 0x0000000627277c20 */ /* 0x000fe20008410000 */
[----:B------:R-:W-:Y:S01]  /*1790*/  FMUL.FTZ R48, R48, UR6 ;  /* 0x0000000630307c20 */ /* 0x000fe20008410000 */
[----:B------:R-:W-:Y:S01]  /*17a0*/  FMNMX.FTZ R12, R9, R8, !PT ;  /* 0x00000008090c7209 */ /* 0x000fe20007810000 */
[----:B------:R-:W-:Y:S01]  /*17b0*/  FMUL.FTZ R49, R49, UR6 ;  /* 0x0000000631317c20 */ /* 0x000fe20008410000 */
[----:B------:R-:W-:Y:S01]  /*17c0*/  FMUL.FTZ R42, R42, UR6 ;  /* 0x000000062a2a7c20 */ /* 0x000fe20008410000 */
[----:B------:R-:W3:Y:S01]  /*17d0*/  MUFU.TANH R32, R32 ;  /* 0x0000002000207308 */ /* 0x000ee20000002400 */
[----:B----4-:R-:W-:Y:S01]  /*17e0*/  FSEL R89, R28, -INF , P6 ;  /* 0xff8000001c597808 */ /* 0x010fe20003000000 */
[----:B------:R-:W-:Y:S01]  /*17f0*/  FMUL.FTZ R43, R43, UR6 ;  /* 0x000000062b2b7c20 */ /* 0x000fe20008410000 */
[----:B------:R-:W-:Y:S01]  /*1800*/  FMUL.FTZ R52, R52, UR6 ;  /* 0x0000000634347c20 */ /* 0x000fe20008410000 */
[----:B------:R-:W-:Y:S01]  /*1810*/  FMUL.FTZ R53, R53, UR6 ;  /* 0x0000000635357c20 */ /* 0x000fe20008410000 */
[----:B------:R-:W-:Y:S01]  /*1820*/  FMNMX.FTZ R12, R89, R12, !PT ;  /* 0x0000000c590c7209 */ /* 0x000fe20007810000 */
[----:B------:R-:W-:Y:S01]  /*1830*/  FMUL.FTZ R46, R46, UR6 ;  /* 0x000000062e2e7c20 */ /* 0x000fe20008410000 */
[----:B------:R-:W-:Y:S01]  /*1840*/  FMUL.FTZ R47, R47, UR6 ;  /* 0x000000062f2f7c20 */ /* 0x000fe20008410000 */
[----:B01----:R-:W0:Y:S01]  /*1850*/  MUFU.TANH R3, R26 ;  /* 0x0000001a00037308 */ /* 0x003e220000002400 */
[----:B--2---:R-:W-:Y:S01]  /*1860*/  FSEL R91, R29, -INF , P5 ;  /* 0xff8000001d5b7808 */ /* 0x004fe20002800000 */
[----:B------:R-:W-:Y:S01]  /*1870*/  FMUL.FTZ R56, R56, UR6 ;  /* 0x0000000638387c20 */ /* 0x000fe20008410000 */
[----:B------:R-:W-:Y:S01]  /*1880*/  FMUL.FTZ R57, R57, UR6 ;  /* 0x0000000639397c20 */ /* 0x000fe20008410000 */
[----:B------:R-:W-:Y:S01]  /*1890*/  FMUL.FTZ R50, R50, UR6 ;  /* 0x0000000632327c20 */ /* 0x000fe20008410000 */
[----:B------:R-:W-:Y:S01]  /*18a0*/  FMNMX.FTZ R12, R91, R12, !PT ;  /* 0x0000000c5b0c7209 */ /* 0x000fe20007810000 */
[----:B------:R-:W-:Y:S01]  /*18b0*/  FMUL.FTZ R51, R51, UR6 ;  /* 0x0000000633337c20 */ /* 0x000fe20008410000 */
[----:B------:R-:W-:Y:S01]  /*18c0*/  FMUL.FTZ R60, R60, UR6 ;  /* 0x000000063c3c7c20 */ /* 0x000fe20008410000 */
[----:B------:R-:W1:Y:S01]  /*18d0*/  MUFU.TANH R33, R33 ;  /* 0x0000002100217308 */ /* 0x000e620000002400 */
[----:B---3--:R-:W-:Y:S01]  /*18e0*/  FSEL R93, R32, -INF , P4 ;  /* 0xff800000205d7808 */ /* 0x008fe20002000000 */
[----:B------:R-:W-:Y:S01]  /*18f0*/  FMUL.FTZ R54, R54, UR6 ;  /* 0x0000000636367c20 */ /* 0x000fe20008410000 */
[----:B------:R-:W-:Y:S01]  /*1900*/  FMUL.FTZ R61, R61, UR6 ;  /* 0x000000063d3d7c20 */ /* 0x000fe20008410000 */
[----:B------:R-:W-:Y:S01]  /*1910*/  FMUL.FTZ R55, R55, UR6 ;  /* 0x0000000637377c20 */ /* 0x000fe20008410000 */
[----:B------:R-:W-:Y:S01]  /*1920*/  FMNMX.FTZ R12, R93, R12, !PT ;  /* 0x0000000c5d0c7209 */ /* 0x000fe20007810000 */
[----:B------:R-:W-:Y:S01]  /*1930*/  FMUL.FTZ R64, R64, UR6 ;  /* 0x0000000640407c20 */ /* 0x000fe20008410000 */
[----:B------:R-:W-:Y:S01]  /*1940*/  FMUL.FTZ R58, R58, UR6 ;  /* 0x000000063a3a7c20 */ /* 0x000fe20008410000 */
[----:B------:R-:W2:Y:S01]  /*1950*/  MUFU.TANH R4, R27 ;  /* 0x0000001b00047308 */ /* 0x000ea20000002400 */
[----:B0-----:R-:W-:Y:S01]  /*1960*/  FSEL R3, R3, -INF , P2 ;  /* 0xff80000003037808 */ /* 0x001fe20001000000 */
[----:B------:R-:W-:Y:S01]  /*1970*/  FMUL.FTZ R65, R65, UR6 ;  /* 0x0000000641417c20 */ /* 0x000fe20008410000 */
[----:B------:R-:W-:Y:S01]  /*1980*/  ISETP.GT.AND P2, PT, R6, 0x18, PT ;  /* 0x000000180600780c */ /* 0x000fe20003f44270 */
[----:B------:R-:W-:Y:S01]  /*1990*/  FMUL.FTZ R59, R59, UR6 ;  /* 0x000000063b3b7c20 */ /* 0x000fe20008410000 */
[----:B------:R-:W-:Y:S01]  /*19a0*/  FMUL.FTZ R68, R68, UR6 ;  /* 0x0000000644447c20 */ /* 0x000fe20008410000 */
[----:B------:R-:W-:Y:S01]  /*19b0*/  FMUL.FTZ R62, R62, UR6 ;  /* 0x000000063e3e7c20 */ /* 0x000fe20008410000 */
[----:B------:R-:W-:Y:S01]  /*19c0*/  FMUL.FTZ R69, R69, UR6 ;  /* 0x0000000645457c20 */ /* 0x000fe20008410000 */
[----:B------:R-:W0:Y:S01]  /*19d0*/  MUFU.TANH R36, R36 ;  /* 0x0000002400247308 */ /* 0x000e220000002400 */
[----:B-1----:R-:W-:Y:S01]  /*19e0*/  FSEL R95, R33, -INF , P3 ;  /* 0xff800000215f7808 */ /* 0x002fe20001800000 */
[----:B------:R-:W-:Y:S01]  /*19f0*/  FMUL.FTZ R63, R63, UR6 ;  /* 0x000000063f3f7c20 */ /* 0x000fe20008410000 */
[----:B------:R-:W-:Y:S01]  /*1a00*/  FMUL.FTZ R72, R72, UR6 ;  /* 0x0000000648487c20 */ /* 0x000fe20008410000 */
[----:B------:R-:W-:Y:S01]  /*1a10*/  FMUL.FTZ R66, R66, UR6 ;  /* 0x0000000642427c20 */ /* 0x000fe20008410000 */
[----:B------:R-:W-:Y:S01]  /*1a20*/  FMNMX.FTZ R12, R95, R12, !PT ;  /* 0x0000000c5f0c7209 */ /* 0x000fe20007810000 */
[----:B------:R-:W-:Y:S01]  /*1a30*/  FMUL.FTZ R73, R73, UR6 ;  /* 0x0000000649497c20 */ /* 0x000fe20008410000 */
[----:B------:R-:W-:Y:S01]  /*1a40*/  FMUL.FTZ R67, R67, UR6 ;  /* 0x0000000643437c20 */ /* 0x000fe20008410000 */
[----:B------:R-:W1:Y:S01]  /*1a50*/  MUFU.TANH R5, R30 ;  /* 0x0000001e00057308 */ /* 0x000e620000002400 */
[----:B--2---:R-:W-:Y:S01]  /*1a60*/  FSEL R4, R4, -INF , P1 ;  /* 0xff80000004047808 */ /* 0x004fe20000800000 */
[----:B------:R-:W-:Y:S01]  /*1a70*/  FMUL.FTZ R76, R76, UR6 ;  /* 0x000000064c4c7c20 */ /* 0x000fe20008410000 */
[----:B------:R-:W-:Y:S01]  /*1a80*/  ISETP.GT.AND P1, PT, R6, 0x19, PT ;  /* 0x000000190600780c */ /* 0x000fe20003f24270 */
[----:B------:R-:W-:Y:S01]  /*1a90*/  FMUL.FTZ R70, R70, UR6 ;  /* 0x0000000646467c20 */ /* 0x000fe20008410000 */
[----:B------:R-:W-:Y:S01]  /*1aa0*/  FMUL.FTZ R77, R77, UR6 ;  /* 0x000000064d4d7c20 */ /* 0x000fe20008410000 */
[----:B------:R-:W-:Y:S01]  /*1ab0*/  FMUL.FTZ R71, R71, UR6 ;  /* 0x0000000647477c20 */ /* 0x000fe20008410000 */
[----:B------:R-:W-:Y:S01]  /*1ac0*/  FMUL.FTZ R80, R80, UR6 ;  /* 0x0000000650507c20 */ /* 0x000fe20008410000 */
[----:B------:R-:W2:Y:S01]  /*1ad0*/  MUFU.TANH R37, R37 ;  /* 0x0000002500257308 */ /* 0x000ea20000002400 */
[----:B0-----:R-:W-:Y:S01]  /*1ae0*/  FSEL R97, R36, -INF , P2 ;  /* 0xff80000024617808 */ /* 0x001fe20001000000 */
[----:B------:R-:W-:Y:S01]  /*1af0*/  FMUL.FTZ R74, R74, UR6 ;  /* 0x000000064a4a7c20 */ /* 0x000fe20008410000 */
[----:B------:R-:W-:Y:S01]  /*1b00*/  FMUL.FTZ R81, R81, UR6 ;  /* 0x0000000651517c20 */ /* 0x000fe20008410000 */
[----:B------:R-:W-:Y:S01]  /*1b10*/  FMUL.FTZ R75, R75, UR6 ;  /* 0x000000064b4b7c20 */ /* 0x000fe20008410000 */
[----:B------:R-:W-:Y:S01]  /*1b20*/  FMNMX.FTZ R12, R97, R12, !PT ;  /* 0x0000000c610c7209 */ /* 0x000fe20007810000 */
[----:B------:R-:W-:Y:S01]  /*1b30*/  FMUL.FTZ R84, R84, UR6 ;  /* 0x0000000654547c20 */ /* 0x000fe20008410000 */
[----:B------:R-:W-:Y:S01]  /*1b40*/  FMUL.FTZ R85, R85, UR6 ;  /* 0x0000000655557c20 */ /* 0x000fe20008410000 */
[----:B------:R-:W0:Y:S01]  /*1b50*/  MUFU.TANH R11, R31 ;  /* 0x0000001f000b7308 */ /* 0x000e220000002400 */
[----:B-1----:R-:W-:Y:S01]  /*1b60*/  FSEL R5, R5, -INF , P6 ;  /* 0xff80000005057808 */ /* 0x002fe20003000000 */
[----:B------:R-:W-:Y:S01]  /*1b70*/  ULDC UR7, c[0x0][0x988] ;  /* 0x0002620000077ab9 */ /* 0x000fe20000000800 */
[----:B------:R-:W-:Y:S01]  /*1b80*/  ISETP.GT.AND P6, PT, R6, 0x20, PT ;  /* 0x000000200600780c */ /* 0x000fe20003fc4270 */
[----:B------:R-:W-:Y:S01]  /*1b90*/  FMUL.FTZ R78, R78, UR6 ;  /* 0x000000064e4e7c20 */ /* 0x000fe20008410000 */
[----:B------:R-:W-:Y:S01]  /*1ba0*/  P2R R10, PR, RZ, 0x1 ;  /* 0x00000001ff0a7803 */ /* 0x000fe20000000000 */
[----:B------:R-:W-:Y:S01]  /*1bb0*/  FMUL.FTZ R79, R79, UR6 ;  /* 0x000000064f4f7c20 */ /* 0x000fe20008410000 */
[----:B------:R-:W-:Y:S01]  /*1bc0*/  FMUL.FTZ R82, R82, UR6 ;  /* 0x0000000652527c20 */ /* 0x000fe20008410000 */
[----:B------:R-:W1:Y:S01]  /*1bd0*/  MUFU.TANH R40, R40 ;  /* 0x0000002800287308 */ /* 0x000e620000002400 */
[----:B--2---:R-:W-:Y:S01]  /*1be0*/  FSEL R99, R37, -INF , P1 ;  /* 0xff80000025637808 */ /* 0x004fe20000800000 */
[----:B------:R-:W-:Y:S01]  /*1bf0*/  FMUL.FTZ R83, R83, UR6 ;  /* 0x0000000653537c20 */ /* 0x000fe20008410000 */
[----:B------:R-:W-:Y:S01]  /*1c00*/  FMUL.FTZ R86, R86, UR6 ;  /* 0x0000000656567c20 */ /* 0x000fe20008410000 */
[----:B------:R-:W-:Y:S01]  /*1c10*/  FMUL.FTZ R87, R87, UR6 ;  /* 0x0000000657577c20 */ /* 0x000fe20008410000 */
[----:B------:R-:W-:Y:S01]  /*1c20*/  FMNMX.FTZ R12, R99, R12, !PT ;  /* 0x0000000c630c7209 */ /* 0x000fe20007810000 */
[----:B------:R-:W-:Y:S01]  /*1c30*/  UISETP.GE.AND UP0, UPT, UR50, 0x81, UPT ;  /* 0x000000813200788c */ /* 0x000fe2000bf06270 */
[----:B------:R-:W-:Y:S01]  /*1c40*/  R2UR UR6, R0 ;  /* 0x00000000000672ca */ /* 0x000fe200000e0000 */
[----:B------:R-:W2:Y:S01]  /*1c50*/  MUFU.TANH R13, R34 ;  /* 0x00000022000d7308 */ /* 0x000ea20000002400 */
[----:B0-----:R-:W-:Y:S01]  /*1c60*/  FSEL R11, R11, -INF , P5 ;  /* 0xff8000000b0b7808 */ /* 0x001fe20002800000 */
[--C-:B------:R-:W-:Y:S01]  /*1c70*/  IMAD.MOV.U32 R150, RZ, RZ, R151.reuse ;  /* 0x000000ffff967224 */ /* 0x100fe200078e0097 */
[----:B------:R-:W-:Y:S01]  /*1c80*/  ISETP.GT.AND P5, PT, R6, 0x21, PT ;  /* 0x000000210600780c */ /* 0x000fe20003fa4270 */
[----:B------:R-:W-:-:S02]  /*1c90*/  IMAD.MOV.U32 R149, RZ, RZ, R151 ;  /* 0x000000ffff957224 */ /* 0x000fc400078e0097 */
[--C-:B------:R-:W-:Y:S02]  /*1ca0*/  IMAD.MOV.U32 R148, RZ, RZ, R151.reuse ;  /* 0x000000ffff947224 */ /* 0x100fe400078e0097 */
[----:B------:R-:W0:Y:S01]  /*1cb0*/  MUFU.TANH R41, R41 ;  /* 0x0000002900297308 */ /* 0x000e220000002400 */
[----:B-1----:R-:W-:Y:S01]  /*1cc0*/  FSEL R101, R40, -INF , P6 ;  /* 0xff80000028657808 */ /* 0x002fe20003000000 */
[--C-:B------:R-:W-:Y:S02]  /*1cd0*/  IMAD.MOV.U32 R146, RZ, RZ, R151.reuse ;  /* 0x000000ffff927224 */ /* 0x100fe400078e0097 */
[----:B------:R-:W-:Y:S01]  /*1ce0*/  UIADD3 UR6, UR6, 0x28840, URZ ;  /* 0x0002884006067890 */ /* 0x000fe2000fffe03f */
[----:B------:R-:W-:Y:S01]  /*1cf0*/  FMNMX.FTZ R12, R101, R12, !PT ;  /* 0x0000000c650c7209 */ /* 0x000fe20007810000 */
[--C-:B------:R-:W-:Y:S02]  /*1d00*/  IMAD.MOV.U32 R144, RZ, RZ, R151.reuse ;  /* 0x000000ffff907224 */ /* 0x100fe400078e0097 */
[----:B------:R-:W1:Y:S01]  /*1d10*/  MUFU.TANH R15, R35 ;  /* 0x00000023000f7308 */ /* 0x000e620000002400 */
[----:B--2---:R-:W-:Y:S01]  /*1d20*/  FSEL R13, R13, -INF , P4 ;  /* 0xff8000000d0d7808 */ /* 0x004fe20002000000 */
[----:B------:R-:W-:Y:S01]  /*1d30*/  UPRMT UR6, UR37, 0x654, UR6 ;  /* 0x0000065425067896 */ /* 0x000fe20008000006 */
[----:B------:R-:W-:Y:S01]  /*1d40*/  ISETP.GT.AND P4, PT, R6, 0x28, PT ;  /* 0x000000280600780c */ /* 0x000fe20003f84270 */
[----:B------:R-:W-:-:S02]  /*1d50*/  IMAD.MOV.U32 R142, RZ, RZ, R151 ;  /* 0x000000ffff8e7224 */ /* 0x000fc400078e0097 */
[--C-:B------:R-:W-:Y:S02]  /*1d60*/  IMAD.MOV.U32 R140, RZ, RZ, R151.reuse ;  /* 0x000000ffff8c7224 */ /* 0x100fe400078e0097 */
[----:B------:R-:W2:Y:S01]  /*1d70*/  MUFU.TANH R44, R44 ;  /* 0x0000002c002c7308 */ /* 0x000ea20000002400 */
[----:B0-----:R-:W-:Y:S01]  /*1d80*/  FSEL R103, R41, -INF , P5 ;  /* 0xff80000029677808 */ /* 0x001fe20002800000 */
[--C-:B------:R-:W-:Y:S01]  /*1d90*/  IMAD.MOV.U32 R138, RZ, RZ, R151.reuse ;  /* 0x000000ffff8a7224 */ /* 0x100fe200078e0097 */
[----:B------:R-:W-:Y:S01]  /*1da0*/  SYNCS.ARRIVE.TRANS64.RED.A1T0 RZ, [UR6], RZ ;  /* 0x000000ffffff79a7 */ /* 0x000fe20008100406 */
[--C-:B------:R-:W-:Y:S01]  /*1db0*/  IMAD.MOV.U32 R136, RZ, RZ, R151.reuse ;  /* 0x000000ffff887224 */ /* 0x100fe200078e0097 */
[----:B------:R-:W-:Y:S01]  /*1dc0*/  FMNMX.FTZ R12, R103, R12, !PT ;  /* 0x0000000c670c7209 */ /* 0x000fe20007810000 */
[--C-:B------:R-:W-:Y:S02]  /*1dd0*/  IMAD.MOV.U32 R134, RZ, RZ, R151.reuse ;  /* 0x000000ffff867224 */ /* 0x100fe400078e0097 */
[----:B------:R-:W0:Y:S01]  /*1de0*/  MUFU.TANH R21, R38 ;  /* 0x0000002600157308 */ /* 0x000e220000002400 */
[----:B-1----:R-:W-:Y:S01]  /*1df0*/  FSEL R15, R15, -INF , P3 ;  /* 0xff8000000f0f7808 */ /* 0x002fe20001800000 */
[--C-:B------:R-:W-:Y:S01]  /*1e00*/  IMAD.MOV.U32 R132, RZ, RZ, R151.reuse ;  /* 0x000000ffff847224 */ /* 0x100fe200078e0097 */
[----:B------:R-:W-:Y:S01]  /*1e10*/  ISETP.GT.AND P3, PT, R6, 0x29, PT ;  /* 0x000000290600780c */ /* 0x000fe20003f64270 */
[----:B------:R-:W-:-:S02]  /*1e20*/  IMAD.MOV.U32 R130, RZ, RZ, R151 ;  /* 0x000000ffff827224 */ /* 0x000fc400078e0097 */
[--C-:B------:R-:W-:Y:S02]  /*1e30*/  IMAD.MOV.U32 R128, RZ, RZ, R151.reuse ;  /* 0x000000ffff807224 */ /* 0x100fe400078e0097 */
[----:B------:R-:W1:Y:S01]  /*1e40*/  MUFU.TANH R45, R45 ;  /* 0x0000002d002d7308 */ /* 0x000e620000002400 */
[----:B--2---:R-:W-:Y:S01]  /*1e50*/  FSEL R105, R44, -INF , P4 ;  /* 0xff8000002c697808 */ /* 0x004fe20002000000 */
[--C-:B------:R-:W-:Y:S02]  /*1e60*/  IMAD.MOV.U32 R126, RZ, RZ, R151.reuse ;  /* 0x000000ffff7e7224 */ /* 0x100fe400078e0097 */
[--C-:B------:R-:W-:Y:S01]  /*1e70*/  IMAD.MOV.U32 R124, RZ, RZ, R151.reuse ;  /* 0x000000ffff7c7224 */ /* 0x100fe200078e0097 */
[----:B------:R-:W-:Y:S01]  /*1e80*/  FMNMX.FTZ R12, R105, R12, !PT ;  /* 0x0000000c690c7209 */ /* 0x000fe20007810000 */
[--C-:B------:R-:W-:Y:S02]  /*1e90*/  IMAD.MOV.U32 R122, RZ, RZ, R151.reuse ;  /* 0x000000ffff7a7224 */ /* 0x100fe400078e0097 */
        /* <DEDUP_REMOVED lines=9> */
[--C-:B------:R-:W-:Y:S01]  /*1f30*/  IMAD.MOV.U32 R112, RZ, RZ, R151.reuse ;  /* 0x000000ffff707224 */ /* 0x100fe200078e0097 */
[----:B------:R-:W-:Y:S01]  /*1f40*/  FMNMX.FTZ R12, R107, R12, !PT ;  /* 0x0000000c6b0c7209 */ /* 0x000fe20007810000 */
[--C-:B------:R-:W-:Y:S02]  /*1f50*/  IMAD.MOV.U32 R110, RZ, RZ, R151.reuse ;  /* 0x000000ffff6e7224 */ /* 0x100fe400078e0097 */
[----:B------:R-:W1:Y:S01]  /*1f60*/  MUFU.TANH R27, R42 ;  /* 0x0000002a001b7308 */ /* 0x000e620000002400 */
[----:B--2---:R-:W-:Y:S01]  /*1f70*/  FSEL R25, R39, -INF , P1 ;  /* 0xff80000027197808 */ /* 0x004fe20000800000 */
[--C-:B------:R-:W-:Y:S01]  /*1f80*/  IMAD.MOV.U32 R108, RZ, RZ, R151.reuse ;  /* 0x000000ffff6c7224 */ /* 0x100fe200078e0097 */
[----:B------:R-:W-:Y:S01]  /*1f90*/  ISETP.GT.AND P1, PT, R6, 0x31, PT ;  /* 0x000000310600780c */ /* 0x000fe20003f24270 */
[----:B------:R-:W-:-:S02]  /*1fa0*/  IMAD.MOV.U32 R106, RZ, RZ, R151 ;  /* 0x000000ffff6a7224 */ /* 0x000fc400078e0097 */
[--C-:B------:R-:W-:Y:S02]  /*1fb0*/  IMAD.MOV.U32 R104, RZ, RZ, R151.reuse ;  /* 0x000000ffff687224 */ /* 0x100fe400078e0097 */
[----:B------:R-:W2:Y:S01]  /*1fc0*/  MUFU.TANH R49, R49 ;  /* 0x0000003100317308 */ /* 0x000ea20000002400 */
[----:B0-----:R-:W-:Y:S01]  /*1fd0*/  FSEL R109, R48, -INF , P2 ;  /* 0xff800000306d7808 */ /* 0x001fe20001000000 */
[--C-:B------:R-:W-:Y:S02]  /*1fe0*/  IMAD.MOV.U32 R102, RZ, RZ, R151.reuse ;  /* 0x000000ffff667224 */ /* 0x100fe400078e0097 */
        /* <DEDUP_REMOVED lines=12> */
[----:B------:R-:W-:Y:S01]  /*20b0*/  IMAD.MOV.U32 R88, RZ, RZ, R151 ;  /* 0x000000ffff587224 */ /* 0x000fe200078e0097 */
[----:B------:R-:W-:-:S03]  /*20c0*/  FMNMX.FTZ R12, R111, R12, !PT ;  /* 0x0000000c6f0c7209 */ /* 0x000fc60007810000 */
[----:B------:R-:W2:Y:S01]  /*20d0*/  MUFU.TANH R31, R46 ;  /* 0x0000002e001f7308 */ /* 0x000ea20000002400 */
[----:B0-----:R-:W-:Y:S02]  /*20e0*/  FSEL R29, R43, -INF , P5 ;  /* 0xff8000002b1d7808 */ /* 0x001fe40002800000 */
[----:B------:R-:W-:-:S05]  /*20f0*/  ISETP.GT.AND P5, PT, R6, 0x39, PT ;  /* 0x000000390600780c */ /* 0x000fca0003fa4270 */
[----:B------:R-:W0:Y:S01]  /*2100*/  MUFU.TANH R53, R53 ;  /* 0x0000003500357308 */ /* 0x000e220000002400 */
[----:B-1----:R-:W-:-:S04]  /*2110*/  FSEL R113, R52, -INF , P6 ;  /* 0xff80000034717808 */ /* 0x002fc80003000000 */
[----:B------:R-:W-:-:S03]  /*2120*/  FMNMX.FTZ R12, R113, R12, !PT ;  /* 0x0000000c710c7209 */ /* 0x000fc60007810000 */
[----:B------:R-:W1:Y:S01]  /*2130*/  MUFU.TANH R47, R47 ;  /* 0x0000002f002f7308 */ /* 0x000e620000002400 */
[----:B--2---:R-:W-:Y:S02]  /*2140*/  FSEL R31, R31, -INF , P4 ;  /* 0xff8000001f1f7808 */ /* 0x004fe40002000000 */
[----:B------:R-:W-:-:S05]  /*2150*/  ISETP.GT.AND P4, PT, R6, 0x40, PT ;  /* 0x000000400600780c */ /* 0x000fca0003f84270 */
[----:B------:R-:W2:Y:S01]  /*2160*/  MUFU.TANH R56, R56 ;  /* 0x0000003800387308 */ /* 0x000ea20000002400 */
[----:B0-----:R-:W-:-:S04]  /*2170*/  FSEL R115, R53, -INF , P5 ;  /* 0xff80000035737808 */ /* 0x001fc80002800000 */
[----:B------:R-:W-:-:S03]  /*2180*/  FMNMX.FTZ R12, R115, R12, !PT ;  /* 0x0000000c730c7209 */ /* 0x000fc60007810000 */
[----:B------:R-:W0:Y:S01]  /*2190*/  MUFU.TANH R35, R50 ;  /* 0x0000003200237308 */ /* 0x000e220000002400 */
[----:B-1----:R-:W-:Y:S02]  /*21a0*/  FSEL R33, R47, -INF , P3 ;  /* 0xff8000002f217808 */ /* 0x002fe40001800000 */
[----:B------:R-:W-:-:S05]  /*21b0*/  ISETP.GT.AND P3, PT, R6, 0x41, PT ;  /* 0x000000410600780c */ /* 0x000fca0003f64270 */
[----:B------:R-:W1:Y:S01]  /*21c0*/  MUFU.TANH R57, R57 ;  /* 0x0000003900397308 */ /* 0x000e620000002400 */
[----:B--2---:R-:W-:-:S04]  /*21d0*/  FSEL R117, R56, -INF , P4 ;  /* 0xff80000038757808 */ /* 0x004fc80002000000 */
        /* <DEDUP_REMOVED lines=81> */
[----:B------:R-:W-:Y:S02]  /*26f0*/  ISETP.GT.AND P1, PT, R6, 0x79, PT ;  /* 0x000000790600780c */ /* 0x000fe40003f24270 */
[----:B------:R-:W-:-:S03]  /*2700*/  MOV R6, UR7 ;  /* 0x0000000700067c02 */ /* 0x000fc60008000f00 */
[----:B------:R-:W2:Y:S01]  /*2710*/  MUFU.TANH R78, R78 ;  /* 0x0000004e004e7308 */ /* 0x000ea20000002400 */
[----:B0-----:R-:W-:-:S04]  /*2720*/  FSEL R145, R84, -INF , P2 ;  /* 0xff80000054917808 */ /* 0x001fc80001000000 */
[----:B------:R-:W-:-:S03]  /*2730*/  FMNMX.FTZ R12, R145, R12, !PT ;  /* 0x0000000c910c7209 */ /* 0x000fc60007810000 */
[----:B------:R-:W-:Y:S01]  /*2740*/  MUFU.TANH R79, R79 ;  /* 0x0000004f004f7308 */ /* 0x000fe20000002400 */
[----:B-1----:R-:W-:-:S04]  /*2750*/  FSEL R147, R85, -INF , P1 ;  /* 0xff80000055937808 */ /* 0x002fc80000800000 */
[----:B------:R-:W-:-:S03]  /*2760*/  FMNMX.FTZ R12, R147, R12, !PT ;  /* 0x0000000c930c7209 */ /* 0x000fc60007810000 */
[----:B------:R-:W-:Y:S01]  /*2770*/  MUFU.TANH R82, R82 ;  /* 0x0000005200527308 */ /* 0x000fe20000002400 */
[----:B--2---:R-:W-:Y:S01]  /*2780*/  FSEL R85, R78, -INF , P6 ;  /* 0xff8000004e557808 */ /* 0x004fe20003000000 */
[----:B------:R-:W0:Y:S06]  /*2790*/  SHFL.BFLY PT, R7, R12, 0x2, 0x1f ;  /* 0x0c401f000c077f89 */ /* 0x000e2c00000e0000 */
[----:B------:R-:W1:Y:S08]  /*27a0*/  MUFU.TANH R83, R83 ;  /* 0x0000005300537308 */ /* 0x000e700000002400 */
[----:B------:R-:W-:Y:S08]  /*27b0*/  MUFU.TANH R86, R86 ;  /* 0x0000005600567308 */ /* 0x000ff00000002400 */
[----:B------:R-:W2:Y:S01]  /*27c0*/  MUFU.TANH R87, R87 ;  /* 0x0000005700577308 */ /* 0x000ea20000002400 */
[----:B-1----:R-:W-:-:S02]  /*27d0*/  FSEL R83, R83, -INF , P3 ;  /* 0xff80000053537808 */ /* 0x002fc40001800000 */
[----:B0-----:R-:W-:-:S05]  /*27e0*/  FMNMX.FTZ R14, R12, R7, !PT ;  /* 0x000000070c0e7209 */ /* 0x001fca0007810000 */
[----:B------:R-:W0:Y:S01]  /*27f0*/  SHFL.BFLY PT, R7, R14, 0x1, 0x1f ;  /* 0x0c201f000e077f89 */ /* 0x000e2200000e0000 */
[----:B--2---:R-:W-:Y:S02]  /*2800*/  FSEL R87, R87, -INF , P1 ;  /* 0xff80000057577808 */ /* 0x004fe40000800000 */
[----:B0-----:R-:W-:-:S04]  /*2810*/  FMNMX.FTZ R7, R14, R7, !PT ;  /* 0x000000070e077209 */ /* 0x001fc80007810000 */
[C---:B------:R-:W-:Y:S01]  /*2820*/  FSETP.NEU.FTZ.AND P0, PT, R7.reuse, -INF , PT ;  /* 0xff8000000700780b */ /* 0x040fe20003f1d000 */
[----:B------:R-:W-:-:S05]  /*2830*/  FMUL.FTZ R20, R7, R6 ;  /* 0x0000000607147220 */ /* 0x000fca0000410000 */
[----:B------:R-:W-:Y:S02]  /*2840*/  FSEL R20, R20, RZ, P0 ;  /* 0x000000ff14147208 */ /* 0x000fe40000000000 */
[----:B------:R-:W-:-:S03]  /*2850*/  ISETP.NE.AND P0, PT, R10, RZ, PT ;  /* 0x000000ff0a00720c */ /* 0x000fc60003f05270 */
[--C-:B------:R-:W-:Y:S01]  /*2860*/  FFMA.FTZ R63, R8, R6, -R20.reuse ;  /* 0x00000006083f7223 */ /* 0x100fe20000010814 */
[----:B------:R-:W-:Y:S01]  /*2870*/  FMNMX.FTZ R8, R3, R4, !PT ;  /* 0x0000000403087209 */ /* 0x000fe20007810000 */
[-CC-:B------:R-:W-:Y:S01]  /*2880*/  FFMA.FTZ R158, R89, R6.reuse, -R20.reuse ;  /* 0x00000006599e7223 */ /* 0x180fe20000010814 */
[----:B------:R-:W-:Y:S01]  /*2890*/  FSEL R89, R79, -INF , P5 ;  /* 0xff8000004f597808 */ /* 0x000fe20002800000 */
[--C-:B------:R-:W-:Y:S01]  /*28a0*/  FFMA.FTZ R65, R91, R6, -R20.reuse ;  /* 0x000000065b417223 */ /* 0x100fe20000010814 */
[----:B------:R-:W-:Y:S01]  /*28b0*/  FMNMX.FTZ R8, R5, R8, !PT ;  /* 0x0000000805087209 */ /* 0x000fe20007810000 */
[-CC-:B------:R-:W-:Y:S01]  /*28c0*/  FFMA.FTZ R160, R93, R6.reuse, -R20.reuse ;  /* 0x000000065da07223 */ /* 0x180fe20000010814 */
[----:B------:R-:W-:Y:S01]  /*28d0*/  FSEL R91, R82, -INF , P4 ;  /* 0xff800000525b7808 */ /* 0x000fe20002000000 */
[--C-:B------:R-:W-:Y:S01]  /*28e0*/  FFMA.FTZ R156, R9, R6, -R20.reuse ;  /* 0x00000006099c7223 */ /* 0x100fe20000010814 */
[----:B------:R-:W-:Y:S01]  /*28f0*/  FMNMX.FTZ R8, R11, R8, !PT ;  /* 0x000000080b087209 */ /* 0x000fe20007810000 */
[----:B------:R-:W-:Y:S01]  /*2900*/  MUFU.EX2 R63, R63 ;  /* 0x0000003f003f7308 */ /* 0x000fe20000000800 */
[----:B------:R-:W-:Y:S01]  /*2910*/  FSEL R93, R86, -INF , P2 ;  /* 0xff800000565d7808 */ /* 0x000fe20001000000 */
[--C-:B------:R-:W-:Y:S01]  /*2920*/  FFMA.FTZ R67, R95, R6, -R20.reuse ;  /* 0x000000065f437223 */ /* 0x100fe20000010814 */
[----:B------:R-:W-:Y:S01]  /*2930*/  FMNMX.FTZ R8, R13, R8, !PT ;  /* 0x000000080d087209 */ /* 0x000fe20007810000 */
[-CC-:B------:R-:W-:Y:S01]  /*2940*/  FFMA.FTZ R162, R97, R6.reuse, -R20.reuse ;  /* 0x0000000661a27223 */ /* 0x180fe20000010814 */
[-CC-:B------:R-:W-:Y:S01]  /*2950*/  FFMA.FTZ R69, R99, R6.reuse, -R20.reuse ;  /* 0x0000000663457223 */ /* 0x180fe20000010814 */
[--C-:B------:R-:W-:Y:S01]  /*2960*/  FFMA.FTZ R164, R101, R6, -R20.reuse ;  /* 0x0000000665a47223 */ /* 0x100fe20000010814 */
[----:B------:R-:W-:Y:S01]  /*2970*/  FMNMX.FTZ R8, R15, R8, !PT ;  /* 0x000000080f087209 */ /* 0x000fe20007810000 */
[----:B------:R-:W0:Y:S01]  /*2980*/  MUFU.EX2 R156, R156 ;  /* 0x0000009c009c7308 */ /* 0x000e220000000800 */
[-CC-:B------:R-:W-:Y:S01]  /*2990*/  FFMA.FTZ R71, R103, R6.reuse, -R20.reuse ;  /* 0x0000000667477223 */ /* 0x180fe20000010814 */
[--C-:B------:R-:W-:Y:S01]  /*29a0*/  FFMA.FTZ R166, R105, R6, -R20.reuse ;  /* 0x0000000669a67223 */ /* 0x100fe20000010814 */
[----:B------:R-:W-:Y:S01]  /*29b0*/  FMNMX.FTZ R8, R21, R8, !PT ;  /* 0x0000000815087209 */ /* 0x000fe20007810000 */
[-CC-:B------:R-:W-:Y:S01]  /*29c0*/  FFMA.FTZ R73, R107, R6.reuse, -R20.reuse ;  /* 0x000000066b497223 */ /* 0x180fe20000010814 */
[-CC-:B------:R-:W-:Y:S01]  /*29d0*/  FFMA.FTZ R168, R109, R6.reuse, -R20.reuse ;  /* 0x000000066da87223 */ /* 0x180fe20000010814 */
[--C-:B------:R-:W-:Y:S01]  /*29e0*/  FFMA.FTZ R75, R111, R6, -R20.reuse ;  /* 0x000000066f4b7223 */ /* 0x100fe20000010814 */
[----:B------:R-:W-:Y:S01]  /*29f0*/  FMNMX.FTZ R8, R25, R8, !PT ;  /* 0x0000000819087209 */ /* 0x000fe20007810000 */
[----:B------:R-:W1:Y:S01]  /*2a00*/  MUFU.EX2 R158, R158 ;  /* 0x0000009e009e7308 */ /* 0x000e620000000800 */
[-CC-:B------:R-:W-:Y:S01]  /*2a10*/  FFMA.FTZ R170, R113, R6.reuse, -R20.reuse ;  /* 0x0000000671aa7223 */ /* 0x180fe20000010814 */
[--C-:B------:R-:W-:Y:S01]  /*2a20*/  FFMA.FTZ R77, R115, R6, -R20.reuse ;  /* 0x00000006734d7223 */ /* 0x100fe20000010814 */
[----:B------:R-:W-:Y:S01]  /*2a30*/  FMNMX.FTZ R8, R27, R8, !PT ;  /* 0x000000081b087209 */ /* 0x000fe20007810000 */
[-CC-:B------:R-:W-:Y:S01]  /*2a40*/  FFMA.FTZ R172, R117, R6.reuse, -R20.reuse ;  /* 0x0000000675ac7223 */ /* 0x180fe20000010814 */
[-CC-:B------:R-:W-:Y:S01]  /*2a50*/  FFMA.FTZ R79, R119, R6.reuse, -R20.reuse ;  /* 0x00000006774f7223 */ /* 0x180fe20000010814 */
[--C-:B------:R-:W-:Y:S01]  /*2a60*/  FFMA.FTZ R174, R121, R6, -R20.reuse ;  /* 0x0000000679ae7223 */ /* 0x100fe20000010814 */
[----:B------:R-:W-:Y:S01]  /*2a70*/  FMNMX.FTZ R8, R29, R8, !PT ;  /* 0x000000081d087209 */ /* 0x000fe20007810000 */
[----:B------:R-:W2:Y:S01]  /*2a80*/  MUFU.EX2 R65, R65 ;  /* 0x0000004100417308 */ /* 0x000ea20000000800 */
[-CC-:B------:R-:W-:Y:S01]  /*2a90*/  FFMA.FTZ R81, R123, R6.reuse, -R20.reuse ;  /* 0x000000067b517223 */ /* 0x180fe20000010814 */
[--C-:B------:R-:W-:Y:S01]  /*2aa0*/  FFMA.FTZ R125, R125, R6, -R20.reuse ;  /* 0x000000067d7d7223 */ /* 0x100fe20000010814 */
[----:B------:R-:W-:Y:S01]  /*2ab0*/  FMNMX.FTZ R8, R31, R8, !PT ;  /* 0x000000081f087209 */ /* 0x000fe20007810000 */
[-CC-:B------:R-:W-:Y:S01]  /*2ac0*/  FFMA.FTZ R127, R127, R6.reuse, -R20.reuse ;  /* 0x000000067f7f7223 */ /* 0x180fe20000010814 */
[-CC-:B------:R-:W-:Y:S01]  /*2ad0*/  FFMA.FTZ R129, R129, R6.reuse, -R20.reuse ;  /* 0x0000000681817223 */ /* 0x180fe20000010814 */
[--C-:B------:R-:W-:Y:S01]  /*2ae0*/  FFMA.FTZ R131, R131, R6, -R20.reuse ;  /* 0x0000000683837223 */ /* 0x100fe20000010814 */
[----:B------:R-:W-:Y:S01]  /*2af0*/  FMNMX.FTZ R8, R33, R8, !PT ;  /* 0x0000000821087209 */ /* 0x000fe20007810000 */
[----:B------:R-:W3:Y:S01]  /*2b00*/  MUFU.EX2 R160, R160 ;  /* 0x000000a000a07308 */ /* 0x000ee20000000800 */
[-CC-:B------:R-:W-:Y:S01]  /*2b10*/  FFMA.FTZ R133, R133, R6.reuse, -R20.reuse ;  /* 0x0000000685857223 */ /* 0x180fe20000010814 */
[--C-:B------:R-:W-:Y:S01]  /*2b20*/  FFMA.FTZ R135, R135, R6, -R20.reuse ;  /* 0x0000000687877223 */ /* 0x100fe20000010814 */
[----:B------:R-:W-:Y:S01]  /*2b30*/  FMNMX.FTZ R8, R35, R8, !PT ;  /* 0x0000000823087209 */ /* 0x000fe20007810000 */
[-CC-:B------:R-:W-:Y:S01]  /*2b40*/  FFMA.FTZ R137, R137, R6.reuse, -R20.reuse ;  /* 0x0000000689897223 */ /* 0x180fe20000010814 */
[-CC-:B------:R-:W-:Y:S01]  /*2b50*/  FFMA.FTZ R139, R139, R6.reuse, -R20.reuse ;  /* 0x000000068b8b7223 */ /* 0x180fe20000010814 */
[--C-:B------:R-:W-:Y:S01]  /*2b60*/  FFMA.FTZ R141, R141, R6, -R20.reuse ;  /* 0x000000068d8d7223 */ /* 0x100fe20000010814 */
[----:B------:R-:W-:Y:S01]  /*2b70*/  FMNMX.FTZ R8, R37, R8, !PT ;  /* 0x0000000825087209 */ /* 0x000fe20007810000 */
[----:B------:R-:W4:Y:S01]  /*2b80*/  MUFU.EX2 R67, R67 ;  /* 0x0000004300437308 */ /* 0x000f220000000800 */
[-CC-:B------:R-:W-:Y:S01]  /*2b90*/  FFMA.FTZ R143, R143, R6.reuse, -R20.reuse ;  /* 0x000000068f8f7223 */ /* 0x180fe20000010814 */
[--C-:B------:R-:W-:Y:S01]  /*2ba0*/  FFMA.FTZ R145, R145, R6, -R20.reuse ;  /* 0x0000000691917223 */ /* 0x100fe20000010814 */
[----:B------:R-:W-:Y:S01]  /*2bb0*/  FMNMX.FTZ R8, R39, R8, !PT ;  /* 0x0000000827087209 */ /* 0x000fe20007810000 */
[----:B------:R-:W-:Y:S01]  /*2bc0*/  FFMA.FTZ R20, R147, R6, -R20 ;  /* 0x0000000693147223 */ /* 0x000fe20000010814 */
[-C--:B------:R-:W-:Y:S01]  /*2bd0*/  MOV R147, R151.reuse ;  /* 0x0000009700937202 */ /* 0x080fe20000000f00 */
[--C-:B------:R-:W-:Y:S01]  /*2be0*/  IMAD.MOV.U32 R121, RZ, RZ, R151.reuse ;  /* 0x000000ffff797224 */ /* 0x100fe200078e0097 */
[----:B------:R-:W-:Y:S01]  /*2bf0*/  FMNMX.FTZ R8, R41, R8, !PT ;  /* 0x0000000829087209 */ /* 0x000fe20007810000 */
[----:B------:R-:W5:Y:S01]  /*2c00*/  MUFU.EX2 R162, R162 ;  /* 0x000000a200a27308 */ /* 0x000f620000000800 */
[-C--:B------:R-:W-:Y:S01]  /*2c10*/  MOV R123, R151.reuse ;  /* 0x00000097007b7202 */ /* 0x080fe20000000f00 */
[--C-:B------:R-:W-:Y:S01]  /*2c20*/  IMAD.MOV.U32 R117, RZ, RZ, R151.reuse ;  /* 0x000000ffff757224 */ /* 0x100fe200078e0097 */
[----:B------:R-:W-:Y:S01]  /*2c30*/  FMNMX.FTZ R8, R43, R8, !PT ;  /* 0x000000082b087209 */ /* 0x000fe20007810000 */
[--C-:B------:R-:W-:Y:S01]  /*2c40*/  IMAD.MOV.U32 R113, RZ, RZ, R151.reuse ;  /* 0x000000ffff717224 */ /* 0x100fe200078e0097 */
[-C--:B------:R-:W-:Y:S01]  /*2c50*/  MOV R119, R151.reuse ;  /* 0x0000009700777202 */ /* 0x080fe20000000f00 */
[--C-:B------:R-:W-:Y:S01]  /*2c60*/  IMAD.MOV.U32 R109, RZ, RZ, R151.reuse ;  /* 0x000000ffff6d7224 */ /* 0x100fe200078e0097 */
[----:B------:R-:W-:Y:S01]  /*2c70*/  FMNMX.FTZ R8, R45, R8, !PT ;  /* 0x000000082d087209 */ /* 0x000fe20007810000 */
[----:B------:R-:W-:Y:S01]  /*2c80*/  MUFU.EX2 R69, R69 ;  /* 0x0000004500457308 */ /* 0x000fe20000000800 */
[-C--:B------:R-:W-:Y:S01]  /*2c90*/  MOV R115, R151.reuse ;  /* 0x0000009700737202 */ /* 0x080fe20000000f00 */
[--C-:B------:R-:W-:Y:S01]  /*2ca0*/  IMAD.MOV.U32 R105, RZ, RZ, R151.reuse ;  /* 0x000000ffff697224 */ /* 0x100fe200078e0097 */
[----:B------:R-:W-:Y:S01]  /*2cb0*/  FMNMX.FTZ R8, R47, R8, !PT ;  /* 0x000000082f087209 */ /* 0x000fe20007810000 */
[--C-:B------:R-:W-:Y:S01]  /*2cc0*/  IMAD.MOV.U32 R101, RZ, RZ, R151.reuse ;  /* 0x000000ffff657224 */ /* 0x100fe200078e0097 */
[-C--:B------:R-:W-:Y:S01]  /*2cd0*/  MOV R111, R151.reuse ;  /* 0x00000097006f7202 */ /* 0x080fe20000000f00 */
[----:B------:R-:W-:Y:S01]  /*2ce0*/  IMAD.MOV.U32 R97, RZ, RZ, R151 ;  /* 0x000000ffff617224 */ /* 0x000fe200078e0097 */
[----:B------:R-:W-:Y:S01]  /*2cf0*/  FMNMX.FTZ R8, R49, R8, !PT ;  /* 0x0000000831087209 */ /* 0x000fe20007810000 */
[----:B------:R-:W-:Y:S01]  /*2d00*/  MUFU.EX2 R164, R164 ;  /* 0x000000a400a47308 */ /* 0x000fe20000000800 */
[----:B------:R-:W-:-:S02]  /*2d10*/  MOV R107, R151 ;  /* 0x00000097006b7202 */ /* 0x000fc40000000f00 */
[----:B------:R-:W-:Y:S02]  /*2d20*/  FMNMX.FTZ R8, R51, R8, !PT ;  /* 0x0000000833087209 */ /* 0x000fe40007810000 */
[-C--:B------:R-:W-:Y:S02]  /*2d30*/  MOV R103, R151.reuse ;  /* 0x0000009700677202 */ /* 0x080fe40000000f00 */
[----:B------:R-:W-:Y:S01]  /*2d40*/  FMNMX.FTZ R8, R53, R8, !PT ;  /* 0x0000000835087209 */ /* 0x000fe20007810000 */
[----:B------:R-:W-:Y:S01]  /*2d50*/  MUFU.EX2 R71, R71 ;  /* 0x0000004700477308 */ /* 0x000fe20000000800 */
[-C--:B------:R-:W-:Y:S02]  /*2d60*/  MOV R99, R151.reuse ;  /* 0x0000009700637202 */ /* 0x080fe40000000f00 */
[----:B------:R-:W-:Y:S02]  /*2d70*/  FMNMX.FTZ R8, R55, R8, !PT ;  /* 0x0000000837087209 */ /* 0x000fe40007810000 */
[----:B------:R-:W-:-:S02]  /*2d80*/  MOV R95, R151 ;  /* 0x00000097005f7202 */ /* 0x000fc40000000f00 */
[----:B------:R-:W-:Y:S01]  /*2d90*/  FMNMX.FTZ R8, R57, R8, !PT ;  /* 0x0000000839087209 */ /* 0x000fe20007810000 */
[----:B------:R-:W-:Y:S03]  /*2da0*/  MUFU.EX2 R166, R166 ;  /* 0x000000a600a67308 */ /* 0x000fe60000000800 */
[----:B------:R-:W-:-:S04]  /*2db0*/  FMNMX.FTZ R8, R59, R8, !PT ;  /* 0x000000083b087209 */ /* 0x000fc80007810000 */
        /* <DEDUP_REMOVED lines=10> */
[----:B------:R-:W-:Y:S04]  /*2e60*/  MUFU.EX2 R170, R170 ;  /* 0x000000aa00aa7308 */ /* 0x000fe80000000800 */
[----:B------:R-:W0:Y:S04]  /*2e70*/  SHFL.BFLY PT, R9, R8, 0x2, 0x1f ;  /* 0x0c401f0008097f89 */ /* 0x000e2800000e0000 */
[----:B------:R-:W-:Y:S08]  /*2e80*/  MUFU.EX2 R77, R77 ;  /* 0x0000004d004d7308 */ /* 0x000ff00000000800 */
[----:B------:R-:W-:Y:S08]  /*2e90*/  MUFU.EX2 R172, R172 ;  /* 0x000000ac00ac7308 */ /* 0x000ff00000000800 */
[----:B------:R-:W-:Y:S01]  /*2ea0*/  MUFU.EX2 R79, R79 ;  /* 0x0000004f004f7308 */ /* 0x000fe20000000800 */
[----:B0-----:R-:W-:-:S07]  /*2eb0*/  FMNMX.FTZ R10, R8, R9, !PT ;  /* 0x00000009080a7209 */ /* 0x001fce0007810000 */
[----:B------:R-:W-:Y:S01]  /*2ec0*/  MUFU.EX2 R174, R174 ;  /* 0x000000ae00ae7308 */ /* 0x000fe20000000800 */
[----:B------:R-:W0:Y:S07]  /*2ed0*/  SHFL.BFLY PT, R9, R10, 0x1, 0x1f ;  /* 0x0c201f000a097f89 */ /* 0x000e2e00000e0000 */
[----:B------:R-:W-:Y:S08]  /*2ee0*/  MUFU.EX2 R81, R81 ;  /* 0x0000005100517308 */ /* 0x000ff00000000800 */
[----:B------:R-:W-:Y:S08]  /*2ef0*/  MUFU.EX2 R125, R125 ;  /* 0x0000007d007d7308 */ /* 0x000ff00000000800 */
[----:B------:R1:W-:Y:S01]  /*2f00*/  MUFU.EX2 R176, R127 ;  /* 0x0000007f00b07308 */ /* 0x0003e20000000800 */
[----:B0-----:R-:W-:-:S04]  /*2f10*/  FMNMX.FTZ R9, R10, R9, !PT ;  /* 0x000000090a097209 */ /* 0x001fc80007810000 */
[C---:B------:R-:W-:Y:S01]  /*2f20*/  FSETP.NEU.FTZ.AND P1, PT, R9.reuse, -INF , PT ;  /* 0xff8000000900780b */ /* 0x040fe20003f3d000 */
[----:B------:R-:W-:Y:S02]  /*2f30*/  FMUL.FTZ R8, R9, R6 ;  /* 0x0000000609087220 */ /* 0x000fe40000410000 */
[----:B------:R-:W-:Y:S01]  /*2f40*/  MUFU.EX2 R129, R129 ;  /* 0x0000008100817308 */ /* 0x000fe20000000800 */
[----:B-1----:R-:W-:Y:S02]  /*2f50*/  MOV R127, R151 ;  /* 0x00000097007f7202 */ /* 0x002fe40000000f00 */
[----:B------:R-:W-:Y:S02]  /*2f60*/  FSEL R8, R8, RZ, P1 ;  /* 0x000000ff08087208 */ /* 0x000fe40000800000 */
[----:B------:R-:W-:-:S03]  /*2f70*/  PLOP3.LUT P1, PT, PT, PT, UP0, 0x80, 0x0 ;  /* 0x000000000000781c */ /* 0x000fc60003f2f008 */
[-CC-:B------:R-:W-:Y:S01]  /*2f80*/  FFMA.FTZ R11, R11, R6.reuse, -R8.reuse ;  /* 0x000000060b0b7223 */ /* 0x180fe20000010808 */
[-CC-:B------:R-:W-:Y:S01]  /*2f90*/  FFMA.FTZ R3, R3, R6.reuse, -R8.reuse ;  /* 0x0000000603037223 */ /* 0x180fe20000010808 */
[-CC-:B------:R-:W-:Y:S01]  /*2fa0*/  FFMA.FTZ R4, R4, R6.reuse, -R8.reuse ;  /* 0x0000000604047223 */ /* 0x180fe20000010808 */
[-CC-:B------:R-:W-:Y:S01]  /*2fb0*/  FFMA.FTZ R5, R5, R6.reuse, -R8.reuse ;  /* 0x0000000605057223 */ /* 0x180fe20000010808 */
[----:B------:R0:W-:Y:S01]  /*2fc0*/  MUFU.EX2 R10, R11 ;  /* 0x0000000b000a7308 */ /* 0x0001e20000000800 */
[-CC-:B------:R-:W-:Y:S01]  /*2fd0*/  FFMA.FTZ R13, R13, R6.reuse, -R8.reuse ;  /* 0x000000060d0d7223 */ /* 0x180fe20000010808 */
[-CC-:B------:R-:W-:Y:S01]  /*2fe0*/  FFMA.FTZ R15, R15, R6.reuse, -R8.reuse ;  /* 0x000000060f0f7223 */ /* 0x180fe20000010808 */
[-CC-:B------:R-:W-:Y:S01]  /*2ff0*/  FFMA.FTZ R21, R21, R6.reuse, -R8.reuse ;  /* 0x0000000615157223 */ /* 0x180fe20000010808 */
[-CC-:B------:R-:W-:Y:S01]  /*3000*/  FFMA.FTZ R25, R25, R6.reuse, -R8.reuse ;  /* 0x0000000619197223 */ /* 0x180fe20000010808 */
[-CC-:B------:R-:W-:Y:S01]  /*3010*/  FFMA.FTZ R27, R27, R6.reuse, -R8.reuse ;  /* 0x000000061b1b7223 */ /* 0x180fe20000010808 */
[-CC-:B------:R-:W-:Y:S01]  /*3020*/  FFMA.FTZ R29, R29, R6.reuse, -R8.reuse ;  /* 0x000000061d1d7223 */ /* 0x180fe20000010808 */
[-CC-:B------:R-:W-:Y:S01]  /*3030*/  FFMA.FTZ R31, R31, R6.reuse, -R8.reuse ;  /* 0x000000061f1f7223 */ /* 0x180fe20000010808 */
[----:B------:R-:W-:Y:S01]  /*3040*/  MUFU.EX2 R3, R3 ;  /* 0x0000000300037308 */ /* 0x000fe20000000800 */
[----:B0-----:R-:W-:Y:S01]  /*3050*/  FADD.FTZ R11, R156, R63 ;  /* 0x0000003f9c0b7221 */ /* 0x001fe20000010000 */
[-CC-:B------:R-:W-:Y:S01]  /*3060*/  FFMA.FTZ R33, R33, R6.reuse, -R8.reuse ;  /* 0x0000000621217223 */ /* 0x180fe20000010808 */
[-CC-:B------:R-:W-:Y:S01]  /*3070*/  FFMA.FTZ R35, R35, R6.reuse, -R8.reuse ;  /* 0x0000000623237223 */ /* 0x180fe20000010808 */
[-CC-:B------:R-:W-:Y:S01]  /*3080*/  FFMA.FTZ R37, R37, R6.reuse, -R8.reuse ;  /* 0x0000000625257223 */ /* 0x180fe20000010808 */
[----:B------:R-:W-:Y:S01]  /*3090*/  FADD.FTZ R32, R158, R11 ;  /* 0x0000000b9e207221 */ /* 0x000fe20000010000 */
[-CC-:B------:R-:W-:Y:S01]  /*30a0*/  FFMA.FTZ R39, R39, R6.reuse, -R8.reuse ;  /* 0x0000000627277223 */ /* 0x180fe20000010808 */
[-C--:B------:R-:W-:Y:S01]  /*30b0*/  FFMA.FTZ R41, R41, R6.reuse, -R8 ;  /* 0x0000000629297223 */ /* 0x080fe20000010808 */
[----:B------:R-:W0:Y:S01]  /*30c0*/  MUFU.EX2 R4, R4 ;  /* 0x0000000400047308 */ /* 0x000e220000000800 */
[----:B--2---:R-:W-:Y:S01]  /*30d0*/  FADD.FTZ R11, R65, R32 ;  /* 0x00000020410b7221 */ /* 0x004fe20000010000 */
[-CC-:B------:R-:W-:Y:S01]  /*30e0*/  FFMA.FTZ R43, R43, R6.reuse, -R8.reuse ;  /* 0x000000062b2b7223 */ /* 0x180fe20000010808 */
[-CC-:B------:R-:W-:Y:S01]  /*30f0*/  FFMA.FTZ R45, R45, R6.reuse, -R8.reuse ;  /* 0x000000062d2d7223 */ /* 0x180fe20000010808 */
[-CC-:B------:R-:W-:Y:S01]  /*3100*/  FFMA.FTZ R47, R47, R6.reuse, -R8.reuse ;  /* 0x000000062f2f7223 */ /* 0x180fe20000010808 */
[----:B---3--:R-:W-:Y:S01]  /*3110*/  FADD.FTZ R34, R160, R11 ;  /* 0x0000000ba0227221 */ /* 0x008fe20000010000 */
[-CC-:B------:R-:W-:Y:S01]  /*3120*/  FFMA.FTZ R49, R49, R6.reuse, -R8.reuse ;  /* 0x0000000631317223 */ /* 0x180fe20000010808 */
[-C--:B------:R-:W-:Y:S01]  /*3130*/  FFMA.FTZ R51, R51, R6.reuse, -R8 ;  /* 0x0000000633337223 */ /* 0x080fe20000010808 */
[----:B------:R-:W1:Y:S01]  /*3140*/  MUFU.EX2 R5, R5 ;  /* 0x0000000500057308 */ /* 0x000e620000000800 */
[----:B----4-:R-:W-:Y:S01]  /*3150*/  FADD.FTZ R11, R67, R34 ;  /* 0x00000022430b7221 */ /* 0x010fe20000010000 */
[-CC-:B------:R-:W-:Y:S01]  /*3160*/  FFMA.FTZ R53, R53, R6.reuse, -R8.reuse ;  /* 0x0000000635357223 */ /* 0x180fe20000010808 */
[-CC-:B------:R-:W-:Y:S01]  /*3170*/  FFMA.FTZ R55, R55, R6.reuse, -R8.reuse ;  /* 0x0000000637377223 */ /* 0x180fe20000010808 */
[-CC-:B------:R-:W-:Y:S01]  /*3180*/  FFMA.FTZ R57, R57, R6.reuse, -R8.reuse ;  /* 0x0000000639397223 */ /* 0x180fe20000010808 */
[----:B-----5:R-:W-:Y:S01]  /*3190*/  FADD.FTZ R36, R162, R11 ;  /* 0x0000000ba2247221 */ /* 0x020fe20000010000 */
[-CC-:B------:R-:W-:Y:S01]  /*31a0*/  FFMA.FTZ R59, R59, R6.reuse, -R8.reuse ;  /* 0x000000063b3b7223 */ /* 0x180fe20000010808 */
[-C--:B------:R-:W-:Y:S01]  /*31b0*/  FFMA.FTZ R61, R61, R6.reuse, -R8 ;  /* 0x000000063d3d7223 */ /* 0x080fe20000010808 */
[----:B------:R-:W2:Y:S01]  /*31c0*/  MUFU.EX2 R13, R13 ;  /* 0x0000000d000d7308 */ /* 0x000ea20000000800 */
[----:B0-----:R-:W-:Y:S01]  /*31d0*/  FADD.FTZ R34, R3, R4 ;  /* 0x0000000403227221 */ /* 0x001fe20000010000 */
[-CC-:B------:R-:W-:Y:S01]  /*31e0*/  FFMA.FTZ R85, R85, R6.reuse, -R8.reuse ;  /* 0x0000000655557223 */ /* 0x180fe20000010808 */
[-CC-:B------:R-:W-:Y:S01]  /*31f0*/  FFMA.FTZ R89, R89, R6.reuse, -R8.reuse ;  /* 0x0000000659597223 */ /* 0x180fe20000010808 */
[-CC-:B------:R-:W-:Y:S01]  /*3200*/  FFMA.FTZ R91, R91, R6.reuse, -R8.reuse ;  /* 0x000000065b5b7223 */ /* 0x180fe20000010808 */
[-CC-:B------:R-:W-:Y:S01]  /*3210*/  FFMA.FTZ R83, R83, R6.reuse, -R8.reuse ;  /* 0x0000000653537223 */ /* 0x180fe20000010808 */
[-CC-:B------:R-:W-:Y:S01]  /*3220*/  FFMA.FTZ R93, R93, R6.reuse, -R8.reuse ;  /* 0x000000065d5d7223 */ /* 0x180fe20000010808 */
[----:B------:R-:W-:Y:S01]  /*3230*/  FFMA.FTZ R87, R87, R6, -R8 ;  /* 0x0000000657577223 */ /* 0x000fe20000010808 */
[----:B------:R0:W3:Y:S01]  /*3240*/  MUFU.EX2 R12, R15 ;  /* 0x0000000f000c7308 */ /* 0x0000e20000000800 */
[----:B-1----:R-:W-:Y:S01]  /*3250*/  FADD.FTZ R11, R5, R34 ;  /* 0x00000022050b7221 */ /* 0x002fe20000010000 */
[----:B------:R-:W-:-:S02]  /*3260*/  F2FP.F16.F32.PACK_AB R157, R4, R3 ;  /* 0x00000003049d723e */ /* 0x000fc400000000ff */
[C---:B------:R-:W-:Y:S02]  /*3270*/  F2FP.F16.F32.PACK_AB R159, R10.reuse, R5 ;  /* 0x000000050a9f723e */ /* 0x040fe400000000ff */
[----:B------:R-:W-:Y:S02]  /*3280*/  F2FP.F16.F32.PACK_AB R156, R63, R156 ;  /* 0x0000009c3f9c723e */ /* 0x000fe400000000ff */
[----:B------:R-:W1:Y:S01]  /*3290*/  MUFU.EX2 R21, R21 ;  /* 0x0000001500157308 */ /* 0x000e620000000800 */
[----:B0-----:R-:W-:Y:S01]  /*32a0*/  FADD.FTZ R15, R69, R36 ;  /* 0x00000024450f7221 */ /* 0x001fe20000010000 */
[----:B------:R-:W-:Y:S01]  /*32b0*/  FADD.FTZ R36, R10, R11 ;  /* 0x0000000b0a247221 */ /* 0x000fe20000010000 */
[----:B------:R-:W-:Y:S02]  /*32c0*/  F2FP.F16.F32.PACK_AB R158, R65, R158 ;  /* 0x0000009e419e723e */ /* 0x000fe400000000ff */
[----:B------:R-:W-:Y:S01]  /*32d0*/  FADD.FTZ R38, R164, R15 ;  /* 0x0000000fa4267221 */ /* 0x000fe20000010000 */
[----:B--2---:R-:W-:Y:S01]  /*32e0*/  FADD.FTZ R11, R13, R36 ;  /* 0x000000240d0b7221 */ /* 0x004fe20000010000 */
[----:B------:R-:W-:Y:S01]  /*32f0*/  F2FP.F16.F32.PACK_AB R160, R67, R160 ;  /* 0x000000a043a0723e */ /* 0x000fe200000000ff */
[----:B------:R-:W0:Y:S01]  /*3300*/  MUFU.EX2 R14, R25 ;  /* 0x00000019000e7308 */ /* 0x000e220000000800 */
[----:B------:R-:W-:Y:S01]  /*3310*/  FADD.FTZ R15, R71, R38 ;  /* 0x00000026470f7221 */ /* 0x000fe20000010000 */
[----:B---3--:R-:W-:Y:S01]  /*3320*/  FADD.FTZ R36, R12, R11 ;  /* 0x0000000b0c247221 */ /* 0x008fe20000010000 */
[----:B------:R-:W-:-:S02]  /*3330*/  F2FP.F16.F32.PACK_AB R162, R69, R162 ;  /* 0x000000a245a2723e */ /* 0x000fc400000000ff */
[----:B------:R-:W-:Y:S01]  /*3340*/  FADD.FTZ R38, R166, R15 ;  /* 0x0000000fa6267221 */ /* 0x000fe20000010000 */
[----:B------:R-:W-:Y:S02]  /*3350*/  F2FP.F16.F32.PACK_AB R164, R71, R164 ;  /* 0x000000a447a4723e */ /* 0x000fe400000000ff */
[----:B------:R-:W2:Y:S01]  /*3360*/  MUFU.EX2 R27, R27 ;  /* 0x0000001b001b7308 */ /* 0x000ea20000000800 */
[----:B------:R-:W-:Y:S01]  /*3370*/  FADD.FTZ R15, R73, R38 ;  /* 0x00000026490f7221 */ /* 0x000fe20000010000 */
[----:B-1----:R-:W-:Y:S01]  /*3380*/  FADD.FTZ R11, R21, R36 ;  /* 0x00000024150b7221 */ /* 0x002fe20000010000 */
[----:B------:R-:W-:Y:S02]  /*3390*/  F2FP.F16.F32.PACK_AB R166, R73, R166 ;  /* 0x000000a649a6723e */ /* 0x000fe400000000ff */
[----:B------:R-:W-:Y:S01]  /*33a0*/  FADD.FTZ R40, R168, R15 ;  /* 0x0000000fa8287221 */ /* 0x000fe20000010000 */
[C---:B------:R-:W-:Y:S02]  /*33b0*/  F2FP.F16.F32.PACK_AB R168, R75.reuse, R168 ;  /* 0x000000a84ba8723e */ /* 0x040fe400000000ff */
[----:B------:R-:W1:Y:S01]  /*33c0*/  MUFU.EX2 R24, R29 ;  /* 0x0000001d00187308 */ /* 0x000e620000000800 */
[----:B0-----:R-:W-:Y:S01]  /*33d0*/  FADD.FTZ R38, R14, R11 ;  /* 0x0000000b0e267221 */ /* 0x001fe20000010000 */
[----:B------:R-:W-:Y:S01]  /*33e0*/  FADD.FTZ R15, R75, R40 ;  /* 0x000000284b0f7221 */ /* 0x000fe20000010000 */
[----:B------:R-:W-:-:S02]  /*33f0*/  F2FP.F16.F32.PACK_AB R161, R12, R13 ;  /* 0x0000000d0ca1723e */ /* 0x000fc400000000ff */
[----:B------:R-:W-:-:S03]  /*3400*/  F2FP.F16.F32.PACK_AB R163, R14, R21 ;  /* 0x000000150ea3723e */ /* 0x000fc600000000ff */
[----:B------:R-:W0:Y:S01]  /*3410*/  MUFU.EX2 R31, R31 ;  /* 0x0000001f001f7308 */ /* 0x000e220000000800 */
[----:B--2---:R-:W-:Y:S01]  /*3420*/  FADD.FTZ R11, R27, R38 ;  /* 0x000000261b0b7221 */ /* 0x004fe20000010000 */
[----:B------:R-:W-:Y:S01]  /*3430*/  FADD.FTZ R38, R170, R15 ;  /* 0x0000000faa267221 */ /* 0x000fe20000010000 */
[----:B------:R-:W-:-:S03]  /*3440*/  F2FP.F16.F32.PACK_AB R170, R77, R170 ;  /* 0x000000aa4daa723e */ /* 0x000fc600000000ff */
[----:B------:R-:W-:Y:S02]  /*3450*/  FADD.FTZ R15, R77, R38 ;  /* 0x000000264d0f7221 */ /* 0x000fe40000010000 */
[----:B------:R-:W2:Y:S01]  /*3460*/  MUFU.EX2 R26, R33 ;  /* 0x00000021001a7308 */ /* 0x000ea20000000800 */
[----:B-1----:R-:W-:Y:S01]  /*3470*/  FADD.FTZ R0, R24, R11 ;  /* 0x0000000b18007221 */ /* 0x002fe20000010000 */
[----:B------:R-:W-:Y:S01]  /*3480*/  FADD.FTZ R40, R172, R15 ;  /* 0x0000000fac287221 */ /* 0x000fe20000010000 */
[C---:B------:R-:W-:Y:S02]  /*3490*/  F2FP.F16.F32.PACK_AB R172, R79.reuse, R172 ;  /* 0x000000ac4fac723e */ /* 0x040fe400000000ff */
[----:B------:R-:W-:Y:S01]  /*34a0*/  F2FP.F16.F32.PACK_AB R165, R24, R27 ;  /* 0x0000001b18a5723e */ /* 0x000fe200000000ff */
[----:B------:R-:W-:Y:S02]  /*34b0*/  FADD.FTZ R15, R79, R40 ;  /* 0x000000284f0f7221 */ /* 0x000fe40000010000 */
[----:B------:R-:W1:Y:S01]  /*34c0*/  MUFU.EX2 R35, R35 ;  /* 0x0000002300237308 */ /* 0x000e620000000800 */
[----:B0-----:R-:W-:Y:S01]  /*34d0*/  FADD.FTZ R11, R31, R0 ;  /* 0x000000001f0b7221 */ /* 0x001fe20000010000 */
[----:B------:R-:W-:Y:S01]  /*34e0*/  FADD.FTZ R40, R174, R15 ;  /* 0x0000000fae287221 */ /* 0x000fe20000010000 */
[----:B------:R-:W-:-:S03]  /*34f0*/  F2FP.F16.F32.PACK_AB R174, R81, R174 ;  /* 0x000000ae51ae723e */ /* 0x000fc600000000ff */
[----:B------:R-:W-:Y:S02]  /*3500*/  FADD.FTZ R40, R81, R40 ;  /* 0x0000002851287221 */ /* 0x000fe40000010000 */
[----:B------:R-:W0:Y:S01]  /*3510*/  MUFU.EX2 R28, R37 ;  /* 0x00000025001c7308 */ /* 0x000e220000000800 */
[C---:B--2---:R-:W-:Y:S01]  /*3520*/  FADD.FTZ R0, R26.reuse, R11 ;  /* 0x0000000b1a007221 */ /* 0x044fe20000010000 */
[----:B------:R-:W-:Y:S01]  /*3530*/  FADD.FTZ R15, R125, R40 ;  /* 0x000000287d0f7221 */ /* 0x000fe20000010000 */
[----:B------:R-:W-:-:S03]  /*3540*/  F2FP.F16.F32.PACK_AB R167, R26, R31 ;  /* 0x0000001f1aa7723e */ /* 0x000fc600000000ff */
[C---:B------:R-:W-:Y:S01]  /*3550*/  FADD.FTZ R40, R176.reuse, R15 ;  /* 0x0000000fb0287221 */ /* 0x040fe20000010000 */
[----:B------:R-:W-:Y:S01]  /*3560*/  F2FP.F16.F32.PACK_AB R176, R176, R125 ;  /* 0x0000007db0b0723e */ /* 0x000fe200000000ff */
[----:B------:R-:W2:Y:S01]  /*3570*/  MUFU.EX2 R39, R39 ;  /* 0x0000002700277308 */ /* 0x000ea20000000800 */
[----:B-1----:R-:W-:Y:S01]  /*3580*/  FADD.FTZ R11, R35, R0 ;  /* 0x00000000230b7221 */ /* 0x002fe20000010000 */
[----:B------:R-:W-:Y:S01]  /*3590*/  FADD.FTZ R15, R129, R40 ;  /* 0x00000028810f7221 */ /* 0x000fe20000010000 */
[----:B------:R-:W-:-:S05]  /*35a0*/  IMAD.MOV.U32 R125, RZ, RZ, R151 ;  /* 0x000000ffff7d7224 */ /* 0x000fca00078e0097 */
[----:B------:R-:W1:Y:S01]  /*35b0*/  MUFU.EX2 R30, R41 ;  /* 0x00000029001e7308 */ /* 0x000e620000000800 */
[C---:B0-----:R-:W-:Y:S01]  /*35c0*/  FADD.FTZ R0, R28.reuse, R11 ;  /* 0x0000000b1c007221 */ /* 0x041fe20000010000 */
[----:B------:R-:W-:-:S06]  /*35d0*/  F2FP.F16.F32.PACK_AB R169, R28, R35 ;  /* 0x000000231ca9723e */ /* 0x000fcc00000000ff */
[----:B------:R-:W0:Y:S01]  /*35e0*/  MUFU.EX2 R43, R43 ;  /* 0x0000002b002b7308 */ /* 0x000e220000000800 */
[----:B--2---:R-:W-:-:S07]  /*35f0*/  FADD.FTZ R11, R39, R0 ;  /* 0x00000000270b7221 */ /* 0x004fce0000010000 */
[----:B------:R-:W2:Y:S01]  /*3600*/  MUFU.EX2 R32, R45 ;  /* 0x0000002d00207308 */ /* 0x000ea20000000800 */
[C---:B-1----:R-:W-:Y:S01]  /*3610*/  FADD.FTZ R0, R30.reuse, R11 ;  /* 0x0000000b1e007221 */ /* 0x042fe20000010000 */
[----:B------:R-:W-:-:S06]  /*3620*/  F2FP.F16.F32.PACK_AB R171, R30, R39 ;  /* 0x000000271eab723e */ /* 0x000fcc00000000ff */
[----:B------:R1:W3:Y:S01]  /*3630*/  MUFU.EX2 R178, R131 ;  /* 0x0000008300b27308 */ /* 0x0002e20000000800 */
[----:B0-----:R-:W-:-:S07]  /*3640*/  FADD.FTZ R11, R43, R0 ;  /* 0x000000002b0b7221 */ /* 0x001fce0000010000 */
[----:B------:R-:W0:Y:S01]  /*3650*/  MUFU.EX2 R47, R47 ;  /* 0x0000002f002f7308 */ /* 0x000e220000000800 */
[C---:B--2---:R-:W-:Y:S01]  /*3660*/  FADD.FTZ R0, R32.reuse, R11 ;  /* 0x0000000b20007221 */ /* 0x044fe20000010000 */
[----:B------:R-:W-:Y:S02]  /*3670*/  F2FP.F16.F32.PACK_AB R173, R32, R43 ;  /* 0x0000002b20ad723e */ /* 0x000fe400000000ff */
[----:B-1----:R-:W-:-:S04]  /*3680*/  MOV R131, R151 ;  /* 0x0000009700837202 */ /* 0x002fc80000000f00 */
[----:B------:R-:W1:Y:S01]  /*3690*/  MUFU.EX2 R133, R133 ;  /* 0x0000008500857308 */ /* 0x000e620000000800 */
[C---:B---3--:R-:W-:Y:S01]  /*36a0*/  FADD.FTZ R40, R178.reuse, R15 ;  /* 0x0000000fb2287221 */ /* 0x048fe20000010000 */
[----:B------:R-:W-:Y:S01]  /*36b0*/  F2FP.F16.F32.PACK_AB R178, R178, R129 ;  /* 0x00000081b2b2723e */ /* 0x000fe200000000ff */
[----:B------:R-:W-:-:S05]  /*36c0*/  IMAD.MOV.U32 R129, RZ, RZ, R151 ;  /* 0x000000ffff817224 */ /* 0x000fca00078e0097 */
[----:B------:R-:W2:Y:S01]  /*36d0*/  MUFU.EX2 R34, R49 ;  /* 0x0000003100227308 */ /* 0x000ea20000000800 */
[----:B0-----:R-:W-:-:S07]  /*36e0*/  FADD.FTZ R11, R47, R0 ;  /* 0x000000002f0b7221 */ /* 0x001fce0000010000 */
[----:B------:R0:W3:Y:S01]  /*36f0*/  MUFU.EX2 R180, R135 ;  /* 0x0000008700b47308 */ /* 0x0000e20000000800 */
[----:B-1----:R-:W-:-:S07]  /*3700*/  FADD.FTZ R15, R133, R40 ;  /* 0x00000028850f7221 */ /* 0x002fce0000010000 */
[----:B------:R-:W1:Y:S01]  /*3710*/  MUFU.EX2 R51, R51 ;  /* 0x0000003300337308 */ /* 0x000e620000000800 */
[C---:B--2---:R-:W-:Y:S01]  /*3720*/  FADD.FTZ R0, R34.reuse, R11 ;  /* 0x0000000b22007221 */ /* 0x044fe20000010000 */
[----:B------:R-:W-:Y:S02]  /*3730*/  F2FP.F16.F32.PACK_AB R175, R34, R47 ;  /* 0x0000002f22af723e */ /* 0x000fe400000000ff */
[----:B0-----:R-:W-:-:S04]  /*3740*/  MOV R135, R151 ;  /* 0x0000009700877202 */ /* 0x001fc80000000f00 */
[----:B------:R-:W0:Y:S01]  /*3750*/  MUFU.EX2 R137, R137 ;  /* 0x0000008900897308 */ /* 0x000e220000000800 */
[C---:B---3--:R-:W-:Y:S01]  /*3760*/  FADD.FTZ R42, R180.reuse, R15 ;  /* 0x0000000fb42a7221 */ /* 0x048fe20000010000 */
[----:B------:R-:W-:Y:S01]  /*3770*/  F2FP.F16.F32.PACK_AB R180, R180, R133 ;  /* 0x00000085b4b4723e */ /* 0x000fe200000000ff */
[----:B------:R-:W-:-:S05]  /*3780*/  IMAD.MOV.U32 R133, RZ, RZ, R151 ;  /* 0x000000ffff857224 */ /* 0x000fca00078e0097 */
[----:B------:R-:W2:Y:S01]  /*3790*/  MUFU.EX2 R36, R53 ;  /* 0x0000003500247308 */ /* 0x000ea20000000800 */
[----:B-1----:R-:W-:-:S07]  /*37a0*/  FADD.FTZ R11, R51, R0 ;  /* 0x00000000330b7221 */ /* 0x002fce0000010000 */
        /* <DEDUP_REMOVED lines=24> */
[----:B------:R-:W1:Y:S01]  /*3930*/  MUFU.EX2 R85, R85 ;  /* 0x0000005500557308 */ /* 0x000e620000000800 */
[----:B0-----:R-:W-:-:S07]  /*3940*/  FADD.FTZ R15, R145, R44 ;  /* 0x0000002c910f7221 */ /* 0x001fce0000010000 */
[----:B------:R0:W3:Y:S01]  /*3950*/  MUFU.EX2 R40, R89 ;  /* 0x0000005900287308 */ /* 0x0000e20000000800 */
[C---:B--2---:R-:W-:Y:S01]  /*3960*/  FADD.FTZ R44, R8.reuse, R11 ;  /* 0x0000000b082c7221 */ /* 0x044fe20000010000 */
[----:B------:R-:W-:-:S06]  /*3970*/  F2FP.F16.F32.PACK_AB R181, R8, R59 ;  /* 0x0000003b08b5723e */ /* 0x000fcc00000000ff */
[----:B------:R-:W2:Y:S01]  /*3980*/  MUFU.EX2 R91, R91 ;  /* 0x0000005b005b7308 */ /* 0x000ea20000000800 */
[----:B-1----:R-:W-:Y:S01]  /*3990*/  FADD.FTZ R3, R85, R44 ;  /* 0x0000002c55037221 */ /* 0x002fe20000010000 */
[----:B0-----:R-:W-:-:S06]  /*39a0*/  IMAD.MOV.U32 R89, RZ, RZ, R151 ;  /* 0x000000ffff597224 */ /* 0x001fcc00078e0097 */
[----:B------:R-:W0:Y:S01]  /*39b0*/  MUFU.EX2 R42, R83 ;  /* 0x00000053002a7308 */ /* 0x000e220000000800 */
[C---:B---3--:R-:W-:Y:S01]  /*39c0*/  FADD.FTZ R10, R40.reuse, R3 ;  /* 0x00000003280a7221 */ /* 0x048fe20000010000 */
[----:B------:R-:W-:-:S06]  /*39d0*/  F2FP.F16.F32.PACK_AB R183, R40, R85 ;  /* 0x0000005528b7723e */ /* 0x000fcc00000000ff */
[----:B------:R-:W1:Y:S01]  /*39e0*/  MUFU.EX2 R93, R93 ;  /* 0x0000005d005d7308 */ /* 0x000e620000000800 */
[----:B--2---:R-:W-:-:S07]  /*39f0*/  FADD.FTZ R3, R91, R10 ;  /* 0x0000000a5b037221 */ /* 0x004fce0000010000 */
[----:B------:R-:W2:Y:S01]  /*3a00*/  MUFU.EX2 R20, R20 ;  /* 0x0000001400147308 */ /* 0x000ea20000000800 */
[C---:B0-----:R-:W-:Y:S01]  /*3a10*/  FADD.FTZ R10, R42.reuse, R3 ;  /* 0x000000032a0a7221 */ /* 0x041fe20000010000 */
[----:B------:R-:W-:Y:S02]  /*3a20*/  F2FP.F16.F32.PACK_AB R185, R42, R91 ;  /* 0x0000005b2ab9723e */ /* 0x000fe400000000ff */
[----:B------:R-:W-:-:S04]  /*3a30*/  MOV R91, R151 ;  /* 0x00000097005b7202 */ /* 0x000fc80000000f00 */
[----:B------:R-:W0:Y:S01]  /*3a40*/  MUFU.EX2 R4, R87 ;  /* 0x0000005700047308 */ /* 0x000e220000000800 */
[----:B-1----:R-:W-:Y:S01]  /*3a50*/  FADD.FTZ R3, R93, R10 ;  /* 0x0000000a5d037221 */ /* 0x002fe20000010000 */
[C---:B--2---:R-:W-:Y:S01]  /*3a60*/  F2FP.F16.F32.PACK_AB R186, R20.reuse, R145 ;  /* 0x0000009114ba723e */ /* 0x044fe200000000ff */
[----:B------:R-:W-:Y:S01]  /*3a70*/  FADD.FTZ R0, R20, R15 ;  /* 0x0000000f14007221 */ /* 0x000fe20000010000 */
[----:B------:R-:W-:Y:S01]  /*3a80*/  IMAD.MOV.U32 R145, RZ, RZ, R151 ;  /* 0x000000ffff917224 */ /* 0x000fe200078e0097 */
[C---:B0-----:R-:W-:Y:S01]  /*3a90*/  F2FP.F16.F32.PACK_AB R187, R4.reuse, R93 ;  /* 0x0000005d04bb723e */ /* 0x041fe200000000ff */
[----:B------:R-:W-:Y:S01]  /*3aa0*/  FADD.FTZ R3, R4, R3 ;  /* 0x0000000304037221 */ /* 0x000fe20000010000 */
[----:B------:R-:W-:Y:S01]  /*3ab0*/  IMAD.MOV.U32 R93, RZ, RZ, R151 ;  /* 0x000000ffff5d7224 */ /* 0x000fe200078e0097 */
[----:B------:R-:W-:Y:S06]  /*3ac0*/  @!P1 BRA `(.L_x_14) ;  /* 0x0000002800989947 */ /* 0x000fec0003800000 */
[----:B------:R-:W-:Y:S01]  /*3ad0*/  MOV R5, R9 ;  /* 0x0000000900057202 */ /* 0x000fe20000000f00 */
[----:B------:R-:W-:Y:S01]  /*3ae0*/  IMAD.MOV.U32 R4, RZ, RZ, R7 ;  /* 0x000000ffff047224 */ /* 0x000fe200078e0007 */
[----:B------:R-:W-:Y:S02]  /*3af0*/  CS2R R150, SRZ ;  /* 0x0000000000967805 */ /* 0x000fe4000001ff00 */
[----:B------:R-:W-:Y:S02]  /*3b00*/  CS2R R148, SRZ ;  /* 0x0000000000947805 */ /* 0x000fe4000001ff00 */
[----:B------:R-:W-:Y:S02]  /*3b10*/  CS2R R146, SRZ ;  /* 0x0000000000927805 */ /* 0x000fe4000001ff00 */
[----:B------:R-:W-:Y:S02]  /*3b20*/  CS2R R144, SRZ ;  /* 0x0000000000907805 */ /* 0x000fe4000001ff00 */
[----:B------:R-:W-:-:S02]  /*3b30*/  CS2R R142, SRZ ;  /* 0x00000000008e7805 */ /* 0x000fc4000001ff00 */
[----:B------:R-:W-:Y:S02]  /*3b40*/  CS2R R140, SRZ ;  /* 0x00000000008c7805 */ /* 0x000fe4000001ff00 */
        /* <DEDUP_REMOVED lines=25> */
[----:B------:R-:W-:Y:S01]  /*3ce0*/  CS2R R88, SRZ ;  /* 0x0000000000587805 */ /* 0x000fe2000001ff00 */
[----:B------:R-:W-:Y:S01]  /*3cf0*/  UIADD3 UR52, UR52, -0x2, URZ ;  /* 0xfffffffe34347890 */ /* 0x000fe2000fffe03f */
[----:B------:R-:W-:Y:S01]  /*3d00*/  UMOV UR53, UR44 ;  /* 0x0000002c00357c82 */ /* 0x000fe20008000000 */
[----:B------:R-:W-:Y:S01]  /*3d10*/  UMOV UR51, UR43 ;  /* 0x0000002b00337c82 */ /* 0x000fe20008000000 */
[----:B------:R-:W-:-:S09]  /*3d20*/  ULDC UR50, c[0x0][0x9d8] ;  /* 0x0002760000327ab9 */ /* 0x000fd20000000800 */
.L_x_25:
[----:B------:R-:W-:Y:S01]  /*3d30*/  ISETP.NE.AND P2, PT, RZ, UR38, PT ;  /* 0x00000026ff007c0c */ /* 0x000fe2000bf45270 */
[----:B------:R-:W-:-:S04]  /*3d40*/  UISETP.NE.AND UP0, UPT, UR51, 0x1, UPT ;  /* 0x000000013300788c */ /* 0x000fc8000bf05270 */
[----:B------:R-:W-:-:S04]  /*3d50*/  USEL UR44, URZ, 0x1, UP0 ;  /* 0x000000013f2c7887 */ /* 0x000fc80008000000 */
[----:B------:R-:W-:-:S04]  /*3d60*/  ULOP3.LUT UR44, UR53, UR44, URZ, 0x3c, !UPT ;  /* 0x0000002c352c7292 */ /* 0x000fc8000f8e3c3f */
[----:B------:R-:W-:Y:S08]  /*3d70*/  @P2 BRA `(.L_x_15) ;  /* 0x0000000000382947 */ /* 0x000ff00003800000 */
[----:B------:R-:W-:Y:S05]  /*3d80*/  @!P0 BRA `(.L_x_16) ;  /* 0x0000000000048947 */ /* 0x000fea0003800000 */
[----:B------:R-:W-:Y:S01]  /*3d90*/  BPT.TRAP 0x1 ;  /* 0x000000040000795c */ /* 0x000fe20000300000 */
.L_x_16:
[----:B------:R-:W-:Y:S01]  /*3da0*/  UIADD3 UR6, UR51, 0x1, URZ ;  /* 0x0000000133067890 */ /* 0x000fe2000fffe03f */
[----:B------:R-:W-:-:S03]  /*3db0*/  IMAD.U32 R6, RZ, RZ, UR44 ;  /* 0x0000002cff067e24 */ /* 0x000fc6000f8e00ff */
[----:B------:R-:W-:Y:S02]  /*3dc0*/  UISETP.NE.AND UP0, UPT, UR6, 0x2, UPT ;  /* 0x000000020600788c */ /* 0x000fe4000bf05270 */
[----:B------:R-:W-:Y:S02]  /*3dd0*/  SHF.L.U32 R6, R6, 0x1f, RZ ;  /* 0x0000001f06067819 */ /* 0x000fe400000006ff */
[----:B------:R-:W-:-:S04]  /*3de0*/  USEL UR6, UR6, URZ, UP0 ;  /* 0x0000003f06067287 */ /* 0x000fc80008000000 */
[----:B------:R-:W-:-:S09]  /*3df0*/  ULEA UR6, UR6, UR39, 0x3 ;  /* 0x0000002706067291 */ /* 0x000fd2000f8e183f */
[----:B------:R0:W1:Y:S01]  /*3e00*/  SYNCS.PHASECHK.TRANS64.TRYWAIT P1, [UR6+0x28830], R6 ;  /* 0x02883006ff0075a7 */ /* 0x0000620008020146 */
[----:B------:R-:W-:Y:S05]  /*3e10*/  @!P0 BRA `(.L_x_17) ;  /* 0x0000000000048947 */ /* 0x000fea0003800000 */
[----:B------:R-:W-:Y:S01]  /*3e20*/  BPT.TRAP 0x1 ;  /* 0x000000040000795c */ /* 0x000fe20000300000 */
.L_x_17:
[----:B-1----:R-:W-:Y:S05]  /*3e30*/  @P1 BRA `(.L_x_15) ;  /* 0x0000000000081947 */ /* 0x002fea0003800000 */
[----:B------:R-:W1:Y:S02]  /*3e40*/  SYNCS.PHASECHK.TRANS64.TRYWAIT P1, [UR6+0x28830], R6 ;  /* 0x02883006ff0075a7 */ /* 0x000e640008020146 */
[----:B-1----:R-:W-:Y:S05]  /*3e50*/  @!P1 BRA `(.L_x_18) ;  /* 0x0000007c00889947 */ /* 0x002fea0003800000 */
.L_x_15:
[----:B01----:R-:W-:Y:S01]  /*3e60*/  VIADD R6, R2, 0x8 ;  /* 0x0000000802067836 */ /* 0x003fe20000000000 */
[----:B------:R-:W-:Y:S01]  /*3e70*/  UIADD3 UR43, UR51, 0x1, URZ ;  /* 0x00000001332b7890 */ /* 0x000fe2000fffe03f */
[----:B------:R-:W-:Y:S01]  /*3e80*/  UMOV UR35, 0x40000040 ;  /* 0x4000004000237882 */ /* 0x000fe20000000000 */
[----:B------:R-:W-:Y:S02]  /*3e90*/  UMOV UR7, 0x40000040 ;  /* 0x4000004000077882 */ /* 0x000fe40000000000 */
[----:B------:R0:W-:Y:S01]  /*3ea0*/  BAR.SYNC.DEFER_BLOCKING R6, 0x100 ;  /* 0x000400060000751d */ /* 0x0001e20000010000 */
[----:B------:R-:W-:-:S04]  /*3eb0*/  UISETP.NE.AND UP0, UPT, UR43, 0x2, UPT ;  /* 0x000000022b00788c */ /* 0x000fc8000bf05270 */
[----:B------:R-:W-:Y:S01]  /*3ec0*/  USEL UR43, UR43, URZ, UP0 ;  /* 0x0000003f2b2b7287 */ /* 0x000fe20008000000 */
[----:B------:R-:W-:Y:S01]  /*3ed0*/  UMOV UR11, 0x40000040 ;  /* 0x40000040000b7882 */ /* 0x000fe20000000000 */
[----:B------:R-:W-:Y:S02]  /*3ee0*/  UMOV UR15, 0x40000040 ;  /* 0x40000040000f7882 */ /* 0x000fe40000000000 */
[----:B------:R-:W-:Y:S01]  /*3ef0*/  ULEA UR34, UR43, UR47, 0xb ;  /* 0x0000002f2b227291 */ /* 0x000fe2000f8e583f */
[----:B------:R-:W-:Y:S01]  /*3f00*/  UMOV UR19, 0x40000040 ;  /* 0x4000004000137882 */ /* 0x000fe20000000000 */
[----:B------:R-:W-:Y:S02]  /*3f10*/  UMOV UR23, 0x40000040 ;  /* 0x4000004000177882 */ /* 0x000fe40000000000 */
[----:B------:R-:W-:Y:S02]  /*3f20*/  UIADD3 UR6, UR34, 0x2, URZ ;  /* 0x0000000222067890 */ /* 0x000fe4000fffe03f */
[----:B------:R-:W-:-:S02]  /*3f30*/  UIADD3 UR10, UR34, 0x4, URZ ;  /* 0x00000004220a7890 */ /* 0x000fc4000fffe03f */
[----:B------:R-:W-:Y:S02]  /*3f40*/  UIADD3 UR14, UR34, 0x6, URZ ;  /* 0x00000006220e7890 */ /* 0x000fe4000fffe03f */
[----:B------:R-:W-:Y:S02]  /*3f50*/  UIADD3 UR18, UR34, 0x400, URZ ;  /* 0x0000040022127890 */ /* 0x000fe4000fffe03f */
[----:B------:R-:W-:Y:S02]  /*3f60*/  UIADD3 UR22, UR34, 0x402, URZ ;  /* 0x0000040222167890 */ /* 0x000fe4000fffe03f */
[----:B------:R-:W-:Y:S01]  /*3f70*/  UIADD3 UR26, UR34, 0x404, URZ ;  /* 0x00000404221a7890 */ /* 0x000fe2000fffe03f */
[----:B------:R-:W-:Y:S01]  /*3f80*/  WARPGROUP.ARRIVE ;  /* 0x00000000000079c5 */ /* 0x000fe20000000000 */
[----:B------:R-:W-:Y:S01]  /*3f90*/  UMOV UR27, 0x40000040 ;  /* 0x40000040001b7882 */ /* 0x000fe20000000000 */
[----:B------:R-:W-:Y:S01]  /*3fa0*/  UIADD3 UR30, UR34, 0x406, URZ ;  /* 0x00000406221e7890 */ /* 0x000fe2000fffe03f */
[----:B------:R-:W-:-:S03]  /*3fb0*/  UMOV UR31, 0x40000040 ;  /* 0x40000040001f7882 */ /* 0x000fc60000000000 */
[----:B------:R-:W-:Y:S03]  /*3fc0*/  HGMMA.64x128x16.F32 R24, gdesc[UR32], RZ, !UPT, gsb0 ;  /* 0x01e00000201879f0 */ /* 0x000fe6000c0008ff */
        /* <DEDUP_REMOVED lines=22> */
[----:B0-----:R-:W-:Y:S05]  /*4130*/  @P2 BRA `(.L_x_19) ;  /* 0x00000000002c2947 */ /* 0x001fea0003800000 */
[----:B------:R-:W-:Y:S05]  /*4140*/  @!P0 BRA `(.L_x_20) ;  /* 0x0000000000048947 */ /* 0x000fea0003800000 */
[----:B------:R-:W-:Y:S01]  /*4150*/  BPT.TRAP 0x1 ;  /* 0x000000040000795c */ /* 0x000fe20000300000 */
.L_x_20:
[----:B------:R-:W-:Y:S01]  /*4160*/  ULEA UR6, UR51, UR39, 0x3 ;  /* 0x0000002733067291 */ /* 0x000fe2000f8e183f */
[----:B------:R-:W-:-:S04]  /*4170*/  MOV R6, UR53 ;  /* 0x0000003500067c02 */ /* 0x000fc80008000f00 */
[----:B------:R-:W-:-:S04]  /*4180*/  SHF.L.U32 R6, R6, 0x1f, RZ ;  /* 0x0000001f06067819 */ /* 0x000fc800000006ff */
[----:B------:R0:W1:Y:S01]  /*4190*/  SYNCS.PHASECHK.TRANS64.TRYWAIT P1, [UR6+0x28850], R6 ;  /* 0x02885006ff0075a7 */ /* 0x0000620008020146 */
[----:B------:R-:W-:Y:S05]  /*41a0*/  @!P0 BRA `(.L_x_21) ;  /* 0x0000000000048947 */ /* 0x000fea0003800000 */
[----:B------:R-:W-:Y:S01]  /*41b0*/  BPT.TRAP 0x1 ;  /* 0x000000040000795c */ /* 0x000fe20000300000 */
.L_x_21:
[----:B-1----:R-:W-:Y:S05]  /*41c0*/  @P1 BRA `(.L_x_19) ;  /* 0x0000000000081947 */ /* 0x002fea0003800000 */
[----:B------:R-:W1:Y:S02]  /*41d0*/  SYNCS.PHASECHK.TRANS64.TRYWAIT P1, [UR6+0x28850], R6 ;  /* 0x02885006ff0075a7 */ /* 0x000e640008020146 */
[----:B-1----:R-:W-:Y:S05]  /*41e0*/  @!P1 BRA `(.L_x_22) ;  /* 0x0000007800bc9947 */ /* 0x002fea0003800000 */
.L_x_19:
[----:B------:R-:W-:Y:S01]  /*41f0*/  UIADD3 UR6, UR39, 0x400, URZ ;  /* 0x0000040027067890 */ /* 0x000fe2000fffe03f */
[----:B------:R-:W-:Y:S01]  /*4200*/  WARPGROUP.ARRIVE ;  /* 0x00000000000079c5 */ /* 0x000fe20000000000 */
[----:B------:R-:W-:Y:S01]  /*4210*/  UMOV UR7, 0x40000040 ;  /* 0x4000004000077882 */ /* 0x000fe20000000000 */
[----:B01----:R-:W-:Y:S01]  /*4220*/  IADD3 R6, -R2, 0xb, RZ ;  /* 0x0000000b02067810 */ /* 0x003fe20007ffe1ff */
[----:B------:R-:W-:-:S04]  /*4230*/  USHF.R.U32.HI UR6, URZ, 0x4, UR6 ;  /* 0x000000043f067899 */ /* 0x000fc80008011606 */
[----:B------:R-:W-:-:S04]  /*4240*/  ULOP3.LUT UR6, UR6, 0x3fff, URZ, 0xc0, !UPT ;  /* 0x00003fff06067892 */ /* 0x000fc8000f8ec03f */
[----:B------:R-:W-:-:S04]  /*4250*/  ULOP3.LUT UR6, UR6, 0x4000000, URZ, 0xfc, !UPT ;  /* 0x0400000006067892 */ /* 0x000fc8000f8efc3f */
[----:B------:R-:W-:-:S07]  /*4260*/  ULEA UR10, UR51, UR6, 0xb ;  /* 0x00000006330a7291 */ /* 0x000fce000f8e583f */
[----:B------:R-:W-:Y:S02]  /*4270*/  UMOV UR6, UR10 ;  /* 0x0000000a00067c82 */ /* 0x000fe40008000000 */
[----:B------:R-:W-:Y:S01]  /*4280*/  HGMMA.64x128x16.F32 R88, R156, gdesc[UR4].tnspB, R88, gsb0 ;  /* 0x41e000049c587df0 */ /* 0x000fe20008000858 */
[----:B------:R-:W-:Y:S01]  /*4290*/  UIADD3 UR6, UR10, 0x80, URZ ;  /* 0x000000800a067890 */ /* 0x000fe2000fffe03f */
[----:B------:R-:W-:Y:S01]  /*42a0*/  UMOV UR7, 0x40000040 ;  /* 0x4000004000077882 */ /* 0x000fe20000000000 */
[----:B------:R-:W-:Y:S02]  /*42b0*/  WARPGROUP.DEPBAR.LE gsb0, 0x0 ;  /* 0x00008000000079c5 */ /* 0x000fe40000010000 */
[----:B------:R-:W-:-:S07]  /*42c0*/  WARPGROUP.ARRIVE ;  /* 0x00000000000079c5 */ /* 0x000fce0000000000 */
        /* <DEDUP_REMOVED lines=30> */
[----:B------:R-:W-:Y:S03]  /*44b0*/  HGMMA.64x128x16.F32 R88, R184, gdesc[UR4].tnspB, R88, gsb0 ;  /* 0x41e00004b8587df0 */ /* 0x000fe60008000858 */
[----:B------:R-:W-:Y:S02]  /*44c0*/  WARPGROUP.DEPBAR.LE gsb0, 0x0 ;  /* 0x00008000000079c5 */ /* 0x000fe40000010000 */
[----:B------:R0:W-:Y:S06]  /*44d0*/  BAR.ARV R6, 0x100 ;  /* 0x000400060000751d */ /* 0x0001ec0000002000 */
[----:B------:R-:W-:Y:S05]  /*44e0*/  @!P0 BRA `(.L_x_23) ;  /* 0x0000000000048947 */ /* 0x000fea0003800000 */
[----:B------:R-:W-:Y:S01]  /*44f0*/  BPT.TRAP 0x1 ;  /* 0x000000040000795c */ /* 0x000fe20000300000 */
.L_x_23:
[----:B------:R-:W-:Y:S01]  /*4500*/  FMUL.FTZ R157, R24, UR50 ;  /* 0x00000032189d7c20 */ /* 0x000fe20008410000 */
[----:B------:R-:W-:Y:S01]  /*4510*/  FMUL.FTZ R159, R25, UR50 ;  /* 0x00000032199f7c20 */ /* 0x000fe20008410000 */
[----:B------:R-:W-:Y:S01]  /*4520*/  FMUL.FTZ R8, R26, UR50 ;  /* 0x000000321a087c20 */ /* 0x000fe20008410000 */
[----:B------:R-:W-:Y:S01]  /*4530*/  FMUL.FTZ R161, R28, UR50 ;  /* 0x000000321ca17c20 */ /* 0x000fe20008410000 */
[----:B------:R-:W-:Y:S01]  /*4540*/  FMUL.FTZ R11, R27, UR50 ;  /* 0x000000321b0b7c20 */ /* 0x000fe20008410000 */
[----:B------:R-:W-:Y:S01]  /*4550*/  FMUL.FTZ R163, R29, UR50 ;  /* 0x000000321da37c20 */ /* 0x000fe20008410000 */
[----:B------:R-:W0:Y:S01]  /*4560*/  MUFU.TANH R157, R157 ;  /* 0x0000009d009d7308 */ /* 0x000e220000002400 */
[----:B------:R-:W-:Y:S01]  /*4570*/  FMUL.FTZ R13, R30, UR50 ;  /* 0x000000321e0d7c20 */ /* 0x000fe20008410000 */
[----:B------:R-:W-:Y:S01]  /*4580*/  FMUL.FTZ R165, R32, UR50 ;  /* 0x0000003220a57c20 */ /* 0x000fe20008410000 */
[----:B------:R-:W-:Y:S01]  /*4590*/  FMUL.FTZ R15, R31, UR50 ;  /* 0x000000321f0f7c20 */ /* 0x000fe20008410000 */
[----:B------:R-:W-:Y:S01]  /*45a0*/  FMUL.FTZ R167, R33, UR50 ;  /* 0x0000003221a77c20 */ /* 0x000fe20008410000 */
[----:B------:R-:W-:Y:S01]  /*45b0*/  FMUL.FTZ R21, R34, UR50 ;  /* 0x0000003222157c20 */ /* 0x000fe20008410000 */
[----:B------:R-:W-:Y:S01]  /*45c0*/  FMUL.FTZ R169, R36, UR50 ;  /* 0x0000003224a97c20 */ /* 0x000fe20008410000 */
[----:B------:R-:W-:Y:S01]  /*45d0*/  FMUL.FTZ R25, R35, UR50 ;  /* 0x0000003223197c20 */ /* 0x000fe20008410000 */
[----:B------:R-:W1:Y:S01]  /*45e0*/  MUFU.TANH R159, R159 ;  /* 0x0000009f009f7308 */ /* 0x000e620000002400 */
[----:B------:R-:W-:Y:S01]  /*45f0*/  FMUL.FTZ R171, R37, UR50 ;  /* 0x0000003225ab7c20 */ /* 0x000fe20008410000 */
[----:B------:R-:W-:Y:S01]  /*4600*/  FMUL.FTZ R27, R38, UR50 ;  /* 0x00000032261b7c20 */ /* 0x000fe20008410000 */
[----:B------:R-:W-:Y:S01]  /*4610*/  FMUL.FTZ R173, R40, UR50 ;  /* 0x0000003228ad7c20 */ /* 0x000fe20008410000 */
[----:B------:R-:W-:Y:S01]  /*4620*/  FMUL.FTZ R29, R39, UR50 ;  /* 0x00000032271d7c20 */ /* 0x000fe20008410000 */
[----:B------:R-:W-:Y:S01]  /*4630*/  FMUL.FTZ R175, R41, UR50 ;  /* 0x0000003229af7c20 */ /* 0x000fe20008410000 */
[----:B------:R-:W-:Y:S01]  /*4640*/  FMUL.FTZ R31, R42, UR50 ;  /* 0x000000322a1f7c20 */ /* 0x000fe20008410000 */
[----:B------:R-:W-:Y:S01]  /*4650*/  FMUL.FTZ R177, R44, UR50 ;  /* 0x000000322cb17c20 */ /* 0x000fe20008410000 */
[----:B------:R-:W2:Y:S01]  /*4660*/  MUFU.TANH R8, R8 ;  /* 0x0000000800087308 */ /* 0x000ea20000002400 */
[----:B0-----:R-:W-:Y:S01]  /*4670*/  FMNMX.FTZ R6, R157, R4, !PT ;  /* 0x000000049d067209 */ /* 0x001fe20007810000 */
[----:B------:R-:W-:Y:S01]  /*4680*/  FMUL.FTZ R33, R43, UR50 ;  /* 0x000000322b217c20 */ /* 0x000fe20008410000 */
[----:B------:R-:W-:Y:S01]  /*4690*/  FMUL.FTZ R179, R45, UR50 ;  /* 0x000000322db37c20 */ /* 0x000fe20008410000 */
[----:B------:R-:W-:Y:S01]  /*46a0*/  FMUL.FTZ R35, R46, UR50 ;  /* 0x000000322e237c20 */ /* 0x000fe20008410000 */
[----:B------:R-:W-:Y:S01]  /*46b0*/  FMUL.FTZ R181, R48, UR50 ;  /* 0x0000003230b57c20 */ /* 0x000fe20008410000 */
[----:B------:R-:W-:Y:S01]  /*46c0*/  FMUL.FTZ R37, R47, UR50 ;  /* 0x000000322f257c20 */ /* 0x000fe20008410000 */
[----:B------:R-:W-:Y:S01]  /*46d0*/  FMUL.FTZ R183, R49, UR50 ;  /* 0x0000003231b77c20 */ /* 0x000fe20008410000 */
[----:B------:R-:W0:Y:S01]  /*46e0*/  MUFU.TANH R161, R161 ;  /* 0x000000a100a17308 */ /* 0x000e220000002400 */
[----:B-1----:R-:W-:Y:S01]  /*46f0*/  FMNMX.FTZ R6, R159, R6, !PT ;  /* 0x000000069f067209 */ /* 0x002fe20007810000 */
[----:B------:R-:W-:Y:S01]  /*4700*/  FMUL.FTZ R39, R50, UR50 ;  /* 0x0000003232277c20 */ /* 0x000fe20008410000 */
[----:B------:R-:W-:Y:S01]  /*4710*/  FMUL.FTZ R185, R52, UR50 ;  /* 0x0000003234b97c20 */ /* 0x000fe20008410000 */
[----:B------:R-:W-:Y:S01]  /*4720*/  FMUL.FTZ R41, R51, UR50 ;  /* 0x0000003233297c20 */ /* 0x000fe20008410000 */
[----:B------:R-:W-:Y:S01]  /*4730*/  FMUL.FTZ R187, R53, UR50 ;  /* 0x0000003235bb7c20 */ /* 0x000fe20008410000 */
[----:B------:R-:W-:Y:S01]  /*4740*/  FMUL.FTZ R43, R54, UR50 ;  /* 0x00000032362b7c20 */ /* 0x000fe20008410000 */
[----:B------:R-:W-:Y:S01]  /*4750*/  FMUL.FTZ R189, R56, UR50 ;  /* 0x0000003238bd7c20 */ /* 0x000fe20008410000 */
[----:B------:R-:W1:Y:S01]  /*4760*/  MUFU.TANH R11, R11 ;  /* 0x0000000b000b7308 */ /* 0x000e620000002400 */
[----:B--2---:R-:W-:Y:S01]  /*4770*/  FMNMX.FTZ R10, R8, R5, !PT ;  /* 0x00000005080a7209 */ /* 0x004fe20007810000 */
        /* <DEDUP_REMOVED lines=42> */
[----:B------:R-:W-:-:S04]  /*4a20*/  ULEA UR6, UR43, UR39, 0x3 ;  /* 0x000000272b067291 */ /* 0x000fc8000f8e183f */
[----:B------:R-:W1:Y:S01]  /*4a30*/  MUFU.TANH R21, R21 ;  /* 0x0000001500157308 */ /* 0x000e620000002400 */
[----:B--2---:R-:W-:Y:S01]  /*4a40*/  FMNMX.FTZ R10, R15, R10, !PT ;  /* 0x0000000a0f0a7209 */ /* 0x004fe20007810000 */
[----:B------:R-:W-:-:S04]  /*4a50*/  UIADD3 UR6, UR6, 0x28840, URZ ;  /* 0x0002884006067890 */ /* 0x000fc8000fffe03f */
[----:B------:R-:W-:Y:S02]  /*4a60*/  UPRMT UR6, UR37, 0x654, UR6 ;  /* 0x0000065425067896 */ /* 0x000fe40008000006 */
[----:B------:R-:W2:Y:S01]  /*4a70*/  MUFU.TANH R169, R169 ;  /* 0x000000a900a97308 */ /* 0x000ea20000002400 */
[----:B0-----:R-:W-:-:S06]  /*4a80*/  FMNMX.FTZ R6, R167, R6, !PT ;  /* 0x00000006a7067209 */ /* 0x001fcc0007810000 */
[----:B------:R-:W-:Y:S01]  /*4a90*/  SYNCS.ARRIVE.TRANS64.RED.A1T0 RZ, [UR6], RZ ;  /* 0x000000ffffff79a7 */ /* 0x000fe20008100406 */
[----:B------:R-:W0:Y:S01]  /*4aa0*/  MUFU.TANH R25, R25 ;  /* 0x0000001900197308 */ /* 0x000e220000002400 */
[----:B-1----:R-:W-:-:S07]  /*4ab0*/  FMNMX.FTZ R10, R21, R10, !PT ;  /* 0x0000000a150a7209 */ /* 0x002fce0007810000 */
[----:B------:R-:W1:Y:S01]  /*4ac0*/  MUFU.TANH R171, R171 ;  /* 0x000000ab00ab7308 */ /* 0x000e620000002400 */
[----:B--2---:R-:W-:-:S07]  /*4ad0*/  FMNMX.FTZ R6, R169, R6, !PT ;  /* 0x00000006a9067209 */ /* 0x004fce0007810000 */
[----:B------:R-:W2:Y:S01]  /*4ae0*/  MUFU.TANH R27, R27 ;  /* 0x0000001b001b7308 */ /* 0x000ea20000002400 */
[----:B0-----:R-:W-:-:S07]  /*4af0*/  FMNMX.FTZ R10, R25, R10, !PT ;  /* 0x0000000a190a7209 */ /* 0x001fce0007810000 */
        /* <DEDUP_REMOVED lines=97> */
[----:B-1----:R-:W-:Y:S02]  /*5110*/  FMNMX.FTZ R12, R211, R6, !PT ;  /* 0x00000006d30c7209 */ /* 0x002fe40007810000 */
[----:B------:R-:W1:Y:S03]  /*5120*/  LDC R6, c[0x0][0x988] ;  /* 0x00026200ff067b82 */ /* 0x000e660000000800 */
[----:B------:R-:W3:Y:S01]  /*5130*/  SHFL.BFLY PT, R7, R12, 0x2, 0x1f ;  /* 0x0c401f000c077f89 */ /* 0x000ee200000e0000 */
[----:B--2---:R-:W-:-:S04]  /*5140*/  FMNMX.FTZ R10, R83, R10, !PT ;  /* 0x0000000a530a7209 */ /* 0x004fc80007810000 */
[----:B0-----:R-:W-:-:S05]  /*5150*/  FMNMX.FTZ R10, R85, R10, !PT ;  /* 0x0000000a550a7209 */ /* 0x001fca0007810000 */
[----:B------:R-:W0:Y:S01]  /*5160*/  SHFL.BFLY PT, R9, R10, 0x2, 0x1f ;  /* 0x0c401f000a097f89 */ /* 0x000e2200000e0000 */
[----:B---3--:R-:W-:-:S05]  /*5170*/  FMNMX.FTZ R14, R12, R7, !PT ;  /* 0x000000070c0e7209 */ /* 0x008fca0007810000 */
[----:B------:R-:W2:Y:S01]  /*5180*/  SHFL.BFLY PT, R7, R14, 0x1, 0x1f ;  /* 0x0c201f000e077f89 */ /* 0x000ea200000e0000 */
[----:B0-----:R-:W-:-:S05]  /*5190*/  FMNMX.FTZ R20, R10, R9, !PT ;  /* 0x000000090a147209 */ /* 0x001fca0007810000 */
[----:B------:R-:W0:Y:S01]  /*51a0*/  SHFL.BFLY PT, R9, R20, 0x1, 0x1f ;  /* 0x0c201f0014097f89 */ /* 0x000e2200000e0000 */
[----:B--2---:R-:W-:-:S05]  /*51b0*/  FMNMX.FTZ R7, R14, R7, !PT ;  /* 0x000000070e077209 */ /* 0x004fca0007810000 */
[C---:B------:R-:W-:Y:S01]  /*51c0*/  FADD.FTZ R87, -R7.reuse, R4 ;  /* 0x0000000407577221 */ /* 0x040fe20000010100 */
[----:B-1----:R-:W-:-:S03]  /*51d0*/  FMUL.FTZ R10, R7, R6 ;  /* 0x00000006070a7220 */ /* 0x002fc60000410000 */
[-C--:B------:R-:W-:Y:S01]  /*51e0*/  FMUL.FTZ R24, R87, R6.reuse ;  /* 0x0000000657187220 */ /* 0x080fe20000410000 */
[-CC-:B------:R-:W-:Y:S01]  /*51f0*/  FFMA.FTZ R178, R67, R6.reuse, -R10.reuse ;  /* 0x0000000643b27223 */ /* 0x180fe2000001080a */
[-CC-:B------:R-:W-:Y:S01]  /*5200*/  FFMA.FTZ R67, R69, R6.reuse, -R10.reuse ;  /* 0x0000000645437223 */ /* 0x180fe2000001080a */
[-CC-:B------:R-:W-:Y:S01]  /*5210*/  FFMA.FTZ R158, R161, R6.reuse, -R10.reuse ;  /* 0x00000006a19e7223 */ /* 0x180fe2000001080a */
[-CC-:B------:R-:W-:Y:S01]  /*5220*/  FFMA.FTZ R160, R165, R6.reuse, -R10.reuse ;  /* 0x00000006a5a07223 */ /* 0x180fe2000001080a */
[-CC-:B------:R-:W-:Y:S01]  /*5230*/  FFMA.FTZ R69, R73, R6.reuse, -R10.reuse ;  /* 0x0000000649457223 */ /* 0x180fe2000001080a */
[-CC-:B------:R-:W-:Y:S01]  /*5240*/  FFMA.FTZ R161, R167, R6.reuse, -R10.reuse ;  /* 0x00000006a7a17223 */ /* 0x180fe2000001080a */
[----:B0-----:R-:W-:Y:S01]  /*5250*/  FMNMX.FTZ R9, R20, R9, !PT ;  /* 0x0000000914097209 */ /* 0x001fe20007810000 */
[-CC-:B------:R-:W-:Y:S01]  /*5260*/  FFMA.FTZ R162, R169, R6.reuse, -R10.reuse ;  /* 0x00000006a9a27223 */ /* 0x180fe2000001080a */
[-CC-:B------:R-:W-:Y:S01]  /*5270*/  FFMA.FTZ R164, R173, R6.reuse, -R10.reuse ;  /* 0x00000006ada47223 */ /* 0x180fe2000001080a */
[-CC-:B------:R-:W-:Y:S01]  /*5280*/  FFMA.FTZ R165, R175, R6.reuse, -R10.reuse ;  /* 0x00000006afa57223 */ /* 0x180fe2000001080a */
[-CC-:B------:R-:W-:Y:S01]  /*5290*/  FFMA.FTZ R166, R177, R6.reuse, -R10.reuse ;  /* 0x00000006b1a67223 */ /* 0x180fe2000001080a */
[----:B------:R-:W-:Y:S01]  /*52a0*/  FADD.FTZ R87, -R9, R5 ;  /* 0x0000000509577221 */ /* 0x000fe20000010100 */
[-CC-:B------:R-:W-:Y:S01]  /*52b0*/  FFMA.FTZ R73, R77, R6.reuse, -R10.reuse ;  /* 0x000000064d497223 */ /* 0x180fe2000001080a */
[-CC-:B------:R-:W-:Y:S01]  /*52c0*/  FFMA.FTZ R156, R157, R6.reuse, -R10.reuse ;  /* 0x000000069d9c7223 */ /* 0x180fe2000001080a */
[-CC-:B------:R-:W-:Y:S01]  /*52d0*/  FFMA.FTZ R167, R179, R6.reuse, -R10.reuse ;  /* 0x00000006b3a77223 */ /* 0x180fe2000001080a */
[-C--:B------:R-:W-:Y:S01]  /*52e0*/  FMUL.FTZ R4, R87, R6.reuse ;  /* 0x0000000657047220 */ /* 0x080fe20000410000 */
[-CC-:B------:R-:W-:Y:S01]  /*52f0*/  FFMA.FTZ R87, R159, R6.reuse, -R10.reuse ;  /* 0x000000069f577223 */ /* 0x180fe2000001080a */
        /* <DEDUP_REMOVED lines=17> */
[-C--:B------:R-:W-:Y:S01]  /*5410*/  FFMA.FTZ R187, R211, R6.reuse, -R10 ;  /* 0x00000006d3bb7223 */ /* 0x080fe2000001080a */
[-C--:B------:R-:W-:Y:S01]  /*5420*/  FMUL.FTZ R10, R9, R6.reuse ;  /* 0x00000006090a7220 */ /* 0x080fe20000410000 */
[----:B------:R0:W-:Y:S03]  /*5430*/  MUFU.EX2 R5, R24 ;  /* 0x0000001800057308 */ /* 0x0001e60000000800 */
[-CC-:B------:R-:W-:Y:S01]  /*5440*/  FFMA.FTZ R157, R8, R6.reuse, -R10.reuse ;  /* 0x00000006089d7223 */ /* 0x180fe2000001080a */
[-CC-:B------:R-:W-:Y:S01]  /*5450*/  FFMA.FTZ R8, R11, R6.reuse, -R10.reuse ;  /* 0x000000060b087223 */ /* 0x180fe2000001080a */
[-CC-:B------:R-:W-:Y:S01]  /*5460*/  FFMA.FTZ R11, R13, R6.reuse, -R10.reuse ;  /* 0x000000060d0b7223 */ /* 0x180fe2000001080a */
[-CC-:B------:R-:W-:Y:S01]  /*5470*/  FFMA.FTZ R12, R15, R6.reuse, -R10.reuse ;  /* 0x000000060f0c7223 */ /* 0x180fe2000001080a */
[-CC-:B------:R-:W-:Y:S01]  /*5480*/  FFMA.FTZ R13, R21, R6.reuse, -R10.reuse ;  /* 0x00000006150d7223 */ /* 0x180fe2000001080a */
[----:B------:R-:W1:Y:S01]  /*5490*/  MUFU.EX2 R156, R156 ;  /* 0x0000009c009c7308 */ /* 0x000e620000000800 */
[-CC-:B------:R-:W-:Y:S01]  /*54a0*/  FFMA.FTZ R14, R25, R6.reuse, -R10.reuse ;  /* 0x00000006190e7223 */ /* 0x180fe2000001080a */
[-CC-:B------:R-:W-:Y:S01]  /*54b0*/  FFMA.FTZ R15, R27, R6.reuse, -R10.reuse ;  /* 0x000000061b0f7223 */ /* 0x180fe2000001080a */
[-CC-:B------:R-:W-:Y:S01]  /*54c0*/  FFMA.FTZ R25, R35, R6.reuse, -R10.reuse ;  /* 0x0000000623197223 */ /* 0x180fe2000001080a */
[-CC-:B------:R-:W-:Y:S01]  /*54d0*/  FFMA.FTZ R20, R29, R6.reuse, -R10.reuse ;  /* 0x000000061d147223 */ /* 0x180fe2000001080a */
[-CC-:B------:R-:W-:Y:S01]  /*54e0*/  FFMA.FTZ R21, R31, R6.reuse, -R10.reuse ;  /* 0x000000061f157223 */ /* 0x180fe2000001080a */
[-CC-:B------:R-:W-:Y:S01]  /*54f0*/  FFMA.FTZ R26, R37, R6.reuse, -R10.reuse ;  /* 0x00000006251a7223 */ /* 0x180fe2000001080a */
[-CC-:B0-----:R-:W-:Y:S01]  /*5500*/  FFMA.FTZ R24, R33, R6.reuse, -R10.reuse ;  /* 0x0000000621187223 */ /* 0x181fe2000001080a */
[----:B------:R-:W-:Y:S01]  /*5510*/  MUFU.EX2 R4, R4 ;  /* 0x0000000400047308 */ /* 0x000fe20000000800 */
[-CC-:B------:R-:W-:Y:S01]  /*5520*/  FFMA.FTZ R27, R39, R6.reuse, -R10.reuse ;  /* 0x00000006271b7223 */ /* 0x180fe2000001080a */
[-CC-:B------:R-:W-:Y:S01]  /*5530*/  FFMA.FTZ R28, R41, R6.reuse, -R10.reuse ;  /* 0x00000006291c7223 */ /* 0x180fe2000001080a */
[-CC-:B------:R-:W-:Y:S01]  /*5540*/  FFMA.FTZ R29, R43, R6.reuse, -R10.reuse ;  /* 0x000000062b1d7223 */ /* 0x180fe2000001080a */
[-CC-:B------:R-:W-:Y:S01]  /*5550*/  FFMA.FTZ R30, R45, R6.reuse, -R10.reuse ;  /* 0x000000062d1e7223 */ /* 0x180fe2000001080a */
[-CC-:B------:R-:W-:Y:S01]  /*5560*/  FFMA.FTZ R31, R47, R6.reuse, -R10.reuse ;  /* 0x000000062f1f7223 */ /* 0x180fe2000001080a */
[-CC-:B------:R-:W-:Y:S01]  /*5570*/  FFMA.FTZ R32, R49, R6.reuse, -R10.reuse ;  /* 0x0000000631207223 */ /* 0x180fe2000001080a */
[----:B------:R-:W-:Y:S01]  /*5580*/  FFMA.FTZ R33, R51, R6, -R10 ;  /* 0x0000000633217223 */ /* 0x000fe2000001080a */
[----:B------:R-:W0:Y:S01]  /*5590*/  MUFU.EX2 R157, R157 ;  /* 0x0000009d009d7308 */ /* 0x000e220000000800 */
[----:B-1----:R-:W-:Y:S01]  /*55a0*/  FFMA.FTZ R0, R5, R0, R156 ;  /* 0x0000000005007223 */ /* 0x002fe2000001009c */
[-CC-:B------:R-:W-:Y:S01]  /*55b0*/  FFMA.FTZ R34, R53, R6.reuse, -R10.reuse ;  /* 0x0000000635227223 */ /* 0x180fe2000001080a */
        /* <DEDUP_REMOVED lines=9> */
[----:B------:R-:W-:-:S04]  /*5650*/  FFMA.FTZ R83, R83, R6, -R10 ;  /* 0x0000000653537223 */ /* 0x000fc8000001080a */
[----:B------:R-:W2:Y:S01]  /*5660*/  MUFU.EX2 R8, R8 ;  /* 0x0000000800087308 */ /* 0x000ea20000000800 */
[----:B0-----:R-:W-:-:S07]  /*5670*/  FFMA.FTZ R3, R4, R3, R157 ;  /* 0x0000000304037223 */ /* 0x001fce000001009d */
[----:B------:R-:W0:Y:S01]  /*5680*/  MUFU.EX2 R158, R158 ;  /* 0x0000009e009e7308 */ /* 0x000e220000000800 */
[----:B-1----:R-:W-:-:S07]  /*5690*/  FADD.FTZ R35, R87, R0 ;  /* 0x0000000057237221 */ /* 0x002fce0000010000 */
[----:B------:R-:W1:Y:S01]  /*56a0*/  MUFU.EX2 R11, R11 ;  /* 0x0000000b000b7308 */ /* 0x000e620000000800 */
[----:B--2---:R-:W-:-:S07]  /*56b0*/  FADD.FTZ R0, R8, R3 ;  /* 0x0000000308007221 */ /* 0x004fce0000010000 */
[----:B------:R-:W2:Y:S01]  /*56c0*/  MUFU.EX2 R159, R159 ;  /* 0x0000009f009f7308 */ /* 0x000ea20000000800 */
[----:B0-----:R-:W-:Y:S01]  /*56d0*/  FADD.FTZ R36, R158, R35 ;  /* 0x000000239e247221 */ /* 0x001fe20000010000 */
[----:B------:R-:W-:-:S06]  /*56e0*/  FFMA.FTZ R35, R55, R6, -R10 ;  /* 0x0000000637237223 */ /* 0x000fcc000001080a */
[----:B------:R-:W0:Y:S01]  /*56f0*/  MUFU.EX2 R12, R12 ;  /* 0x0000000c000c7308 */ /* 0x000e220000000800 */
[----:B-1----:R-:W-:-:S07]  /*5700*/  FADD.FTZ R3, R11, R0 ;  /* 0x000000000b037221 */ /* 0x002fce0000010000 */
[----:B------:R-:W1:Y:S01]  /*5710*/  MUFU.EX2 R160, R160 ;  /* 0x000000a000a07308 */ /* 0x000e620000000800 */
[----:B--2---:R-:W-:-:S07]  /*5720*/  FADD.FTZ R37, R159, R36 ;  /* 0x000000249f257221 */ /* 0x004fce0000010000 */
[----:B------:R-:W2:Y:S01]  /*5730*/  MUFU.EX2 R13, R13 ;  /* 0x0000000d000d7308 */ /* 0x000ea20000000800 */
[----:B0-----:R-:W-:-:S07]  /*5740*/  FADD.FTZ R0, R12, R3 ;  /* 0x000000030c007221 */ /* 0x001fce0000010000 */
[----:B------:R-:W0:Y:S01]  /*5750*/  MUFU.EX2 R161, R161 ;  /* 0x000000a100a17308 */ /* 0x000e220000000800 */
[----:B-1----:R-:W-:-:S07]  /*5760*/  FADD.FTZ R36, R160, R37 ;  /* 0x00000025a0247221 */ /* 0x002fce0000010000 */
[----:B------:R-:W1:Y:S01]  /*5770*/  MUFU.EX2 R14, R14 ;  /* 0x0000000e000e7308 */ /* 0x000e620000000800 */
[----:B--2---:R-:W-:-:S07]  /*5780*/  FADD.FTZ R3, R13, R0 ;  /* 0x000000000d037221 */ /* 0x004fce0000010000 */
[----:B------:R-:W2:Y:S01]  /*5790*/  MUFU.EX2 R162, R162 ;  /* 0x000000a200a27308 */ /* 0x000ea20000000800 */
[----:B0-----:R-:W-:Y:S01]  /*57a0*/  FADD.FTZ R37, R161, R36 ;  /* 0x00000024a1257221 */ /* 0x001fe20000010000 */
[-CC-:B------:R-:W-:Y:S01]  /*57b0*/  FFMA.FTZ R36, R57, R6.reuse, -R10.reuse ;  /* 0x0000000639247223 */ /* 0x180fe2000001080a */
[----:B------:R-:W-:-:S05]  /*57c0*/  FFMA.FTZ R10, R85, R6, -R10 ;  /* 0x00000006550a7223 */ /* 0x000fca000001080a */
        /* <DEDUP_REMOVED lines=102> */
[----:B-1----:R-:W-:-:S03]  /*5e30*/  FADD.FTZ R0, R187, R38 ;  /* 0x00000026bb007221 */ /* 0x002fc60000010000 */
[----:B--2---:R-:W-:Y:S01]  /*5e40*/  FADD.FTZ R3, R10, R3 ;  /* 0x000000030a037221 */ /* 0x004fe20000010000 */
[----:B------:R-:W-:Y:S06]  /*5e50*/  @!P0 BRA `(.L_x_24) ;  /* 0x0000000000048947 */ /* 0x000fec0003800000 */
[----:B------:R-:W-:Y:S01]  /*5e60*/  BPT.TRAP 0x1 ;  /* 0x000000040000795c */ /* 0x000fe20000300000 */
.L_x_24:
[----:B------:R-:W-:Y:S01]  /*5e70*/  ULEA UR6, UR51, UR39, 0x3 ;  /* 0x0000002733067291 */ /* 0x000fe2000f8e183f */
[----:B------:R-:W-:Y:S01]  /*5e80*/  ISETP.LT.AND P1, PT, RZ, UR52, PT ;  /* 0x00000034ff007c0c */ /* 0x000fe2000bf21270 */
[----:B------:R-:W-:Y:S01]  /*5e90*/  UIADD3 UR7, UR52, -0x1, URZ ;  /* 0xffffffff34077890 */ /* 0x000fe2000fffe03f */
[----:B------:R-:W-:Y:S01]  /*5ea0*/  F2FP.F16.F32.PACK_AB R158, R159, R158 ;  /* 0x0000009e9f9e723e */ /* 0x000fe200000000ff */
[----:B------:R-:W-:Y:S01]  /*5eb0*/  UIADD3 UR6, UR6, 0x28860, URZ ;  /* 0x0002886006067890 */ /* 0x000fe2000fffe03f */
[----:B------:R-:W-:Y:S01]  /*5ec0*/  F2FP.F16.F32.PACK_AB R160, R161, R160 ;  /* 0x000000a0a1a0723e */ /* 0x000fe200000000ff */
[----:B------:R-:W-:Y:S01]  /*5ed0*/  UMOV UR53, UR44 ;  /* 0x0000002c00357c82 */ /* 0x000fe20008000000 */
[----:B------:R-:W-:Y:S01]  /*5ee0*/  UMOV UR51, UR43 ;  /* 0x0000002b00337c82 */ /* 0x000fe20008000000 */
[----:B------:R-:W-:Y:S01]  /*5ef0*/  UPRMT UR6, UR37, 0x654, UR6 ;  /* 0x0000065425067896 */ /* 0x000fe20008000006 */
[----:B------:R-:W-:Y:S01]  /*5f00*/  F2FP.F16.F32.PACK_AB R162, R163, R162 ;  /* 0x000000a2a3a2723e */ /* 0x000fe200000000ff */
[----:B------:R-:W-:Y:S01]  /*5f10*/  UMOV UR52, UR7 ;  /* 0x0000000700347c82 */ /* 0x000fe20008000000 */
[----:B------:R-:W-:Y:S01]  /*5f20*/  F2FP.F16.F32.PACK_AB R164, R165, R164 ;  /* 0x000000a4a5a4723e */ /* 0x000fe200000000ff */
[-C--:B------:R-:W-:Y:S01]  /*5f30*/  FMUL.FTZ R88, R88, R5.reuse ;  /* 0x0000000558587220 */ /* 0x080fe20000410000 */
[----:B------:R-:W-:Y:S01]  /*5f40*/  F2FP.F16.F32.PACK_AB R166, R167, R166 ;  /* 0x000000a6a7a6723e */ /* 0x000fe200000000ff */
[-C--:B------:R-:W-:Y:S01]  /*5f50*/  FMUL.FTZ R89, R89, R5.reuse ;  /* 0x0000000559597220 */ /* 0x080fe20000410000 */
[----:B------:R-:W-:Y:S01]  /*5f60*/  F2FP.F16.F32.PACK_AB R168, R169, R168 ;  /* 0x000000a8a9a8723e */ /* 0x000fe200000000ff */
[-C--:B------:R-:W-:Y:S01]  /*5f70*/  FMUL.FTZ R92, R92, R5.reuse ;  /* 0x000000055c5c7220 */ /* 0x080fe20000410000 */
[----:B------:R-:W-:Y:S01]  /*5f80*/  SYNCS.ARRIVE.TRANS64.RED.A1T0 RZ, [UR6], RZ ;  /* 0x000000ffffff79a7 */ /* 0x000fe20008100406 */
[----:B------:R-:W-:Y:S01]  /*5f90*/  F2FP.F16.F32.PACK_AB R170, R171, R170 ;  /* 0x000000aaabaa723e */ /* 0x000fe200000000ff */
[-C--:B------:R-:W-:Y:S01]  /*5fa0*/  FMUL.FTZ R93, R93, R5.reuse ;  /* 0x000000055d5d7220 */ /* 0x080fe20000410000 */
        /* <DEDUP_REMOVED lines=31> */
[----:B------:R-:W-:Y:S01]  /*61a0*/  FMUL.FTZ R149, R149, R5 ;  /* 0x0000000595957220 */ /* 0x000fe20000410000 */
        /* <DEDUP_REMOVED lines=32> */
[----:B------:R-:W-:Y:S01]  /*63b0*/  F2FP.F16.F32.PACK_AB R156, R87, R156 ;  /* 0x0000009c579c723e */ /* 0x000fe200000000ff */
[----:B------:R-:W-:Y:S01]  /*63c0*/  IMAD.MOV.U32 R5, RZ, RZ, R9 ;  /* 0x000000ffff057224 */ /* 0x000fe200078e0009 */
[----:B------:R-:W-:Y:S01]  /*63d0*/  F2FP.F16.F32.PACK_AB R157, R8, R157 ;  /* 0x0000009d089d723e */ /* 0x000fe200000000ff */
[----:B------:R-:W-:Y:S01]  /*63e0*/  IMAD.MOV.U32 R4, RZ, RZ, R7 ;  /* 0x000000ffff047224 */ /* 0x000fe200078e0007 */
[----:B------:R-:W-:-:S02]  /*63f0*/  F2FP.F16.F32.PACK_AB R159, R12, R11 ;  /* 0x0000000b0c9f723e */ /* 0x000fc400000000ff */
[----:B------:R-:W-:Y:S02]  /*6400*/  F2FP.F16.F32.PACK_AB R161, R14, R13 ;  /* 0x0000000d0ea1723e */ /* 0x000fe400000000ff */
[----:B------:R-:W-:Y:S02]  /*6410*/  F2FP.F16.F32.PACK_AB R163, R20, R15 ;  /* 0x0000000f14a3723e */ /* 0x000fe400000000ff */
[----:B------:R-:W-:Y:S02]  /*6420*/  F2FP.F16.F32.PACK_AB R165, R24, R21 ;  /* 0x0000001518a5723e */ /* 0x000fe400000000ff */
[----:B------:R-:W-:Y:S02]  /*6430*/  F2FP.F16.F32.PACK_AB R167, R26, R25 ;  /* 0x000000191aa7723e */ /* 0x000fe400000000ff */
[----:B------:R-:W-:Y:S02]  /*6440*/  F2FP.F16.F32.PACK_AB R169, R28, R27 ;  /* 0x0000001b1ca9723e */ /* 0x000fe400000000ff */
        /* <DEDUP_REMOVED lines=12> */
[----:B------:R-:W-:Y:S01]  /*6510*/  F2FP.F16.F32.PACK_AB R187, R10, R83 ;  /* 0x000000530abb723e */ /* 0x000fe200000000ff */
[----:B------:R-:W-:Y:S06]  /*6520*/  @P1 BRA `(.L_x_25) ;  /* 0xffffffd800001947 */ /* 0x000fec000383ffff */
.L_x_14:
[----:B------:R-:W-:Y:S06]  /*6530*/  BAR.ARV 0x8, 0x180 ;  /* 0x0206000000007b1d */ /* 0x000fec0000002000 */
[----:B------:R-:W-:Y:S05]  /*6540*/  @!P0 BRA `(.L_x_26) ;  /* 0x0000000000048947 */ /* 0x000fea0003800000 */
[----:B------:R-:W-:Y:S01]  /*6550*/  BPT.TRAP 0x1 ;  /* 0x000000040000795c */ /* 0x000fe20000300000 */
.L_x_26:
[----:B------:R-:W-:Y:S01]  /*6560*/  ULEA UR10, UR43, UR39, 0x3 ;  /* 0x000000272b0a7291 */ /* 0x000fe2000f8e183f */
[----:B------:R-:W-:-:S05]  /*6570*/  IMAD.U32 R4, RZ, RZ, UR44 ;  /* 0x0000002cff047e24 */ /* 0x000fca000f8e00ff */
[----:B------:R-:W-:-:S04]  /*6580*/  SHF.L.U32 R4, R4, 0x1f, RZ ;  /* 0x0000001f04047819 */ /* 0x000fc800000006ff */
[----:B------:R0:W1:Y:S01]  /*6590*/  SYNCS.PHASECHK.TRANS64.TRYWAIT P1, [UR10+0x28850], R4 ;  /* 0x02885004ff0075a7 */ /* 0x000062000802014a */
[----:B------:R-:W-:Y:S05]  /*65a0*/  @!P0 BRA `(.L_x_27) ;  /* 0x0000000000048947 */ /* 0x000fea0003800000 */
[----:B------:R-:W-:Y:S01]  /*65b0*/  BPT.TRAP 0x1 ;  /* 0x000000040000795c */ /* 0x000fe20000300000 */
.L_x_27:
[----:B-1----:R-:W-:Y:S05]  /*65c0*/  @P1 BRA `(.L_x_28) ;  /* 0x0000000000081947 */ /* 0x002fea0003800000 */
[----:B------:R-:W1:Y:S02]  /*65d0*/  SYNCS.PHASECHK.TRANS64.TRYWAIT P1, [UR10+0x28850], R4 ;  /* 0x02885004ff0075a7 */ /* 0x000e64000802014a */
[----:B-1----:R-:W-:Y:S05]  /*65e0*/  @!P1 BRA `(.L_x_29) ;  /* 0x0000005400d49947 */ /* 0x002fea0003800000 */
.L_x_28:
[----:B------:R-:W-:Y:S01]  /*65f0*/  UIADD3 UR4, UR39, 0x400, URZ ;  /* 0x0000040027047890 */ /* 0x000fe2000fffe03f */
[----:B------:R-:W-:Y:S01]  /*6600*/  WARPGROUP.ARRIVE ;  /* 0x00000000000079c5 */ /* 0x000fe20000000000 */
[----:B------:R-:W-:Y:S01]  /*6610*/  UMOV UR7, 0x40000040 ;  /* 0x4000004000077882 */ /* 0x000fe20000000000 */
[----:B-1----:R-:W1:Y:S01]  /*6620*/  SHFL.BFLY PT, R5, R0, 0x2, 0x1f ;  /* 0x0c401f0000057f89 */ /* 0x002e6200000e0000 */
[----:B------:R-:W-:Y:S01]  /*6630*/  USHF.R.U32.HI UR4, URZ, 0x4, UR4 ;  /* 0x000000043f047899 */ /* 0x000fe20008011604 */
[----:B------:R-:W-:Y:S02]  /*6640*/  MOV R61, RZ ;  /* 0x000000ff003d7202 */ /* 0x000fe40000000f00 */
[----:B0-----:R-:W0:Y:S01]  /*6650*/  SHFL.BFLY PT, R4, R3, 0x2, 0x1f ;  /* 0x0c401f0003047f89 */ /* 0x001e2200000e0000 */
[----:B------:R-:W-:-:S04]  /*6660*/  ULOP3.LUT UR4, UR4, 0x3fff, URZ, 0xc0, !UPT ;  /* 0x00003fff04047892 */ /* 0x000fc8000f8ec03f */
[----:B------:R-:W-:-:S04]  /*6670*/  ULOP3.LUT UR4, UR4, 0x4000000, URZ, 0xfc, !UPT ;  /* 0x0400000004047892 */ /* 0x000fc8000f8efc3f */
[----:B------:R-:W-:-:S07]  /*6680*/  ULEA UR4, UR43, UR4, 0xb ;  /* 0x000000042b047291 */ /* 0x000fce000f8e583f */
[----:B------:R-:W-:Y:S02]  /*6690*/  UMOV UR6, UR4 ;  /* 0x0000000400067c82 */ /* 0x000fe40008000000 */
[----:B------:R-:W-:Y:S01]  /*66a0*/  HGMMA.64x128x16.F32 R88, R156, gdesc[UR4].tnspB, R88, gsb0 ;  /* 0x41e000049c587df0 */ /* 0x000fe20008000858 */
[----:B------:R-:W-:Y:S01]  /*66b0*/  UIADD3 UR6, UR4, 0x80, URZ ;  /* 0x0000008004067890 */ /* 0x000fe2000fffe03f */
[----:B-1----:R-:W-:Y:S01]  /*66c0*/  FADD.FTZ R5, R5, R0 ;  /* 0x0000000005057221 */ /* 0x002fe20000010000 */
[----:B------:R-:W-:Y:S01]  /*66d0*/  UMOV UR7, 0x40000040 ;  /* 0x4000004000077882 */ /* 0x000fe20000000000 */
[----:B------:R-:W-:Y:S02]  /*66e0*/  IMAD.MOV.U32 R0, RZ, RZ, -0x800000 ;  /* 0xff800000ff007424 */ /* 0x000fe400078e00ff */
[----:B0-----:R-:W-:Y:S01]  /*66f0*/  FADD.FTZ R8, R4, R3 ;  /* 0x0000000304087221 */ /* 0x001fe20000010000 */
[----:B------:R-:W-:Y:S01]  /*6700*/  IMAD.MOV.U32 R3, RZ, RZ, -0x800000 ;  /* 0xff800000ff037424 */ /* 0x000fe200078e00ff */
[----:B------:R-:W0:Y:S04]  /*6710*/  SHFL.BFLY PT, R4, R5, 0x1, 0x1f ;  /* 0x0c201f0005047f89 */ /* 0x000e2800000e0000 */
[----:B------:R-:W1:Y:S01]  /*6720*/  SHFL.BFLY PT, R11, R8, 0x1, 0x1f ;  /* 0x0c201f00080b7f89 */ /* 0x000e6200000e0000 */
[----:B0-----:R-:W-:Y:S01]  /*6730*/  FADD.FTZ R13, R5, R4 ;  /* 0x00000004050d7221 */ /* 0x001fe20000010000 */
[----:B-1----:R-:W-:-:S04]  /*6740*/  FADD.FTZ R14, R8, R11 ;  /* 0x0000000b080e7221 */ /* 0x002fc80000010000 */
[----:B------:R-:W-:Y:S01]  /*6750*/  FSETP.NE.FTZ.AND P1, PT, R13, RZ, PT ;  /* 0x000000ff0d00720b */ /* 0x000fe20003f35000 */
[----:B------:R-:W-:Y:S01]  /*6760*/  IMAD.MOV.U32 R11, RZ, RZ, RZ ;  /* 0x000000ffff0b7224 */ /* 0x000fe200078e00ff */
[----:B------:R-:W-:-:S11]  /*6770*/  FSETP.NE.FTZ.AND P2, PT, R14, RZ, PT ;  /* 0x000000ff0e00720b */ /* 0x000fd60003f55000 */
[----:B------:R-:W0:Y:S01]  /*6780*/  @P1 MUFU.LG2 R10, R13 ;  /* 0x0000000d000a1308 */ /* 0x000e220000000c00 */
[C---:B------:R-:W-:Y:S01]  /*6790*/  @P1 FMUL.FTZ R4, R6.reuse, 0.69314718246459960938 ;  /* 0x3f31721806041820 */ /* 0x040fe20000410000 */
[----:B------:R-:W-:-:S06]  /*67a0*/  @P2 FMUL.FTZ R15, R6, 0.69314718246459960938 ;  /* 0x3f317218060f2820 */ /* 0x000fcc0000410000 */
[----:B------:R-:W1:Y:S08]  /*67b0*/  @P2 MUFU.LG2 R12, R14 ;  /* 0x0000000e000c2308 */ /* 0x000e700000000c00 */
[----:B------:R2:W3:Y:S01]  /*67c0*/  @P1 MUFU.RCP R61, R13 ;  /* 0x0000000d003d1308 */ /* 0x0004e20000001000 */
[----:B0-----:R-:W-:-:S04]  /*67d0*/  @P1 FMUL.FTZ R5, R10, 0.69314718246459960938 ;  /* 0x3f3172180a051820 */ /* 0x001fc80000410000 */
[----:B------:R-:W-:-:S03]  /*67e0*/  @P1 FFMA.FTZ R3, R4, R7, R5 ;  /* 0x0000000704031223 */ /* 0x000fc60000010005 */
[----:B------:R2:W0:Y:S01]  /*67f0*/  @P2 MUFU.RCP R11, R14 ;  /* 0x0000000e000b2308 */ /* 0x0004220000001000 */
[----:B-1----:R-:W-:-:S04]  /*6800*/  @P2 FMUL.FTZ R12, R12, 0.69314718246459960938 ;  /* 0x3f3172180c0c2820 */ /* 0x002fc80000410000 */
[----:B------:R-:W-:Y:S01]  /*6810*/  @P2 FFMA.FTZ R0, R15, R9, R12 ;  /* 0x000000090f002223 */ /* 0x000fe2000001000c */
[----:B------:R-:W-:Y:S02]  /*6820*/  WARPGROUP.DEPBAR.LE gsb0, 0x0 ;  /* 0x00008000000079c5 */ /* 0x000fe40000010000 */
[----:B------:R-:W-:-:S06]  /*6830*/  WARPGROUP.ARRIVE ;  /* 0x00000000000079c5 */ /* 0x000fcc0000000000 */
        /* <DEDUP_REMOVED lines=23> */
[----:B------:R-:W-:Y:S01]  /*69b0*/  UIADD3 UR4, UR4, 0x380, URZ ;  /* 0x0000038004047890 */ /* 0x000fe2000fffe03f */
[----:B------:R-:W-:Y:S02]  /*69c0*/  WARPGROUP.DEPBAR.LE gsb0, 0x0 ;  /* 0x00008000000079c5 */ /* 0x000fe40000010000 */
[----:B------:R-:W-:-:S06]  /*69d0*/  WARPGROUP.ARRIVE ;  /* 0x00000000000079c5 */ /* 0x000fcc0000000000 */
[----:B------:R-:W-:Y:S01]  /*69e0*/  HGMMA.64x128x16.F32 R88, R180, gdesc[UR4].tnspB, R88, gsb0 ;  /* 0x41e00004b4587df0 */ /* 0x000fe20008000858 */
[----:B------:R-:W-:Y:S01]  /*69f0*/  UMOV UR6, UR4 ;  /* 0x0000000400067c82 */ /* 0x000fe20008000000 */
[----:B------:R-:W-:Y:S01]  /*6a00*/  UMOV UR7, 0x40000040 ;  /* 0x4000004000077882 */ /* 0x000fe20000000000 */
[----:B------:R-:W-:Y:S02]  /*6a10*/  WARPGROUP.DEPBAR.LE gsb0, 0x0 ;  /* 0x00008000000079c5 */ /* 0x000fe40000010000 */
[----:B------:R-:W-:-:S07]  /*6a20*/  WARPGROUP.ARRIVE ;  /* 0x00000000000079c5 */ /* 0x000fce0000000000 */
[----:B------:R-:W-:Y:S03]  /*6a30*/  HGMMA.64x128x16.F32 R88, R184, gdesc[UR4].tnspB, R88, gsb0 ;  /* 0x41e00004b8587df0 */ /* 0x000fe60008000858 */
[----:B------:R-:W-:Y:S02]  /*6a40*/  WARPGROUP.DEPBAR.LE gsb0, 0x0 ;  /* 0x00008000000079c5 */ /* 0x000fe40000010000 */
[----:B0-23--:R-:W-:Y:S05]  /*6a50*/  @!P0 BRA `(.L_x_30) ;  /* 0x0000000000048947 */ /* 0x00dfea0003800000 */
[----:B------:R-:W-:Y:S01]  /*6a60*/  BPT.TRAP 0x1 ;  /* 0x000000040000795c */ /* 0x000fe20000300000 */
.L_x_30:
[----:B------:R-:W0:Y:S01]  /*6a70*/  S2UR UR6, SR_SWINHI ;  /* 0x00000000000679c3 */ /* 0x000e220000002f00 */
[----:B------:R-:W-:Y:S01]  /*6a80*/  IMAD R9, R17, 0x40, R22 ;  /* 0x0000004011097824 */ /* 0x000fe200078e0216 */
[----:B------:R-:W-:Y:S01]  /*6a90*/  ULDC UR7, c[0x0][0xc44] ;  /* 0x0003110000077ab9 */ /* 0x000fe20000000800 */
[----:B------:R-:W-:Y:S01]  /*6aa0*/  FMUL.FTZ R62, R113, R61 ;  /* 0x0000003d713e7220 */ /* 0x000fe20000410000 */
[-C--:B------:R-:W-:Y:S01]  /*6ab0*/  FMUL.FTZ R113, R98, R11.reuse ;  /* 0x0000000b62717220 */ /* 0x080fe20000410000 */
[----:B------:R-:W-:Y:S01]  /*6ac0*/  FMUL.FTZ R98, R103, R11 ;  /* 0x0000000b67627220 */ /* 0x000fe20000410000 */
[----:B------:R-:W-:Y:S01]  /*6ad0*/  ULDC.64 UR8, c[0x0][0xb90] ;  /* 0x0002e40000087ab9 */ /* 0x000fe20000000a00 */
[----:B------:R-:W-:Y:S01]  /*6ae0*/  FMUL.FTZ R69, R108, R61 ;  /* 0x0000003d6c457220 */ /* 0x000fe20000410000 */
[----:B------:R-:W1:Y:S01]  /*6af0*/  LDC R59, c[0x0][0xbe8] ;  /* 0x0002fa00ff3b7b82 */ /* 0x000e620000000800 */
[-C--:B------:R-:W-:Y:S01]  /*6b00*/  FMUL.FTZ R108, R99, R11.reuse ;  /* 0x0000000b636c7220 */ /* 0x080fe20000410000 */
[----:B------:R-:W-:Y:S01]  /*6b10*/  FMUL.FTZ R99, R110, R11 ;  /* 0x0000000b6e637220 */ /* 0x000fe20000410000 */
[-C--:B------:R-:W-:Y:S01]  /*6b20*/  FMUL.FTZ R7, R92, R61.reuse ;  /* 0x0000003d5c077220 */ /* 0x080fe20000410000 */
[----:B------:R-:W-:Y:S01]  /*6b30*/  FMUL.FTZ R68, R109, R61 ;  /* 0x0000003d6d447220 */ /* 0x000fe20000410000 */
[-C--:B------:R-:W-:Y:S01]  /*6b40*/  FMUL.FTZ R92, R111, R11.reuse ;  /* 0x0000000b6f5c7220 */ /* 0x080fe20000410000 */
[-C--:B------:R-:W-:Y:S01]  /*6b50*/  FMUL.FTZ R109, R94, R11.reuse ;  /* 0x0000000b5e6d7220 */ /* 0x080fe20000410000 */
[----:B------:R-:W-:Y:S01]  /*6b60*/  FMUL.FTZ R94, R107, R11 ;  /* 0x0000000b6b5e7220 */ /* 0x000fe20000410000 */
[----:B------:R-:W2:Y:S01]  /*6b70*/  LDC R103, c[0x0][0xc38] ;  /* 0x00030e00ff677b82 */ /* 0x000ea20000000800 */
[-C--:B------:R-:W-:Y:S01]  /*6b80*/  FMUL.FTZ R75, R96, R61.reuse ;  /* 0x0000003d604b7220 */ /* 0x080fe20000410000 */
[-C--:B------:R-:W-:Y:S01]  /*6b90*/  FMUL.FTZ R73, R100, R61.reuse ;  /* 0x0000003d64497220 */ /* 0x080fe20000410000 */
[-C--:B------:R-:W-:Y:S01]  /*6ba0*/  FMUL.FTZ R66, R105, R61.reuse ;  /* 0x0000003d69427220 */ /* 0x080fe20000410000 */
[-C--:B------:R-:W-:Y:S01]  /*6bb0*/  FMUL.FTZ R71, R104, R61.reuse ;  /* 0x0000003d68477220 */ /* 0x080fe20000410000 */
[-C--:B------:R-:W-:Y:S01]  /*6bc0*/  FMUL.FTZ R20, R89, R61.reuse ;  /* 0x0000003d59147220 */ /* 0x080fe20000410000 */
[-C--:B------:R-:W-:Y:S01]  /*6bd0*/  FMUL.FTZ R77, R88, R61.reuse ;  /* 0x0000003d584d7220 */ /* 0x080fe20000410000 */
[-C--:B------:R-:W-:Y:S01]  /*6be0*/  FMUL.FTZ R6, R93, R61.reuse ;  /* 0x0000003d5d067220 */ /* 0x080fe20000410000 */
[----:B------:R-:W-:Y:S01]  /*6bf0*/  UMOV UR4, UR39 ;  /* 0x0000002700047c82 */ /* 0x000fe20008000000 */
[----:B0-----:R-:W-:Y:S01]  /*6c00*/  UMOV UR5, UR6 ;  /* 0x0000000600057c82 */ /* 0x001fe20008000000 */
[-C--:B------:R-:W-:Y:S01]  /*6c10*/  FMUL.FTZ R72, R97, R61.reuse ;  /* 0x0000003d61487220 */ /* 0x080fe20000410000 */
[----:B------:R-:W-:Y:S01]  /*6c20*/  MOV R36, UR4 ;  /* 0x0000000400247c02 */ /* 0x000fe20008000f00 */
[----:B------:R-:W-:Y:S01]  /*6c30*/  IMAD.U32 R37, RZ, RZ, UR5 ;  /* 0x00000005ff257e24 */ /* 0x000fe2000f8e00ff */
[----:B------:R-:W-:Y:S01]  /*6c40*/  UIADD3 UR4, -UR40, URZ, URZ ;  /* 0x0000003f28047290 */ /* 0x000fe2000fffe13f */
[-C--:B------:R-:W-:Y:S01]  /*6c50*/  FMUL.FTZ R70, R101, R61.reuse ;  /* 0x0000003d65467220 */ /* 0x080fe20000410000 */
[----:B------:R-:W-:Y:S01]  /*6c60*/  FMUL.FTZ R64, R117, R61 ;  /* 0x0000003d75407220 */ /* 0x000fe20000410000 */
[----:B------:R-:W-:Y:S01]  /*6c70*/  IMAD.WIDE R4, R152, 0x2, R36 ;  /* 0x0000000298047825 */ /* 0x000fe200078e0224 */
[----:B------:R-:W-:-:S03]  /*6c80*/  UIMAD UR7, UR7, UR4, UR42 ;  /* 0x00000004070772a4 */ /* 0x000fc6000f8e022a */
[-C--:B------:R-:W-:Y:S01]  /*6c90*/  FMUL.FTZ R100, R91, R11.reuse ;  /* 0x0000000b5b647220 */ /* 0x080fe20000410000 */
[-C--:B------:R-:W-:Y:S01]  /*6ca0*/  FMUL.FTZ R105, R90, R11.reuse ;  /* 0x0000000b5a697220 */ /* 0x080fe20000410000 */
[----:B------:R-:W-:Y:S01]  /*6cb0*/  IMAD.WIDE R36, R9, 0x2, R36 ;  /* 0x0000000209247825 */ /* 0x000fe200078e0224 */
[C---:B------:R-:W-:Y:S01]  /*6cc0*/  IADD3 R31, P1, R4.reuse, 0x4040, RZ ;  /* 0x00004040041f7810 */ /* 0x040fe20007f3e0ff */
[----:B------:R-:W-:Y:S01]  /*6cd0*/  UIMAD.WIDE.U32 UR4, UR7, UR8, URZ ;  /* 0x00000008070472a5 */ /* 0x000fe2000f8e003f */
[----:B------:R-:W-:Y:S01]  /*6ce0*/  IADD3 R13, P6, R4, 0x20, RZ ;  /* 0x00000020040d7810 */ /* 0x000fe20007fde0ff */
[----:B------:R-:W-:Y:S01]  /*6cf0*/  FMUL.FTZ R104, R95, R11 ;  /* 0x0000000b5f687220 */ /* 0x000fe20000410000 */
[----:B------:R-:W-:Y:S01]  /*6d00*/  IADD3.X R43, RZ, R5, RZ, P1, !PT ;  /* 0x00000005ff2b7210 */ /* 0x000fe20000ffe4ff */
[-C--:B------:R-:W-:Y:S01]  /*6d10*/  FMUL.FTZ R117, R102, R11.reuse ;  /* 0x0000000b66757220 */ /* 0x080fe20000410000 */
[----:B-1----:R-:W-:Y:S01]  /*6d20*/  ISETP.NE.AND P1, PT, R59, 0x1, PT ;  /* 0x000000013b00780c */ /* 0x002fe20003f25270 */
[----:B------:R-:W-:Y:S01]  /*6d30*/  IMAD.X R15, RZ, RZ, R5, P6 ;  /* 0x000000ffff0f7224 */ /* 0x000fe200030e0605 */
[----:B------:R-:W-:Y:S01]  /*6d40*/  LOP3.LUT R12, R31, 0x380, RZ, 0xc0, !PT ;  /* 0x000003801f0c7812 */ /* 0x000fe200078ec0ff */
[-C--:B------:R-:W-:Y:S01]  /*6d50*/  FMUL.FTZ R101, R106, R11.reuse ;  /* 0x0000000b6a657220 */ /* 0x080fe20000410000 */
[----:B------:R-:W-:Y:S01]  /*6d60*/  IADD3 R35, P6, R36, 0x1000, RZ ;  /* 0x0000100024237810 */ /* 0x000fe20007fde0ff */
[-C--:B------:R-:W-:Y:S01]  /*6d70*/  FMUL.FTZ R88, R115, R11.reuse ;  /* 0x0000000b73587220 */ /* 0x080fe20000410000 */
[----:B------:R-:W-:Y:S01]  /*6d80*/  SHF.R.U64 R12, R12, 0x3, RZ ;  /* 0x000000030c0c7819 */ /* 0x000fe200000012ff */
[-C--:B------:R-:W-:Y:S01]  /*6d90*/  FMUL.FTZ R97, R114, R11.reuse ;  /* 0x0000000b72617220 */ /* 0x080fe20000410000 */
[----:B------:R-:W-:Y:S01]  /*6da0*/  IADD3 R45, P0, R4, 0x4060, RZ ;  /* 0x00004060042d7810 */ /* 0x000fe20007f1e0ff */
[----:B------:R-:W-:Y:S01]  /*6db0*/  FMUL.FTZ R90, R119, R11 ;  /* 0x0000000b775a7220 */ /* 0x000fe20000410000 */
[----:B------:R-:W-:Y:S01]  /*6dc0*/  LOP3.LUT R42, R12, R31, RZ, 0x3c, !PT ;  /* 0x0000001f0c2a7212 */ /* 0x000fe200078e3cff */
[----:B------:R-:W-:Y:S01]  /*6dd0*/  IMAD.U32 R12, RZ, RZ, UR4 ;  /* 0x00000004ff0c7e24 */ /* 0x000fe2000f8e00ff */
[----:B------:R-:W-:Y:S01]  /*6de0*/  LOP3.LUT R34, R35, 0x380, RZ, 0xc0, !PT ;  /* 0x0000038023227812 */ /* 0x000fe200078ec0ff */
[----:B------:R-:W-:Y:S01]  /*6df0*/  UIADD3 UR4, UR10, 0x28860, URZ ;  /* 0x000288600a047890 */ /* 0x000fe2000fffe03f */
[----:B------:R-:W-:Y:S01]  /*6e00*/  LOP3.LUT R9, R4, 0x380, RZ, 0xc0, !PT ;  /* 0x0000038004097812 */ /* 0x000fe200078ec0ff */
[----:B------:R-:W0:Y:S01]  /*6e10*/  @P1 LDC R110, c[0x0][0xbec] ;  /* 0x0002fb00ff6e1b82 */ /* 0x000e220000000800 */
[----:B------:R-:W-:Y:S01]  /*6e20*/  LOP3.LUT R44, R45, 0x380, RZ, 0xc0, !PT ;  /* 0x000003802d2c7812 */ /* 0x000fe200078ec0ff */
[----:B------:R-:W-:Y:S01]  /*6e30*/  UPRMT UR4, UR37, 0x654, UR4 ;  /* 0x0000065425047896 */ /* 0x000fe20008000004 */
[----:B------:R-:W-:Y:S01]  /*6e40*/  SHF.R.U64 R34, R34, 0x3, RZ ;  /* 0x0000000322227819 */ /* 0x000fe200000012ff */
[-C--:B------:R-:W-:Y:S01]  /*6e50*/  FMUL.FTZ R95, R118, R11.reuse ;  /* 0x0000000b765f7220 */ /* 0x080fe20000410000 */
[----:B------:R-:W-:Y:S01]  /*6e60*/  SHF.R.U64 R9, R9, 0x3, RZ ;  /* 0x0000000309097819 */ /* 0x000fe200000012ff */
[-C--:B------:R-:W-:Y:S01]  /*6e70*/  FMUL.FTZ R80, R123, R11.reuse ;  /* 0x0000000b7b507220 */ /* 0x080fe20000410000 */
[----:B------:R-:W-:Y:S01]  /*6e80*/  SHF.R.U64 R44, R44, 0x3, RZ ;  /* 0x000000032c2c7819 */ /* 0x000fe200000012ff */
[----:B------:R-:W1:Y:S01]  /*6e90*/  @P1 LDC R111, c[0x0][0xbf0] ;  /* 0x0002fc00ff6f1b82 */ /* 0x000e620000000800 */
[----:B------:R-:W-:Y:S01]  /*6ea0*/  IADD3 R29, P2, R4, 0x4020, RZ ;  /* 0x00004020041d7810 */ /* 0x000fe20007f5e0ff */
[-C--:B------:R-:W-:Y:S01]  /*6eb0*/  FMUL.FTZ R93, R122, R11.reuse ;  /* 0x0000000b7a5d7220 */ /* 0x080fe20000410000 */
[C---:B------:R-:W-:Y:S01]  /*6ec0*/  IADD3 R27, P3, R4.reuse, 0x4000, RZ ;  /* 0x00004000041b7810 */ /* 0x040fe20007f7e0ff */
[-C--:B------:R-:W-:Y:S01]  /*6ed0*/  FMUL.FTZ R79, R127, R11.reuse ;  /* 0x0000000b7f4f7220 */ /* 0x080fe20000410000 */
[----:B------:R-:W-:Y:S01]  /*6ee0*/  IADD3 R25, P4, R4, 0x60, RZ ;  /* 0x0000006004197810 */ /* 0x000fe20007f9e0ff */
[-C--:B------:R-:W-:Y:S01]  /*6ef0*/  FMUL.FTZ R86, R126, R11.reuse ;  /* 0x0000000b7e567220 */ /* 0x080fe20000410000 */
[----:B------:R-:W-:Y:S01]  /*6f00*/  IADD3 R21, P5, R4, 0x40, RZ ;  /* 0x0000004004157810 */ /* 0x000fe20007fbe0ff */
[----:B------:R-:W-:Y:S01]  /*6f10*/  FMUL.FTZ R76, R131, R11 ;  /* 0x0000000b834c7220 */ /* 0x000fe20000410000 */
[----:B------:R-:W-:Y:S01]  /*6f20*/  LOP3.LUT R34, R34, R35, RZ, 0x3c, !PT ;  /* 0x0000002322227212 */ /* 0x000fe200078e3cff */
[----:B------:R-:W-:Y:S01]  /*6f30*/  IMAD.X R35, RZ, RZ, R37, P6 ;  /* 0x000000ffff237224 */ /* 0x000fe200030e0625 */
[----:B------:R-:W-:Y:S01]  /*6f40*/  LOP3.LUT R4, R9, R4, RZ, 0x3c, !PT ;  /* 0x0000000409047212 */ /* 0x000fe200078e3cff */
[-C--:B------:R-:W-:Y:S01]  /*6f50*/  FMUL.FTZ R91, R130, R11.reuse ;  /* 0x0000000b825b7220 */ /* 0x080fe20000410000 */
[----:B------:R-:W-:Y:S01]  /*6f60*/  IADD3 R107, P6, R36, 0x7000, RZ ;  /* 0x00007000246b7810 */ /* 0x000fe20007fde0ff */
[-C--:B------:R-:W-:Y:S01]  /*6f70*/  FMUL.FTZ R78, R135, R11.reuse ;  /* 0x0000000b874e7220 */ /* 0x080fe20000410000 */
[----:B------:R-:W-:Y:S01]  /*6f80*/  IADD3 R96, RZ, -UR42, RZ ;  /* 0x8000002aff607c10 */ /* 0x000fe2000fffe0ff */
        /* <DEDUP_REMOVED lines=9> */
[----:B------:R-:W-:Y:S01]  /*7020*/  LOP3.LUT R44, R44, R45, RZ, 0x3c, !PT ;  /* 0x0000002d2c2c7212 */ /* 0x000fe200078e3cff */
[--C-:B------:R-:W-:Y:S01]  /*7030*/  IMAD.X R45, RZ, RZ, R5.reuse, P0 ;  /* 0x000000ffff2d7224 */ /* 0x100fe200000e0605 */
[-C--:B------:R-:W-:Y:S01]  /*7040*/  IADD3.X R11, RZ, R5.reuse, RZ, P4, !PT ;  /* 0x00000005ff0b7210 */ /* 0x080fe200027fe4ff */
[--C-:B------:R-:W-:Y:S01]  /*7050*/  IMAD.X R41, RZ, RZ, R5.reuse, P2 ;  /* 0x000000ffff297224 */ /* 0x100fe200010e0605 */
[----:B------:R-:W-:Y:S01]  /*7060*/  MOV R106, R4 ;  /* 0x00000004006a7202 */ /* 0x000fe20000000f00 */
[--C-:B------:R-:W-:Y:S01]  /*7070*/  IMAD.X R39, RZ, RZ, R5.reuse, P3 ;  /* 0x000000ffff277224 */ /* 0x100fe200018e0605 */
[----:B------:R-:W-:Y:S01]  /*7080*/  LOP3.LUT R10, R29, 0x380, RZ, 0xc0, !PT ;  /* 0x000003801d0a7812 */ /* 0x000fe200078ec0ff */
[----:B------:R-:W-:Y:S01]  /*7090*/  IMAD.X R9, RZ, RZ, R5, P5 ;  /* 0x000000ffff097224 */ /* 0x000fe200028e0605 */
[----:B------:R-:W-:Y:S01]  /*70a0*/  LOP3.LUT R5, R107, 0x380, RZ, 0xc0, !PT ;  /* 0x000003806b057812 */ /* 0x000fe200078ec0ff */
[----:B------:R-:W-:Y:S01]  /*70b0*/  SYNCS.ARRIVE.TRANS64.RED.A1T0 RZ, [UR4], RZ ;  /* 0x000000ffffff79a7 */ /* 0x000fe20008100404 */
[----:B--2---:R-:W-:Y:S01]  /*70c0*/  IMAD R96, R103, R96, UR41 ;  /* 0x0000002967607e24 */ /* 0x004fe2000f8e0260 */
[----:B------:R-:W-:Y:S01]  /*70d0*/  LOP3.LUT R8, R27, 0x380, RZ, 0xc0, !PT ;  /* 0x000003801b087812 */ /* 0x000fe200078ec0ff */
[----:B------:R-:W-:Y:S01]  /*70e0*/  USHF.R.S32.HI UR11, URZ, 0x1f, UR7 ;  /* 0x0000001f3f0b7899 */ /* 0x000fe20008011407 */
[----:B------:R-:W-:Y:S01]  /*70f0*/  F2FP.F16.F32.PACK_AB R4, R20, R77 ;  /* 0x0000004d1404723e */ /* 0x000fe200000000ff */
[----:B------:R-:W-:Y:S01]  /*7100*/  USHF.R.S32.HI UR10, URZ, 0x1f, UR40 ;  /* 0x0000001f3f0a7899 */ /* 0x000fe20008011428 */
[----:B------:R-:W-:Y:S01]  /*7110*/  SHF.R.U64 R10, R10, 0x3, RZ ;  /* 0x000000030a0a7819 */ /* 0x000fe200000012ff */
[----:B------:R-:W-:Y:S01]  /*7120*/  UIMAD UR6, UR11, UR8, URZ ;  /* 0x000000080b0672a4 */ /* 0x000fe2000f8e023f */
[----:B------:R-:W2:Y:S01]  /*7130*/  LDC.64 R102, c[0x0][0xb98] ;  /* 0x0002e600ff667b82 */ /* 0x000ea20000000a00 */
[----:B------:R-:W-:Y:S01]  /*7140*/  SHF.R.U64 R20, R5, 0x3, RZ ;  /* 0x0000000305147819 */ /* 0x000fe200000012ff */
[----:B------:R-:W-:Y:S01]  /*7150*/  FMUL.FTZ R67, R112, R61 ;  /* 0x0000003d70437220 */ /* 0x000fe20000410000 */
[----:B------:R-:W-:Y:S01]  /*7160*/  SHF.R.U64 R8, R8, 0x3, RZ ;  /* 0x0000000308087819 */ /* 0x000fe200000012ff */
[----:B------:R-:W-:Y:S01]  /*7170*/  UIMAD UR6, UR7, UR9, UR6 ;  /* 0x00000009070672a4 */ /* 0x000fe2000f8e0206 */
[----:B------:R-:W-:Y:S01]  /*7180*/  LOP3.LUT R40, R10, R29, RZ, 0x3c, !PT ;  /* 0x0000001d0a287212 */ /* 0x000fe200078e3cff */
[----:B------:R-:W-:Y:S01]  /*7190*/  FMUL.FTZ R65, R116, R61 ;  /* 0x0000003d74417220 */ /* 0x000fe20000410000 */
[----:B------:R-:W-:Y:S01]  /*71a0*/  LOP3.LUT R20, R20, R107, RZ, 0x3c, !PT ;  /* 0x0000006b14147212 */ /* 0x000fe200078e3cff */
[----:B------:R-:W-:Y:S01]  /*71b0*/  IMAD R107, R96, 0x80, R16 ;  /* 0x00000080606b7824 */ /* 0x000fe200078e0210 */
[----:B------:R-:W-:Y:S01]  /*71c0*/  LOP3.LUT R10, R25, 0x380, RZ, 0xc0, !PT ;  /* 0x00000380190a7812 */ /* 0x000fe200078ec0ff */
[----:B------:R-:W-:Y:S01]  /*71d0*/  UIADD3 UR6, UR5, UR6, URZ ;  /* 0x0000000605067290 */ /* 0x000fe2000fffe03f */
[----:B------:R-:W-:Y:S01]  /*71e0*/  LOP3.LUT R38, R8, R27, RZ, 0x3c, !PT ;  /* 0x0000001b08267212 */ /* 0x000fe200078e3cff */
[-C--:B------:R-:W-:Y:S01]  /*71f0*/  FMUL.FTZ R60, R121, R61.reuse ;  /* 0x0000003d793c7220 */ /* 0x080fe20000410000 */
[----:B------:R-:W-:Y:S01]  /*7200*/  LOP3.LUT R8, R13, 0x380, RZ, 0xc0, !PT ;  /* 0x000003800d087812 */ /* 0x000fe200078ec0ff */
[----:B------:R-:W-:Y:S01]  /*7210*/  FMUL.FTZ R63, R120, R61 ;  /* 0x0000003d783f7220 */ /* 0x000fe20000410000 */
[----:B------:R-:W-:Y:S01]  /*7220*/  MOV R77, R44 ;  /* 0x0000002c004d7202 */ /* 0x000fe20000000f00 */
[----:B0-----:R-:W-:Y:S01]  /*7230*/  @P1 IMAD.HI.U32 R44, R107, R110, RZ ;  /* 0x0000006e6b2c1227 */ /* 0x001fe200078e00ff */
[----:B------:R-:W-:-:S03]  /*7240*/  SHF.R.U64 R10, R10, 0x3, RZ ;  /* 0x000000030a0a7819 */ /* 0x000fc600000012ff */
[----:B------:R-:W-:Y:S01]  /*7250*/  FMUL.FTZ R51, R125, R61 ;  /* 0x0000003d7d337220 */ /* 0x000fe20000410000 */
[----:B------:R-:W-:Y:S01]  /*7260*/  SHF.R.U64 R8, R8, 0x3, RZ ;  /* 0x0000000308087819 */ /* 0x000fe200000012ff */
[----:B------:R-:W-:Y:S01]  /*7270*/  IMAD.MOV.U32 R45, RZ, RZ, R107 ;  /* 0x000000ffff2d7224 */ /* 0x000fe200078e006b */
[----:B------:R-:W-:Y:S01]  /*7280*/  LOP3.LUT R10, R10, R25, RZ, 0x3c, !PT ;  /* 0x000000190a0a7212 */ /* 0x000fe200078e3cff */
[-C--:B------:R-:W-:Y:S01]  /*7290*/  FMUL.FTZ R58, R124, R61.reuse ;  /* 0x0000003d7c3a7220 */ /* 0x080fe20000410000 */
[----:B------:R-:W-:Y:S01]  /*72a0*/  IADD3 R25, P0, R36, 0x6000, RZ ;  /* 0x0000600024197810 */ /* 0x000fe20007f1e0ff */
[----:B------:R-:W-:Y:S01]  /*72b0*/  FMUL.FTZ R52, R129, R61 ;  /* 0x0000003d81347220 */ /* 0x000fe20000410000 */
[----:B-1----:R-:W-:Y:S01]  /*72c0*/  @P1 SHF.R.U32.HI R45, RZ, R111, R44 ;  /* 0x0000006fff2d1219 */ /* 0x002fe2000001162c */
[----:B------:R-:W-:Y:S01]  /*72d0*/  FMUL.FTZ R57, R128, R61 ;  /* 0x0000003d80397220 */ /* 0x000fe20000410000 */
[----:B------:R-:W-:Y:S01]  /*72e0*/  F2FP.F16.F32.PACK_AB R6, R6, R7 ;  /* 0x000000070606723e */ /* 0x000fe200000000ff */
[----:B------:R-:W-:Y:S01]  /*72f0*/  FMUL.FTZ R49, R133, R61 ;  /* 0x0000003d85317220 */ /* 0x000fe20000410000 */
[----:B------:R-:W-:Y:S01]  /*7300*/  LOP3.LUT R14, R8, R13, RZ, 0x3c, !PT ;  /* 0x0000000d080e7212 */ /* 0x000fe200078e3cff */
[----:B------:R-:W-:Y:S01]  /*7310*/  IMAD.U32 R13, RZ, RZ, UR5 ;  /* 0x00000005ff0d7e24 */ /* 0x000fe2000f8e00ff */
[----:B------:R-:W-:Y:S01]  /*7320*/  F2FP.F16.F32.PACK_AB R5, R100, R105 ;  /* 0x000000696405723e */ /* 0x000fe200000000ff */
[----:B------:R-:W-:Y:S01]  /*7330*/  ULDC.64 UR4, c[0x0][0xb88] ;  /* 0x0002e20000047ab9 */ /* 0x000fe20000000a00 */
[----:B------:R-:W-:Y:S01]  /*7340*/  F2FP.F16.F32.PACK_AB R7, R104, R109 ;  /* 0x0000006d6807723e */ /* 0x000fe200000000ff */
[----:B------:R-:W-:Y:S01]  /*7350*/  BAR.SYNC.DEFER_BLOCKING 0x1, 0x100 ;  /* 0x0044000000007b1d */ /* 0x000fe20000010000 */
[----:B------:R-:W-:Y:S01]  /*7360*/  MOV R13, UR6 ;  /* 0x00000006000d7c02 */ /* 0x000fe20008000f00 */
[-C--:B------:R-:W-:Y:S01]  /*7370*/  FMUL.FTZ R56, R132, R61.reuse ;  /* 0x0000003d84387220 */ /* 0x080fe20000410000 */
[----:B------:R-:W-:Y:S01]  /*7380*/  LOP3.LUT R24, R25, 0x380, RZ, 0xc0, !PT ;  /* 0x0000038019187812 */ /* 0x000fe200078ec0ff */
[----:B------:R-:W-:Y:S01]  /*7390*/  FMUL.FTZ R50, R137, R61 ;  /* 0x0000003d89327220 */ /* 0x000fe20000410000 */
[----:B------:R-:W-:Y:S01]  /*73a0*/  MOV R105, R38 ;  /* 0x0000002600697202 */ /* 0x000fe20000000f00 */
[----:B------:R-:W-:Y:S01]  /*73b0*/  IMAD.MOV R38, RZ, RZ, -R45 ;  /* 0x000000ffff267224 */ /* 0x000fe200078e0a2d */
[----:B------:R-:W-:Y:S01]  /*73c0*/  SHF.R.U64 R24, R24, 0x3, RZ ;  /* 0x0000000318187819 */ /* 0x000fe200000012ff */
[----:B--2---:R-:W-:Y:S01]  /*73d0*/  IMAD.WIDE.U32 R12, R102, UR40, R12 ;  /* 0x00000028660c7c25 */ /* 0x004fe2000f8e000c */
[----:B------:R-:W-:Y:S01]  /*73e0*/  LOP3.LUT R8, R21, 0x380, RZ, 0xc0, !PT ;  /* 0x0000038015087812 */ /* 0x000fe200078ec0ff */
[----:B------:R-:W-:Y:S01]  /*73f0*/  ULDC UR6, c[0x0][0xa88] ;  /* 0x0002a20000067ab9 */ /* 0x000fe20000000800 */
[----:B------:R-:W-:Y:S01]  /*7400*/  LOP3.LUT R24, R24, R25, RZ, 0x3c, !PT ;  /* 0x0000001918187212 */ /* 0x000fe200078e3cff */
[----:B------:R-:W-:Y:S01]  /*7410*/  IMAD.X R25, RZ, RZ, R37, P0 ;  /* 0x000000ffff197224 */ /* 0x000fe200000e0625 */
[----:B------:R-:W-:Y:S01]  /*7420*/  IADD3 R29, P3, R36, 0x4000, RZ ;  /* 0x00004000241d7810 */ /* 0x000fe20007f7e0ff */
[-C--:B------:R-:W-:Y:S01]  /*7430*/  FMUL.FTZ R55, R136, R61.reuse ;  /* 0x0000003d88377220 */ /* 0x080fe20000410000 */
[----:B------:R-:W-:Y:S01]  /*7440*/  SHF.R.S32.HI R39, RZ, 0x1f, R45 ;  /* 0x0000001fff277819 */ /* 0x000fe2000001142d */
[-C--:B------:R-:W-:Y:S01]  /*7450*/  FMUL.FTZ R47, R141, R61.reuse ;  /* 0x0000003d8d2f7220 */ /* 0x080fe20000410000 */
[----:B------:R-:W-:Y:S01]  /*7460*/  IADD3 R12, P0, R45, R12, RZ ;  /* 0x0000000c2d0c7210 */ /* 0x000fe20007f1e0ff */
[-C--:B------:R-:W-:Y:S01]  /*7470*/  FMUL.FTZ R54, R140, R61.reuse ;  /* 0x0000003d8c367220 */ /* 0x080fe20000410000 */
[----:B------:R-:W-:Y:S01]  /*7480*/  SHF.R.U64 R8, R8, 0x3, RZ ;  /* 0x0000000308087819 */ /* 0x000fe200000012ff */
[-C--:B------:R-:W-:Y:S01]  /*7490*/  FMUL.FTZ R48, R145, R61.reuse ;  /* 0x0000003d91307220 */ /* 0x080fe20000410000 */
[----:B------:R-:W-:Y:S01]  /*74a0*/  IADD3 R27, P2, R36, 0x5000, RZ ;  /* 0x00005000241b7810 */ /* 0x000fe20007f5e0ff */
[----:B------:R-:W-:Y:S01]  /*74b0*/  FMUL.FTZ R53, R144, R61 ;  /* 0x0000003d90357220 */ /* 0x000fe20000410000 */
[----:B------:R-:W-:Y:S01]  /*74c0*/  LOP3.LUT R28, R29, 0x380, RZ, 0xc0, !PT ;  /* 0x000003801d1c7812 */ /* 0x000fe200078ec0ff */
[----:B------:R0:W-:Y:S01]  /*74d0*/  STSM.16.M88.4 [R106], R4 ;  /* 0x000000046a007844 */ /* 0x0001e20000000200 */
[----:B------:R-:W-:Y:S01]  /*74e0*/  LOP3.LUT R8, R8, R21, RZ, 0x3c, !PT ;  /* 0x0000001508087212 */ /* 0x000fe200078e3cff */
[-C--:B------:R-:W-:Y:S01]  /*74f0*/  FMUL.FTZ R46, R149, R61.reuse ;  /* 0x0000003d952e7220 */ /* 0x080fe20000410000 */
[----:B------:R-:W-:Y:S01]  /*7500*/  LOP3.LUT R26, R27, 0x380, RZ, 0xc0, !PT ;  /* 0x000003801b1a7812 */ /* 0x000fe200078ec0ff */
[----:B------:R-:W-:Y:S01]  /*7510*/  FMUL.FTZ R61, R148, R61 ;  /* 0x0000003d943d7220 */ /* 0x000fe20000410000 */
[----:B------:R-:W-:Y:S01]  /*7520*/  MOV R104, R40 ;  /* 0x0000002800687202 */ /* 0x000fe20000000f00 */
[----:B------:R-:W-:Y:S01]  /*7530*/  ULDC.64 UR8, c[0x0][0xae8] ;  /* 0x0002ba0000087ab9 */ /* 0x000fe20000000a00 */
[----:B------:R-:W-:-:S02]  /*7540*/  MOV R15, R14 ;  /* 0x0000000e000f7202 */ /* 0x000fc40000000f00 */
[----:B------:R-:W-:Y:S02]  /*7550*/  SHF.R.U64 R28, R28, 0x3, RZ ;  /* 0x000000031c1c7819 */ /* 0x000fe400000012ff */
[----:B------:R-:W-:Y:S02]  /*7560*/  LEA R41, R96, R19, 0x7 ;  /* 0x0000001360297211 */ /* 0x000fe400078e38ff */
[----:B------:R-:W-:Y:S02]  /*7570*/  MOV R14, R8 ;  /* 0x00000008000e7202 */ /* 0x000fe40000000f00 */
[----:B------:R-:W-:Y:S01]  /*7580*/  SHF.R.U64 R26, R26, 0x3, RZ ;  /* 0x000000031a1a7819 */ /* 0x000fe200000012ff */
[----:B0-----:R-:W-:Y:S01]  /*7590*/  IMAD R4, R102, UR10, RZ ;  /* 0x0000000a66047c24 */ /* 0x001fe2000f8e02ff */
[----:B------:R-:W-:Y:S01]  /*75a0*/  MOV R106, R10 ;  /* 0x0000000a006a7202 */ /* 0x000fe20000000f00 */
[----:B------:R-:W-:Y:S01]  /*75b0*/  IMAD R11, R59, R38, R107 ;  /* 0x000000263b0b7224 */ /* 0x000fe200078e026b */
[----:B------:R-:W-:Y:S01]  /*75c0*/  F2FP.F16.F32.PACK_AB R5, R108, R113 ;  /* 0x000000716c05723e */ /* 0x000fe200000000ff */
[----:B------:R-:W-:Y:S01]  /*75d0*/  IMAD R103, R103, UR40, R4 ;  /* 0x0000002867677c24 */ /* 0x000fe2000f8e0204 */
[----:B------:R-:W-:-:S02]  /*75e0*/  F2FP.F16.F32.PACK_AB R4, R72, R75 ;  /* 0x0000004b4804723e */ /* 0x000fc400000000ff */
[----:B------:R-:W-:Y:S02]  /*75f0*/  SHF.R.S32.HI R10, RZ, 0x1f, R11 ;  /* 0x0000001fff0a7819 */ /* 0x000fe4000001140b */
[----:B------:R-:W-:Y:S02]  /*7600*/  IADD3.X R13, R39, R13, R103, P0, !PT ;  /* 0x0000000d270d7210 */ /* 0x000fe400007fe467 */
[----:B------:R-:W-:Y:S01]  /*7610*/  F2FP.F16.F32.PACK_AB R6, R70, R73 ;  /* 0x000000494606723e */ /* 0x000fe200000000ff */
[----:B------:R-:W-:Y:S01]  /*7620*/  IMAD R10, R10, UR4, RZ ;  /* 0x000000040a0a7c24 */ /* 0x000fe2000f8e02ff */
[----:B------:R-:W-:Y:S01]  /*7630*/  F2FP.F16.F32.PACK_AB R7, R98, R117 ;  /* 0x000000756207723e */ /* 0x000fe200000000ff */
[C---:B------:R-:W-:Y:S01]  /*7640*/  IMAD.WIDE.U32 R12, R11.reuse, UR4, R12 ;  /* 0x000000040b0c7c25 */ /* 0x040fe2000f8e000c */
[----:B------:R-:W-:Y:S02]  /*7650*/  F2FP.F16.F32.PACK_AB R8, R66, R71 ;  /* 0x000000474208723e */ /* 0x000fe400000000ff */
[----:B------:R-:W-:Y:S01]  /*7660*/  LOP3.LUT R28, R28, R29, RZ, 0x3c, !PT ;  /* 0x0000001d1c1c7212 */ /* 0x000fe200078e3cff */
[----:B------:R-:W-:Y:S01]  /*7670*/  IMAD R39, R11, UR5, R10 ;  /* 0x000000050b277c24 */ /* 0x000fe2000f8e020a */
[----:B------:R0:W-:Y:S01]  /*7680*/  STSM.16.M88.4 [R15], R4 ;  /* 0x000000040f007844 */ /* 0x0001e20000000200 */
[----:B------:R-:W-:Y:S01]  /*7690*/  ULDC.64 UR4, c[0x0][0xb50] ;  /* 0x0002d40000047ab9 */ /* 0x000fe20000000a00 */
[----:B------:R-:W-:Y:S01]  /*76a0*/  IMAD R66, R59, UR6, RZ ;  /* 0x000000063b427c24 */ /* 0x000fe2000f8e02ff */
[----:B------:R-:W-:-:S02]  /*76b0*/  IADD3.X R29, RZ, R37, RZ, P3, !PT ;  /* 0x00000025ff1d7210 */ /* 0x000fc40001ffe4ff */
[----:B------:R-:W-:Y:S02]  /*76c0*/  LOP3.LUT P0, RZ, R154, 0x3, RZ, 0xc0, !PT ;  /* 0x000000039aff7812 */ /* 0x000fe4000780c0ff */
[----:B------:R-:W-:Y:S02]  /*76d0*/  F2FP.F16.F32.PACK_AB R9, R94, R101 ;  /* 0x000000655e09723e */ /* 0x000fe400000000ff */
[----:B------:R-:W-:Y:S02]  /*76e0*/  F2FP.F16.F32.PACK_AB R10, R68, R69 ;  /* 0x00000045440a723e */ /* 0x000fe400000000ff */
[----:B------:R-:W-:Y:S02]  /*76f0*/  F2FP.F16.F32.PACK_AB R11, R92, R99 ;  /* 0x000000635c0b723e */ /* 0x000fe400000000ff */
[----:B------:R-:W-:Y:S02]  /*7700*/  LEA R38, P3, R12, UR4, 0x2 ;  /* 0x000000040c267c11 */ /* 0x000fe4000f8610ff */
[----:B------:R-:W-:Y:S01]  /*7710*/  LOP3.LUT R26, R26, R27, RZ, 0x3c, !PT ;  /* 0x0000001b1a1a7212 */ /* 0x000fe200078e3cff */
[----:B0-----:R-:W-:Y:S01]  /*7720*/  VIADD R5, R41, 0x8 ;  /* 0x0000000829057836 */ /* 0x001fe20000000000 */
[----:B------:R0:W-:Y:S01]  /*7730*/  STSM.16.M88.4 [R14], R8 ;  /* 0x000000080e007844 */ /* 0x0001e20000000200 */
[----:B------:R-:W-:Y:S01]  /*7740*/  IMAD.IADD R7, R13, 0x1, R39 ;  /* 0x000000010d077824 */ /* 0x000fe200078e0227 */
[----:B------:R-:W-:Y:S01]  /*7750*/  F2FP.F16.F32.PACK_AB R4, R62, R67 ;  /* 0x000000433e04723e */ /* 0x000fe200000000ff */
[----:B------:R-:W-:Y:S01]  /*7760*/  IMAD.X R27, RZ, RZ, R37, P2 ;  /* 0x000000ffff1b7224 */ /* 0x000fe200010e0625 */
[-C--:B------:R-:W-:Y:S01]  /*7770*/  ISETP.GE.OR P2, PT, R41, R66.reuse, P0 ;  /* 0x000000422900720c */ /* 0x080fe20000746670 */
[----:B------:R-:W-:Y:S01]  /*7780*/  SHFL.IDX PT, R62, R38, 0x1, 0x1c1f ;  /* 0x003c1f00263e7f89 */ /* 0x000fe200000e0000 */
[----:B------:R-:W-:-:S02]  /*7790*/  ISETP.GE.OR P0, PT, R5, R66, P0 ;  /* 0x000000420500720c */ /* 0x000fc40000706670 */
[----:B------:R-:W-:Y:S02]  /*77a0*/  LEA.HI.X R39, R12, UR5, R7, 0x2, P3 ;  /* 0x000000050c277c11 */ /* 0x000fe400098f1407 */
[----:B------:R-:W-:Y:S02]  /*77b0*/  F2FP.F16.F32.PACK_AB R5, R88, R97 ;  /* 0x000000615805723e */ /* 0x000fe400000000ff */
[----:B------:R-:W-:Y:S02]  /*77c0*/  F2FP.F16.F32.PACK_AB R6, R64, R65 ;  /* 0x000000414006723e */ /* 0x000fe400000000ff */
[----:B------:R-:W-:Y:S01]  /*77d0*/  F2FP.F16.F32.PACK_AB R7, R90, R95 ;  /* 0x0000005f5a07723e */ /* 0x000fe200000000ff */
[----:B------:R-:W-:Y:S01]  /*77e0*/  SHFL.IDX PT, R64, R38, RZ, 0x1c1f ;  /* 0x001c1fff26407589 */ /* 0x000fe200000e0000 */
[----:B------:R-:W-:Y:S02]  /*77f0*/  F2FP.F16.F32.PACK_AB R12, R60, R63 ;  /* 0x0000003f3c0c723e */ /* 0x000fe400000000ff */
[----:B------:R-:W-:Y:S01]  /*7800*/  F2FP.F16.F32.PACK_AB R13, R80, R93 ;  /* 0x0000005d500d723e */ /* 0x000fe200000000ff */
[----:B------:R-:W-:Y:S01]  /*7810*/  STSM.16.M88.4 [R106], R4 ;  /* 0x000000046a007844 */ /* 0x000fe20000000200 */
[----:B0-----:R-:W-:-:S02]  /*7820*/  F2FP.F16.F32.PACK_AB R14, R51, R58 ;  /* 0x0000003a330e723e */ /* 0x001fc400000000ff */
[----:B------:R-:W-:Y:S01]  /*7830*/  F2FP.F16.F32.PACK_AB R15, R79, R86 ;  /* 0x000000564f0f723e */ /* 0x000fe200000000ff */
[----:B------:R-:W0:Y:S01]  /*7840*/  SHFL.IDX PT, R65, R39, RZ, 0x1c1f ;  /* 0x001c1fff27417589 */ /* 0x000e2200000e0000 */
[----:B------:R-:W-:Y:S02]  /*7850*/  F2FP.F16.F32.PACK_AB R8, R52, R57 ;  /* 0x000000393408723e */ /* 0x000fe400000000ff */
[----:B------:R-:W-:Y:S01]  /*7860*/  F2FP.F16.F32.PACK_AB R9, R76, R91 ;  /* 0x0000005b4c09723e */ /* 0x000fe200000000ff */
[----:B------:R-:W-:Y:S01]  /*7870*/  STSM.16.M88.4 [R105], R12 ;  /* 0x0000000c69007844 */ /* 0x000fe20000000200 */
[----:B------:R-:W-:Y:S01]  /*7880*/  F2FP.F16.F32.PACK_AB R10, R49, R56 ;  /* 0x00000038310a723e */ /* 0x000fe200000000ff */
[----:B------:R-:W1:Y:S01]  /*7890*/  @P1 LDC R57, c[0x0][0xbec] ;  /* 0x0002fb00ff391b82 */ /* 0x000e620000000800 */
[----:B------:R-:W-:Y:S01]  /*78a0*/  F2FP.F16.F32.PACK_AB R11, R78, R89 ;  /* 0x000000594e0b723e */ /* 0x000fe200000000ff */
[----:B------:R-:W2:Y:S01]  /*78b0*/  SHFL.IDX PT, R63, R39, 0x1, 0x1c1f ;  /* 0x003c1f00273f7f89 */ /* 0x000ea200000e0000 */
[----:B------:R-:W-:-:S02]  /*78c0*/  F2FP.F16.F32.PACK_AB R71, R81, R84 ;  /* 0x000000545147723e */ /* 0x000fc400000000ff */
[----:B------:R-:W-:Y:S01]  /*78d0*/  MOV R100, R42 ;  /* 0x0000002a00647202 */ /* 0x000fe20000000f00 */
[----:B------:R-:W-:Y:S01]  /*78e0*/  STSM.16.M88.4 [R104], R8 ;  /* 0x0000000868007844 */ /* 0x000fe20000000200 */
[----:B------:R-:W-:Y:S02]  /*78f0*/  F2FP.F16.F32.PACK_AB R68, R50, R55 ;  /* 0x000000373244723e */ /* 0x000fe400000000ff */
[----:B------:R-:W-:Y:S02]  /*7900*/  F2FP.F16.F32.PACK_AB R69, R74, R87 ;  /* 0x000000574a45723e */ /* 0x000fe400000000ff */
[----:B------:R-:W-:Y:S02]  /*7910*/  F2FP.F16.F32.PACK_AB R70, R47, R54 ;  /* 0x000000362f46723e */ /* 0x000fe400000000ff */
[----:B------:R-:W-:Y:S02]  /*7920*/  F2FP.F16.F32.PACK_AB R81, R82, R85 ;  /* 0x000000555251723e */ /* 0x000fe400000000ff */
[----:B------:R-:W-:Y:S01]  /*7930*/  F2FP.F16.F32.PACK_AB R80, R48, R53 ;  /* 0x000000353050723e */ /* 0x000fe200000000ff */
[----:B------:R-:W-:Y:S01]  /*7940*/  STSM.16.M88.4 [R100], R68 ;  /* 0x0000004464007844 */ /* 0x000fe20000000200 */
[----:B------:R-:W-:-:S02]  /*7950*/  F2FP.F16.F32.PACK_AB R82, R46, R61 ;  /* 0x0000003d2e52723e */ /* 0x000fc400000000ff */
[----:B------:R-:W-:Y:S01]  /*7960*/  F2FP.F16.F32.PACK_AB R83, R83, R150 ;  /* 0x000000965353723e */ /* 0x000fe200000000ff */
[----:B------:R-:W3:Y:S01]  /*7970*/  @P1 LDC R61, c[0x0][0xbf0] ;  /* 0x0002fc00ff3d1b82 */ /* 0x000ee20000000800 */
[C---:B------:R-:W-:Y:S02]  /*7980*/  LOP3.LUT R21, R36.reuse, 0x380, RZ, 0xc0, !PT ;  /* 0x0000038024157812 */ /* 0x040fe400078ec0ff */
[C---:B------:R-:W-:Y:S01]  /*7990*/  IADD3 R33, P5, R36.reuse, 0x2000, RZ ;  /* 0x0000200024217810 */ /* 0x040fe20007fbe0ff */
[----:B------:R-:W-:Y:S01]  /*79a0*/  STSM.16.M88.4 [R77], R80 ;  /* 0x000000504d007844 */ /* 0x000fe20000000200 */
[----:B------:R-:W-:Y:S01]  /*79b0*/  SHF.R.U64 R21, R21, 0x3, RZ ;  /* 0x0000000315157819 */ /* 0x000fe200000012ff */
[----:B------:R-:W-:Y:S02]  /*79c0*/  UIMAD UR6, UR11, UR8, URZ ;  /* 0x000000080b0672a4 */ /* 0x000fe4000f8e023f */
[----:B------:R-:W-:Y:S01]  /*79d0*/  BAR.SYNC.DEFER_BLOCKING 0x1, 0x100 ;  /* 0x0044000000007b1d */ /* 0x000fe20000010000 */
[----:B------:R-:W-:-:S02]  /*79e0*/  IADD3 R31, P4, R36, 0x3000, RZ ;  /* 0x00003000241f7810 */ /* 0x000fc40007f9e0ff */
[----:B------:R-:W-:Y:S01]  /*79f0*/  LOP3.LUT R36, R21, R36, RZ, 0x3c, !PT ;  /* 0x0000002415247212 */ /* 0x000fe200078e3cff */
[----:B------:R-:W-:Y:S01]  /*7a00*/  IMAD.X R21, RZ, RZ, R37, P6 ;  /* 0x000000ffff157224 */ /* 0x000fe200030e0625 */
[----:B------:R-:W-:Y:S01]  /*7a10*/  UIMAD.WIDE.U32 UR4, UR7, UR8, URZ ;  /* 0x00000008070472a5 */ /* 0x000fe2000f8e003f */
[----:B------:R-:W-:Y:S01]  /*7a20*/  LOP3.LUT R32, R33, 0x380, RZ, 0xc0, !PT ;  /* 0x0000038021207812 */ /* 0x000fe200078ec0ff */
[----:B------:R-:W-:Y:S01]  /*7a30*/  UIMAD UR6, UR7, UR9, UR6 ;  /* 0x00000009070672a4 */ /* 0x000fe2000f8e0206 */
[----:B------:R-:W-:Y:S02]  /*7a40*/  LOP3.LUT R30, R31, 0x380, RZ, 0xc0, !PT ;  /* 0x000003801f1e7812 */ /* 0x000fe400078ec0ff */
[----:B------:R-:W-:Y:S01]  /*7a50*/  ULDC.64 UR8, c[0x0][0xaf0] ;  /* 0x0002bc0000087ab9 */ /* 0x000fe20000000a00 */
[----:B0-----:R0:W-:Y:S01]  /*7a60*/  @!P2 ST.E desc[UR48][R64.64], R3 ;  /* 0x000000034000a985 */ /* 0x0011e2000c101930 */
[----:B------:R-:W-:Y:S01]  /*7a70*/  UIADD3 UR5, UR5, UR6, URZ ;  /* 0x0000000605057290 */ /* 0x000fe2000fffe03f */
[----:B------:R-:W-:-:S02]  /*7a80*/  SHF.R.U64 R32, R32, 0x3, RZ ;  /* 0x0000000320207819 */ /* 0x000fc400000012ff */
[----:B--2---:R1:W-:Y:S01]  /*7a90*/  @!P0 ST.E desc[UR48][R62.64], R0 ;  /* 0x000000003e008985 */ /* 0x0043e2000c101930 */
[----:B------:R-:W-:Y:S01]  /*7aa0*/  SHF.R.U64 R30, R30, 0x3, RZ ;  /* 0x000000031e1e7819 */ /* 0x000fe200000012ff */
[----:B0-----:R-:W-:Y:S02]  /*7ab0*/  IMAD R3, R153, 0x20, R17 ;  /* 0x0000002099037824 */ /* 0x001fe400078e0211 */
[----:B------:R0:W5:Y:S01]  /*7ac0*/  LD.E.128 R44, desc[UR48][R34.64] ;  /* 0x00000030222c7980 */ /* 0x000162000c101d00 */
[----:B------:R-:W-:Y:S01]  /*7ad0*/  UIMAD UR6, UR10, UR8, URZ ;  /* 0x000000080a0672a4 */ /* 0x000fe2000f8e023f */
[----:B------:R-:W-:Y:S01]  /*7ae0*/  LOP3.LUT R32, R32, R33, RZ, 0x3c, !PT ;  /* 0x0000002120207212 */ /* 0x000fe200078e3cff */
[----:B------:R-:W-:Y:S01]  /*7af0*/  UIMAD.WIDE.U32 UR4, UR40, UR8, UR4 ;  /* 0x00000008280472a5 */ /* 0x000fe2000f8e0004 */
[----:B------:R2:W5:Y:S01]  /*7b00*/  LD.E.128 R48, desc[UR48][R28.64] ;  /* 0x000000301c307980 */ /* 0x000562000c101d00 */
[----:B------:R-:W-:-:S03]  /*7b10*/  LOP3.LUT R30, R30, R31, RZ, 0x3c, !PT ;  /* 0x0000001f1e1e7212 */ /* 0x000fc600078e3cff */
[----:B------:R4:W5:Y:S01]  /*7b20*/  LD.E.128 R8, desc[UR48][R20.64] ;  /* 0x0000003014087980 */ /* 0x000962000c101d00 */
[----:B0-----:R-:W0:Y:S01]  /*7b30*/  LDC.64 R34, c[0x0][0xae0] ;  /* 0x0002b800ff227b82 */ /* 0x001e220000000a00 */
[----:B------:R-:W-:Y:S01]  /*7b40*/  UIMAD UR6, UR40, UR9, UR6 ;  /* 0x00000009280672a4 */ /* 0x000fe2000f8e0206 */
[--C-:B------:R-:W-:Y:S01]  /*7b50*/  IMAD.X R33, RZ, RZ, R37.reuse, P5 ;  /* 0x000000ffff217224 */ /* 0x100fe200028e0625 */
[----:B------:R-:W5:Y:S01]  /*7b60*/  LD.E.128 R52, desc[UR48][R26.64] ;  /* 0x000000301a347980 */ /* 0x000f62000c101d00 */
[----:B--2---:R-:W-:Y:S01]  /*7b70*/  LEA R28, R96, R3, 0x7 ;  /* 0x00000003601c7211 */ /* 0x004fe200078e38ff */
[----:B------:R-:W-:Y:S01]  /*7b80*/  IMAD.X R31, RZ, RZ, R37, P4 ;  /* 0x000000ffff1f7224 */ /* 0x000fe200020e0625 */
[----:B------:R-:W-:Y:S01]  /*7b90*/  UIADD3 UR5, UR5, UR6, URZ ;  /* 0x0000000605057290 */ /* 0x000fe2000fffe03f */
[----:B------:R-:W5:Y:S02]  /*7ba0*/  LD.E.128 R36, desc[UR48][R36.64] ;  /* 0x0000003024247980 */ /* 0x000f64000c101d00 */
[----:B-1----:R-:W-:Y:S01]  /*7bb0*/  @P1 IMAD.HI.U32 R0, R28, R57, RZ ;  /* 0x000000391c001227 */ /* 0x002fe200078e00ff */
[----:B------:R-:W-:Y:S01]  /*7bc0*/  ULDC.64 UR6, c[0x0][0xad8] ;  /* 0x0002b60000067ab9 */ /* 0x000fe20000000a00 */
[----:B------:R-:W5:Y:S02]  /*7bd0*/  LD.E.128 R40, desc[UR48][R32.64] ;  /* 0x0000003020287980 */ /* 0x000f64000c101d00 */
[----:B----4-:R-:W-:Y:S01]  /*7be0*/  IMAD.MOV.U32 R20, RZ, RZ, R28 ;  /* 0x000000ffff147224 */ /* 0x010fe200078e001c */
[----:B---3--:R-:W-:Y:S01]  /*7bf0*/  @P1 SHF.R.U32.HI R20, RZ, R61, R0 ;  /* 0x0000003dff141219 */ /* 0x008fe20000011600 */
[----:B------:R-:W5:Y:S03]  /*7c00*/  LD.E.128 R4, desc[UR48][R30.64] ;  /* 0x000000301e047980 */ /* 0x000f66000c101d00 */
[--C-:B------:R-:W-:Y:S01]  /*7c10*/  SHF.R.S32.HI R3, RZ, 0x1f, R20.reuse ;  /* 0x0000001fff037819 */ /* 0x100fe20000011414 */
[----:B------:R-:W-:Y:S01]  /*7c20*/  IMAD.MOV R0, RZ, RZ, -R20 ;  /* 0x000000ffff007224 */ /* 0x000fe200078e0a14 */
[----:B------:R1:W5:Y:S03]  /*7c30*/  LD.E.128 R12, desc[UR48][R24.64] ;  /* 0x00000030180c7980 */ /* 0x000366000c101d00 */
[----:B------:R-:W-:Y:S01]  /*7c40*/  IMAD R59, R59, R0, R28 ;  /* 0x000000003b3b7224 */ /* 0x000fe200078e021c */
[----:B------:R-:W-:Y:S01]  /*7c50*/  @!PT LDS RZ, [RZ] ;  /* 0x00000000fffff984 */ /* 0x000fe20000000800 */
[----:B------:R-:W-:Y:S01]  /*7c60*/  @!PT LDS RZ, [RZ] ;  /* 0x00000000fffff984 */ /* 0x000fe20000000800 */
[----:B------:R-:W-:Y:S01]  /*7c70*/  @!PT LDS RZ, [RZ] ;  /* 0x00000000fffff984 */ /* 0x000fe20000000800 */
[----:B------:R-:W-:Y:S01]  /*7c80*/  @!PT LDS RZ, [RZ] ;  /* 0x00000000fffff984 */ /* 0x000fe20000000800 */
[----:B------:R2:W-:Y:S06]  /*7c90*/  MEMBAR.ALL.CTA ;  /* 0x0000000000007992 */ /* 0x0005ec0000008000 */
[----:B--2---:R-:W2:Y:S01]  /*7ca0*/  FENCE.VIEW.ASYNC.S ;  /* 0x00000000000073c6 */ /* 0x004ea20000000000 */
[----:B0-----:R-:W-:Y:S01]  /*7cb0*/  IMAD R3, R3, R34, RZ ;  /* 0x0000002203037224 */ /* 0x001fe200078e02ff */
[----:B------:R-:W-:-:S03]  /*7cc0*/  SHF.R.S32.HI R0, RZ, 0x1f, R59 ;  /* 0x0000001fff007819 */ /* 0x000fc6000001143b */
[C---:B------:R-:W-:Y:S02]  /*7cd0*/  IMAD R3, R20.reuse, R35, R3 ;  /* 0x0000002314037224 */ /* 0x040fe400078e0203 */
[----:B------:R-:W-:Y:S01]  /*7ce0*/  IMAD.WIDE.U32 R20, R20, R34, UR4 ;  /* 0x0000000414147e25 */ /* 0x000fe2000f8e0022 */
[----:B------:R-:W-:-:S03]  /*7cf0*/  LEA R29, R96, R17, 0x7 ;  /* 0x00000011601d7211 */ /* 0x000fc600078e38ff */
[----:B------:R-:W-:Y:S02]  /*7d00*/  IMAD.IADD R21, R21, 0x1, R3 ;  /* 0x0000000115157824 */ /* 0x000fe400078e0203 */
[----:B------:R-:W-:Y:S01]  /*7d10*/  IMAD R0, R0, UR6, RZ ;  /* 0x0000000600007c24 */ /* 0x000fe2000f8e02ff */
[----:B------:R-:W-:Y:S01]  /*7d20*/  UIADD3 UR39, UR39, 0x28820, URZ ;  /* 0x0002882027277890 */ /* 0x000fe2000fffe03f */
[----:B------:R-:W-:Y:S01]  /*7d30*/  IMAD.WIDE.U32 R20, R59, UR6, R20 ;  /* 0x000000063b147c25 */ /* 0x000fe2000f8e0014 */
[----:B------:R-:W-:Y:S01]  /*7d40*/  UIADD3 UR43, UR43, 0x1, URZ ;  /* 0x000000012b2b7890 */ /* 0x000fe2000fffe03f */
[----:B------:R-:W-:Y:S02]  /*7d50*/  ISETP.GE.AND P1, PT, R29, R66, PT ;  /* 0x000000421d00720c */ /* 0x000fe40003f26270 */
[----:B-1----:R-:W-:Y:S01]  /*7d60*/  IMAD R25, R59, UR7, R0 ;  /* 0x000000073b197c24 */ /* 0x002fe2000f8e0200 */
[----:B------:R-:W-:Y:S01]  /*7d70*/  ULDC.64 UR6, c[0x0][0xa80] ;  /* 0x0002a00000067ab9 */ /* 0x000fe20000000a00 */
[----:B------:R-:W-:Y:S01]  /*7d80*/  UPRMT UR39, URZ, 0x654, UR39 ;  /* 0x000006543f277896 */ /* 0x000fe20008000027 */
[----:B------:R-:W-:Y:S01]  /*7d90*/  LEA R0, P2, R20, UR6, 0x1 ;  /* 0x0000000614007c11 */ /* 0x000fe2000f8408ff */
[----:B------:R-:W-:Y:S01]  /*7da0*/  IMAD.IADD R21, R21, 0x1, R25 ;  /* 0x0000000115157824 */ /* 0x000fe200078e0219 */
[----:B------:R-:W-:Y:S01]  /*7db0*/  UISETP.NE.AND UP0, UPT, UR43, 0x2, UPT ;  /* 0x000000022b00788c */ /* 0x000fe2000bf05270 */
[----:B------:R-:W-:-:S03]  /*7dc0*/  VIADD R3, R29, 0x20 ;  /* 0x000000201d037836 */ /* 0x000fc60000000000 */
[----:B------:R-:W-:Y:S01]  /*7dd0*/  LEA.HI.X R28, R20, UR7, R21, 0x1, P2 ;  /* 0x00000007141c7c11 */ /* 0x000fe200090f0c15 */
[----:B------:R-:W-:Y:S01]  /*7de0*/  USEL UR5, URZ, 0x1, UP0 ;  /* 0x000000013f057887 */ /* 0x000fe20008000000 */
[-C--:B------:R-:W-:Y:S01]  /*7df0*/  ISETP.GE.AND P3, PT, R3, R66.reuse, PT ;  /* 0x000000420300720c */ /* 0x080fe20003f66270 */
[----:B------:R-:W-:Y:S01]  /*7e00*/  ULDC UR4, c[0x0][0xc] ;  /* 0x0000030000047ab9 */ /* 0x000fe20000000800 */
[----:B------:R-:W-:Y:S01]  /*7e10*/  VIADD R3, R29, 0x40 ;  /* 0x000000401d037836 */ /* 0x000fe20000000000 */
[----:B------:R-:W-:Y:S01]  /*7e20*/  UIADD3 UR41, UR4, UR41, URZ ;  /* 0x0000002904297290 */ /* 0x000fe2000fffe03f */
[----:B--2---:R0:W1:Y:S01]  /*7e30*/  SHFL.IDX PT, R26, R0, RZ, 0x181f ;  /* 0x00181fff001a7589 */ /* 0x00406200000e0000 */
[----:B------:R-:W-:Y:S01]  /*7e40*/  USEL UR43, UR43, URZ, UP0 ;  /* 0x0000003f2b2b7287 */ /* 0x000fe20008000000 */
[----:B------:R-:W-:Y:S01]  /*7e50*/  SYNCS.ARRIVE.TRANS64.RED.A1T0 RZ, [UR39], RZ ;  /* 0x000000ffffff79a7 */ /* 0x000fe20008100427 */
[----:B------:R-:W-:Y:S01]  /*7e60*/  ULOP3.LUT UR44, UR44, UR5, URZ, 0x3c, !UPT ;  /* 0x000000052c2c7292 */ /* 0x000fe2000f8e3c3f */
[----:B------:R0:W2:Y:S01]  /*7e70*/  SHFL.IDX PT, R27, R28, RZ, 0x181f ;  /* 0x00181fff1c1b7589 */ /* 0x0000a200000e0000 */
[----:B------:R-:W-:Y:S01]  /*7e80*/  BSSY B0, `(.L_x_31) ;  /* 0x000000b000007945 */ /* 0x000fe20003800000 */
[----:B------:R-:W-:-:S03]  /*7e90*/  ISETP.GE.AND P0, PT, R3, R66, PT ;  /* 0x000000420300720c */ /* 0x000fc60003f06270 */
[----:B------:R-:W-:Y:S10]  /*7ea0*/  @P1 BRA `(.L_x_32) ;  /* 0x0000000000201947 */ /* 0x000ff40003800000 */
[----:B------:R-:W-:Y:S02]  /*7eb0*/  ULDC UR4, c[0x0][0xac8] ;  /* 0x0002b20000047ab9 */ /* 0x000fe40000000800 */
[----:B------:R-:W-:Y:S02]  /*7ec0*/  ISETP.GE.AND P2, PT, R18, UR4, PT ;  /* 0x0000000412007c0c */ /* 0x000fe4000bf46270 */
[----:B------:R-:W-:-:S11]  /*7ed0*/  ISETP.GE.AND P1, PT, R22, UR4, PT ;  /* 0x0000000416007c0c */ /* 0x000fd6000bf26270 */
[----:B-1----:R-:W-:Y:S02]  /*7ee0*/  @!P2 LEA R24, P4, R18, R26, 0x1 ;  /* 0x0000001a1218a211 */ /* 0x002fe400078808ff */
[----:B--2---:R-:W-:Y:S02]  /*7ef0*/  @!P1 IMAD.WIDE R20, R22, 0x2, R26 ;  /* 0x0000000216149825 */ /* 0x004fe400078e021a */
[----:B------:R-:W-:-:S03]  /*7f00*/  @!P2 LEA.HI.X R25, R18, R27, R188, 0x1, P4 ;  /* 0x0000001b1219a211 */ /* 0x000fc600020f0cbc */
[----:B-----5:R3:W-:Y:S04]  /*7f10*/  @!P1 ST.E.128 desc[UR48][R20.64], R36 ;  /* 0x0000002414009985 */ /* 0x0207e8000c101d30 */
[----:B------:R3:W-:Y:S02]  /*7f20*/  @!P2 ST.E.128 desc[UR48][R24.64], R48 ;  /* 0x000000301800a985 */ /* 0x0007e4000c101d30 */
.L_x_32:
[----:B------:R-:W-:Y:S05]  /*7f30*/  BSYNC B0 ;  /* 0x0000000000007941 */ /* 0x000fea0003800000 */
.L_x_31:
[----:B--2---:R2:W4:Y:S01]  /*7f40*/  SHFL.IDX PT, R27, R28, 0x1, 0x181f ;  /* 0x00381f001c1b7f89 */ /* 0x00452200000e0000 */
[----:B------:R-:W-:Y:S03]  /*7f50*/  BSSY B0, `(.L_x_33) ;  /* 0x000000b000007945 */ /* 0x000fe60003800000 */
[----:B-1----:R2:W1:Y:S01]  /*7f60*/  SHFL.IDX PT, R26, R0, 0x1, 0x181f ;  /* 0x00381f00001a7f89 */ /* 0x00246200000e0000 */
[----:B------:R-:W-:Y:S05]  /*7f70*/  @P3 BRA `(.L_x_34) ;  /* 0x0000000000203947 */ /* 0x000fea0003800000 */
[----:B------:R-:W-:Y:S02]  /*7f80*/  ULDC UR4, c[0x0][0xac8] ;  /* 0x0002b20000047ab9 */ /* 0x000fe40000000800 */
[----:B------:R-:W-:Y:S02]  /*7f90*/  ISETP.GE.AND P3, PT, R18, UR4, PT ;  /* 0x0000000412007c0c */ /* 0x000fe4000bf66270 */
[----:B------:R-:W-:-:S11]  /*7fa0*/  ISETP.GE.AND P2, PT, R22, UR4, PT ;  /* 0x0000000416007c0c */ /* 0x000fd6000bf46270 */
[----:B-1-3--:R-:W-:Y:S02]  /*7fb0*/  @!P3 LEA R24, P1, R18, R26, 0x1 ;  /* 0x0000001a1218b211 */ /* 0x00afe400078208ff */
[----:B----4-:R-:W-:Y:S02]  /*7fc0*/  @!P2 IMAD.WIDE R20, R22, 0x2, R26 ;  /* 0x000000021614a825 */ /* 0x010fe400078e021a */
[----:B------:R-:W-:-:S03]  /*7fd0*/  @!P3 LEA.HI.X R25, R18, R27, R188, 0x1, P1 ;  /* 0x0000001b1219b211 */ /* 0x000fc600008f0cbc */
[----:B-----5:R1:W-:Y:S04]  /*7fe0*/  @!P2 ST.E.128 desc[UR48][R20.64], R44 ;  /* 0x0000002c1400a985 */ /* 0x0203e8000c101d30 */
[----:B------:R1:W-:Y:S02]  /*7ff0*/  @!P3 ST.E.128 desc[UR48][R24.64], R52 ;  /* 0x000000341800b985 */ /* 0x0003e4000c101d30 */
.L_x_34:
[----:B------:R-:W-:Y:S05]  /*8000*/  BSYNC B0 ;  /* 0x0000000000007941 */ /* 0x000fea0003800000 */
.L_x_33:
[----:B----4-:R4:W0:Y:S01]  /*8010*/  SHFL.IDX PT, R27, R28, 0x2, 0x181f ;  /* 0x00581f001c1b7f89 */ /* 0x01082200000e0000 */
[----:B------:R-:W-:Y:S03]  /*8020*/  BSSY B0, `(.L_x_35) ;  /* 0x000000b000007945 */ /* 0x000fe60003800000 */
[----:B-1----:R4:W1:Y:S01]  /*8030*/  SHFL.IDX PT, R26, R0, 0x2, 0x181f ;  /* 0x00581f00001a7f89 */ /* 0x00286200000e0000 */
[----:B------:R-:W-:Y:S05]  /*8040*/  @P0 BRA `(.L_x_36) ;  /* 0x0000000000200947 */ /* 0x000fea0003800000 */
[----:B------:R-:W-:Y:S02]  /*8050*/  ULDC UR4, c[0x0][0xac8] ;  /* 0x0002b20000047ab9 */ /* 0x000fe40000000800 */
[----:B------:R-:W-:Y:S02]  /*8060*/  ISETP.GE.AND P2, PT, R18, UR4, PT ;  /* 0x0000000412007c0c */ /* 0x000fe4000bf46270 */
[----:B------:R-:W-:-:S11]  /*8070*/  ISETP.GE.AND P1, PT, R22, UR4, PT ;  /* 0x0000000416007c0c */ /* 0x000fd6000bf26270 */
[----:B-1-3--:R-:W-:Y:S02]  /*8080*/  @!P2 LEA R24, P0, R18, R26, 0x1 ;  /* 0x0000001a1218a211 */ /* 0x00afe400078008ff */
[----:B0-----:R-:W-:Y:S02]  /*8090*/  @!P1 IMAD.WIDE R20, R22, 0x2, R26 ;  /* 0x0000000216149825 */ /* 0x001fe400078e021a */
[----:B------:R-:W-:-:S03]  /*80a0*/  @!P2 LEA.HI.X R25, R18, R27, R188, 0x1, P0 ;  /* 0x0000001b1219a211 */ /* 0x000fc600000f0cbc */
[----:B-----5:R0:W-:Y:S04]  /*80b0*/  @!P1 ST.E.128 desc[UR48][R20.64], R40 ;  /* 0x0000002814009985 */ /* 0x0201e8000c101d30 */
[----:B------:R0:W-:Y:S02]  /*80c0*/  @!P2 ST.E.128 desc[UR48][R24.64], R12 ;  /* 0x0000000c1800a985 */ /* 0x0001e4000c101d30 */
.L_x_36:
[----:B------:R-:W-:Y:S05]  /*80d0*/  BSYNC B0 ;  /* 0x0000000000007941 */ /* 0x000fea0003800000 */
.L_x_35:
[----:B------:R-:W-:Y:S01]  /*80e0*/  IADD3 R3, R29, 0x60, RZ ;  /* 0x000000601d037810 */ /* 0x000fe20007ffe0ff */
[----:B0--3--:R0:W3:Y:S01]  /*80f0*/  SHFL.IDX PT, R21, R28, 0x3, 0x181f ;  /* 0x00781f001c157f89 */ /* 0x0090e200000e0000 */
[----:B------:R-:W-:Y:S01]  /*8100*/  UIADD3 UR45, UR45, 0x1, URZ ;  /* 0x000000012d2d7890 */ /* 0x000fe2000fffe03f */
[----:B------:R-:W-:Y:S01]  /*8110*/  BSSY B0, `(.L_x_37) ;  /* 0x000000c000007945 */ /* 0x000fe20003800000 */
[----:B------:R-:W-:Y:S01]  /*8120*/  ISETP.GE.AND P0, PT, R3, R66, PT ;  /* 0x000000420300720c */ /* 0x000fe20003f06270 */
[----:B------:R0:W0:-:S12]  /*8130*/  SHFL.IDX PT, R20, R0, 0x3, 0x181f ;  /* 0x00781f0000147f89 */ /* 0x00001800000e0000 */
[----:B------:R-:W-:Y:S05]  /*8140*/  @P0 BRA `(.L_x_38) ;  /* 0x0000000000200947 */ /* 0x000fea0003800000 */
[----:B------:R-:W-:Y:S02]  /*8150*/  ULDC UR4, c[0x0][0xac8] ;  /* 0x0002b20000047ab9 */ /* 0x000fe40000000800 */
[----:B------:R-:W-:Y:S02]  /*8160*/  ISETP.GE.AND P2, PT, R18, UR4, PT ;  /* 0x0000000412007c0c */ /* 0x000fe4000bf46270 */
[----:B------:R-:W-:-:S11]  /*8170*/  ISETP.GE.AND P1, PT, R22, UR4, PT ;  /* 0x0000000416007c0c */ /* 0x000fd6000bf26270 */
[----:B0----5:R-:W-:Y:S02]  /*8180*/  @!P2 LEA R14, P0, R18, R20, 0x1 ;  /* 0x00000014120ea211 */ /* 0x021fe400078008ff */
[----:B---3--:R-:W-:Y:S02]  /*8190*/  @!P1 IMAD.WIDE R12, R22, 0x2, R20 ;  /* 0x00000002160c9825 */ /* 0x008fe400078e0214 */
[----:B------:R-:W-:-:S03]  /*81a0*/  @!P2 LEA.HI.X R15, R18, R21, R188, 0x1, P0 ;  /* 0x00000015120fa211 */ /* 0x000fc600000f0cbc */
[----:B------:R0:W-:Y:S04]  /*81b0*/  @!P1 ST.E.128 desc[UR48][R12.64], R4 ;  /* 0x000000040c009985 */ /* 0x0001e8000c101d30 */
[----:B------:R0:W-:Y:S02]  /*81c0*/  @!P2 ST.E.128 desc[UR48][R14.64], R8 ;  /* 0x000000080e00a985 */ /* 0x0001e4000c101d30 */
.L_x_38:
[----:B------:R-:W-:Y:S05]  /*81d0*/  BSYNC B0 ;  /* 0x0000000000007941 */ /* 0x000fea0003800000 */
.L_x_37:
[----:B0-2-4-:R-:W0:Y:S02]  /*81e0*/  LDC R0, c[0x0][0xc34] ;  /* 0x00030d00ff007b82 */ /* 0x015e240000000800 */
[----:B0-----:R-:W-:-:S13]  /*81f0*/  ISETP.LE.AND P0, PT, R0, UR41, PT ;  /* 0x0000002900007c0c */ /* 0x001fda000bf03270 */
[----:B------:R-:W-:Y:S05]  /*8200*/  @!P0 BRA `(.L_x_39) ;  /* 0xffffff8800a88947 */ /* 0x000fea000383ffff */
[----:B------:R-:W-:Y:S05]  /*8210*/  EXIT ;  /* 0x000000000000794d */ /* 0x000fea0003800000 */
.L_x_5:
[----:B------:R-:W-:-:S08]  /*8220*/  NOP ;  /* 0x0000000000007918 */ /* 0x000fd00000000000 */
[----:B------:R-:W0:-:S00]  /*8230*/  USETMAXREG.DEALLOC.CTAPOOL 0x28 ;  /* 0x00000028000079c8 */ /* 0x000e0000080e0500 */
[----:B------:R-:W1:Y:S01]  /*8240*/  S2UR UR10, SR_CTAID.X ;  /* 0x00000000000a79c3 */ /* 0x000e620000002500 */
[----:B0-----:R-:W-:Y:S02]  /*8250*/  IMAD.MOV.U32 R37, RZ, RZ, 0x1 ;  /* 0x00000001ff257424 */ /* 0x001fe400078e00ff */
[----:B------:R-:W-:Y:S02]  /*8260*/  IMAD.MOV.U32 R22, RZ, RZ, RZ ;  /* 0x000000ffff167224 */ /* 0x000fe400078e00ff */
[----:B------:R-:W-:-:S03]  /*8270*/  IMAD.MOV.U32 R25, RZ, RZ, 0x1 ;  /* 0x00000001ff197424 */ /* 0x000fc600078e00ff */
[----:B------:R-:W1:Y:S02]  /*8280*/  LDC R2, c[0x0][0xc34] ;  /* 0x00030d00ff027b82 */ /* 0x000e640000000800 */
[----:B-1----:R-:W-:-:S13]  /*8290*/  ISETP.LE.AND P0, PT, R2, UR10, PT ;  /* 0x0000000a02007c0c */ /* 0x002fda000bf03270 */
[----:B------:R-:W-:Y:S05]  /*82a0*/  @P0 BRA `(.L_x_40) ;  /* 0x0000003400740947 */ /* 0x000fea0003800000 */
[C---:B------:R-:W-:Y:S01]  /*82b0*/  SHF.L.U32 R28, R5.reuse, 0x3, RZ ;  /* 0x00000003051c7819 */ /* 0x040fe200000006ff */
[----:B------:R-:W-:Y:S01]  /*82c0*/  ULDC.64 UR6, c[0x0][0x2f0] ;  /* 0x0000bc0000067ab9 */ /* 0x000fe20000000a00 */
[----:B------:R-:W-:Y:S01]  /*82d0*/  ULDC UR9, c[0x0][0x2b8] ;  /* 0x0000ae0000097ab9 */ /* 0x000fe20000000800 */
[----:B------:R-:W-:Y:S01]  /*82e0*/  LOP3.LUT R18, R18, 0xfffffffe, RZ, 0xc0, !PT ;  /* 0xfffffffe12127812 */ /* 0x000fe200078ec0ff */
[----:B------:R-:W-:Y:S01]  /*82f0*/  ULDC.64 UR4, c[0x0][0x418] ;  /* 0x0001060000047ab9 */ /* 0x000fe20000000a00 */
[C---:B------:R-:W-:Y:S01]  /*8300*/  LOP3.LUT R0, R28.reuse, 0x1f8, RZ, 0xc0, !PT ;  /* 0x000001f81c007812 */ /* 0x040fe200078ec0ff */
[----:B------:R-:W-:Y:S01]  /*8310*/  UISETP.NE.U32.AND UP0, UPT, UR4, URZ, UPT ;  /* 0x0000003f0400728c */ /* 0x000fe2000bf05070 */
[----:B------:R-:W-:Y:S01]  /*8320*/  LOP3.LUT R34, R28, 0x38, RZ, 0xc0, !PT ;  /* 0x000000381c227812 */ /* 0x000fe200078ec0ff */
[----:B------:R-:W0:Y:S01]  /*8330*/  S2UR UR8, SR_CgaCtaId ;  /* 0x00000000000879c3 */ /* 0x000e220000008800 */
[--C-:B------:R-:W-:Y:S01]  /*8340*/  LOP3.LUT R3, R0, 0x38, R5.reuse, 0x78, !PT ;  /* 0x0000003800037812 */ /* 0x100fe200078e7805 */
[----:B------:R-:W-:Y:S01]  /*8350*/  UISETP.NE.AND.EX UP0, UPT, UR5, URZ, UPT, UP0 ;  /* 0x0000003f0500728c */ /* 0x000fe2000bf05300 */
[----:B------:R-:W-:Y:S01]  /*8360*/  LOP3.LUT R0, R34, 0x40, RZ, 0xfc, !PT ;  /* 0x0000004022007812 */ /* 0x000fe200078efcff */
[----:B------:R-:W-:Y:S01]  /*8370*/  ULDC UR4, c[0x0][0x424] ;  /* 0x0001090000047ab9 */ /* 0x000fe20000000800 */
[----:B------:R-:W-:Y:S01]  /*8380*/  ULDC UR38, c[0x0][0x448] ;  /* 0x0001120000267ab9 */ /* 0x000fe20000000800 */
[----:B------:R-:W-:Y:S01]  /*8390*/  USEL UR4, UR4, 0x1, UP0 ;  /* 0x0000000104047887 */ /* 0x000fe20008000000 */
[C---:B------:R-:W-:Y:S01]  /*83a0*/  ISETP.GE.AND P2, PT, R0.reuse, UR7, PT ;  /* 0x0000000700007c0c */ /* 0x040fe2000bf46270 */
[----:B------:R-:W-:Y:S01]  /*83b0*/  UMOV UR39, 0x400 ;  /* 0x0000040000277882 */ /* 0x000fe20000000000 */
[C---:B------:R-:W-:Y:S01]  /*83c0*/  ISETP.GE.AND P1, PT, R0.reuse, UR9, PT ;  /* 0x0000000900007c0c */ /* 0x040fe2000bf26270 */
[----:B------:R-:W-:Y:S01]  /*83d0*/  UIMAD UR37, UR4, UR6, URZ ;  /* 0x00000006042572a4 */ /* 0x000fe2000f8e023f */
[----:B------:R-:W-:Y:S01]  /*83e0*/  ISETP.GE.AND P0, PT, R0, UR7, PT ;  /* 0x0000000700007c0c */ /* 0x000fe2000bf06270 */
[----:B------:R-:W-:Y:S01]  /*83f0*/  IMAD.SHL.U32 R0, R5, 0x10, RZ ;  /* 0x0000001005007824 */ /* 0x000fe200078e00ff */
[----:B------:R-:W-:Y:S01]  /*8400*/  ULDC UR4, c[0x0][0x288] ;  /* 0x0000a20000047ab9 */ /* 0x000fe20000000800 */
[----:B------:R-:W-:Y:S01]  /*8410*/  UIADD3 UR5, UR37, 0x7f, URZ ;  /* 0x0000007f25057890 */ /* 0x000fe2000fffe03f */
[----:B------:R-:W-:Y:S01]  /*8420*/  SHF.R.U32.HI R35, RZ, 0x3, R5 ;  /* 0x00000003ff237819 */ /* 0x000fe20000011605 */
[----:B------:R-:W-:Y:S01]  /*8430*/  UIMAD UR38, UR38, UR4, URZ ;  /* 0x00000004262672a4 */ /* 0x000fe2000f8e023f */
[----:B------:R-:W-:Y:S01]  /*8440*/  LOP3.LUT R28, R3, 0x200, R28, 0xf8, !PT ;  /* 0x00000200031c7812 */ /* 0x000fe200078ef81c */
[----:B------:R-:W-:Y:S01]  /*8450*/  USHF.R.S32.HI UR6, URZ, 0x1f, UR5 ;  /* 0x0000001f3f067899 */ /* 0x000fe20008011405 */
[----:B------:R-:W-:Y:S01]  /*8460*/  LOP3.LUT R35, R35, 0xf, RZ, 0xc0, !PT ;  /* 0x0000000f23237812 */ /* 0x000fe200078ec0ff */
[----:B------:R-:W-:Y:S01]  /*8470*/  IMAD.U32 R33, RZ, RZ, UR10 ;  /* 0x0000000aff217e24 */ /* 0x000fe2000f8e00ff */
[----:B------:R-:W-:Y:S01]  /*8480*/  @P2 LOP3.LUT R18, R18, 0x1, RZ, 0xfc, !PT ;  /* 0x0000000112122812 */ /* 0x000fe200078efcff */
[----:B------:R-:W-:Y:S01]  /*8490*/  ULEA.HI UR6, UR6, UR5, URZ, 0x7 ;  /* 0x0000000506067291 */ /* 0x000fe2000f8f383f */
[----:B------:R-:W-:Y:S01]  /*84a0*/  LOP3.LUT R2, R0, 0x70, RZ, 0xc0, !PT ;  /* 0x0000007000027812 */ /* 0x000fe200078ec0ff */
[----:B0-----:R-:W-:Y:S01]  /*84b0*/  ULEA UR39, UR8, UR39, 0x18 ;  /* 0x0000002708277291 */ /* 0x001fe2000f8ec03f */
[----:B------:R-:W-:Y:S01]  /*84c0*/  LOP3.LUT R18, R18, 0xffffffbf, RZ, 0xc0, !PT ;  /* 0xffffffbf12127812 */ /* 0x000fe200078ec0ff */
[----:B------:R-:W-:Y:S01]  /*84d0*/  ULEA.HI.SX32 UR42, UR6, 0xffffffff, 0x19 ;  /* 0xffffffff062a7891 */ /* 0x000fe2000f8fca3f */
[----:B------:R-:W-:Y:S01]  /*84e0*/  IMAD.MOV.U32 R25, RZ, RZ, 0x1 ;  /* 0x00000001ff197424 */ /* 0x000fe200078e00ff */
[----:B------:R-:W-:Y:S01]  /*84f0*/  MOV R22, RZ ;  /* 0x000000ff00167202 */ /* 0x000fe20000000f00 */
[----:B------:R-:W-:Y:S01]  /*8500*/  IMAD.MOV.U32 R37, RZ, RZ, RZ ;  /* 0x000000ffff257224 */ /* 0x000fe200078e00ff */
[----:B------:R-:W-:Y:S01]  /*8510*/  @P1 LOP3.LUT R18, R18, 0x40, RZ, 0xfc, !PT ;  /* 0x0000004012121812 */ /* 0x000fe200078efcff */
[----:B------:R-:W-:Y:S01]  /*8520*/  USHF.L.U32 UR4, UR42, 0x7, URZ ;  /* 0x000000072a047899 */ /* 0x000fe2000800063f */
[----:B------:R-:W-:Y:S01]  /*8530*/  ISETP.GE.AND P1, PT, R34, UR7, PT ;  /* 0x0000000722007c0c */ /* 0x000fe2000bf26270 */
[----:B------:R-:W-:Y:S01]  /*8540*/  ULOP3.LUT UR41, UR36, 0x2, URZ, 0xfc, !UPT ;  /* 0x0000000224297892 */ /* 0x000fe2000f8efc3f */
[----:B------:R-:W-:Y:S01]  /*8550*/  LOP3.LUT R18, R18, 0xfffffffb, RZ, 0xc0, !PT ;  /* 0xfffffffb12127812 */ /* 0x000fe200078ec0ff */
[----:B------:R-:W-:Y:S01]  /*8560*/  ULEA.HI.SX32 UR40, UR6, 0xfffffffe, 0x19 ;  /* 0xfffffffe06287891 */ /* 0x000fe2000f8fca3f */
[----:B------:R-:W-:Y:S01]  /*8570*/  LEA R0, R28, UR39, 0x1 ;  /* 0x000000271c007c11 */ /* 0x000fe2000f8e08ff */
[----:B------:R-:W-:Y:S01]  /*8580*/  IMAD.U32 R30, RZ, RZ, UR4 ;  /* 0x00000004ff1e7e24 */ /* 0x000fe2000f8e00ff */
[----:B------:R-:W-:Y:S01]  /*8590*/  @P0 LOP3.LUT R18, R18, 0x4, RZ, 0xfc, !PT ;  /* 0x0000000412120812 */ /* 0x000fe200078efcff */
[----:B------:R-:W-:Y:S01]  /*85a0*/  ULDC UR43, c[0x0][0xc] ;  /* 0x00000300002b7ab9 */ /* 0x000fe20000000800 */
[----:B------:R-:W-:-:S02]  /*85b0*/  ISETP.GE.AND P0, PT, R34, UR7, PT ;  /* 0x0000000722007c0c */ /* 0x000fc4000bf06270 */
[----:B------:R-:W-:Y:S02]  /*85c0*/  LOP3.LUT R18, R18, 0xfffffffd, RZ, 0xc0, !PT ;  /* 0xfffffffd12127812 */ /* 0x000fe400078ec0ff */
[C---:B------:R-:W-:Y:S02]  /*85d0*/  LOP3.LUT R36, R35.reuse, UR4, R2, 0xfe, !PT ;  /* 0x0000000423247c12 */ /* 0x040fe4000f8efe02 */
[----:B------:R-:W-:Y:S02]  /*85e0*/  @P1 LOP3.LUT R18, R18, 0x2, RZ, 0xfc, !PT ;  /* 0x0000000212121812 */ /* 0x000fe400078efcff */
[----:B------:R-:W-:Y:S02]  /*85f0*/  IADD3 R30, -R35, UR37, -R30 ;  /* 0x00000025231e7c10 */ /* 0x000fe4000fffe91e */
[----:B------:R-:W-:-:S04]  /*8600*/  LOP3.LUT R18, R18, 0xfffffff7, RZ, 0xc0, !PT ;  /* 0xfffffff712127812 */ /* 0x000fc800078ec0ff */
[----:B------:R-:W-:Y:S02]  /*8610*/  @P0 LOP3.LUT R18, R18, 0x8, RZ, 0xfc, !PT ;  /* 0x0000000812120812 */ /* 0x000fe400078efcff */
[----:B------:R-:W-:Y:S02]  /*8620*/  ISETP.GE.AND P0, PT, R34, UR9, PT ;  /* 0x0000000922007c0c */ /* 0x000fe4000bf06270 */
[----:B------:R-:W-:-:S11]  /*8630*/  LOP3.LUT R18, R18, 0xffffff7f, RZ, 0xc0, !PT ;  /* 0xffffff7f12127812 */ /* 0x000fd600078ec0ff */
[----:B------:R-:W-:-:S07]  /*8640*/  @P0 LOP3.LUT R18, R18, 0x80, RZ, 0xfc, !PT ;  /* 0x0000008012120812 */ /* 0x000fce00078efcff */
.L_x_75:
[----:B------:R-:W0:Y:S01]  /*8650*/  LDC R0, c[0x0][0xc38] ;  /* 0x00030e00ff007b82 */ /* 0x000e220000000800 */
[----:B------:R-:W-:Y:S01]  /*8660*/  IMAD.MOV.U32 R24, RZ, RZ, R33 ;  /* 0x000000ffff187224 */ /* 0x000fe200078e0021 */
[----:B------:R-:W-:Y:S05]  /*8670*/  YIELD ;  /* 0x0000000000007946 */ /* 0x000fea0003800000 */
[----:B------:R-:W-:Y:S01]  /*8680*/  ULDC.64 UR4, c[0x0][0xa28] ;  /* 0x00028a0000047ab9 */ /* 0x000fe20000000a00 */
[----:B------:R-:W1:Y:S01]  /*8690*/  LDC R2, c[0x0][0xc44] ;  /* 0x00031100ff027b82 */ /* 0x000e620000000800 */
[----:B------:R-:W-:Y:S01]  /*86a0*/  IMAD.MOV.U32 R32, RZ, RZ, RZ ;  /* 0x000000ffff207224 */ /* 0x000fe200078e00ff */
[----:B0-----:R-:W-:-:S13]  /*86b0*/  ISETP.NE.AND P0, PT, R0, 0x1, PT ;  /* 0x000000010000780c */ /* 0x001fda0003f05270 */
[----:B------:R-:W0:Y:S08]  /*86c0*/  @P0 LDC R0, c[0x0][0xc3c] ;  /* 0x00030f00ff000b82 */ /* 0x000e300000000800 */
[----:B------:R-:W2:Y:S01]  /*86d0*/  @P0 LDC R3, c[0x0][0xc40] ;  /* 0x00031000ff030b82 */ /* 0x000ea20000000800 */
[----:B0-----:R-:W-:-:S05]  /*86e0*/  @P0 IMAD.HI.U32 R0, R33, R0, RZ ;  /* 0x0000000021000227 */ /* 0x001fca00078e00ff */
[----:B--2---:R-:W-:Y:S02]  /*86f0*/  @P0 SHF.R.U32.HI R24, RZ, R3, R0 ;  /* 0x00000003ff180219 */ /* 0x004fe40000011600 */
[----:B-1----:R-:W-:Y:S02]  /*8700*/  ISETP.NE.AND P0, PT, R2, 0x1, PT ;  /* 0x000000010200780c */ /* 0x002fe40003f05270 */
[----:B------:R-:W-:-:S11]  /*8710*/  MOV R23, R24 ;  /* 0x0000001800177202 */ /* 0x000fd60000000f00 */
[----:B------:R-:W0:Y:S02]  /*8720*/  @P0 LDC.64 R2, c[0x0][0xc48] ;  /* 0x00031200ff020b82 */ /* 0x000e240000000a00 */
[----:B0-----:R-:W-:-:S05]  /*8730*/  @P0 IMAD.HI.U32 R0, R24, R2, RZ ;  /* 0x0000000218000227 */ /* 0x001fca00078e00ff */
[----:B------:R-:W-:Y:S02]  /*8740*/  @P0 SHF.R.U32.HI R23, RZ, R3, R0 ;  /* 0x00000003ff170219 */ /* 0x000fe40000011600 */
[----:B------:R-:W-:-:S04]  /*8750*/  ISETP.NE.U32.AND P0, PT, RZ, UR4, PT ;  /* 0x00000004ff007c0c */ /* 0x000fc8000bf05070 */
[----:B------:R-:W-:-:S13]  /*8760*/  ISETP.NE.AND.EX P0, PT, RZ, UR5, PT, P0 ;  /* 0x00000005ff007c0c */ /* 0x000fda000bf05300 */
[----:B------:R-:W0:Y:S01]  /*8770*/  @P0 LDC.64 R2, c[0x0][0xa28] ;  /* 0x00028a00ff020b82 */ /* 0x000e220000000a00 */
[----:B------:R-:W-:-:S04]  /*8780*/  UIADD3 UR4, UR39, 0x18400, URZ ;  /* 0x0001840027047890 */ /* 0x000fc8000fffe03f */
[----:B------:R-:W-:Y:S01]  /*8790*/  ULOP3.LUT UP0, URZ, UR4, 0x3ff, URZ, 0xc0, !UPT ;  /* 0x000003ff043f7892 */ /* 0x000fe2000f80c03f */
[----:B0-----:R-:W-:-:S05]  /*87a0*/  @P0 IMAD.WIDE R2, R23, 0x4, R2 ;  /* 0x0000000417020825 */ /* 0x001fca00078e0202 */
[----:B------:R0:W5:Y:S01]  /*87b0*/  @P0 LDG.E R32, desc[UR48][R2.64] ;  /* 0x0000003002200981 */ /* 0x000162000c1e1900 */
[----:B------:R-:W-:-:S13]  /*87c0*/  PLOP3.LUT P0, PT, PT, PT, UP0, 0x80, 0x0 ;  /* 0x000000000000781c */ /* 0x000fda0003f0f008 */
[----:B0-----:R-:W-:Y:S05]  /*87d0*/  @!P0 BRA `(.L_x_41) ;  /* 0x0000000000408947 */ /* 0x001fea0003800000 */
[----:B------:R-:W-:Y:S01]  /*87e0*/  MOV R2, 0x0 ;  /* 0x0000000000027802 */ /* 0x000fe20000000f00 */
[----:B------:R-:W-:Y:S01]  /*87f0*/  ULDC.64 UR4, c[0x4][0x80] ;  /* 0x0100200000047ab9 */ /* 0x000fe20000000a00 */
[----:B------:R-:W-:Y:S01]  /*8800*/  ULDC.64 UR6, c[0x4][0x88] ;  /* 0x0100220000067ab9 */ /* 0x000fe20000000a00 */
[----:B------:R-:W-:Y:S01]  /*8810*/  IMAD.U32 R4, RZ, RZ, UR4 ;  /* 0x00000004ff047e24 */ /* 0x000fe2000f8e00ff */
[----:B------:R-:W-:Y:S01]  /*8820*/  MOV R6, UR6 ;  /* 0x0000000600067c02 */ /* 0x000fe20008000f00 */
[----:B------:R-:W-:Y:S01]  /*8830*/  IMAD.U32 R5, RZ, RZ, UR5 ;  /* 0x00000005ff057e24 */ /* 0x000fe2000f8e00ff */
[----:B------:R-:W0:Y:S01]  /*8840*/  LDC.64 R2, c[0x4][R2] ;  /* 0x0100000002027b82 */ /* 0x000e220000000a00 */
[----:B------:R-:W-:Y:S01]  /*8850*/  ULDC.64 UR4, c[0x4][0x8] ;  /* 0x0100020000047ab9 */ /* 0x000fe20000000a00 */
[----:B------:R-:W-:Y:S01]  /*8860*/  IMAD.U32 R7, RZ, RZ, UR7 ;  /* 0x00000007ff077e24 */ /* 0x000fe2000f8e00ff */
[----:B------:R-:W-:Y:S01]  /*8870*/  MOV R8, 0x70 ;  /* 0x0000007000087802 */ /* 0x000fe20000000f00 */
[----:B------:R-:W-:-:S02]  /*8880*/  IMAD.U32 R10, RZ, RZ, UR4 ;  /* 0x00000004ff0a7e24 */ /* 0x000fc4000f8e00ff */
[----:B------:R-:W-:Y:S02]  /*8890*/  IMAD.U32 R11, RZ, RZ, UR5 ;  /* 0x00000005ff0b7e24 */ /* 0x000fe4000f8e00ff */
[----:B------:R-:W-:Y:S02]  /*88a0*/  IMAD.MOV.U32 R12, RZ, RZ, 0x1 ;  /* 0x00000001ff0c7424 */ /* 0x000fe400078e00ff */
[----:B------:R-:W-:-:S07]  /*88b0*/  IMAD.MOV.U32 R13, RZ, RZ, RZ ;  /* 0x000000ffff0d7224 */ /* 0x000fce00078e00ff */
[----:B------:R-:W-:-:S07]  /*88c0*/  LEPC R20, `(.L_x_41) ;  /* 0x000000001014794e */ /* 0x000fce0000000000 */
[----:B0----5:R-:W-:Y:S05]  /*88d0*/  CALL.ABS.NOINC R2 ;  /* 0x0000000002007343 */ /* 0x021fea0003c00000 */
.L_x_41:
[----:B------:R-:W-:-:S04]  /*88e0*/  UIADD3 UR4, UR39, 0x400, URZ ;  /* 0x0000040027047890 */ /* 0x000fc8000fffe03f */
[----:B------:R-:W-:-:S06]  /*88f0*/  ULOP3.LUT UP0, URZ, UR4, 0x3ff, URZ, 0xc0, !UPT ;  /* 0x000003ff043f7892 */ /* 0x000fcc000f80c03f */
[----:B------:R-:W-:-:S13]  /*8900*/  PLOP3.LUT P0, PT, PT, PT, UP0, 0x80, 0x0 ;  /* 0x000000000000781c */ /* 0x000fda0003f0f008 */
[----:B------:R-:W-:Y:S05]  /*8910*/  @!P0 BRA `(.L_x_42) ;  /* 0x00000000007c8947 */ /* 0x000fea0003800000 */
[----:B------:R-:W-:Y:S01]  /*8920*/  MOV R16, 0x0 ;  /* 0x0000000000107802 */ /* 0x000fe20000000f00 */
[----:B------:R-:W-:Y:S01]  /*8930*/  ULDC.64 UR6, c[0x4][0x80] ;  /* 0x0100200000067ab9 */ /* 0x000fe20000000a00 */
[----:B------:R-:W-:Y:S01]  /*8940*/  ULDC.64 UR8, c[0x4][0x88] ;  /* 0x0100220000087ab9 */ /* 0x000fe20000000a00 */
[----:B------:R-:W-:Y:S01]  /*8950*/  ULDC.64 UR4, c[0x4][0x10] ;  /* 0x0100040000047ab9 */ /* 0x000fe20000000a00 */
[----:B------:R0:W1:Y:S01]  /*8960*/  LDC.64 R2, c[0x4][R16] ;  /* 0x0100000010027b82 */ /* 0x0000620000000a00 */
[----:B------:R-:W-:Y:S01]  /*8970*/  IMAD.U32 R4, RZ, RZ, UR6 ;  /* 0x00000006ff047e24 */ /* 0x000fe2000f8e00ff */
[----:B------:R-:W-:Y:S01]  /*8980*/  MOV R5, UR7 ;  /* 0x0000000700057c02 */ /* 0x000fe20008000f00 */
[----:B------:R-:W-:Y:S01]  /*8990*/  IMAD.U32 R6, RZ, RZ, UR8 ;  /* 0x00000008ff067e24 */ /* 0x000fe2000f8e00ff */
[----:B------:R-:W-:Y:S01]  /*89a0*/  MOV R11, UR5 ;  /* 0x00000005000b7c02 */ /* 0x000fe20008000f00 */
[----:B------:R-:W-:Y:S02]  /*89b0*/  IMAD.U32 R7, RZ, RZ, UR9 ;  /* 0x00000009ff077e24 */ /* 0x000fe4000f8e00ff */
[----:B------:R-:W-:-:S02]  /*89c0*/  IMAD.U32 R10, RZ, RZ, UR4 ;  /* 0x00000004ff0a7e24 */ /* 0x000fc4000f8e00ff */
[----:B------:R-:W-:Y:S02]  /*89d0*/  IMAD.MOV.U32 R8, RZ, RZ, 0x70 ;  /* 0x00000070ff087424 */ /* 0x000fe400078e00ff */
[----:B------:R-:W-:Y:S02]  /*89e0*/  IMAD.MOV.U32 R12, RZ, RZ, 0x1 ;  /* 0x00000001ff0c7424 */ /* 0x000fe400078e00ff */
[----:B0-----:R-:W-:-:S07]  /*89f0*/  IMAD.MOV.U32 R13, RZ, RZ, RZ ;  /* 0x000000ffff0d7224 */ /* 0x001fce00078e00ff */
[----:B------:R-:W-:-:S07]  /*8a00*/  LEPC R20, `(.L_x_43) ;  /* 0x000000001014794e */ /* 0x000fce0000000000 */
[----:B-1---5:R-:W-:Y:S05]  /*8a10*/  CALL.ABS.NOINC R2 ;  /* 0x0000000002007343 */ /* 0x022fea0003c00000 */
.L_x_43:
[----:B------:R0:W1:Y:S01]  /*8a20*/  LDC.64 R2, c[0x4][R16] ;  /* 0x0100000010027b82 */ /* 0x0000620000000a00 */
[----:B------:R-:W-:Y:S01]  /*8a30*/  ULDC.64 UR4, c[0x4][0x80] ;  /* 0x0100200000047ab9 */ /* 0x000fe20000000a00 */
[----:B------:R-:W-:Y:S01]  /*8a40*/  ULDC.64 UR6, c[0x4][0x88] ;  /* 0x0100220000067ab9 */ /* 0x000fe20000000a00 */
[----:B------:R-:W-:Y:S01]  /*8a50*/  MOV R4, UR4 ;  /* 0x0000000400047c02 */ /* 0x000fe20008000f00 */
[----:B------:R-:W-:Y:S01]  /*8a60*/  IMAD.U32 R5, RZ, RZ, UR5 ;  /* 0x00000005ff057e24 */ /* 0x000fe2000f8e00ff */
[----:B------:R-:W-:Y:S01]  /*8a70*/  ULDC.64 UR4, c[0x4][0x18] ;  /* 0x0100060000047ab9 */ /* 0x000fe20000000a00 */
[----:B------:R-:W-:Y:S01]  /*8a80*/  IMAD.U32 R6, RZ, RZ, UR6 ;  /* 0x00000006ff067e24 */ /* 0x000fe2000f8e00ff */
[----:B------:R-:W-:Y:S01]  /*8a90*/  MOV R10, UR4 ;  /* 0x00000004000a7c02 */ /* 0x000fe20008000f00 */
[----:B------:R-:W-:Y:S01]  /*8aa0*/  IMAD.U32 R7, RZ, RZ, UR7 ;  /* 0x00000007ff077e24 */ /* 0x000fe2000f8e00ff */
[----:B------:R-:W-:Y:S01]  /*8ab0*/  MOV R13, RZ ;  /* 0x000000ff000d7202 */ /* 0x000fe20000000f00 */
[----:B------:R-:W-:-:S02]  /*8ac0*/  IMAD.U32 R11, RZ, RZ, UR5 ;  /* 0x00000005ff0b7e24 */ /* 0x000fc4000f8e00ff */
[----:B------:R-:W-:Y:S02]  /*8ad0*/  IMAD.MOV.U32 R8, RZ, RZ, 0x70 ;  /* 0x00000070ff087424 */ /* 0x000fe400078e00ff */
[----:B0-----:R-:W-:-:S07]  /*8ae0*/  IMAD.MOV.U32 R12, RZ, RZ, 0x1 ;  /* 0x00000001ff0c7424 */ /* 0x001fce00078e00ff */
[----:B------:R-:W-:-:S07]  /*8af0*/  LEPC R20, `(.L_x_42) ;  /* 0x000000001014794e */ /* 0x000fce0000000000 */
[----:B-1----:R-:W-:Y:S05]  /*8b00*/  CALL.ABS.NOINC R2 ;  /* 0x0000000002007343 */ /* 0x002fea0003c00000 */
.L_x_42:
[----:B------:R-:W-:Y:S01]  /*8b10*/  ULDC.64 UR4, c[0x0][0x9f8] ;  /* 0x00027e0000047ab9 */ /* 0x000fe20000000a00 */
[----:B------:R-:W-:Y:S01]  /*8b20*/  IMAD.MOV.U32 R29, RZ, RZ, R23 ;  /* 0x000000ffff1d7224 */ /* 0x000fe200078e0017 */
[----:B------:R-:W-:Y:S01]  /*8b30*/  ISETP.NE.U32.AND P0, PT, RZ, UR4, PT ;  /* 0x00000004ff007c0c */ /* 0x000fe2000bf05070 */
[----:B------:R-:W0:Y:S01]  /*8b40*/  LDC R8, c[0x0][0x430] ;  /* 0x00010c00ff087b82 */ /* 0x000e220000000800 */
[----:B-----5:R-:W-:Y:S01]  /*8b50*/  IMAD.IADD R0, R36, 0x1, R32 ;  /* 0x0000000124007824 */ /* 0x020fe200078e0220 */
[----:B------:R-:W-:Y:S01]  /*8b60*/  LOP3.LUT R18, R18, 0xffffffdf, RZ, 0xc0, !PT ;  /* 0xffffffdf12127812 */ /* 0x000fe200078ec0ff */
[----:B------:R-:W-:Y:S01]  /*8b70*/  ULDC UR4, c[0x0][0xc44] ;  /* 0x0003110000047ab9 */ /* 0x000fe20000000800 */
[----:B------:R-:W-:-:S13]  /*8b80*/  ISETP.NE.AND.EX P0, PT, RZ, UR5, PT, P0 ;  /* 0x00000005ff007c0c */ /* 0x000fda000bf05300 */
[----:B------:R-:W1:Y:S02]  /*8b90*/  @P0 LDC.64 R2, c[0x0][0x9f8] ;  /* 0x00027e00ff020b82 */ /* 0x000e640000000a00 */
[----:B-1----:R-:W-:-:S05]  /*8ba0*/  @P0 IMAD.WIDE R2, R23, 0x4, R2 ;  /* 0x0000000417020825 */ /* 0x002fca00078e0202 */
[----:B------:R1:W2:Y:S01]  /*8bb0*/  @P0 LDG.E R29, desc[UR48][R2.64] ;  /* 0x00000030021d0981 */ /* 0x0002a2000c1e1900 */
[----:B0-----:R-:W-:Y:S01]  /*8bc0*/  ISETP.NE.AND P1, PT, R8, 0x1, PT ;  /* 0x000000010800780c */ /* 0x001fe20003f25270 */
[----:B------:R-:W-:Y:S01]  /*8bd0*/  IMAD.MOV.U32 R9, RZ, RZ, R0 ;  /* 0x000000ffff097224 */ /* 0x000fe200078e0000 */
[----:B------:R-:W-:-:S11]  /*8be0*/  ISETP.GE.AND P0, PT, R36, UR37, PT ;  /* 0x0000002524007c0c */ /* 0x000fd6000bf06270 */
[----:B------:R-:W0:Y:S01]  /*8bf0*/  @P1 LDC R5, c[0x0][0x434] ;  /* 0x00010d00ff051b82 */ /* 0x000e220000000800 */
[----:B------:R-:W-:-:S07]  /*8c00*/  @P1 LOP3.LUT R18, R18, 0x20, RZ, 0xfc, !PT ;  /* 0x0000002012121812 */ /* 0x000fce00078efcff */
[----:B------:R-:W3:Y:S08]  /*8c10*/  @P1 LDC R11, c[0x0][0x438] ;  /* 0x00010e00ff0b1b82 */ /* 0x000ef00000000800 */
[----:B------:R-:W4:Y:S01]  /*8c20*/  @!P0 LDC.64 R6, c[0x0][0x428] ;  /* 0x00010a00ff068b82 */ /* 0x000f220000000a00 */
[----:B0-----:R-:W-:-:S05]  /*8c30*/  @P1 IMAD.HI.U32 R4, R0, R5, RZ ;  /* 0x0000000500041227 */ /* 0x001fca00078e00ff */
[----:B---3--:R-:W-:Y:S02]  /*8c40*/  @P1 SHF.R.U32.HI R9, RZ, R11, R4 ;  /* 0x0000000bff091219 */ /* 0x008fe40000011604 */
[----:B------:R-:W0:Y:S02]  /*8c50*/  @!P0 LDC.64 R4, c[0x0][0x418] ;  /* 0x00010600ff048b82 */ /* 0x000e240000000a00 */
[----:B-1----:R-:W-:Y:S02]  /*8c60*/  @!P0 SHF.R.S32.HI R3, RZ, 0x1f, R9 ;  /* 0x0000001fff038819 */ /* 0x002fe40000011409 */
[----:B------:R-:W-:Y:S01]  /*8c70*/  IADD3 R19, -R23, RZ, RZ ;  /* 0x000000ff17137210 */ /* 0x000fe20007ffe1ff */
[----:B------:R-:W-:-:S04]  /*8c80*/  UMOV UR5, 0xffffffff ;  /* 0xffffffff00057882 */ /* 0x000fc80000000000 */
[----:B------:R-:W-:Y:S01]  /*8c90*/  IMAD R19, R19, UR4, R24 ;  /* 0x0000000413137c24 */ /* 0x000fe2000f8e0218 */
[----:B--2---:R-:W-:-:S05]  /*8ca0*/  SHF.R.S32.HI R31, RZ, 0x1f, R29 ;  /* 0x0000001fff1f7819 */ /* 0x004fca000001141d */
[----:B----4-:R-:W-:-:S04]  /*8cb0*/  @!P0 IMAD R2, R31, R6, RZ ;  /* 0x000000061f028224 */ /* 0x010fc800078e02ff */
[----:B------:R-:W-:Y:S01]  /*8cc0*/  @!P0 IMAD R7, R29, R7, R2 ;  /* 0x000000071d078224 */ /* 0x000fe200078e0202 */
[----:B------:R-:W-:-:S05]  /*8cd0*/  @!P0 MOV R2, R9 ;  /* 0x0000000900028202 */ /* 0x000fca0000000f00 */
[----:B------:R-:W-:-:S04]  /*8ce0*/  @!P0 IMAD.WIDE.U32 R2, R29, R6, R2 ;  /* 0x000000061d028225 */ /* 0x000fc800078e0002 */
[----:B------:R-:W-:Y:S01]  /*8cf0*/  @!P0 IMAD.IADD R3, R3, 0x1, R7 ;  /* 0x0000000103038824 */ /* 0x000fe200078e0207 */
[----:B0-----:R-:W-:Y:S01]  /*8d00*/  @!P0 LEA R4, P1, R2, R4, 0x2 ;  /* 0x0000000402048211 */ /* 0x001fe200078210ff */
[----:B------:R-:W-:-:S03]  /*8d10*/  IMAD.MOV.U32 R6, RZ, RZ, RZ ;  /* 0x000000ffff067224 */ /* 0x000fc600078e00ff */
[----:B------:R-:W-:Y:S01]  /*8d20*/  @!P0 LEA.HI.X R5, R2, R5, R3, 0x2, P1 ;  /* 0x0000000502058211 */ /* 0x000fe200008f1403 */
[----:B------:R-:W-:Y:S02]  /*8d30*/  IMAD.MOV R3, RZ, RZ, -R9 ;  /* 0x000000ffff037224 */ /* 0x000fe400078e0a09 */
[----:B------:R-:W-:Y:S02]  /*8d40*/  IMAD.U32 R2, RZ, RZ, UR41 ;  /* 0x00000029ff027e24 */ /* 0x000fe4000f8e00ff */
[----:B------:R0:W5:Y:S02]  /*8d50*/  @!P0 LDG.E R6, desc[UR48][R4.64] ;  /* 0x0000003004068981 */ /* 0x000164000c1e1900 */
[----:B0-----:R-:W-:Y:S01]  /*8d60*/  IMAD R4, R8, R3, R0 ;  /* 0x0000000308047224 */ /* 0x001fe200078e0200 */
[----:B------:R-:W-:Y:S06]  /*8d70*/  BRA.DIV UR5, `(.L_x_44) ;  /* 0x0000003205087947 */ /* 0x000fec000b800000 */
.L_x_92:
[----:B------:R-:W-:Y:S02]  /*8d80*/  ISETP.NE.AND P0, PT, R2, 0x3, PT ;  /* 0x000000030200780c */ /* 0x000fe40003f05270 */
[----:B------:R-:W-:Y:S02]  /*8d90*/  LOP3.LUT R18, R18, 0xffffffef, RZ, 0xc0, !PT ;  /* 0xffffffef12127812 */ /* 0x000fe400078ec0ff */
[----:B------:R-:W-:-:S09]  /*8da0*/  SHF.R.S32.HI R27, RZ, 0x1f, R19 ;  /* 0x0000001fff1b7819 */ /* 0x000fd20000011413 */
[----:B------:R-:W-:Y:S01]  /*8db0*/  @P0 LOP3.LUT R18, R18, 0x10, RZ, 0xfc, !PT ;  /* 0x0000001012120812 */ /* 0x000fe200078efcff */
[----:B------:R-:W-:Y:S06]  /*8dc0*/  @!P0 BRA `(.L_x_45) ;  /* 0x0000000000048947 */ /* 0x000fec0003800000 */
[----:B------:R-:W-:Y:S01]  /*8dd0*/  BPT.TRAP 0x1 ;  /* 0x000000040000795c */ /* 0x000fe20000300000 */
.L_x_45:
[----:B------:R-:W-:Y:S01]  /*8de0*/  SHF.R.S32.HI R7, RZ, 0x1f, R4 ;  /* 0x0000001fff077819 */ /* 0x000fe20000011404 */
[----:B------:R-:W-:Y:S01]  /*8df0*/  ULDC.64 UR4, c[0x0][0x328] ;  /* 0x0000ca0000047ab9 */ /* 0x000fe20000000a00 */
[----:B------:R-:W-:Y:S03]  /*8e00*/  BSSY B0, `(.L_x_46) ;  /* 0x0000017000007945 */ /* 0x000fe60003800000 */
[----:B------:R-:W-:-:S04]  /*8e10*/  IMAD R3, R7, UR4, RZ ;  /* 0x0000000407037c24 */ /* 0x000fc8000f8e02ff */
[C---:B------:R-:W-:Y:S02]  /*8e20*/  IMAD R5, R4.reuse, UR5, R3 ;  /* 0x0000000504057c24 */ /* 0x040fe4000f8e0203 */
[----:B------:R-:W-:Y:S01]  /*8e30*/  IMAD.WIDE.U32 R2, R4, UR4, RZ ;  /* 0x0000000404027c25 */ /* 0x000fe2000f8e00ff */
[----:B------:R-:W-:-:S03]  /*8e40*/  ULDC.64 UR4, c[0x0][0x338] ;  /* 0x0000ce0000047ab9 */ /* 0x000fc60000000a00 */
[----:B------:R-:W-:Y:S01]  /*8e50*/  IMAD.IADD R3, R3, 0x1, R5 ;  /* 0x0000000103037824 */ /* 0x000fe200078e0205 */
[----:B-----5:R-:W-:Y:S01]  /*8e60*/  SHF.R.S32.HI R5, RZ, 0x1f, R6 ;  /* 0x0000001fff057819 */ /* 0x020fe20000011406 */
[----:B------:R-:W-:-:S04]  /*8e70*/  IMAD.WIDE.U32 R2, R6, UR4, R2 ;  /* 0x0000000406027c25 */ /* 0x000fc8000f8e0002 */
[----:B------:R-:W-:-:S04]  /*8e80*/  IMAD R9, R5, UR4, RZ ;  /* 0x0000000405097c24 */ /* 0x000fc8000f8e02ff */
[----:B------:R-:W-:Y:S01]  /*8e90*/  IMAD R9, R6, UR5, R9 ;  /* 0x0000000506097c24 */ /* 0x000fe2000f8e0209 */
[----:B------:R-:W-:Y:S02]  /*8ea0*/  ULDC.64 UR4, c[0x0][0x330] ;  /* 0x0000cc0000047ab9 */ /* 0x000fe40000000a00 */
[----:B------:R-:W-:Y:S02]  /*8eb0*/  IMAD R0, R27, UR4, RZ ;  /* 0x000000041b007c24 */ /* 0x000fe4000f8e02ff */
[----:B------:R-:W-:Y:S02]  /*8ec0*/  IMAD.IADD R3, R3, 0x1, R9 ;  /* 0x0000000103037824 */ /* 0x000fe400078e0209 */
[C---:B------:R-:W-:Y:S01]  /*8ed0*/  IMAD R17, R19.reuse, UR5, R0 ;  /* 0x0000000513117c24 */ /* 0x040fe2000f8e0200 */
[----:B------:R-:W-:Y:S01]  /*8ee0*/  LEA R0, R22, UR39, 0x3 ;  /* 0x0000002716007c11 */ /* 0x000fe2000f8e18ff */
[----:B------:R-:W-:Y:S01]  /*8ef0*/  IMAD.WIDE.U32 R2, R19, UR4, R2 ;  /* 0x0000000413027c25 */ /* 0x000fe2000f8e0002 */
[----:B------:R-:W-:-:S02]  /*8f00*/  ULDC.64 UR4, c[0x0][0x318] ;  /* 0x0000c60000047ab9 */ /* 0x000fc40000000a00 */
[C---:B------:R-:W-:Y:S02]  /*8f10*/  LEA R16, P0, R2.reuse, UR4, 0x1 ;  /* 0x0000000402107c11 */ /* 0x040fe4000f8008ff */
[----:B------:R-:W-:Y:S02]  /*8f20*/  IADD3 R17, R3, R17, RZ ;  /* 0x0000001103117210 */ /* 0x000fe40007ffe0ff */
[----:B------:R-:W-:Y:S02]  /*8f30*/  SHF.L.U32 R3, R25, 0x1f, RZ ;  /* 0x0000001f19037819 */ /* 0x000fe400000006ff */
[----:B------:R-:W-:-:S06]  /*8f40*/  LEA.HI.X R17, R2, UR5, R17, 0x1, P0 ;  /* 0x0000000502117c11 */ /* 0x000fcc00080f0c11 */
[----:B------:R-:W0:Y:S02]  /*8f50*/  SYNCS.PHASECHK.TRANS64.TRYWAIT P0, [R0+URZ+0x28840], R3 ;  /* 0x02884003000075a7 */ /* 0x000e24000800017f */
[----:B0-----:R-:W-:Y:S05]  /*8f60*/  @!P0 BRA `(.L_x_47) ;  /* 0x0000002c00c08947 */ /* 0x001fea0003800000 */
.L_x_93:
[----:B------:R-:W-:Y:S05]  /*8f70*/  BSYNC B0 ;  /* 0x0000000000007941 */ /* 0x000fea0003800000 */
.L_x_46:
[----:B------:R-:W-:Y:S01]  /*8f80*/  ULDC.64 UR4, c[0x0][0x300] ;  /* 0x0000c00000047ab9 */ /* 0x000fe20000000a00 */
[C---:B------:R-:W-:Y:S01]  /*8f90*/  LOP3.LUT P3, RZ, R18.reuse, 0x2, RZ, 0xc0, !PT ;  /* 0x0000000212ff7812 */ /* 0x040fe2000786c0ff */
[----:B------:R-:W-:Y:S01]  /*8fa0*/  IMAD R7, R7, UR4, RZ ;  /* 0x0000000407077c24 */ /* 0x000fe2000f8e02ff */
[----:B------:R-:W-:Y:S01]  /*8fb0*/  LOP3.LUT P2, RZ, R18, 0x1, RZ, 0xc0, !PT ;  /* 0x0000000112ff7812 */ /* 0x000fe2000784c0ff */
[----:B0-----:R-:W-:-:S04]  /*8fc0*/  IMAD.WIDE.U32 R2, R4, UR4, RZ ;  /* 0x0000000404027c25 */ /* 0x001fc8000f8e00ff */
[----:B------:R-:W-:Y:S01]  /*8fd0*/  IMAD R7, R4, UR5, R7 ;  /* 0x0000000504077c24 */ /* 0x000fe2000f8e0207 */
[----:B------:R-:W-:Y:S02]  /*8fe0*/  ULDC.64 UR4, c[0x0][0x310] ;  /* 0x0000c40000047ab9 */ /* 0x000fe40000000a00 */
[----:B------:R-:W-:Y:S02]  /*8ff0*/  IMAD R5, R5, UR4, RZ ;  /* 0x0000000405057c24 */ /* 0x000fe4000f8e02ff */
[----:B------:R-:W-:Y:S02]  /*9000*/  IMAD.IADD R3, R3, 0x1, R7 ;  /* 0x0000000103037824 */ /* 0x000fe400078e0207 */
[C---:B------:R-:W-:Y:S02]  /*9010*/  IMAD R5, R6.reuse, UR5, R5 ;  /* 0x0000000506057c24 */ /* 0x040fe4000f8e0205 */
[----:B------:R-:W-:Y:S01]  /*9020*/  IMAD.WIDE.U32 R2, R6, UR4, R2 ;  /* 0x0000000406027c25 */ /* 0x000fe2000f8e0002 */
[----:B------:R-:W-:-:S03]  /*9030*/  ULDC.64 UR4, c[0x0][0x308] ;  /* 0x0000c20000047ab9 */ /* 0x000fc60000000a00 */
[----:B------:R-:W-:Y:S02]  /*9040*/  IMAD.IADD R3, R3, 0x1, R5 ;  /* 0x0000000103037824 */ /* 0x000fe400078e0205 */
[----:B------:R-:W-:Y:S02]  /*9050*/  IMAD R4, R27, UR4, RZ ;  /* 0x000000041b047c24 */ /* 0x000fe4000f8e02ff */
[----:B------:R-:W-:-:S04]  /*9060*/  IMAD.WIDE.U32 R2, R19, UR4, R2 ;  /* 0x0000000413027c25 */ /* 0x000fc8000f8e0002 */
[----:B------:R-:W-:Y:S01]  /*9070*/  IMAD R5, R19, UR5, R4 ;  /* 0x0000000513057c24 */ /* 0x000fe2000f8e0204 */
[----:B------:R-:W-:Y:S02]  /*9080*/  ULDC.64 UR4, c[0x0][0x2e8] ;  /* 0x0000ba0000047ab9 */ /* 0x000fe40000000a00 */
[----:B------:R-:W-:Y:S01]  /*9090*/  LEA R4, P0, R2, UR4, 0x1 ;  /* 0x0000000402047c11 */ /* 0x000fe2000f8008ff */
[----:B------:R-:W-:Y:S01]  /*90a0*/  IMAD.IADD R3, R3, 0x1, R5 ;  /* 0x0000000103037824 */ /* 0x000fe200078e0205 */
[----:B------:R-:W-:Y:S01]  /*90b0*/  UMOV UR4, 0xffffffff ;  /* 0xffffffff00047882 */ /* 0x000fe20000000000 */
[----:B------:R-:W-:-:S03]  /*90c0*/  LEA R5, R22, R28, 0xe ;  /* 0x0000001c16057211 */ /* 0x000fc600078e70ff */
[----:B------:R-:W-:Y:S01]  /*90d0*/  LEA.HI.X R6, R2, UR5, R3, 0x1, P0 ;  /* 0x0000000502067c11 */ /* 0x000fe200080f0c03 */
[----:B------:R-:W-:Y:S06]  /*90e0*/  BRA.DIV UR4, `(.L_x_48) ;  /* 0x0000002e04747947 */ /* 0x000fec000b800000 */
[----:B------:R-:W0:Y:S01]  /*90f0*/  SHFL.IDX PT, R14, R4, RZ, 0x181f ;  /* 0x00181fff040e7589 */ /* 0x000e2200000e0000 */
[----:B------:R-:W-:-:S03]  /*9100*/  ISETP.GE.AND P0, PT, R30, 0x1, PT ;  /* 0x000000011e00780c */ /* 0x000fc60003f06270 */
[----:B------:R-:W1:Y:S04]  /*9110*/  SHFL.IDX PT, R2, R6, RZ, 0x181f ;  /* 0x00181fff06027589 */ /* 0x000e6800000e0000 */
[----:B------:R-:W-:Y:S06]  /*9120*/  SHFL.IDX PT, R8, R6, 0x1, 0x181f ;  /* 0x00381f0006087f89 */ /* 0x000fec00000e0000 */
[----:B------:R-:W-:-:S02]  /*9130*/  @P0 LEA R7, R5, UR39, 0x1 ;  /* 0x0000002705070c11 */ /* 0x000fc4000f8e08ff */
[----:B0-----:R-:W-:-:S05]  /*9140*/  @P0 LEA R14, P1, R34, R14, 0x1 ;  /* 0x0000000e220e0211 */ /* 0x001fca00078208ff */
[----:B-1----:R-:W-:Y:S02]  /*9150*/  @P0 IMAD.X R3, RZ, RZ, R2, P1 ;  /* 0x000000ffff030224 */ /* 0x002fe400008e0602 */
[----:B------:R-:W-:Y:S02]  /*9160*/  @P0 IMAD.MOV.U32 R2, RZ, RZ, R14 ;  /* 0x000000ffff020224 */ /* 0x000fe400078e000e */
[----:B------:R-:W0:Y:S04]  /*9170*/  SHFL.IDX PT, R14, R4, 0x1, 0x181f ;  /* 0x00381f00040e7f89 */ /* 0x000e2800000e0000 */
[----:B------:R-:W-:Y:S04]  /*9180*/  @P0 LDGSTS.E.BYPASS.LTC128B.128 [R7+0x18400], desc[UR48][R2.64], !P3 ;  /* 0x1840000002070fae */ /* 0x000fe8000d901d70 */
[----:B------:R1:W-:Y:S01]  /*9190*/  @P0 LDGSTS.E.BYPASS.LTC128B.128 [R7+0x1c400], desc[UR48][R2.64+0x80], !P2 ;  /* 0x1c40008002070fae */ /* 0x0003e2000d101d70 */
[----:B------:R-:W-:-:S03]  /*91a0*/  ISETP.GE.AND P0, PT, R30, 0x11, PT ;  /* 0x000000111e00780c */ /* 0x000fc60003f06270 */
[----:B-1----:R-:W-:Y:S10]  /*91b0*/  SHFL.IDX PT, R7, R6, 0x2, 0x181f ;  /* 0x00581f0006077f89 */ /* 0x002ff400000e0000 */
[----:B------:R-:W-:-:S02]  /*91c0*/  @P0 LEA R21, R5, UR39, 0x1 ;  /* 0x0000002705150c11 */ /* 0x000fc4000f8e08ff */
[----:B0-----:R-:W-:-:S04]  /*91d0*/  @P0 LEA R14, P1, R34, R14, 0x1 ;  /* 0x0000000e220e0211 */ /* 0x001fc800078208ff */
[----:B------:R-:W-:Y:S01]  /*91e0*/  @P0 MOV R2, R14 ;  /* 0x0000000e00020202 */ /* 0x000fe20000000f00 */
[----:B------:R-:W-:Y:S01]  /*91f0*/  @P0 IMAD.X R9, RZ, RZ, R8, P1 ;  /* 0x000000ffff090224 */ /* 0x000fe200008e0608 */
[----:B------:R-:W0:Y:S03]  /*9200*/  SHFL.IDX PT, R14, R4, 0x2, 0x181f ;  /* 0x00581f00040e7f89 */ /* 0x000e2600000e0000 */
[----:B------:R-:W-:-:S05]  /*9210*/  @P0 IMAD.MOV.U32 R3, RZ, RZ, R9 ;  /* 0x000000ffff030224 */ /* 0x000fca00078e0009 */
[----:B------:R-:W-:Y:S04]  /*9220*/  @P0 LDGSTS.E.BYPASS.LTC128B.128 [R21+0x18c00], desc[UR48][R2.64], !P3 ;  /* 0x18c0000002150fae */ /* 0x000fe8000d901d70 */
[----:B------:R1:W-:Y:S01]  /*9230*/  @P0 LDGSTS.E.BYPASS.LTC128B.128 [R21+0x1cc00], desc[UR48][R2.64+0x80], !P2 ;  /* 0x1cc0008002150fae */ /* 0x0003e2000d101d70 */
[----:B------:R-:W-:-:S13]  /*9240*/  ISETP.GE.AND P0, PT, R30, 0x21, PT ;  /* 0x000000211e00780c */ /* 0x000fda0003f06270 */
[----:B0-----:R-:W-:Y:S02]  /*9250*/  @P0 LEA R14, P1, R34, R14, 0x1 ;  /* 0x0000000e220e0211 */ /* 0x001fe400078208ff */
[----:B------:R-:W-:-:S03]  /*9260*/  @P0 LEA R9, R5, UR39, 0x1 ;  /* 0x0000002705090c11 */ /* 0x000fc6000f8e08ff */
[----:B------:R-:W-:Y:S02]  /*9270*/  @P0 IMAD.X R7, RZ, RZ, R7, P1 ;  /* 0x000000ffff070224 */ /* 0x000fe400008e0607 */
[----:B-1----:R-:W-:Y:S02]  /*9280*/  @P0 IMAD.MOV.U32 R2, RZ, RZ, R14 ;  /* 0x000000ffff020224 */ /* 0x002fe400078e000e */
[----:B------:R-:W0:Y:S01]  /*9290*/  SHFL.IDX PT, R14, R4, 0x3, 0x181f ;  /* 0x00781f00040e7f89 */ /* 0x000e2200000e0000 */
[----:B------:R-:W-:-:S03]  /*92a0*/  @P0 MOV R3, R7 ;  /* 0x0000000700030202 */ /* 0x000fc60000000f00 */
[----:B------:R-:W1:Y:S04]  /*92b0*/  SHFL.IDX PT, R7, R6, 0x3, 0x181f ;  /* 0x00781f0006077f89 */ /* 0x000e6800000e0000 */
[----:B------:R-:W-:Y:S04]  /*92c0*/  @P0 LDGSTS.E.BYPASS.LTC128B.128 [R9+0x19400], desc[UR48][R2.64], !P3 ;  /* 0x1940000002090fae */ /* 0x000fe8000d901d70 */
[----:B------:R2:W-:Y:S01]  /*92d0*/  @P0 LDGSTS.E.BYPASS.LTC128B.128 [R9+0x1d400], desc[UR48][R2.64+0x80], !P2 ;  /* 0x1d40008002090fae */ /* 0x0005e2000d101d70 */
[----:B------:R-:W-:-:S13]  /*92e0*/  ISETP.GE.AND P0, PT, R30, 0x31, PT ;  /* 0x000000311e00780c */ /* 0x000fda0003f06270 */
[----:B0-----:R-:W-:Y:S02]  /*92f0*/  @P0 LEA R14, P1, R34, R14, 0x1 ;  /* 0x0000000e220e0211 */ /* 0x001fe400078208ff */
[----:B------:R-:W-:-:S03]  /*9300*/  @P0 LEA R21, R5, UR39, 0x1 ;  /* 0x0000002705150c11 */ /* 0x000fc6000f8e08ff */
[----:B-1----:R-:W-:Y:S02]  /*9310*/  @P0 IMAD.X R7, RZ, RZ, R7, P1 ;  /* 0x000000ffff070224 */ /* 0x002fe400008e0607 */
[----:B--2---:R-:W-:Y:S02]  /*9320*/  @P0 IMAD.MOV.U32 R2, RZ, RZ, R14 ;  /* 0x000000ffff020224 */ /* 0x004fe400078e000e */
[----:B------:R-:W0:Y:S01]  /*9330*/  SHFL.IDX PT, R14, R4, 0x4, 0x181f ;  /* 0x00981f00040e7f89 */ /* 0x000e2200000e0000 */
[----:B------:R-:W-:-:S03]  /*9340*/  @P0 IMAD.MOV.U32 R3, RZ, RZ, R7 ;  /* 0x000000ffff030224 */ /* 0x000fc600078e0007 */
[----:B------:R-:W1:Y:S04]  /*9350*/  SHFL.IDX PT, R7, R6, 0x4, 0x181f ;  /* 0x00981f0006077f89 */ /* 0x000e6800000e0000 */
[----:B------:R-:W-:Y:S04]  /*9360*/  @P0 LDGSTS.E.BYPASS.LTC128B.128 [R21+0x19c00], desc[UR48][R2.64], !P3 ;  /* 0x19c0000002150fae */ /* 0x000fe8000d901d70 */
[----:B------:R2:W-:Y:S01]  /*9370*/  @P0 LDGSTS.E.BYPASS.LTC128B.128 [R21+0x1dc00], desc[UR48][R2.64+0x80], !P2 ;  /* 0x1dc0008002150fae */ /* 0x0005e2000d101d70 */
[----:B------:R-:W-:-:S13]  /*9380*/  ISETP.GE.AND P0, PT, R30, 0x41, PT ;  /* 0x000000411e00780c */ /* 0x000fda0003f06270 */
[----:B0-----:R-:W-:Y:S02]  /*9390*/  @P0 LEA R14, P1, R34, R14, 0x1 ;  /* 0x0000000e220e0211 */ /* 0x001fe400078208ff */
[----:B------:R-:W-:Y:S02]  /*93a0*/  @P0 LEA R9, R5, UR39, 0x1 ;  /* 0x0000002705090c11 */ /* 0x000fe4000f8e08ff */
[----:B-1----:R-:W-:Y:S01]  /*93b0*/  @P0 IADD3.X R7, RZ, R7, RZ, P1, !PT ;  /* 0x00000007ff070210 */ /* 0x002fe20000ffe4ff */
[----:B--2---:R-:W-:Y:S02]  /*93c0*/  @P0 IMAD.MOV.U32 R2, RZ, RZ, R14 ;  /* 0x000000ffff020224 */ /* 0x004fe400078e000e */
[----:B------:R-:W0:Y:S02]  /*93d0*/  SHFL.IDX PT, R14, R4, 0x5, 0x181f ;  /* 0x00b81f00040e7f89 */ /* 0x000e2400000e0000 */
[----:B------:R-:W-:Y:S02]  /*93e0*/  @P0 IMAD.MOV.U32 R3, RZ, RZ, R7 ;  /* 0x000000ffff030224 */ /* 0x000fe400078e0007 */
[----:B------:R-:W1:Y:S04]  /*93f0*/  SHFL.IDX PT, R7, R6, 0x5, 0x181f ;  /* 0x00b81f0006077f89 */ /* 0x000e6800000e0000 */
[----:B------:R-:W-:Y:S04]  /*9400*/  @P0 LDGSTS.E.BYPASS.LTC128B.128 [R9+0x1a400], desc[UR48][R2.64], !P3 ;  /* 0x1a40000002090fae */ /* 0x000fe8000d901d70 */
[----:B------:R2:W-:Y:S01]  /*9410*/  @P0 LDGSTS.E.BYPASS.LTC128B.128 [R9+0x1e400], desc[UR48][R2.64+0x80], !P2 ;  /* 0x1e40008002090fae */ /* 0x0005e2000d101d70 */
[----:B------:R-:W-:-:S13]  /*9420*/  ISETP.GE.AND P0, PT, R30, 0x51, PT ;  /* 0x000000511e00780c */ /* 0x000fda0003f06270 */
[----:B0-----:R-:W-:Y:S02]  /*9430*/  @P0 LEA R14, P1, R34, R14, 0x1 ;  /* 0x0000000e220e0211 */ /* 0x001fe400078208ff */
[----:B------:R-:W-:Y:S02]  /*9440*/  @P0 LEA R21, R5, UR39, 0x1 ;  /* 0x0000002705150c11 */ /* 0x000fe4000f8e08ff */
[----:B--2---:R-:W-:Y:S01]  /*9450*/  @P0 MOV R2, R14 ;  /* 0x0000000e00020202 */ /* 0x004fe20000000f00 */
[----:B-1----:R-:W-:Y:S01]  /*9460*/  @P0 IMAD.X R7, RZ, RZ, R7, P1 ;  /* 0x000000ffff070224 */ /* 0x002fe200008e0607 */
[----:B------:R-:W0:Y:S03]  /*9470*/  SHFL.IDX PT, R14, R4, 0x6, 0x181f ;  /* 0x00d81f00040e7f89 */ /* 0x000e2600000e0000 */
[----:B------:R-:W-:Y:S02]  /*9480*/  @P0 IMAD.MOV.U32 R3, RZ, RZ, R7 ;  /* 0x000000ffff030224 */ /* 0x000fe400078e0007 */
        /* <DEDUP_REMOVED lines=8> */
[----:B------:R0:W1:Y:S01]  /*9510*/  SHFL.IDX PT, R14, R4, 0x7, 0x181f ;  /* 0x00f81f00040e7f89 */ /* 0x00006200000e0000 */
[----:B------:R-:W-:-:S03]  /*9520*/  @P0 MOV R3, R7 ;  /* 0x0000000700030202 */ /* 0x000fc60000000f00 */
[----:B------:R0:W2:Y:S04]  /*9530*/  SHFL.IDX PT, R7, R6, 0x7, 0x181f ;  /* 0x00f81f0006077f89 */ /* 0x0000a800000e0000 */
[----:B------:R0:W-:Y:S04]  /*9540*/  @P0 LDGSTS.E.BYPASS.LTC128B.128 [R9+0x1b400], desc[UR48][R2.64], !P3 ;  /* 0x1b40000002090fae */ /* 0x0001e8000d901d70 */
[----:B------:R0:W-:Y:S02]  /*9550*/  @P0 LDGSTS.E.BYPASS.LTC128B.128 [R9+0x1f400], desc[UR48][R2.64+0x80], !P2 ;  /* 0x1f40008002090fae */ /* 0x0001e4000d101d70 */
.L_x_111:
[----:B------:R-:W-:-:S13]  /*9560*/  ISETP.GE.AND P0, PT, R30, 0x71, PT ;  /* 0x000000711e00780c */ /* 0x000fda0003f06270 */
[----:B01----:R-:W-:Y:S02]  /*9570*/  @P0 LEA R2, P1, R34, R14, 0x1 ;  /* 0x0000000e22020211 */ /* 0x003fe400078208ff */
[----:B------:R-:W-:-:S03]  /*9580*/  @P0 LEA R5, R5, UR39, 0x1 ;  /* 0x0000002705050c11 */ /* 0x000fc6000f8e08ff */
[----:B--2---:R-:W-:-:S05]  /*9590*/  @P0 IMAD.X R3, RZ, RZ, R7, P1 ;  /* 0x000000ffff030224 */ /* 0x004fca00008e0607 */
[----:B------:R-:W-:Y:S01]  /*95a0*/  @!PT LDS RZ, [RZ] ;  /* 0x00000000fffff984 */ /* 0x000fe20000000800 */
[----:B------:R-:W-:Y:S01]  /*95b0*/  @!PT LDS RZ, [RZ] ;  /* 0x00000000fffff984 */ /* 0x000fe20000000800 */
[----:B------:R-:W-:Y:S01]  /*95c0*/  @!PT LDS RZ, [RZ] ;  /* 0x00000000fffff984 */ /* 0x000fe20000000800 */
[----:B------:R0:W-:Y:S04]  /*95d0*/  @P0 LDGSTS.E.BYPASS.LTC128B.128 [R5+0x1bc00], desc[UR48][R2.64], !P3 ;  /* 0x1bc0000002050fae */ /* 0x0001e8000d901d70 */
[----:B------:R0:W-:Y:S01]  /*95e0*/  @P0 LDGSTS.E.BYPASS.LTC128B.128 [R5+0x1fc00], desc[UR48][R2.64+0x80], !P2 ;  /* 0x1fc0008002050fae */ /* 0x0001e2000d101d70 */
[----:B------:R-:W-:Y:S01]  /*95f0*/  PLOP3.LUT P0, PT, PT, PT, PT, 0x80, 0x0 ;  /* 0x000000000000781c */ /* 0x000fe20003f0f070 */
[----:B------:R-:W-:-:S12]  /*9600*/  NOP ;  /* 0x0000000000007918 */ /* 0x000fd80000000000 */
.L_x_49:
[----:B------:R-:W-:Y:S02]  /*9610*/  PLOP3.LUT P1, PT, P1, P0, PT, 0xa2, 0x0 ;  /* 0x000000000000781c */ /* 0x000fe40000f21472 */
[----:B------:R-:W-:-:S08]  /*9620*/  @P0 R2UR P1, UR4, R0 ;  /* 0x00000000000402ca */ /* 0x000fd00000020000 */
[----:B------:R-:W-:-:S05]  /*9630*/  @P0 PLOP3.LUT P0, PT, P1, PT, PT, 0x80, 0x0 ;  /* 0x000000000000081c */ /* 0x000fca0000f0f070 */
[----:B------:R-:W-:Y:S01]  /*9640*/  @!P1 SYNCS.ARRIVE.TRANS64.RED.A0T1 RZ, [UR4+0x28830], RZ ;  /* 0x028830ffffff99a7 */ /* 0x000fe20008200404 */
[----:B------:R-:W-:Y:S07]  /*9650*/  @!P1 ARRIVES.LDGSTSBAR.64.TRANSCNT [UR4+0x28830] ;  /* 0x02883000ff0099b0 */ /* 0x000fee0008000a84 */
[----:B------:R-:W-:Y:S05]  /*9660*/  @P0 BRA.U.ANY `(.L_x_49) ;  /* 0xfffffffd00e80947 */ /* 0x000fea000393ffff */
[----:B------:R-:W-:Y:S01]  /*9670*/  NOP ;  /* 0x0000000000007918 */ /* 0x000fe20000000000 */
[----:B0-----:R-:W-:-:S05]  /*9680*/  IMAD.U32 R2, RZ, RZ, UR41 ;  /* 0x00000029ff027e24 */ /* 0x001fca000f8e00ff */
[----:B------:R-:W-:-:S13]  /*9690*/  ISETP.NE.AND P2, PT, R2, 0x3, PT ;  /* 0x000000030200780c */ /* 0x000fda0003f45270 */
[----:B------:R-:W-:Y:S05]  /*96a0*/  @!P2 BRA `(.L_x_50) ;  /* 0x000000000004a947 */ /* 0x000fea0003800000 */
[----:B------:R-:W-:Y:S01]  /*96b0*/  BPT.TRAP 0x1 ;  /* 0x000000040000795c */ /* 0x000fe20000300000 */
.L_x_50:
[----:B------:R0:W-:Y:S02]  /*96c0*/  SYNCS.ARRIVE.TRANS64.A1T0 RZ, [R0+URZ+0x28830], RZ ;  /* 0x028830ff00ff79a7 */ /* 0x0001e4000810003f */
[----:B------:R-:W-:Y:S05]  /*96d0*/  WARPSYNC.ALL ;  /* 0x0000000000007948 */ /* 0x000fea0003800000 */
[----:B------:R-:W-:-:S04]  /*96e0*/  UIADD3 UR4, UR39, 0x10400, URZ ;  /* 0x0001040027047890 */ /* 0x000fc8000fffe03f */
[----:B------:R-:W-:Y:S01]  /*96f0*/  ULOP3.LUT UP0, URZ, UR4, 0x3ff, URZ, 0xc0, !UPT ;  /* 0x000003ff043f7892 */ /* 0x000fe2000f80c03f */
[----:B------:R-:W-:Y:S05]  /*9700*/  BAR.SYNC.DEFER_BLOCKING 0x8, 0x180 ;  /* 0x0206000000007b1d */ /* 0x000fea0000010000 */
[----:B------:R-:W-:-:S13]  /*9710*/  PLOP3.LUT P0, PT, PT, PT, UP0, 0x80, 0x0 ;  /* 0x000000000000781c */ /* 0x000fda0003f0f008 */
[----:B------:R-:W-:Y:S05]  /*9720*/  @!P0 BRA `(.L_x_51) ;  /* 0x0000000000408947 */ /* 0x000fea0003800000 */
[----:B------:R-:W-:Y:S01]  /*9730*/  MOV R2, 0x0 ;  /* 0x0000000000027802 */ /* 0x000fe20000000f00 */
[----:B------:R-:W-:Y:S01]  /*9740*/  ULDC.64 UR4, c[0x4][0x80] ;  /* 0x0100200000047ab9 */ /* 0x000fe20000000a00 */
[----:B------:R-:W-:Y:S01]  /*9750*/  ULDC.64 UR6, c[0x4][0x88] ;  /* 0x0100220000067ab9 */ /* 0x000fe20000000a00 */
[----:B------:R-:W-:Y:S01]  /*9760*/  ULDC.64 UR8, c[0x4][0x20] ;  /* 0x0100080000087ab9 */ /* 0x000fe20000000a00 */
[----:B------:R-:W-:Y:S01]  /*9770*/  IMAD.U32 R4, RZ, RZ, UR4 ;  /* 0x00000004ff047e24 */ /* 0x000fe2000f8e00ff */
[----:B------:R-:W-:Y:S01]  /*9780*/  MOV R5, UR5 ;  /* 0x0000000500057c02 */ /* 0x000fe20008000f00 */
[----:B------:R-:W1:Y:S01]  /*9790*/  LDC.64 R2, c[0x4][R2] ;  /* 0x0100000002027b82 */ /* 0x000e620000000a00 */
[----:B------:R-:W-:Y:S01]  /*97a0*/  IMAD.U32 R6, RZ, RZ, UR6 ;  /* 0x00000006ff067e24 */ /* 0x000fe2000f8e00ff */
[----:B------:R-:W-:Y:S01]  /*97b0*/  MOV R11, UR9 ;  /* 0x00000009000b7c02 */ /* 0x000fe20008000f00 */
[----:B------:R-:W-:Y:S02]  /*97c0*/  IMAD.U32 R7, RZ, RZ, UR7 ;  /* 0x00000007ff077e24 */ /* 0x000fe4000f8e00ff */
[----:B------:R-:W-:-:S02]  /*97d0*/  IMAD.U32 R10, RZ, RZ, UR8 ;  /* 0x00000008ff0a7e24 */ /* 0x000fc4000f8e00ff */
[----:B------:R-:W-:Y:S02]  /*97e0*/  IMAD.MOV.U32 R8, RZ, RZ, 0x70 ;  /* 0x00000070ff087424 */ /* 0x000fe400078e00ff */
[----:B------:R-:W-:Y:S02]  /*97f0*/  IMAD.MOV.U32 R12, RZ, RZ, 0x1 ;  /* 0x00000001ff0c7424 */ /* 0x000fe400078e00ff */
[----:B------:R-:W-:-:S07]  /*9800*/  IMAD.MOV.U32 R13, RZ, RZ, RZ ;  /* 0x000000ffff0d7224 */ /* 0x000fce00078e00ff */
[----:B------:R-:W-:-:S07]  /*9810*/  LEPC R20, `(.L_x_51) ;  /* 0x000000001014794e */ /* 0x000fce0000000000 */
[----:B01----:R-:W-:Y:S05]  /*9820*/  CALL.ABS.NOINC R2 ;  /* 0x0000000002007343 */ /* 0x003fea0003c00000 */
.L_x_51:
[----:B0-----:R-:W0:Y:S01]  /*9830*/  LDC R0, c[0x0][0x448] ;  /* 0x00011200ff007b82 */ /* 0x001e220000000800 */
[----:B------:R-:W1:Y:S01]  /*9840*/  S2R R20, SR_TID.X ;  /* 0x0000000000147919 */ /* 0x000e620000002100 */
[----:B------:R-:W-:Y:S01]  /*9850*/  IADD3 R4, -R24, RZ, RZ ;  /* 0x000000ff18047210 */ /* 0x000fe20007ffe1ff */
[----:B------:R-:W-:Y:S01]  /*9860*/  ULDC UR4, c[0x0][0xc38] ;  /* 0x00030e0000047ab9 */ /* 0x000fe20000000800 */
[----:B------:R-:W-:Y:S02]  /*9870*/  SHF.R.S32.HI R6, RZ, 0x1f, R23 ;  /* 0x0000001fff067819 */ /* 0x000fe40000011417 */
[----:B------:R-:W-:Y:S01]  /*9880*/  LOP3.LUT P4, RZ, R18, 0x80, RZ, 0xc0, !PT ;  /* 0x0000008012ff7812 */ /* 0x000fe2000788c0ff */
[----:B------:R-:W-:Y:S01]  /*9890*/  IMAD R4, R4, UR4, R33 ;  /* 0x0000000404047c24 */ /* 0x000fe2000f8e0221 */
[----:B------:R-:W-:Y:S01]  /*98a0*/  ULDC.64 UR4, c[0x0][0x2d8] ;  /* 0x0000b60000047ab9 */ /* 0x000fe20000000a00 */
[----:B------:R-:W-:Y:S02]  /*98b0*/  LOP3.LUT P5, RZ, R18, 0x40, RZ, 0xc0, !PT ;  /* 0x0000004012ff7812 */ /* 0x000fe400078ac0ff */
[----:B------:R-:W-:Y:S01]  /*98c0*/  IMAD.SHL.U32 R4, R4, 0x80, RZ ;  /* 0x0000008004047824 */ /* 0x000fe200078e00ff */
[----:B------:R-:W-:-:S02]  /*98d0*/  LEA R8, R28, UR39, 0x1 ;  /* 0x000000271c087c11 */ /* 0x000fc4000f8e08ff */
[----:B0-----:R-:W-:Y:S01]  /*98e0*/  ISETP.NE.AND P0, PT, R0, 0x1, PT ;  /* 0x000000010000780c */ /* 0x001fe20003f05270 */
[----:B-1----:R-:W-:-:S12]  /*98f0*/  IMAD.SHL.U32 R20, R20, 0x10, RZ ;  /* 0x0000001014147824 */ /* 0x002fd800078e00ff */
[----:B------:R-:W0:Y:S01]  /*9900*/  @P0 LDC R2, c[0x0][0x44c] ;  /* 0x00011300ff020b82 */ /* 0x000e220000000800 */
[----:B------:R-:W-:-:S04]  /*9910*/  LOP3.LUT R20, R20, 0x70, RZ, 0xc0, !PT ;  /* 0x0000007014147812 */ /* 0x000fc800078ec0ff */
[----:B------:R-:W-:-:S03]  /*9920*/  LOP3.LUT R7, R4, R35, R20, 0xfe, !PT ;  /* 0x0000002304077212 */ /* 0x000fc600078efe14 */
[----:B------:R-:W1:Y:S02]  /*9930*/  @P0 LDC R3, c[0x0][0x450] ;  /* 0x00011400ff030b82 */ /* 0x000e640000000800 */
[----:B------:R-:W-:Y:S02]  /*9940*/  IMAD.MOV.U32 R5, RZ, RZ, R7 ;  /* 0x000000ffff057224 */ /* 0x000fe400078e0007 */
[----:B0-----:R-:W-:-:S05]  /*9950*/  @P0 IMAD.HI.U32 R2, R7, R2, RZ ;  /* 0x0000000207020227 */ /* 0x001fca00078e00ff */
[----:B-1----:R-:W-:Y:S01]  /*9960*/  @P0 SHF.R.U32.HI R5, RZ, R3, R2 ;  /* 0x00000003ff050219 */ /* 0x002fe20000011602 */
[----:B------:R-:W-:-:S04]  /*9970*/  IMAD R2, R27, UR4, RZ ;  /* 0x000000041b027c24 */ /* 0x000fc8000f8e02ff */
[C---:B------:R-:W-:Y:S02]  /*9980*/  IMAD R9, R19.reuse, UR5, R2 ;  /* 0x0000000513097c24 */ /* 0x040fe4000f8e0202 */
[----:B------:R-:W-:Y:S01]  /*9990*/  IMAD.WIDE.U32 R2, R19, UR4, RZ ;  /* 0x0000000413027c25 */ /* 0x000fe2000f8e00ff */
[----:B------:R-:W-:-:S03]  /*99a0*/  ULDC.64 UR4, c[0x0][0x2e0] ;  /* 0x0000b80000047ab9 */ /* 0x000fc60000000a00 */
[----:B------:R-:W-:Y:S01]  /*99b0*/  IMAD R6, R6, UR4, RZ ;  /* 0x0000000406067c24 */ /* 0x000fe2000f8e02ff */
[----:B------:R-:W-:-:S03]  /*99c0*/  IADD3 R3, R3, R9, RZ ;  /* 0x0000000903037210 */ /* 0x000fc60007ffe0ff */
[C---:B------:R-:W-:Y:S02]  /*99d0*/  IMAD R9, R23.reuse, UR5, R6 ;  /* 0x0000000517097c24 */ /* 0x040fe4000f8e0206 */
[----:B------:R-:W-:Y:S02]  /*99e0*/  IMAD.MOV R6, RZ, RZ, -R5 ;  /* 0x000000ffff067224 */ /* 0x000fe400078e0a05 */
[----:B------:R-:W-:Y:S01]  /*99f0*/  IMAD.WIDE.U32 R2, R23, UR4, R2 ;  /* 0x0000000417027c25 */ /* 0x000fe2000f8e0002 */
[----:B------:R-:W-:-:S03]  /*9a00*/  ULDC.64 UR4, c[0x0][0x2d0] ;  /* 0x0000b40000047ab9 */ /* 0x000fc60000000a00 */
[----:B------:R-:W-:Y:S01]  /*9a10*/  IMAD R7, R0, R6, R7 ;  /* 0x0000000600077224 */ /* 0x000fe200078e0207 */
[----:B------:R-:W-:Y:S01]  /*9a20*/  SHF.R.S32.HI R0, RZ, 0x1f, R5 ;  /* 0x0000001fff007819 */ /* 0x000fe20000011405 */
[----:B------:R-:W-:-:S04]  /*9a30*/  IMAD.IADD R3, R3, 0x1, R9 ;  /* 0x0000000103037824 */ /* 0x000fc800078e0209 */
[----:B------:R-:W-:Y:S02]  /*9a40*/  IMAD R0, R0, UR4, RZ ;  /* 0x0000000400007c24 */ /* 0x000fe4000f8e02ff */
[----:B------:R-:W-:-:S04]  /*9a50*/  IMAD.WIDE.U32 R2, R5, UR4, R2 ;  /* 0x0000000405027c25 */ /* 0x000fc8000f8e0002 */
[----:B------:R-:W-:Y:S01]  /*9a60*/  IMAD R5, R5, UR5, R0 ;  /* 0x0000000505057c24 */ /* 0x000fe2000f8e0200 */
[----:B------:R-:W-:Y:S01]  /*9a70*/  SHF.R.S32.HI R0, RZ, 0x1f, R7 ;  /* 0x0000001fff007819 */ /* 0x000fe20000011407 */
[----:B------:R-:W-:Y:S02]  /*9a80*/  ULDC.64 UR4, c[0x0][0x2c8] ;  /* 0x0000b20000047ab9 */ /* 0x000fe40000000a00 */
[----:B------:R-:W-:Y:S02]  /*9a90*/  IMAD.IADD R3, R3, 0x1, R5 ;  /* 0x0000000103037824 */ /* 0x000fe400078e0205 */
[----:B------:R-:W-:Y:S02]  /*9aa0*/  IMAD R0, R0, UR4, RZ ;  /* 0x0000000400007c24 */ /* 0x000fe4000f8e02ff */
[----:B------:R-:W-:-:S04]  /*9ab0*/  IMAD.WIDE.U32 R2, R7, UR4, R2 ;  /* 0x0000000407027c25 */ /* 0x000fc8000f8e0002 */
[----:B------:R-:W-:Y:S01]  /*9ac0*/  IMAD R5, R7, UR5, R0 ;  /* 0x0000000507057c24 */ /* 0x000fe2000f8e0200 */
[----:B------:R-:W-:Y:S02]  /*9ad0*/  ULDC.64 UR4, c[0x0][0x280] ;  /* 0x0000a00000047ab9 */ /* 0x000fe40000000a00 */
[----:B------:R-:W-:Y:S01]  /*9ae0*/  LEA R0, P0, R2, UR4, 0x1 ;  /* 0x0000000402007c11 */ /* 0x000fe2000f8008ff */
[----:B------:R-:W-:Y:S01]  /*9af0*/  UMOV UR4, 0xffffffff ;  /* 0xffffffff00047882 */ /* 0x000fe20000000000 */
[----:B------:R-:W-:-:S04]  /*9b00*/  IADD3 R5, R3, R5, RZ ;  /* 0x0000000503057210 */ /* 0x000fc80007ffe0ff */
[----:B------:R-:W-:Y:S01]  /*9b10*/  LEA.HI.X R5, R2, UR5, R5, 0x1, P0 ;  /* 0x0000000502057c11 */ /* 0x000fe200080f0c05 */
[----:B------:R-:W-:Y:S06]  /*9b20*/  BRA.DIV UR4, `(.L_x_52) ;  /* 0x0000002e04747947 */ /* 0x000fec000b800000 */
[----:B------:R-:W0:Y:S01]  /*9b30*/  SHFL.IDX PT, R14, R0, RZ, 0x181f ;  /* 0x00181fff000e7589 */ /* 0x000e2200000e0000 */
[----:B------:R-:W-:-:S03]  /*9b40*/  IMAD.IADD R4, R35, 0x1, R4 ;  /* 0x0000000123047824 */ /* 0x000fc600078e0204 */
[----:B------:R-:W1:Y:S02]  /*9b50*/  SHFL.IDX PT, R2, R5, RZ, 0x181f ;  /* 0x00181fff05027589 */ /* 0x000e6400000e0000 */
[C---:B------:R-:W-:Y:S02]  /*9b60*/  ISETP.GE.AND P0, PT, R4.reuse, UR38, PT ;  /* 0x0000002604007c0c */ /* 0x040fe4000bf06270 */
[----:B------:R-:W-:Y:S01]  /*9b70*/  SHFL.IDX PT, R6, R5, 0x1, 0x181f ;  /* 0x00381f0005067f89 */ /* 0x000fe200000e0000 */
[----:B------:R-:W-:-:S10]  /*9b80*/  IADD3 R7, R4, 0x10, RZ ;  /* 0x0000001004077810 */ /* 0x000fd40007ffe0ff */
[----:B0-----:R-:W-:-:S05]  /*9b90*/  @!P0 LEA R14, P1, R34, R14, 0x1 ;  /* 0x0000000e220e8211 */ /* 0x001fca00078208ff */
[----:B-1----:R-:W-:Y:S02]  /*9ba0*/  @!P0 IMAD.X R3, RZ, RZ, R2, P1 ;  /* 0x000000ffff038224 */ /* 0x002fe400008e0602 */
[----:B------:R-:W-:Y:S02]  /*9bb0*/  @!P0 IMAD.MOV.U32 R2, RZ, RZ, R14 ;  /* 0x000000ffff028224 */ /* 0x000fe400078e000e */
[----:B------:R-:W0:Y:S04]  /*9bc0*/  SHFL.IDX PT, R14, R0, 0x1, 0x181f ;  /* 0x00381f00000e7f89 */ /* 0x000e2800000e0000 */
[----:B------:R-:W-:Y:S04]  /*9bd0*/  @!P0 LDGSTS.E.BYPASS.LTC128B.128 [R8+0x10400], desc[UR48][R2.64], !P4 ;  /* 0x1040000002088fae */ /* 0x000fe8000e101d70 */
[----:B------:R1:W-:Y:S01]  /*9be0*/  @!P0 LDGSTS.E.BYPASS.LTC128B.128 [R8+0x14400], desc[UR48][R2.64+0x80], !P5 ;  /* 0x1440008002088fae */ /* 0x0003e2000e901d70 */
[----:B------:R-:W-:-:S13]  /*9bf0*/  ISETP.GE.AND P0, PT, R7, UR38, PT ;  /* 0x0000002607007c0c */ /* 0x000fda000bf06270 */
[----:B0-----:R-:W-:-:S05]  /*9c00*/  @!P0 LEA R14, P1, R34, R14, 0x1 ;  /* 0x0000000e220e8211 */ /* 0x001fca00078208ff */
[----:B-1----:R-:W-:Y:S02]  /*9c10*/  @!P0 IMAD.MOV.U32 R2, RZ, RZ, R14 ;  /* 0x000000ffff028224 */ /* 0x002fe400078e000e */
[----:B------:R-:W-:Y:S01]  /*9c20*/  @!P0 IMAD.X R7, RZ, RZ, R6, P1 ;  /* 0x000000ffff078224 */ /* 0x000fe200008e0606 */
[----:B------:R-:W0:Y:S03]  /*9c30*/  SHFL.IDX PT, R14, R0, 0x2, 0x181f ;  /* 0x00581f00000e7f89 */ /* 0x000e2600000e0000 */
[----:B------:R-:W-:Y:S01]  /*9c40*/  @!P0 IMAD.MOV.U32 R3, RZ, RZ, R7 ;  /* 0x000000ffff038224 */ /* 0x000fe200078e0007 */
[----:B------:R-:W1:Y:S01]  /*9c50*/  SHFL.IDX PT, R6, R5, 0x2, 0x181f ;  /* 0x00581f0005067f89 */ /* 0x000e6200000e0000 */
[----:B------:R-:W-:-:S03]  /*9c60*/  IADD3 R7, R4, 0x20, RZ ;  /* 0x0000002004077810 */ /* 0x000fc60007ffe0ff */
[----:B------:R-:W-:Y:S04]  /*9c70*/  @!P0 LDGSTS.E.BYPASS.LTC128B.128 [R8+0x10c00], desc[UR48][R2.64], !P4 ;  /* 0x10c0000002088fae */ /* 0x000fe8000e101d70 */
[----:B------:R2:W-:Y:S01]  /*9c80*/  @!P0 LDGSTS.E.BYPASS.LTC128B.128 [R8+0x14c00], desc[UR48][R2.64+0x80], !P5 ;  /* 0x14c0008002088fae */ /* 0x0005e2000e901d70 */
[----:B------:R-:W-:-:S13]  /*9c90*/  ISETP.GE.AND P0, PT, R7, UR38, PT ;  /* 0x0000002607007c0c */ /* 0x000fda000bf06270 */
[----:B0-----:R-:W-:-:S05]  /*9ca0*/  @!P0 LEA R14, P1, R34, R14, 0x1 ;  /* 0x0000000e220e8211 */ /* 0x001fca00078208ff */
[----:B--2---:R-:W-:Y:S02]  /*9cb0*/  @!P0 IMAD.MOV.U32 R2, RZ, RZ, R14 ;  /* 0x000000ffff028224 */ /* 0x004fe400078e000e */
[----:B-1----:R-:W-:Y:S01]  /*9cc0*/  @!P0 IMAD.X R7, RZ, RZ, R6, P1 ;  /* 0x000000ffff078224 */ /* 0x002fe200008e0606 */
        /* <DEDUP_REMOVED lines=38> */
[----:B-1----:R-:W-:Y:S02]  /*9f30*/  @!P0 IMAD.X R7, RZ, RZ, R6, P1 ;  /* 0x000000ffff078224 */ /* 0x002fe400008e0606 */
[----:B--2---:R-:W-:Y:S01]  /*9f40*/  @!P0 IMAD.MOV.U32 R2, RZ, RZ, R14 ;  /* 0x000000ffff028224 */ /* 0x004fe200078e000e */
[----:B------:R0:W1:Y:S01]  /*9f50*/  SHFL.IDX PT, R6, R5, 0x7, 0x181f ;  /* 0x00f81f0005067f89 */ /* 0x00006200000e0000 */
[----:B------:R-:W-:-:S03]  /*9f60*/  @!P0 IMAD.MOV.U32 R3, RZ, RZ, R7 ;  /* 0x000000ffff038224 */ /* 0x000fc600078e0007 */
[----:B------:R0:W2:Y:S04]  /*9f70*/  SHFL.IDX PT, R14, R0, 0x7, 0x181f ;  /* 0x00f81f00000e7f89 */ /* 0x0000a800000e0000 */
[----:B------:R0:W-:Y:S04]  /*9f80*/  @!P0 LDGSTS.E.BYPASS.LTC128B.128 [R8+0x13400], desc[UR48][R2.64], !P4 ;  /* 0x1340000002088fae */ /* 0x0001e8000e101d70 */
[----:B------:R0:W-:Y:S02]  /*9f90*/  @!P0 LDGSTS.E.BYPASS.LTC128B.128 [R8+0x17400], desc[UR48][R2.64+0x80], !P5 ;  /* 0x1740008002088fae */ /* 0x0001e4000e901d70 */
.L_x_128:
[----:B------:R-:W-:Y:S02]  /*9fa0*/  IADD3 R4, R4, 0x70, RZ ;  /* 0x0000007004047810 */ /* 0x000fe40007ffe0ff */
[----:B0-----:R-:W-:Y:S02]  /*9fb0*/  LOP3.LUT R0, R37, 0x1, RZ, 0xc, !PT ;  /* 0x0000000125007812 */ /* 0x001fe400078e0cff */
[----:B------:R-:W-:Y:S02]  /*9fc0*/  ISETP.GE.AND P0, PT, R4, UR38, PT ;  /* 0x0000002604007c0c */ /* 0x000fe4000bf06270 */
[----:B------:R-:W-:-:S11]  /*9fd0*/  SHF.L.U32 R0, R0, 0x1f, RZ ;  /* 0x0000001f00007819 */ /* 0x000fd600000006ff */
[----:B--2---:R-:W-:-:S05]  /*9fe0*/  @!P0 LEA R2, P1, R34, R14, 0x1 ;  /* 0x0000000e22028211 */ /* 0x004fca00078208ff */
[----:B-1----:R-:W-:-:S05]  /*9ff0*/  @!P0 IMAD.X R3, RZ, RZ, R6, P1 ;  /* 0x000000ffff038224 */ /* 0x002fca00008e0606 */
[----:B------:R-:W-:Y:S01]  /*a000*/  @!PT LDS RZ, [RZ] ;  /* 0x00000000fffff984 */ /* 0x000fe20000000800 */
[----:B------:R-:W-:Y:S01]  /*a010*/  @!PT LDS RZ, [RZ] ;  /* 0x00000000fffff984 */ /* 0x000fe20000000800 */
[----:B------:R-:W-:Y:S01]  /*a020*/  @!PT LDS RZ, [RZ] ;  /* 0x00000000fffff984 */ /* 0x000fe20000000800 */
[----:B------:R0:W-:Y:S04]  /*a030*/  @!P0 LDGSTS.E.BYPASS.LTC128B.128 [R8+0x13c00], desc[UR48][R2.64], !P4 ;  /* 0x13c0000002088fae */ /* 0x0001e8000e101d70 */
[----:B------:R0:W-:Y:S01]  /*a040*/  @!P0 LDGSTS.E.BYPASS.LTC128B.128 [R8+0x17c00], desc[UR48][R2.64+0x80], !P5 ;  /* 0x17c0008002088fae */ /* 0x0001e2000e901d70 */
[----:B------:R-:W-:Y:S01]  /*a050*/  NOP ;  /* 0x0000000000007918 */ /* 0x000fe20000000000 */
[----:B------:R-:W-:Y:S02]  /*a060*/  SYNCS.ARRIVE.TRANS64.RED.A0T1 RZ, [UR39+0x28800], RZ ;  /* 0x028800ffffff79a7 */ /* 0x000fe40008200427 */
[----:B------:R-:W-:Y:S01]  /*a070*/  ARRIVES.LDGSTSBAR.64.TRANSCNT [UR39+0x28800] ;  /* 0x02880000ff0079b0 */ /* 0x000fe20008000aa7 */
[----:B------:R-:W-:Y:S01]  /*a080*/  NOP ;  /* 0x0000000000007918 */ /* 0x000fe20000000000 */
[----:B------:R-:W-:Y:S01]  /*a090*/  SYNCS.ARRIVE.TRANS64.A1T0 RZ, [UR39+0x28800], RZ ;  /* 0x028800ffffff79a7 */ /* 0x000fe20008100027 */
[----:B------:R-:W-:Y:S01]  /*a0a0*/  BSSY B0, `(.L_x_53) ;  /* 0x0000003000007945 */ /* 0x000fe20003800000 */
[----:B------:R-:W1:Y:S03]  /*a0b0*/  SYNCS.PHASECHK.TRANS64.TRYWAIT P0, [UR39+0x28820], R0 ;  /* 0x02882000ff0075a7 */ /* 0x000e660008000167 */
[----:B01----:R-:W-:Y:S05]  /*a0c0*/  @!P0 BRA `(.L_x_54) ;  /* 0x0000003000888947 */ /* 0x003fea0003800000 */
.L_x_129:
[----:B------:R-:W-:Y:S05]  /*a0d0*/  BSYNC B0 ;  /* 0x0000000000007941 */ /* 0x000fea0003800000 */
.L_x_53:
[----:B------:R-:W-:Y:S01]  /*a0e0*/  UISETP.GE.AND UP0, UPT, UR37, 0x81, UPT ;  /* 0x000000812500788c */ /* 0x000fe2000bf06270 */
[----:B------:R-:W-:-:S05]  /*a0f0*/  IMAD.U32 R20, RZ, RZ, UR42 ;  /* 0x0000002aff147e24 */ /* 0x000fca000f8e00ff */
[----:B------:R-:W-:-:S13]  /*a100*/  PLOP3.LUT P0, PT, PT, PT, UP0, 0x40, 0x0 ;  /* 0x000000000000781c */ /* 0x000fda0003f0e808 */
[----:B------:R-:W-:Y:S05]  /*a110*/  @P0 BRA `(.L_x_55) ;  /* 0x0000001000180947 */ /* 0x000fea0003800000 */
[----:B------:R-:W-:Y:S01]  /*a120*/  BSSY B0, `(.L_x_55) ;  /* 0x0000105000007945 */ /* 0x000fe20003800000 */
[----:B------:R-:W-:Y:S01]  /*a130*/  IMAD.MOV.U32 R21, RZ, RZ, R25 ;  /* 0x000000ffff157224 */ /* 0x000fe200078e0019 */
[----:B------:R-:W-:Y:S01]  /*a140*/  MOV R10, R22 ;  /* 0x00000016000a7202 */ /* 0x000fe20000000f00 */
[----:B------:R-:W-:Y:S02]  /*a150*/  IMAD.U32 R6, RZ, RZ, UR40 ;  /* 0x00000028ff067e24 */ /* 0x000fe4000f8e00ff */
[----:B------:R-:W-:-:S07]  /*a160*/  IMAD.U32 R26, RZ, RZ, UR42 ;  /* 0x0000002aff1a7e24 */ /* 0x000fce000f8e00ff */
.L_x_68:
[----:B0-----:R-:W0:Y:S01]  /*a170*/  LDC R0, c[0x0][0x430] ;  /* 0x00010c00ff007b82 */ /* 0x001e220000000800 */
[----:B------:R-:W1:Y:S01]  /*a180*/  S2R R4, SR_TID.X ;  /* 0x0000000000047919 */ /* 0x000e620000002100 */
[----:B------:R-:W-:Y:S01]  /*a190*/  LEA R7, R6, R35, 0x7 ;  /* 0x0000002306077211 */ /* 0x000fe200078e38ff */
[----:B------:R-:W-:Y:S01]  /*a1a0*/  ULDC.64 UR4, c[0x0][0x428] ;  /* 0x00010a0000047ab9 */ /* 0x000fe20000000a00 */
[----:B------:R-:W-:Y:S02]  /*a1b0*/  IADD3 R22, R10, 0x1, RZ ;  /* 0x000000010a167810 */ /* 0x000fe40007ffe0ff */
[----:B0-----:R-:W-:Y:S01]  /*a1c0*/  ISETP.NE.AND P0, PT, R0, 0x1, PT ;  /* 0x000000010000780c */ /* 0x001fe20003f05270 */
[----:B-1----:R-:W-:-:S12]  /*a1d0*/  IMAD.SHL.U32 R4, R4, 0x10, RZ ;  /* 0x0000001004047824 */ /* 0x002fd800078e00ff */
[----:B------:R-:W0:Y:S01]  /*a1e0*/  @P0 LDC R0, c[0x0][0x434] ;  /* 0x00010d00ff000b82 */ /* 0x000e220000000800 */
[----:B------:R-:W-:-:S04]  /*a1f0*/  LOP3.LUT R4, R4, 0x70, RZ, 0xc0, !PT ;  /* 0x0000007004047812 */ /* 0x000fc800078ec0ff */
[----:B------:R-:W-:-:S03]  /*a200*/  IADD3 R7, R4, R7, R32 ;  /* 0x0000000704077210 */ /* 0x000fc60007ffe020 */
[----:B------:R-:W1:Y:S02]  /*a210*/  @P0 LDC R3, c[0x0][0x438] ;  /* 0x00010e00ff030b82 */ /* 0x000e640000000800 */
[----:B------:R-:W-:Y:S02]  /*a220*/  IMAD.MOV.U32 R9, RZ, RZ, R7 ;  /* 0x000000ffff097224 */ /* 0x000fe400078e0007 */
[----:B0-----:R-:W-:-:S05]  /*a230*/  @P0 IMAD.HI.U32 R0, R7, R0, RZ ;  /* 0x0000000007000227 */ /* 0x001fca00078e00ff */
[----:B-1----:R-:W-:Y:S01]  /*a240*/  @P0 SHF.R.U32.HI R9, RZ, R3, R0 ;  /* 0x00000003ff090219 */ /* 0x002fe20000011600 */
[----:B------:R-:W-:-:S03]  /*a250*/  IMAD R0, R31, UR4, RZ ;  /* 0x000000041f007c24 */ /* 0x000fc6000f8e02ff */
[--C-:B------:R-:W-:Y:S01]  /*a260*/  SHF.R.S32.HI R3, RZ, 0x1f, R9.reuse ;  /* 0x0000001fff037819 */ /* 0x100fe20000011409 */
[----:B------:R-:W-:Y:S02]  /*a270*/  IMAD.MOV.U32 R2, RZ, RZ, R9 ;  /* 0x000000ffff027224 */ /* 0x000fe400078e0009 */
[C---:B------:R-:W-:Y:S02]  /*a280*/  IMAD R5, R29.reuse, UR5, R0 ;  /* 0x000000051d057c24 */ /* 0x040fe4000f8e0200 */
[----:B------:R-:W-:Y:S01]  /*a290*/  IMAD.WIDE.U32 R2, R29, UR4, R2 ;  /* 0x000000041d027c25 */ /* 0x000fe2000f8e0002 */
[----:B------:R-:W-:-:S03]  /*a2a0*/  ULDC.64 UR4, c[0x0][0x418] ;  /* 0x0001060000047ab9 */ /* 0x000fc60000000a00 */
[----:B------:R-:W-:Y:S01]  /*a2b0*/  IMAD.IADD R3, R5, 0x1, R3 ;  /* 0x0000000105037824 */ /* 0x000fe200078e0203 */
[C---:B------:R-:W-:Y:S01]  /*a2c0*/  LEA R4, P0, R2.reuse, UR4, 0x2 ;  /* 0x0000000402047c11 */ /* 0x040fe2000f8010ff */
[----:B------:R-:W-:Y:S01]  /*a2d0*/  IMAD.U32 R11, RZ, RZ, UR41 ;  /* 0x00000029ff0b7e24 */ /* 0x000fe2000f8e00ff */
[----:B------:R-:W-:Y:S02]  /*a2e0*/  ULDC UR4, c[0x0][0x430] ;  /* 0x00010c0000047ab9 */ /* 0x000fe40000000800 */
[----:B------:R-:W-:Y:S02]  /*a2f0*/  LEA.HI.X R5, R2, UR5, R3, 0x2, P0 ;  /* 0x0000000502057c11 */ /* 0x000fe400080f1403 */
[----:B------:R-:W-:Y:S01]  /*a300*/  ISETP.NE.AND P1, PT, R11, 0x3, PT ;  /* 0x000000030b00780c */ /* 0x000fe20003f25270 */
[----:B------:R-:W-:Y:S01]  /*a310*/  IMAD.MOV R8, RZ, RZ, -R9 ;  /* 0x000000ffff087224 */ /* 0x000fe200078e0a09 */
[C---:B------:R-:W-:Y:S01]  /*a320*/  ISETP.NE.AND P0, PT, R22.reuse, 0x2, PT ;  /* 0x000000021600780c */ /* 0x040fe20003f05270 */
[----:B------:R0:W2:Y:S03]  /*a330*/  LDG.E R0, desc[UR48][R4.64] ;  /* 0x0000003004007981 */ /* 0x0000a6000c1e1900 */
[----:B------:R-:W-:Y:S01]  /*a340*/  SEL R2, RZ, 0x1, P0 ;  /* 0x00000001ff027807 */ /* 0x000fe20000000000 */
[----:B------:R-:W-:Y:S01]  /*a350*/  IMAD.MOV.U32 R20, RZ, RZ, R6 ;  /* 0x000000ffff147224 */ /* 0x000fe200078e0006 */
[----:B------:R-:W-:-:S02]  /*a360*/  SEL R22, R22, RZ, P0 ;  /* 0x000000ff16167207 */ /* 0x000fc40000000000 */
[----:B------:R-:W-:Y:S01]  /*a370*/  LOP3.LUT R25, R21, R2, RZ, 0x3c, !PT ;  /* 0x0000000215197212 */ /* 0x000fe200078e3cff */
[----:B0-----:R-:W-:Y:S01]  /*a380*/  IMAD R4, R8, UR4, R7 ;  /* 0x0000000408047c24 */ /* 0x001fe2000f8e0207 */
[----:B--2---:R-:W-:Y:S01]  /*a390*/  SHF.R.S32.HI R24, RZ, 0x1f, R0 ;  /* 0x0000001fff187819 */ /* 0x004fe20000011400 */
[----:B------:R-:W-:Y:S06]  /*a3a0*/  @!P1 BRA `(.L_x_56) ;  /* 0x0000000000049947 */ /* 0x000fec0003800000 */
[----:B------:R-:W-:Y:S01]  /*a3b0*/  BPT.TRAP 0x1 ;  /* 0x000000040000795c */ /* 0x000fe20000300000 */
.L_x_56:
[----:B------:R-:W-:Y:S01]  /*a3c0*/  LEA R6, R22, UR39, 0x3 ;  /* 0x0000002716067c11 */ /* 0x000fe2000f8e18ff */
[----:B------:R-:W-:Y:S01]  /*a3d0*/  BSSY B1, `(.L_x_57) ;  /* 0x0000004000017945 */ /* 0x000fe20003800000 */
[----:B------:R-:W-:-:S04]  /*a3e0*/  SHF.L.U32 R3, R25, 0x1f, RZ ;  /* 0x0000001f19037819 */ /* 0x000fc800000006ff */
[----:B------:R-:W0:Y:S02]  /*a3f0*/  SYNCS.PHASECHK.TRANS64.TRYWAIT P0, [R6+URZ+0x28840], R3 ;  /* 0x02884003060075a7 */ /* 0x000e24000800017f */
[----:B0-----:R-:W-:Y:S05]  /*a400*/  @!P0 BRA `(.L_x_58) ;  /* 0x0000002c00d08947 */ /* 0x001fea0003800000 */
.L_x_130:
[----:B------:R-:W-:Y:S05]  /*a410*/  BSYNC B1 ;  /* 0x0000000000017941 */ /* 0x000fea0003800000 */
.L_x_57:
[----:B------:R-:W-:Y:S01]  /*a420*/  SHF.R.S32.HI R23, RZ, 0x1f, R4 ;  /* 0x0000001fff177819 */ /* 0x000fe20000011404 */
[----:B------:R-:W-:Y:S01]  /*a430*/  ULDC.64 UR4, c[0x0][0x300] ;  /* 0x0000c00000047ab9 */ /* 0x000fe20000000a00 */
[C---:B------:R-:W-:Y:S02]  /*a440*/  LOP3.LUT P2, RZ, R18.reuse, 0x2, RZ, 0xc0, !PT ;  /* 0x0000000212ff7812 */ /* 0x040fe4000784c0ff */
[----:B------:R-:W-:Y:S01]  /*a450*/  LOP3.LUT P1, RZ, R18, 0x1, RZ, 0xc0, !PT ;  /* 0x0000000112ff7812 */ /* 0x000fe2000782c0ff */
[----:B0-----:R-:W-:-:S04]  /*a460*/  IMAD R3, R23, UR4, RZ ;  /* 0x0000000417037c24 */ /* 0x001fc8000f8e02ff */
[C---:B------:R-:W-:Y:S02]  /*a470*/  IMAD R5, R4.reuse, UR5, R3 ;  /* 0x0000000504057c24 */ /* 0x040fe4000f8e0203 */
[----:B------:R-:W-:Y:S01]  /*a480*/  IMAD.WIDE.U32 R2, R4, UR4, RZ ;  /* 0x0000000404027c25 */ /* 0x000fe2000f8e00ff */
[----:B------:R-:W-:-:S04]  /*a490*/  ULDC.64 UR4, c[0x0][0x310] ;  /* 0x0000c40000047ab9 */ /* 0x000fc80000000a00 */
[----:B------:R-:W-:Y:S01]  /*a4a0*/  IADD3 R3, R3, R5, RZ ;  /* 0x0000000503037210 */ /* 0x000fe20007ffe0ff */
[----:B------:R-:W-:-:S04]  /*a4b0*/  IMAD R5, R24, UR4, RZ ;  /* 0x0000000418057c24 */ /* 0x000fc8000f8e02ff */
[C---:B------:R-:W-:Y:S02]  /*a4c0*/  IMAD R5, R0.reuse, UR5, R5 ;  /* 0x0000000500057c24 */ /* 0x040fe4000f8e0205 */
[----:B------:R-:W-:Y:S01]  /*a4d0*/  IMAD.WIDE.U32 R2, R0, UR4, R2 ;  /* 0x0000000400027c25 */ /* 0x000fe2000f8e0002 */
[----:B------:R-:W-:-:S03]  /*a4e0*/  ULDC.64 UR4, c[0x0][0x308] ;  /* 0x0000c20000047ab9 */ /* 0x000fc60000000a00 */
[----:B------:R-:W-:Y:S02]  /*a4f0*/  IMAD.IADD R3, R3, 0x1, R5 ;  /* 0x0000000103037824 */ /* 0x000fe400078e0205 */
[----:B------:R-:W-:Y:S02]  /*a500*/  IMAD R8, R27, UR4, RZ ;  /* 0x000000041b087c24 */ /* 0x000fe4000f8e02ff */
[----:B------:R-:W-:-:S04]  /*a510*/  IMAD.WIDE.U32 R2, R19, UR4, R2 ;  /* 0x0000000413027c25 */ /* 0x000fc8000f8e0002 */
[----:B------:R-:W-:Y:S01]  /*a520*/  IMAD R9, R19, UR5, R8 ;  /* 0x0000000513097c24 */ /* 0x000fe2000f8e0208 */
[----:B------:R-:W-:Y:S01]  /*a530*/  ULDC.64 UR4, c[0x0][0x2e8] ;  /* 0x0000ba0000047ab9 */ /* 0x000fe20000000a00 */
[----:B------:R-:W-:Y:S01]  /*a540*/  IMAD R8, R22, 0x4000, R28 ;  /* 0x0000400016087824 */ /* 0x000fe200078e021c */
[----:B------:R-:W-:Y:S01]  /*a550*/  LEA R7, P0, R2, UR4, 0x1 ;  /* 0x0000000402077c11 */ /* 0x000fe2000f8008ff */
[----:B------:R-:W-:Y:S01]  /*a560*/  IMAD.IADD R9, R9, 0x1, R3 ;  /* 0x0000000109097824 */ /* 0x000fe200078e0203 */
[----:B------:R-:W-:-:S04]  /*a570*/  UMOV UR4, 0xffffffff ;  /* 0xffffffff00047882 */ /* 0x000fc80000000000 */
[----:B------:R-:W-:Y:S01]  /*a580*/  LEA.HI.X R9, R2, UR5, R9, 0x1, P0 ;  /* 0x0000000502097c11 */ /* 0x000fe200080f0c09 */
[----:B------:R-:W-:Y:S06]  /*a590*/  BRA.DIV UR4, `(.L_x_59) ;  /* 0x0000002e04807947 */ /* 0x000fec000b800000 */
[----:B------:R-:W0:Y:S01]  /*a5a0*/  SHFL.IDX PT, R14, R7, RZ, 0x181f ;  /* 0x00181fff070e7589 */ /* 0x000e2200000e0000 */
[----:B------:R-:W-:Y:S02]  /*a5b0*/  SHF.L.U32 R5, R34, 0x1, RZ ;  /* 0x0000000122057819 */ /* 0x000fe400000006ff */
[----:B------:R-:W-:Y:S01]  /*a5c0*/  LEA R8, R8, UR39, 0x1 ;  /* 0x0000002708087c11 */ /* 0x000fe2000f8e08ff */
[----:B------:R-:W1:Y:S01]  /*a5d0*/  SHFL.IDX PT, R3, R9, RZ, 0x181f ;  /* 0x00181fff09037589 */ /* 0x000e6200000e0000 */
[----:B0-----:R-:W-:-:S03]  /*a5e0*/  IADD3 R2, P0, R14, R5, RZ ;  /* 0x000000050e027210 */ /* 0x001fc60007f1e0ff */
[----:B------:R-:W0:Y:S02]  /*a5f0*/  SHFL.IDX PT, R14, R7, 0x1, 0x181f ;  /* 0x00381f00070e7f89 */ /* 0x000e2400000e0000 */
[----:B-1----:R-:W-:-:S05]  /*a600*/  IMAD.X R3, RZ, RZ, R3, P0 ;  /* 0x000000ffff037224 */ /* 0x002fca00000e0603 */
[----:B------:R-:W-:Y:S04]  /*a610*/  LDGSTS.E.BYPASS.LTC128B.128 [R8+0x18400], desc[UR48][R2.64], !P2 ;  /* 0x1840000002087fae */ /* 0x000fe8000d101d70 */
[----:B------:R1:W-:Y:S04]  /*a620*/  LDGSTS.E.BYPASS.LTC128B.128 [R8+0x1c400], desc[UR48][R2.64+0x80], !P1 ;  /* 0x1c40008002087fae */ /* 0x0003e8000c901d70 */
[----:B-1----:R-:W1:Y:S01]  /*a630*/  SHFL.IDX PT, R3, R9, 0x1, 0x181f ;  /* 0x00381f0009037f89 */ /* 0x002e6200000e0000 */
        /* <DEDUP_REMOVED lines=13> */
[----:B------:R-:W0:Y:S01]  /*a710*/  SHFL.IDX PT, R14, R7, 0x4, 0x181f ;  /* 0x00981f00070e7f89 */ /* 0x000e2200000e0000 */
[----:B-1----:R-:W-:-:S05]  /*a720*/  IADD3.X R3, RZ, R3, RZ, P0, !PT ;  /* 0x00000003ff037210 */ /* 0x002fca00007fe4ff */
        /* <DEDUP_REMOVED lines=16> */
[----:B------:R0:W2:Y:S04]  /*a830*/  SHFL.IDX PT, R14, R7, 0x7, 0x181f ;  /* 0x00f81f00070e7f89 */ /* 0x0000a800000e0000 */
[----:B------:R-:W3:Y:S01]  /*a840*/  SHFL.IDX PT, R9, R9, 0x7, 0x181f ;  /* 0x00f81f0009097f89 */ /* 0x000ee200000e0000 */
[----:B-1----:R-:W-:-:S05]  /*a850*/  IMAD.X R3, RZ, RZ, R3, P0 ;  /* 0x000000ffff037224 */ /* 0x002fca00000e0603 */
[----:B------:R0:W-:Y:S04]  /*a860*/  LDGSTS.E.BYPASS.LTC128B.128 [R8+0x1b400], desc[UR48][R2.64], !P2 ;  /* 0x1b40000002087fae */ /* 0x0001e8000d101d70 */
[----:B--23--:R0:W-:Y:S02]  /*a870*/  LDGSTS.E.BYPASS.LTC128B.128 [R8+0x1f400], desc[UR48][R2.64+0x80], !P1 ;  /* 0x1f40008002087fae */ /* 0x00c1e4000c901d70 */
.L_x_148:
[----:B0-----:R-:W-:-:S04]  /*a880*/  IADD3 R2, P0, R14, R5, RZ ;  /* 0x000000050e027210 */ /* 0x001fc80007f1e0ff */
[----:B------:R-:W-:Y:S02]  /*a890*/  IADD3.X R3, RZ, R9, RZ, P0, !PT ;  /* 0x00000009ff037210 */ /* 0x000fe400007fe4ff */
[----:B------:R-:W-:-:S03]  /*a8a0*/  PLOP3.LUT P0, PT, PT, PT, PT, 0x80, 0x0 ;  /* 0x000000000000781c */ /* 0x000fc60003f0f070 */
[----:B------:R-:W-:Y:S01]  /*a8b0*/  @!PT LDS RZ, [RZ] ;  /* 0x00000000fffff984 */ /* 0x000fe20000000800 */
[----:B------:R-:W-:Y:S01]  /*a8c0*/  @!PT LDS RZ, [RZ] ;  /* 0x00000000fffff984 */ /* 0x000fe20000000800 */
[----:B------:R-:W-:Y:S01]  /*a8d0*/  @!PT LDS RZ, [RZ] ;  /* 0x00000000fffff984 */ /* 0x000fe20000000800 */
[----:B------:R0:W-:Y:S04]  /*a8e0*/  LDGSTS.E.BYPASS.LTC128B.128 [R8+0x1bc00], desc[UR48][R2.64], !P2 ;  /* 0x1bc0000002087fae */ /* 0x0001e8000d101d70 */
[----:B------:R0:W-:Y:S01]  /*a8f0*/  LDGSTS.E.BYPASS.LTC128B.128 [R8+0x1fc00], desc[UR48][R2.64+0x80], !P1 ;  /* 0x1fc0008002087fae */ /* 0x0001e2000c901d70 */
[----:B------:R-:W-:-:S05]  /*a900*/  NOP ;  /* 0x0000000000007918 */ /* 0x000fca0000000000 */
.L_x_60:
        /* <DEDUP_REMOVED lines=11> */
.L_x_61:
[----:B------:R0:W-:Y:S01]  /*a9c0*/  SYNCS.ARRIVE.TRANS64.A1T0 RZ, [R6+URZ+0x28830], RZ ;  /* 0x028830ff06ff79a7 */ /* 0x0001e2000810003f */
[----:B------:R-:W-:Y:S05]  /*a9d0*/  @!P2 BRA `(.L_x_62) ;  /* 0x000000000004a947 */ /* 0x000fea0003800000 */
[----:B------:R-:W-:Y:S01]  /*a9e0*/  BPT.TRAP 0x1 ;  /* 0x000000040000795c */ /* 0x000fe20000300000 */
.L_x_62:
[----:B------:R-:W-:Y:S01]  /*a9f0*/  IMAD.MOV.U32 R3, RZ, RZ, -0x80 ;  /* 0xffffff80ff037424 */ /* 0x000fe200078e00ff */
[----:B0-----:R-:W-:Y:S01]  /*aa00*/  LEA R6, R10, UR39, 0x3 ;  /* 0x000000270a067c11 */ /* 0x001fe2000f8e18ff */
[----:B------:R-:W-:Y:S02]  /*aa10*/  BSSY B1, `(.L_x_63) ;  /* 0x0000005000017945 */ /* 0x000fe40003800000 */
[----:B------:R-:W-:Y:S01]  /*aa20*/  IMAD R8, R26, R3, UR37 ;  /* 0x000000251a087e24 */ /* 0x000fe2000f8e0203 */
[----:B------:R-:W-:-:S04]  /*aa30*/  SHF.L.U32 R3, R21, 0x1f, RZ ;  /* 0x0000001f15037819 */ /* 0x000fc800000006ff */
[----:B------:R-:W0:Y:S02]  /*aa40*/  SYNCS.PHASECHK.TRANS64.TRYWAIT P0, [R6+URZ+0x28860], R3 ;  /* 0x02886003060075a7 */ /* 0x000e24000800017f */
[----:B0-----:R-:W-:Y:S05]  /*aa50*/  @!P0 BRA `(.L_x_64) ;  /* 0x00000030007c8947 */ /* 0x001fea0003800000 */
.L_x_149:
[----:B------:R-:W-:Y:S05]  /*aa60*/  BSYNC B1 ;  /* 0x0000000000017941 */ /* 0x000fea0003800000 */
.L_x_63:
[----:B------:R-:W-:Y:S01]  /*aa70*/  UMOV UR4, 0xffffffff ;  /* 0xffffffff00047882 */ /* 0x000fe20000000000 */
[----:B------:R-:W-:Y:S01]  /*aa80*/  LOP3.LUT P2, RZ, R18, 0x8, RZ, 0xc0, !PT ;  /* 0x0000000812ff7812 */ /* 0x000fe2000784c0ff */
[----:B------:R-:W-:Y:S01]  /*aa90*/  IMAD R7, R10, 0x4000, R28 ;  /* 0x000040000a077824 */ /* 0x000fe200078e021c */
[----:B------:R-:W-:Y:S02]  /*aaa0*/  LOP3.LUT P1, RZ, R18, 0x4, RZ, 0xc0, !PT ;  /* 0x0000000412ff7812 */ /* 0x000fe4000782c0ff */
[----:B------:R-:W-:Y:S01]  /*aab0*/  IADD3 R8, -R35, R8, RZ ;  /* 0x0000000823087210 */ /* 0x000fe20007ffe1ff */
[----:B------:R-:W-:Y:S10]  /*aac0*/  BRA.DIV UR4, `(.L_x_65) ;  /* 0x0000003204747947 */ /* 0x000ff4000b800000 */
[----:B------:R-:W1:Y:S01]  /*aad0*/  SHFL.IDX PT, R14, R16, RZ, 0x181f ;  /* 0x00181fff100e7589 */ /* 0x000e6200000e0000 */
[----:B------:R-:W-:-:S03]  /*aae0*/  LEA R7, R7, UR39, 0x1 ;  /* 0x0000002707077c11 */ /* 0x000fc6000f8e08ff */
[----:B0-----:R-:W0:Y:S01]  /*aaf0*/  SHFL.IDX PT, R3, R17, RZ, 0x181f ;  /* 0x00181fff11037589 */ /* 0x001e2200000e0000 */
[----:B-1----:R-:W-:-:S03]  /*ab00*/  IADD3 R2, P0, R14, R5, RZ ;  /* 0x000000050e027210 */ /* 0x002fc60007f1e0ff */
[----:B------:R-:W1:Y:S02]  /*ab10*/  SHFL.IDX PT, R14, R16, 0x1, 0x181f ;  /* 0x00381f00100e7f89 */ /* 0x000e6400000e0000 */
[----:B0-----:R-:W-:Y:S01]  /*ab20*/  IMAD.X R3, RZ, RZ, R3, P0 ;  /* 0x000000ffff037224 */ /* 0x001fe200000e0603 */
[----:B------:R-:W-:-:S13]  /*ab30*/  ISETP.LT.OR P0, PT, R8, 0x1, P2 ;  /* 0x000000010800780c */ /* 0x000fda0001701670 */
[----:B------:R-:W-:Y:S01]  /*ab40*/  LDGSTS.E.BYPASS.LTC128B.128 [R7+0x400], desc[UR48][R2.64], !P0 ;  /* 0x0040000002077fae */ /* 0x000fe2000c101d70 */
[----:B------:R-:W-:-:S13]  /*ab50*/  ISETP.LT.OR P0, PT, R8, 0x1, P1 ;  /* 0x000000010800780c */ /* 0x000fda0000f01670 */
[----:B------:R0:W-:Y:S04]  /*ab60*/  LDGSTS.E.BYPASS.LTC128B.128 [R7+0x4400], desc[UR48][R2.64+0x80], !P0 ;  /* 0x0440008002077fae */ /* 0x0001e8000c101d70 */
[----:B0-----:R-:W0:Y:S01]  /*ab70*/  SHFL.IDX PT, R3, R17, 0x1, 0x181f ;  /* 0x00381f0011037f89 */ /* 0x001e2200000e0000 */
        /* <DEDUP_REMOVED lines=17> */
[----:B------:R-:W1:Y:S01]  /*ac90*/  SHFL.IDX PT, R14, R16, 0x4, 0x181f ;  /* 0x00981f00100e7f89 */ /* 0x000e6200000e0000 */
[----:B0-----:R-:W-:Y:S02]  /*aca0*/  IADD3.X R3, RZ, R3, RZ, P0, !PT ;  /* 0x00000003ff037210 */ /* 0x001fe400007fe4ff */
        /* <DEDUP_REMOVED lines=22> */
[----:B------:R-:W1:Y:S04]  /*ae10*/  SHFL.IDX PT, R17, R17, 0x7, 0x181f ;  /* 0x00f81f0011117f89 */ /* 0x000e6800000e0000 */
[----:B------:R2:W3:Y:S01]  /*ae20*/  SHFL.IDX PT, R14, R16, 0x7, 0x181f ;  /* 0x00f81f00100e7f89 */ /* 0x0004e200000e0000 */
[----:B0-----:R-:W-:Y:S01]  /*ae30*/  IMAD.X R3, RZ, RZ, R3, P0 ;  /* 0x000000ffff037224 */ /* 0x001fe200000e0603 */
[----:B------:R-:W-:-:S13]  /*ae40*/  ISETP.LT.OR P0, PT, R8, 0x61, P2 ;  /* 0x000000610800780c */ /* 0x000fda0001701670 */
[----:B------:R2:W-:Y:S01]  /*ae50*/  LDGSTS.E.BYPASS.LTC128B.128 [R7+0x3400], desc[UR48][R2.64], !P0 ;  /* 0x0340000002077fae */ /* 0x0005e2000c101d70 */
[----:B------:R-:W-:-:S13]  /*ae60*/  ISETP.LT.OR P0, PT, R8, 0x61, P1 ;  /* 0x000000610800780c */ /* 0x000fda0000f01670 */
[----:B-1-3--:R2:W-:Y:S02]  /*ae70*/  LDGSTS.E.BYPASS.LTC128B.128 [R7+0x7400], desc[UR48][R2.64+0x80], !P0 ;  /* 0x0740008002077fae */ /* 0x00a5e4000c101d70 */
.L_x_167:
[----:B0-2---:R-:W-:Y:S01]  /*ae80*/  IADD3 R2, P0, R14, R5, RZ ;  /* 0x000000050e027210 */ /* 0x005fe20007f1e0ff */
[----:B------:R-:W-:Y:S02]  /*ae90*/  ULDC.64 UR4, c[0x0][0x328] ;  /* 0x0000ca0000047ab9 */ /* 0x000fe40000000a00 */
[----:B------:R-:W-:Y:S01]  /*aea0*/  IMAD R23, R23, UR4, RZ ;  /* 0x0000000417177c24 */ /* 0x000fe2000f8e02ff */
[----:B------:R-:W-:Y:S02]  /*aeb0*/  IADD3.X R3, RZ, R17, RZ, P0, !PT ;  /* 0x00000011ff037210 */ /* 0x000fe400007fe4ff */
[----:B------:R-:W-:Y:S01]  /*aec0*/  ISETP.LT.OR P0, PT, R8, 0x71, P2 ;  /* 0x000000710800780c */ /* 0x000fe20001701670 */
[----:B------:R-:W-:-:S12]  /*aed0*/  IMAD R23, R4, UR5, R23 ;  /* 0x0000000504177c24 */ /* 0x000fd8000f8e0217 */
[----:B------:R-:W-:Y:S01]  /*aee0*/  @!PT LDS RZ, [RZ] ;  /* 0x00000000fffff984 */ /* 0x000fe20000000800 */
[----:B------:R-:W-:Y:S01]  /*aef0*/  @!PT LDS RZ, [RZ] ;  /* 0x00000000fffff984 */ /* 0x000fe20000000800 */
[----:B------:R-:W-:Y:S01]  /*af00*/  @!PT LDS RZ, [RZ] ;  /* 0x00000000fffff984 */ /* 0x000fe20000000800 */
[----:B------:R-:W-:Y:S01]  /*af10*/  LDGSTS.E.BYPASS.LTC128B.128 [R7+0x3c00], desc[UR48][R2.64], !P0 ;  /* 0x03c0000002077fae */ /* 0x000fe2000c101d70 */
[----:B------:R-:W-:-:S13]  /*af20*/  ISETP.LT.OR P0, PT, R8, 0x71, P1 ;  /* 0x000000710800780c */ /* 0x000fda0000f01670 */
[----:B------:R0:W-:Y:S02]  /*af30*/  LDGSTS.E.BYPASS.LTC128B.128 [R7+0x7c00], desc[UR48][R2.64+0x80], !P0 ;  /* 0x07c0008002077fae */ /* 0x0001e4000c101d70 */
[----:B0-----:R-:W-:Y:S01]  /*af40*/  IMAD.WIDE.U32 R2, R4, UR4, RZ ;  /* 0x0000000404027c25 */ /* 0x001fe2000f8e00ff */
[----:B------:R-:W-:-:S03]  /*af50*/  ULDC.64 UR4, c[0x0][0x338] ;  /* 0x0000ce0000047ab9 */ /* 0x000fc60000000a00 */
[----:B------:R-:W-:Y:S02]  /*af60*/  IMAD.IADD R3, R3, 0x1, R23 ;  /* 0x0000000103037824 */ /* 0x000fe400078e0217 */
[----:B------:R-:W-:Y:S02]  /*af70*/  IMAD R5, R24, UR4, RZ ;  /* 0x0000000418057c24 */ /* 0x000fe4000f8e02ff */
[----:B------:R-:W-:-:S04]  /*af80*/  IMAD.WIDE.U32 R2, R0, UR4, R2 ;  /* 0x0000000400027c25 */ /* 0x000fc8000f8e0002 */
[----:B------:R-:W-:Y:S01]  /*af90*/  IMAD R5, R0, UR5, R5 ;  /* 0x0000000500057c24 */ /* 0x000fe2000f8e0205 */
[----:B------:R-:W-:Y:S02]  /*afa0*/  ULDC.64 UR4, c[0x0][0x330] ;  /* 0x0000cc0000047ab9 */ /* 0x000fe40000000a00 */
[----:B------:R-:W-:Y:S02]  /*afb0*/  IMAD R0, R27, UR4, RZ ;  /* 0x000000041b007c24 */ /* 0x000fe4000f8e02ff */
[----:B------:R-:W-:Y:S02]  /*afc0*/  IMAD.IADD R3, R3, 0x1, R5 ;  /* 0x0000000103037824 */ /* 0x000fe400078e0205 */
[C---:B------:R-:W-:Y:S01]  /*afd0*/  IMAD R5, R19.reuse, UR5, R0 ;  /* 0x0000000513057c24 */ /* 0x040fe2000f8e0200 */
[----:B------:R-:W-:Y:S01]  /*afe0*/  NOP ;  /* 0x0000000000007918 */ /* 0x000fe20000000000 */
[----:B------:R-:W-:Y:S01]  /*aff0*/  IMAD.WIDE.U32 R2, R19, UR4, R2 ;  /* 0x0000000413027c25 */ /* 0x000fe2000f8e0002 */
[----:B------:R-:W-:-:S03]  /*b000*/  ULDC.64 UR4, c[0x0][0x318] ;  /* 0x0000c60000047ab9 */ /* 0x000fc60000000a00 */
[----:B------:R-:W-:Y:S01]  /*b010*/  IMAD.IADD R3, R5, 0x1, R3 ;  /* 0x0000000105037824 */ /* 0x000fe200078e0203 */
[----:B------:R-:W-:-:S04]  /*b020*/  LEA R16, P0, R2, UR4, 0x1 ;  /* 0x0000000402107c11 */ /* 0x000fc8000f8008ff */
[----:B------:R-:W-:Y:S02]  /*b030*/  LEA.HI.X R17, R2, UR5, R3, 0x1, P0 ;  /* 0x0000000502117c11 */ /* 0x000fe400080f0c03 */
[----:B------:R-:W-:-:S13]  /*b040*/  PLOP3.LUT P0, PT, PT, PT, PT, 0x80, 0x0 ;  /* 0x000000000000781c */ /* 0x000fda0003f0f070 */
.L_x_66:
[----:B------:R-:W-:Y:S02]  /*b050*/  PLOP3.LUT P1, PT, P1, P0, PT, 0xa2, 0x0 ;  /* 0x000000000000781c */ /* 0x000fe40000f21472 */
[----:B------:R-:W-:-:S08]  /*b060*/  @P0 R2UR P1, UR4, R6 ;  /* 0x00000000060402ca */ /* 0x000fd00000020000 */
[----:B------:R-:W-:-:S05]  /*b070*/  @P0 PLOP3.LUT P0, PT, P1, PT, PT, 0x80, 0x0 ;  /* 0x000000000000081c */ /* 0x000fca0000f0f070 */
[----:B------:R-:W-:Y:S01]  /*b080*/  @!P1 SYNCS.ARRIVE.TRANS64.RED.A0T1 RZ, [UR4+0x28850], RZ ;  /* 0x028850ffffff99a7 */ /* 0x000fe20008200404 */
[----:B------:R-:W-:Y:S07]  /*b090*/  @!P1 ARRIVES.LDGSTSBAR.64.TRANSCNT [UR4+0x28850] ;  /* 0x02885000ff0099b0 */ /* 0x000fee0008000a84 */
[----:B------:R-:W-:Y:S05]  /*b0a0*/  @P0 BRA.U.ANY `(.L_x_66) ;  /* 0xfffffffd00e80947 */ /* 0x000fea000393ffff */
[----:B------:R-:W-:Y:S01]  /*b0b0*/  NOP ;  /* 0x0000000000007918 */ /* 0x000fe20000000000 */
[----:B------:R-:W-:-:S04]  /*b0c0*/  MOV R0, UR41 ;  /* 0x0000002900007c02 */ /* 0x000fc80008000f00 */
[----:B------:R-:W-:-:S13]  /*b0d0*/  ISETP.NE.AND P2, PT, R0, 0x3, PT ;  /* 0x000000030000780c */ /* 0x000fda0003f45270 */
[----:B------:R-:W-:Y:S05]  /*b0e0*/  @!P2 BRA `(.L_x_67) ;  /* 0x000000000004a947 */ /* 0x000fea0003800000 */
[----:B------:R-:W-:Y:S01]  /*b0f0*/  BPT.TRAP 0x1 ;  /* 0x000000040000795c */ /* 0x000fe20000300000 */
.L_x_67:
[C---:B------:R-:W-:Y:S01]  /*b100*/  ISETP.GT.AND P0, PT, R20.reuse, RZ, PT ;  /* 0x000000ff1400720c */ /* 0x040fe20003f04270 */
[----:B------:R0:W-:Y:S01]  /*b110*/  SYNCS.ARRIVE.TRANS64.A1T0 RZ, [R6+URZ+0x28850], RZ ;  /* 0x028850ff06ff79a7 */ /* 0x0001e2000810003f */
[----:B------:R-:W-:Y:S01]  /*b120*/  IMAD.MOV.U32 R21, RZ, RZ, R25 ;  /* 0x000000ffff157224 */ /* 0x000fe200078e0019 */
[----:B------:R-:W-:Y:S01]  /*b130*/  MOV R26, R20 ;  /* 0x00000014001a7202 */ /* 0x000fe20000000f00 */
[----:B------:R-:W-:Y:S02]  /*b140*/  IMAD.MOV.U32 R10, RZ, RZ, R22 ;  /* 0x000000ffff0a7224 */ /* 0x000fe400078e0016 */
[----:B0-----:R-:W-:-:S07]  /*b150*/  VIADD R6, R20, 0xffffffff ;  /* 0xffffffff14067836 */ /* 0x001fce0000000000 */
[----:B------:R-:W-:Y:S05]  /*b160*/  @P0 BRA `(.L_x_68) ;  /* 0xfffffff000000947 */ /* 0x000fea000383ffff */
[----:B------:R-:W-:Y:S05]  /*b170*/  BSYNC B0 ;  /* 0x0000000000007941 */ /* 0x000fea0003800000 */
.L_x_55:
[----:B0-----:R-:W-:-:S05]  /*b180*/  IMAD.U32 R0, RZ, RZ, UR41 ;  /* 0x00000029ff007e24 */ /* 0x001fca000f8e00ff */
[----:B------:R-:W-:-:S13]  /*b190*/  ISETP.NE.AND P0, PT, R0, 0x3, PT ;  /* 0x000000030000780c */ /* 0x000fda0003f05270 */
[----:B------:R-:W-:Y:S05]  /*b1a0*/  @!P0 BRA `(.L_x_69) ;  /* 0x0000000000048947 */ /* 0x000fea0003800000 */
[----:B------:R-:W-:Y:S01]  /*b1b0*/  BPT.TRAP 0x1 ;  /* 0x000000040000795c */ /* 0x000fe20000300000 */
.L_x_69:
[----:B------:R-:W-:Y:S01]  /*b1c0*/  LEA R4, R22, UR39, 0x3 ;  /* 0x0000002716047c11 */ /* 0x000fe2000f8e18ff */
[----:B------:R-:W-:Y:S01]  /*b1d0*/  IMAD.MOV.U32 R5, RZ, RZ, -0x80 ;  /* 0xffffff80ff057424 */ /* 0x000fe200078e00ff */
[----:B------:R-:W-:Y:S01]  /*b1e0*/  SHF.L.U32 R3, R25, 0x1f, RZ ;  /* 0x0000001f19037819 */ /* 0x000fe200000006ff */
[----:B------:R-:W-:Y:S02]  /*b1f0*/  BSSY B0, `(.L_x_70) ;  /* 0x0000004000007945 */ /* 0x000fe40003800000 */
[----:B------:R-:W-:Y:S01]  /*b200*/  IMAD R20, R20, R5, UR37 ;  /* 0x0000002514147e24 */ /* 0x000fe2000f8e0205 */
[----:B------:R-:W0:Y:S02]  /*b210*/  SYNCS.PHASECHK.TRANS64.TRYWAIT P0, [R4+URZ+0x28860], R3 ;  /* 0x02886003040075a7 */ /* 0x000e24000800017f */
[----:B0-----:R-:W-:Y:S05]  /*b220*/  @!P0 BRA `(.L_x_71) ;  /* 0x0000003400088947 */ /* 0x001fea0003800000 */
.L_x_168:
[----:B------:R-:W-:Y:S05]  /*b230*/  BSYNC B0 ;  /* 0x0000000000007941 */ /* 0x000fea0003800000 */
.L_x_70:
[----:B------:R-:W-:Y:S01]  /*b240*/  UMOV UR4, 0xffffffff ;  /* 0xffffffff00047882 */ /* 0x000fe20000000000 */
[----:B------:R-:W-:Y:S01]  /*b250*/  LOP3.LUT P2, RZ, R18, 0x8, RZ, 0xc0, !PT ;  /* 0x0000000812ff7812 */ /* 0x000fe2000784c0ff */
[----:B------:R-:W-:Y:S01]  /*b260*/  IMAD R7, R22, 0x4000, R28 ;  /* 0x0000400016077824 */ /* 0x000fe200078e021c */
[----:B------:R-:W-:Y:S02]  /*b270*/  LOP3.LUT P1, RZ, R18, 0x4, RZ, 0xc0, !PT ;  /* 0x0000000412ff7812 */ /* 0x000fe4000782c0ff */
[----:B------:R-:W-:Y:S01]  /*b280*/  IADD3 R5, -R35, R20, RZ ;  /* 0x0000001423057210 */ /* 0x000fe20007ffe1ff */
[----:B------:R-:W-:Y:S10]  /*b290*/  BRA.DIV UR4, `(.L_x_72) ;  /* 0x0000003604007947 */ /* 0x000ff4000b800000 */
[----:B------:R-:W1:Y:S01]  /*b2a0*/  SHFL.IDX PT, R14, R16, RZ, 0x181f ;  /* 0x00181fff100e7589 */ /* 0x000e6200000e0000 */
[----:B------:R-:W-:-:S03]  /*b2b0*/  IMAD.SHL.U32 R6, R34, 0x2, RZ ;  /* 0x0000000222067824 */ /* 0x000fc600078e00ff */
[----:B------:R-:W0:Y:S02]  /*b2c0*/  SHFL.IDX PT, R0, R17, RZ, 0x181f ;  /* 0x00181fff11007589 */ /* 0x000e2400000e0000 */
[----:B-1----:R-:W-:Y:S02]  /*b2d0*/  IADD3 R2, P0, R14, R6, RZ ;  /* 0x000000060e027210 */ /* 0x002fe40007f1e0ff */
[----:B------:R-:W1:Y:S03]  /*b2e0*/  SHFL.IDX PT, R14, R16, 0x1, 0x181f ;  /* 0x00381f00100e7f89 */ /* 0x000e6600000e0000 */
[----:B0-----:R-:W-:Y:S01]  /*b2f0*/  IMAD.X R3, RZ, RZ, R0, P0 ;  /* 0x000000ffff037224 */ /* 0x001fe200000e0600 */
[----:B------:R-:W-:Y:S02]  /*b300*/  ISETP.LT.OR P0, PT, R5, 0x1, P2 ;  /* 0x000000010500780c */ /* 0x000fe40001701670 */
[----:B------:R-:W-:-:S02]  /*b310*/  LEA R0, R7, UR39, 0x1 ;  /* 0x0000002707007c11 */ /* 0x000fc4000f8e08ff */
[----:B------:R-:W0:Y:S09]  /*b320*/  SHFL.IDX PT, R7, R17, 0x1, 0x181f ;  /* 0x00381f0011077f89 */ /* 0x000e3200000e0000 */
[----:B------:R-:W-:Y:S01]  /*b330*/  LDGSTS.E.BYPASS.LTC128B.128 [R0+0x400], desc[UR48][R2.64], !P0 ;  /* 0x0040000002007fae */ /* 0x000fe2000c101d70 */
[----:B------:R-:W-:-:S13]  /*b340*/  ISETP.LT.OR P0, PT, R5, 0x1, P1 ;  /* 0x000000010500780c */ /* 0x000fda0000f01670 */
[----:B------:R1:W-:Y:S02]  /*b350*/  LDGSTS.E.BYPASS.LTC128B.128 [R0+0x4400], desc[UR48][R2.64+0x80], !P0 ;  /* 0x0440008002007fae */ /* 0x0003e4000c101d70 */
[----:B-1----:R-:W-:Y:S02]  /*b360*/  IADD3 R2, P0, R14, R6, RZ ;  /* 0x000000060e027210 */ /* 0x002fe40007f1e0ff */
[----:B------:R-:W1:Y:S03]  /*b370*/  SHFL.IDX PT, R14, R16, 0x2, 0x181f ;  /* 0x00581f00100e7f89 */ /* 0x000e6600000e0000 */
[----:B0-----:R-:W-:Y:S01]  /*b380*/  IMAD.X R3, RZ, RZ, R7, P0 ;  /* 0x000000ffff037224 */ /* 0x001fe200000e0607 */
[----:B------:R-:W-:Y:S01]  /*b390*/  ISETP.LT.OR P0, PT, R5, 0x11, P2 ;  /* 0x000000110500780c */ /* 0x000fe20001701670 */
[----:B------:R-:W0:-:S12]  /*b3a0*/  SHFL.IDX PT, R7, R17, 0x2, 0x181f ;  /* 0x00581f0011077f89 */ /* 0x000e1800000e0000 */
[----:B------:R-:W-:Y:S01]  /*b3b0*/  LDGSTS.E.BYPASS.LTC128B.128 [R0+0xc00], desc[UR48][R2.64], !P0 ;  /* 0x00c0000002007fae */ /* 0x000fe2000c101d70 */
[----:B------:R-:W-:-:S13]  /*b3c0*/  ISETP.LT.OR P0, PT, R5, 0x11, P1 ;  /* 0x000000110500780c */ /* 0x000fda0000f01670 */
[----:B------:R1:W-:Y:S02]  /*b3d0*/  LDGSTS.E.BYPASS.LTC128B.128 [R0+0x4c00], desc[UR48][R2.64+0x80], !P0 ;  /* 0x04c0008002007fae */ /* 0x0003e4000c101d70 */
[----:B-1----:R-:W-:Y:S02]  /*b3e0*/  IADD3 R2, P0, R14, R6, RZ ;  /* 0x000000060e027210 */ /* 0x002fe40007f1e0ff */
[----:B------:R-:W1:Y:S02]  /*b3f0*/  SHFL.IDX PT, R14, R16, 0x3, 0x181f ;  /* 0x00781f00100e7f89 */ /* 0x000e6400000e0000 */
[----:B0-----:R-:W-:Y:S02]  /*b400*/  IADD3.X R3, RZ, R7, RZ, P0, !PT ;  /* 0x00000007ff037210 */ /* 0x001fe400007fe4ff */
[----:B------:R-:W-:Y:S01]  /*b410*/  ISETP.LT.OR P0, PT, R5, 0x21, P2 ;  /* 0x000000210500780c */ /* 0x000fe20001701670 */
[----:B------:R-:W0:-:S12]  /*b420*/  SHFL.IDX PT, R7, R17, 0x3, 0x181f ;  /* 0x00781f0011077f89 */ /* 0x000e1800000e0000 */
        /* <DEDUP_REMOVED lines=28> */
[----:B------:R1:W2:Y:S02]  /*b5f0*/  SHFL.IDX PT, R14, R16, 0x7, 0x181f ;  /* 0x00f81f00100e7f89 */ /* 0x0002a400000e0000 */
[----:B0-----:R-:W-:Y:S02]  /*b600*/  IADD3.X R3, RZ, R7, RZ, P0, !PT ;  /* 0x00000007ff037210 */ /* 0x001fe400007fe4ff */
[----:B------:R-:W-:Y:S01]  /*b610*/  ISETP.LT.OR P0, PT, R5, 0x61, P2 ;  /* 0x000000610500780c */ /* 0x000fe20001701670 */
[----:B------:R1:W3:-:S12]  /*b620*/  SHFL.IDX PT, R7, R17, 0x7, 0x181f ;  /* 0x00f81f0011077f89 */ /* 0x0002d800000e0000 */
[----:B------:R1:W-:Y:S01]  /*b630*/  LDGSTS.E.BYPASS.LTC128B.128 [R0+0x3400], desc[UR48][R2.64], !P0 ;  /* 0x0340000002007fae */ /* 0x0003e2000c101d70 */
[----:B------:R-:W-:-:S13]  /*b640*/  ISETP.LT.OR P0, PT, R5, 0x61, P1 ;  /* 0x000000610500780c */ /* 0x000fda0000f01670 */
[----:B--23--:R1:W-:Y:S02]  /*b650*/  LDGSTS.E.BYPASS.LTC128B.128 [R0+0x7400], desc[UR48][R2.64+0x80], !P0 ;  /* 0x0740008002007fae */ /* 0x00c3e4000c101d70 */
.L_x_186:
[----:B01----:R-:W-:-:S05]  /*b660*/  IADD3 R2, P0, R14, R6, RZ ;  /* 0x000000060e027210 */ /* 0x003fca0007f1e0ff */
[----:B------:R-:W-:Y:S01]  /*b670*/  IMAD.X R3, RZ, RZ, R7, P0 ;  /* 0x000000ffff037224 */ /* 0x000fe200000e0607 */
[----:B------:R-:W-:-:S13]  /*b680*/  ISETP.LT.OR P0, PT, R5, 0x71, P2 ;  /* 0x000000710500780c */ /* 0x000fda0001701670 */
[----:B------:R-:W-:Y:S01]  /*b690*/  @!PT LDS RZ, [RZ] ;  /* 0x00000000fffff984 */ /* 0x000fe20000000800 */
[----:B------:R-:W-:Y:S01]  /*b6a0*/  @!PT LDS RZ, [RZ] ;  /* 0x00000000fffff984 */ /* 0x000fe20000000800 */
[----:B------:R-:W-:Y:S01]  /*b6b0*/  @!PT LDS RZ, [RZ] ;  /* 0x00000000fffff984 */ /* 0x000fe20000000800 */
[----:B------:R0:W-:Y:S01]  /*b6c0*/  LDGSTS.E.BYPASS.LTC128B.128 [R0+0x3c00], desc[UR48][R2.64], !P0 ;  /* 0x03c0000002007fae */ /* 0x0001e2000c101d70 */
[----:B------:R-:W-:-:S13]  /*b6d0*/  ISETP.LT.OR P0, PT, R5, 0x71, P1 ;  /* 0x000000710500780c */ /* 0x000fda0000f01670 */
[----:B------:R0:W-:Y:S01]  /*b6e0*/  LDGSTS.E.BYPASS.LTC128B.128 [R0+0x7c00], desc[UR48][R2.64+0x80], !P0 ;  /* 0x07c0008002007fae */ /* 0x0001e2000c101d70 */
[----:B------:R-:W-:Y:S01]  /*b6f0*/  PLOP3.LUT P0, PT, PT, PT, PT, 0x80, 0x0 ;  /* 0x000000000000781c */ /* 0x000fe20003f0f070 */
[----:B------:R-:W-:-:S12]  /*b700*/  NOP ;  /* 0x0000000000007918 */ /* 0x000fd80000000000 */
.L_x_73:
        /* <DEDUP_REMOVED lines=11> */
.L_x_74:
[----:B------:R-:W-:Y:S01]  /*b7c0*/  VIADD R22, R22, 0x1 ;  /* 0x0000000116167836 */ /* 0x000fe20000000000 */
[----:B------:R-:W-:Y:S01]  /*b7d0*/  IADD3 R33, R33, UR43, RZ ;  /* 0x0000002b21217c10 */ /* 0x000fe2000fffe0ff */
[----:B------:R-:W-:Y:S01]  /*b7e0*/  ULDC UR4, c[0x0][0xc34] ;  /* 0x00030d0000047ab9 */ /* 0x000fe20000000800 */
[----:B------:R0:W-:Y:S01]  /*b7f0*/  SYNCS.ARRIVE.TRANS64.A1T0 RZ, [R4+URZ+0x28850], RZ ;  /* 0x028850ff04ff79a7 */ /* 0x0001e2000810003f */
[----:B------:R-:W-:Y:S01]  /*b800*/  VIADD R37, R37, 0x1 ;  /* 0x0000000125257836 */ /* 0x000fe20000000000 */
[----:B------:R-:W-:-:S04]  /*b810*/  ISETP.NE.AND P0, PT, R22, 0x2, PT ;  /* 0x000000021600780c */ /* 0x000fc80003f05270 */
[----:B------:R-:W-:Y:S02]  /*b820*/  SEL R22, R22, RZ, P0 ;  /* 0x000000ff16167207 */ /* 0x000fe40000000000 */
[----:B------:R-:W-:Y:S02]  /*b830*/  SEL R0, RZ, 0x1, P0 ;  /* 0x00000001ff007807 */ /* 0x000fe40000000000 */
[----:B------:R-:W-:Y:S02]  /*b840*/  ISETP.GE.AND P0, PT, R33, UR4, PT ;  /* 0x0000000421007c0c */ /* 0x000fe4000bf06270 */
[----:B------:R-:W-:-:S11]  /*b850*/  LOP3.LUT R25, R25, R0, RZ, 0x3c, !PT ;  /* 0x0000000019197212 */ /* 0x000fd600078e3cff */
[----:B0-----:R-:W-:Y:S05]  /*b860*/  @!P0 BRA `(.L_x_75) ;  /* 0xffffffcc00788947 */ /* 0x001fea000383ffff */
[----:B------:R-:W-:-:S07]  /*b870*/  LOP3.LUT R37, R37, 0x1, RZ, 0xc, !PT ;  /* 0x0000000125257812 */ /* 0x000fce00078e0cff */
.L_x_40:
[----:B------:R-:W0:Y:S01]  /*b880*/  S2R R3, SR_CgaCtaId ;  /* 0x0000000000037919 */ /* 0x000e220000008800 */
[----:B------:R-:W-:Y:S01]  /*b890*/  MOV R0, 0x400 ;  /* 0x0000040000007802 */ /* 0x000fe20000000f00 */
[----:B------:R-:W-:Y:S01]  /*b8a0*/  BSSY B0, `(.L_x_76) ;  /* 0x0000005000007945 */ /* 0x000fe20003800000 */
[----:B------:R-:W-:Y:S02]  /*b8b0*/  SHF.L.U32 R37, R37, 0x1f, RZ ;  /* 0x0000001f25257819 */ /* 0x000fe400000006ff */
[----:B0-----:R-:W-:-:S04]  /*b8c0*/  LEA R5, R3, R0, 0x18 ;  /* 0x0000000003057211 */ /* 0x001fc800078ec0ff */
[----:B------:R-:W0:Y:S02]  /*b8d0*/  SYNCS.PHASECHK.TRANS64.TRYWAIT P0, [R5+URZ+0x28820], R37 ;  /* 0x02882025050075a7 */ /* 0x000e24000800017f */
[----:B0-----:R-:W-:Y:S05]  /*b8e0*/  @!P0 BRA `(.L_x_77) ;  /* 0x0000003800248947 */ /* 0x001fea0003800000 */
.L_x_187:
[----:B------:R-:W-:Y:S05]  /*b8f0*/  BSYNC B0 ;  /* 0x0000000000007941 */ /* 0x000fea0003800000 */
.L_x_76:
[----:B------:R-:W-:-:S03]  /*b900*/  UMOV UR4, 0xffffffff ;  /* 0xffffffff00047882 */ /* 0x000fc60000000000 */
[----:B------:R-:W-:Y:S05]  /*b910*/  BRA.DIV UR4, `(.L_x_78) ;  /* 0x0000003a042c7947 */ /* 0x000fea000b800000 */
[----:B------:R-:W1:Y:S02]  /*b920*/  S2R R0, SR_TID.X ;  /* 0x0000000000007919 */ /* 0x000e640000002100 */
[----:B-1----:R-:W-:-:S04]  /*b930*/  SHF.R.U32.HI R0, RZ, 0x5, R0 ;  /* 0x00000005ff007819 */ /* 0x002fc80000011600 */
[----:B------:R-:W-:-:S05]  /*b940*/  LOP3.LUT R0, R0, 0x3, RZ, 0xc0, !PT ;  /* 0x0000000300007812 */ /* 0x000fca00078ec0ff */
[----:B------:R1:W2:Y:S02]  /*b950*/  SHFL.IDX PT, R14, R0, RZ, 0x1f ;  /* 0x00001fff000e7589 */ /* 0x0002a400000e0000 */
.L_x_190:
[----:B--2---:R-:W-:Y:S01]  /*b960*/  ISETP.NE.AND P0, PT, R14, RZ, PT ;  /* 0x000000ff0e00720c */ /* 0x004fe20003f05270 */
[----:B------:R-:W-:-:S12]  /*b970*/  BSSY B0, `(.L_x_79) ;  /* 0x0000024000007945 */ /* 0x000fd80003800000 */
[----:B------:R-:W-:Y:S05]  /*b980*/  @P0 BRA `(.L_x_80) ;  /* 0x0000000000880947 */ /* 0x000fea0003800000 */
[----:B------:R-:W-:-:S03]  /*b990*/  UMOV UR4, 0xffffffff ;  /* 0xffffffff00047882 */ /* 0x000fc60000000000 */
[----:B------:R-:W-:Y:S05]  /*b9a0*/  BRA.DIV UR4, `(.L_x_81) ;  /* 0x0000003a043c7947 */ /* 0x000fea000b800000 */
[----:B------:R-:W-:-:S13]  /*b9b0*/  ELECT P6, URZ, PT ;  /* 0x00000000003f782f */ /* 0x000fda00038c0000 */
.L_x_193:
[----:B------:R-:W-:Y:S05]  /*b9c0*/  @!P6 BRA `(.L_x_80) ;  /* 0x000000000078e947 */ /* 0x000fea0003800000 */
[----:B------:R-:W-:-:S06]  /*b9d0*/  ULOP3.LUT UR4, UR36, 0x2, URZ, 0xfc, !UPT ;  /* 0x0000000224047892 */ /* 0x000fcc000f8efc3f */
[----:B-1----:R-:W-:-:S05]  /*b9e0*/  IMAD.U32 R0, RZ, RZ, UR4 ;  /* 0x00000004ff007e24 */ /* 0x002fca000f8e00ff */
[----:B------:R-:W-:-:S13]  /*b9f0*/  ISETP.NE.AND P0, PT, R0, 0x3, PT ;  /* 0x000000030000780c */ /* 0x000fda0003f05270 */
[----:B------:R-:W-:Y:S05]  /*ba00*/  @!P0 BRA `(.L_x_82) ;  /* 0x0000000000048947 */ /* 0x000fea0003800000 */
[----:B------:R-:W-:Y:S01]  /*ba10*/  BPT.TRAP 0x1 ;  /* 0x000000040000795c */ /* 0x000fe20000300000 */
.L_x_82:
[C---:B------:R-:W-:Y:S01]  /*ba20*/  LEA R3, R22.reuse, R5, 0x3 ;  /* 0x0000000516037211 */ /* 0x040fe200078e18ff */
[----:B------:R-:W-:Y:S01]  /*ba30*/  VIADD R22, R22, 0x1 ;  /* 0x0000000116167836 */ /* 0x000fe20000000000 */
[----:B------:R-:W-:-:S04]  /*ba40*/  SHF.L.U32 R2, R25, 0x1f, RZ ;  /* 0x0000001f19027819 */ /* 0x000fc800000006ff */
[----:B------:R-:W1:Y:S01]  /*ba50*/  SYNCS.PHASECHK.TRANS64.TRYWAIT P1, [R3+URZ+0x28840], R2 ;  /* 0x02884002030075a7 */ /* 0x000e62000802017f */
[----:B------:R-:W-:-:S04]  /*ba60*/  ISETP.NE.AND P2, PT, R22, 0x2, PT ;  /* 0x000000021600780c */ /* 0x000fc80003f45270 */
[----:B------:R-:W-:Y:S01]  /*ba70*/  SEL R0, RZ, 0x1, P2 ;  /* 0x00000001ff007807 */ /* 0x000fe20001000000 */
[----:B-1----:R-:W-:Y:S08]  /*ba80*/  @!P1 BRA `(.L_x_83) ;  /* 0x0000003800249947 */ /* 0x002ff00003800000 */
.L_x_194:
[----:B------:R-:W-:Y:S02]  /*ba90*/  SEL R22, R22, RZ, P2 ;  /* 0x000000ff16167207 */ /* 0x000fe40001000000 */
[----:B------:R-:W-:Y:S01]  /*baa0*/  LOP3.LUT R0, R25, R0, RZ, 0x3c, !PT ;  /* 0x0000000019007212 */ /* 0x000fe200078e3cff */
[----:B------:R-:W-:Y:S06]  /*bab0*/  @!P0 BRA `(.L_x_84) ;  /* 0x0000000000048947 */ /* 0x000fec0003800000 */
[----:B------:R-:W-:Y:S01]  /*bac0*/  BPT.TRAP 0x1 ;  /* 0x000000040000795c */ /* 0x000fe20000300000 */
.L_x_84:
[----:B0-----:R-:W-:Y:S01]  /*bad0*/  IMAD R5, R22, 0x8, R5 ;  /* 0x0000000816057824 */ /* 0x001fe200078e0205 */
[----:B------:R-:W-:-:S04]  /*bae0*/  SHF.L.U32 R0, R0, 0x1f, RZ ;  /* 0x0000001f00007819 */ /* 0x000fc800000006ff */
[----:B------:R-:W0:Y:S02]  /*baf0*/  SYNCS.PHASECHK.TRANS64.TRYWAIT P1, [R5+URZ+0x28840], R0 ;  /* 0x02884000050075a7 */ /* 0x000e24000802017f */
[----:B0-----:R-:W-:Y:S05]  /*bb00*/  @!P1 BRA `(.L_x_85) ;  /* 0x0000003800189947 */ /* 0x001fea0003800000 */
.L_x_195:
[----:B------:R-:W-:Y:S05]  /*bb10*/  @!P0 BRA `(.L_x_86) ;  /* 0x0000000000048947 */ /* 0x000fea0003800000 */
[----:B------:R-:W-:Y:S01]  /*bb20*/  BPT.TRAP 0x1 ;  /* 0x000000040000795c */ /* 0x000fe20000300000 */
.L_x_86:
[----:B------:R-:W2:Y:S02]  /*bb30*/  SYNCS.PHASECHK.TRANS64.TRYWAIT P1, [R3+URZ+0x28860], R2 ;  /* 0x02886002030075a7 */ /* 0x000ea4000802017f */
[----:B--2---:R-:W-:Y:S05]  /*bb40*/  @!P1 BRA `(.L_x_87) ;  /* 0x00000038001c9947 */ /* 0x004fea0003800000 */
.L_x_196:
[----:B------:R-:W-:Y:S05]  /*bb50*/  @!P0 BRA `(.L_x_88) ;  /* 0x0000000000048947 */ /* 0x000fea0003800000 */
[----:B------:R-:W-:Y:S01]  /*bb60*/  BPT.TRAP 0x1 ;  /* 0x000000040000795c */ /* 0x000fe20000300000 */
.L_x_88:
[----:B---3--:R3:W4:Y:S02]  /*bb70*/  SYNCS.PHASECHK.TRANS64.TRYWAIT P0, [R5+URZ+0x28860], R0 ;  /* 0x02886000050075a7 */ /* 0x008724000800017f */
[----:B----4-:R-:W-:Y:S05]  /*bb80*/  @!P0 NANOSLEEP.SYNCS 0x989680 ;  /* 0x009896800000895d */ /* 0x010fea0003900000 */
[----:B------:R-:W4:Y:S02]  /*bb90*/  @!P0 SYNCS.PHASECHK.TRANS64 P0, [R5+URZ+0x28860], R0 ;  /* 0x02886000050085a7 */ /* 0x000f24000800007f */
[----:B----4-:R-:W-:Y:S05]  /*bba0*/  @!P0 BRA `(.L_x_88) ;  /* 0xfffffffc00f08947 */ /* 0x010fea000383ffff */
.L_x_80:
[----:B------:R-:W-:Y:S05]  /*bbb0*/  BSYNC B0 ;  /* 0x0000000000007941 */ /* 0x000fea0003800000 */
.L_x_79:
[----:B------:R-:W-:Y:S05]  /*bbc0*/  EXIT ;  /* 0x000000000000794d */ /* 0x000fea0003800000 */
.L_x_8:
[----:B0-----:R-:W-:-:S04]  /*bbd0*/  MOV R3, UR39 ;  /* 0x0000002700037c02 */ /* 0x001fc80008000f00 */
[----:B------:R0:W1:Y:S03]  /*bbe0*/  SYNCS.PHASECHK.TRANS64.TRYWAIT P1, [R3+URZ+0x28800], R0 ;  /* 0x02880000030075a7 */ /* 0x000066000802017f */
[----:B-1----:R-:W-:Y:S05]  /*bbf0*/  @!P1 NANOSLEEP.SYNCS 0x989680 ;  /* 0x009896800000995d */ /* 0x002fea0003900000 */
[----:B------:R-:W1:Y:S02]  /*bc00*/  @!P1 SYNCS.PHASECHK.TRANS64 P1, [R3+URZ+0x28800], R0 ;  /* 0x02880000030095a7 */ /* 0x000e64000802007f */
[----:B-1----:R-:W-:Y:S05]  /*bc10*/  @!P1 BRA `(.L_x_8) ;  /* 0xfffffffc00ec9947 */ /* 0x002fea000383ffff */
[----:B------:R-:W-:Y:S05]  /*bc20*/  BRA `(.L_x_89) ;  /* 0xffffff5400187947 */ /* 0x000fea000383ffff */
.L_x_12:
[----:B-1----:R1:W2:Y:S02]  /*bc30*/  SYNCS.PHASECHK.TRANS64.TRYWAIT P1, [R0+URZ+0x28830], R3 ;  /* 0x02883003000075a7 */ /* 0x0022a4000802017f */
[----:B--2---:R-:W-:Y:S05]  /*bc40*/  @!P1 NANOSLEEP.SYNCS 0x989680 ;  /* 0x009896800000995d */ /* 0x004fea0003900000 */
[----:B------:R-:W2:Y:S02]  /*bc50*/  @!P1 SYNCS.PHASECHK.TRANS64 P1, [R0+URZ+0x28830], R3 ;  /* 0x02883003000095a7 */ /* 0x000ea4000802007f */
[----:B--2---:R-:W-:Y:S05]  /*bc60*/  @!P1 BRA `(.L_x_12) ;  /* 0xfffffffc00f09947 */ /* 0x004fea000383ffff */
[----:B------:R-:W-:Y:S05]  /*bc70*/  BRA `(.L_x_11) ;  /* 0xffffff5400387947 */ /* 0x000fea000383ffff */
.L_x_18:
[----:B-1----:R-:W-:-:S04]  /*bc80*/  IMAD.U32 R7, RZ, RZ, UR6 ;  /* 0x00000006ff077e24 */ /* 0x002fc8000f8e00ff */
[----:B------:R1:W2:Y:S03]  /*bc90*/  SYNCS.PHASECHK.TRANS64.TRYWAIT P1, [R7+URZ+0x28830], R6 ;  /* 0x02883006070075a7 */ /* 0x0002a6000802017f */
[----:B--2---:R-:W-:Y:S05]  /*bca0*/  @!P1 NANOSLEEP.SYNCS 0x989680 ;  /* 0x009896800000995d */ /* 0x004fea0003900000 */
[----:B------:R-:W2:Y:S02]  /*bcb0*/  @!P1 SYNCS.PHASECHK.TRANS64 P1, [R7+URZ+0x28830], R6 ;  /* 0x02883006070095a7 */ /* 0x000ea4000802007f */
[----:B--2---:R-:W-:Y:S05]  /*bcc0*/  @!P1 BRA `(.L_x_18) ;  /* 0xfffffffc00ec9947 */ /* 0x004fea000383ffff */
[----:B------:R-:W-:Y:S05]  /*bcd0*/  BRA `(.L_x_15) ;  /* 0xffffff8000607947 */ /* 0x000fea000383ffff */
.L_x_22:
[----:B-1----:R-:W-:-:S04]  /*bce0*/  IMAD.U32 R7, RZ, RZ, UR6 ;  /* 0x00000006ff077e24 */ /* 0x002fc8000f8e00ff */
[----:B------:R1:W2:Y:S03]  /*bcf0*/  SYNCS.PHASECHK.TRANS64.TRYWAIT P1, [R7+URZ+0x28850], R6 ;  /* 0x02885006070075a7 */ /* 0x0002a6000802017f */
[----:B--2---:R-:W-:Y:S05]  /*bd00*/  @!P1 NANOSLEEP.SYNCS 0x989680 ;  /* 0x009896800000995d */ /* 0x004fea0003900000 */
[----:B------:R-:W2:Y:S02]  /*bd10*/  @!P1 SYNCS.PHASECHK.TRANS64 P1, [R7+URZ+0x28850], R6 ;  /* 0x02885006070095a7 */ /* 0x000ea4000802007f */
[----:B--2---:R-:W-:Y:S05]  /*bd20*/  @!P1 BRA `(.L_x_22) ;  /* 0xfffffffc00ec9947 */ /* 0x004fea000383ffff */
[----:B------:R-:W-:Y:S05]  /*bd30*/  BRA `(.L_x_19) ;  /* 0xffffff84002c7947 */ /* 0x000fea000383ffff */
.L_x_29:
[----:B-1----:R-:W-:-:S04]  /*bd40*/  MOV R5, UR10 ;  /* 0x0000000a00057c02 */ /* 0x002fc80008000f00 */
[----:B------:R1:W2:Y:S03]  /*bd50*/  SYNCS.PHASECHK.TRANS64.TRYWAIT P1, [R5+URZ+0x28850], R4 ;  /* 0x02885004050075a7 */ /* 0x0002a6000802017f */
[----:B--2---:R-:W-:Y:S05]  /*bd60*/  @!P1 NANOSLEEP.SYNCS 0x989680 ;  /* 0x009896800000995d */ /* 0x004fea0003900000 */
[----:B------:R-:W2:Y:S02]  /*bd70*/  @!P1 SYNCS.PHASECHK.TRANS64 P1, [R5+URZ+0x28850], R4 ;  /* 0x02885004050095a7 */ /* 0x000ea4000802007f */
[----:B--2---:R-:W-:Y:S05]  /*bd80*/  @!P1 BRA `(.L_x_29) ;  /* 0xfffffffc00ec9947 */ /* 0x004fea000383ffff */
[----:B------:R-:W-:Y:S05]  /*bd90*/  BRA `(.L_x_28) ;  /* 0xffffffa800147947 */ /* 0x000fea000383ffff */
.L_x_44:
[----:B------:R-:W0:Y:S01]  /*bda0*/  S2R R16, SR_TID.X ;  /* 0x0000000000107919 */ /* 0x000e220000002100 */
[----:B------:R-:W-:Y:S01]  /*bdb0*/  BSSY B0, `(.L_x_90) ;  /* 0x000000a000007945 */ /* 0x000fe20003800000 */
[----:B------:R-:W-:Y:S01]  /*bdc0*/  IMAD.MOV.U32 R12, RZ, RZ, RZ ;  /* 0x000000ffff0c7224 */ /* 0x000fe200078e00ff */
[----:B------:R-:W-:Y:S01]  /*bdd0*/  MOV R11, 0x1f ;  /* 0x0000001f000b7802 */ /* 0x000fe20000000f00 */
[----:B------:R-:W-:Y:S01]  /*bde0*/  IMAD.MOV.U32 R15, RZ, RZ, -0x1 ;  /* 0xffffffffff0f7424 */ /* 0x000fe200078e00ff */
[----:B0-----:R-:W-:-:S04]  /*bdf0*/  SHF.R.U32.HI R16, RZ, 0x5, R16 ;  /* 0x00000005ff107819 */ /* 0x001fc80000011610 */
[----:B------:R-:W-:-:S05]  /*be00*/  LOP3.LUT R16, R16, 0x3, RZ, 0xc0, !PT ;  /* 0x0000000310107812 */ /* 0x000fca00078ec0ff */
[----:B------:R-:W-:-:S07]  /*be10*/  IMAD.MOV.U32 R13, RZ, RZ, R16 ;  /* 0x000000ffff0d7224 */ /* 0x000fce00078e0010 */
[----:B-----5:R-:W-:Y:S05]  /*be20*/  WARPSYNC.COLLECTIVE R15, `(.L_x_91) ;  /* 0x000000000f087348 */ /* 0x020fea0003c00000 */
[----:B------:R0:W1:Y:S02]  /*be30*/  SHFL.IDX P6, R14, R13, R12, R11 ;  /* 0x0000000c0d0e7389 */ /* 0x00006400000c000b */
[----:B01---5:R-:W-:Y:S01]  /*be40*/  ENDCOLLECTIVE ;  /* 0x000000000000791b */ /* 0x023fe20003800000 */
.L_x_91:
[----:B------:R-:W-:Y:S05]  /*be50*/  BSYNC B0 ;  /* 0x0000000000007941 */ /* 0x000fea0003800000 */
.L_x_90:
[----:B------:R-:W-:Y:S05]  /*be60*/  BRA `(.L_x_92) ;  /* 0xffffffcc00c47947 */ /* 0x000fea000383ffff */
.L_x_47:
[----:B0-----:R0:W1:Y:S02]  /*be70*/  SYNCS.PHASECHK.TRANS64.TRYWAIT P0, [R0+URZ+0x28840], R3 ;  /* 0x02884003000075a7 */ /* 0x001064000800017f */
[----:B-1----:R-:W-:Y:S05]  /*be80*/  @!P0 NANOSLEEP.SYNCS 0x989680 ;  /* 0x009896800000895d */ /* 0x002fea0003900000 */
[----:B------:R-:W1:Y:S02]  /*be90*/  @!P0 SYNCS.PHASECHK.TRANS64 P0, [R0+URZ+0x28840], R3 ;  /* 0x02884003000085a7 */ /* 0x000e64000800007f */
[----:B-1----:R-:W-:Y:S05]  /*bea0*/  @!P0 BRA `(.L_x_47) ;  /* 0xfffffffc00f08947 */ /* 0x002fea000383ffff */
[----:B------:R-:W-:Y:S05]  /*beb0*/  BRA `(.L_x_93) ;  /* 0xffffffd0002c7947 */ /* 0x000fea000383ffff */
.L_x_48:
[----:B------:R-:W-:Y:S01]  /*bec0*/  BSSY B0, `(.L_x_94) ;  /* 0x0000008000007945 */ /* 0x000fe20003800000 */
[----:B------:R-:W-:Y:S01]  /*bed0*/  IMAD.MOV.U32 R13, RZ, RZ, R6 ;  /* 0x000000ffff0d7224 */ /* 0x000fe200078e0006 */
[----:B------:R-:W-:Y:S01]  /*bee0*/  MOV R12, RZ ;  /* 0x000000ff000c7202 */ /* 0x000fe20000000f00 */
[----:B------:R-:W-:Y:S02]  /*bef0*/  IMAD.MOV.U32 R11, RZ, RZ, 0x181f ;  /* 0x0000181fff0b7424 */ /* 0x000fe400078e00ff */
[----:B------:R-:W-:-:S07]  /*bf00*/  IMAD.MOV.U32 R15, RZ, RZ, -0x1 ;  /* 0xffffffffff0f7424 */ /* 0x000fce00078e00ff */
[----:B------:R-:W-:Y:S05]  /*bf10*/  WARPSYNC.COLLECTIVE R15, `(.L_x_95) ;  /* 0x000000000f087348 */ /* 0x000fea0003c00000 */
[----:B------:R0:W1:Y:S02]  /*bf20*/  SHFL.IDX P6, R14, R13, R12, R11 ;  /* 0x0000000c0d0e7389 */ /* 0x00006400000c000b */
[----:B01----:R-:W-:Y:S01]  /*bf30*/  ENDCOLLECTIVE ;  /* 0x000000000000791b */ /* 0x003fe20003800000 */
.L_x_95:
[----:B------:R-:W-:Y:S05]  /*bf40*/  BSYNC B0 ;  /* 0x0000000000007941 */ /* 0x000fea0003800000 */
.L_x_94:
[----:B------:R-:W-:Y:S01]  /*bf50*/  IMAD.MOV.U32 R13, RZ, RZ, R4 ;  /* 0x000000ffff0d7224 */ /* 0x000fe200078e0004 */
[----:B------:R-:W-:Y:S01]  /*bf60*/  MOV R11, 0x181f ;  /* 0x0000181f000b7802 */ /* 0x000fe20000000f00 */
[----:B------:R-:W-:Y:S01]  /*bf70*/  IMAD.MOV.U32 R12, RZ, RZ, RZ ;  /* 0x000000ffff0c7224 */ /* 0x000fe200078e00ff */
[----:B------:R-:W-:Y:S01]  /*bf80*/  MOV R2, R14 ;  /* 0x0000000e00027202 */ /* 0x000fe20000000f00 */
[----:B------:R-:W-:Y:S01]  /*bf90*/  IMAD.MOV.U32 R15, RZ, RZ, -0x1 ;  /* 0xffffffffff0f7424 */ /* 0x000fe200078e00ff */
[----:B------:R-:W-:-:S13]  /*bfa0*/  ISETP.GE.AND P0, PT, R30, 0x1, PT ;  /* 0x000000011e00780c */ /* 0x000fda0003f06270 */
[----:B------:R-:W-:Y:S05]  /*bfb0*/  WARPSYNC.COLLECTIVE R15, `(.L_x_96) ;  /* 0x000000000f087348 */ /* 0x000fea0003c00000 */
[----:B------:R0:W1:Y:S02]  /*bfc0*/  SHFL.IDX P6, R14, R13, R12, R11 ;  /* 0x0000000c0d0e7389 */ /* 0x00006400000c000b */
[----:B01----:R-:W-:Y:S01]  /*bfd0*/  ENDCOLLECTIVE ;  /* 0x000000000000791b */ /* 0x003fe20003800000 */
.L_x_96:
[----:B------:R-:W-:Y:S01]  /*bfe0*/  @P0 LEA R7, R5, UR39, 0x1 ;  /* 0x0000002705070c11 */ /* 0x000fe2000f8e08ff */
[----:B------:R-:W-:Y:S02]  /*bff0*/  IMAD.MOV.U32 R13, RZ, RZ, R6 ;  /* 0x000000ffff0d7224 */ /* 0x000fe400078e0006 */
[----:B------:R-:W-:Y:S01]  /*c000*/  IMAD.MOV.U32 R12, RZ, RZ, 0x1 ;  /* 0x00000001ff0c7424 */ /* 0x000fe200078e00ff */
[----:B------:R-:W-:-:S05]  /*c010*/  @P0 LEA R14, P1, R34, R14, 0x1 ;  /* 0x0000000e220e0211 */ /* 0x000fca00078208ff */
[----:B------:R-:W-:Y:S01]  /*c020*/  @P0 IMAD.X R3, RZ, RZ, R2, P1 ;  /* 0x000000ffff030224 */ /* 0x000fe200008e0602 */
[----:B------:R-:W-:-:S07]  /*c030*/  @P0 MOV R2, R14 ;  /* 0x0000000e00020202 */ /* 0x000fce0000000f00 */
[----:B------:R-:W-:Y:S05]  /*c040*/  WARPSYNC.COLLECTIVE R15, `(.L_x_97) ;  /* 0x000000000f087348 */ /* 0x000fea0003c00000 */
[----:B------:R0:W1:Y:S02]  /*c050*/  SHFL.IDX P6, R14, R13, R12, R11 ;  /* 0x0000000c0d0e7389 */ /* 0x00006400000c000b */
[----:B01----:R-:W-:Y:S01]  /*c060*/  ENDCOLLECTIVE ;  /* 0x000000000000791b */ /* 0x003fe20003800000 */
.L_x_97:
[----:B------:R-:W-:Y:S01]  /*c070*/  @!PT LDS RZ, [RZ] ;  /* 0x00000000fffff984 */ /* 0x000fe20000000800 */
[----:B------:R-:W-:Y:S01]  /*c080*/  @!PT LDS RZ, [RZ] ;  /* 0x00000000fffff984 */ /* 0x000fe20000000800 */
[----:B------:R-:W-:Y:S01]  /*c090*/  @!PT LDS RZ, [RZ] ;  /* 0x00000000fffff984 */ /* 0x000fe20000000800 */
[----:B------:R0:W-:Y:S04]  /*c0a0*/  @P0 LDGSTS.E.BYPASS.LTC128B.128 [R7+0x18400], desc[UR48][R2.64], !P3 ;  /* 0x1840000002070fae */ /* 0x0001e8000d901d70 */
[----:B------:R0:W-:Y:S01]  /*c0b0*/  @P0 LDGSTS.E.BYPASS.LTC128B.128 [R7+0x1c400], desc[UR48][R2.64+0x80], !P2 ;  /* 0x1c40008002070fae */ /* 0x0001e2000d101d70 */
[----:B------:R-:W-:Y:S01]  /*c0c0*/  ISETP.GE.AND P0, PT, R30, 0x11, PT ;  /* 0x000000111e00780c */ /* 0x000fe20003f06270 */
[----:B------:R-:W-:-:S12]  /*c0d0*/  IMAD.MOV.U32 R13, RZ, RZ, R4 ;  /* 0x000000ffff0d7224 */ /* 0x000fd800078e0004 */
[----:B------:R-:W-:Y:S02]  /*c0e0*/  @P0 LEA R21, R5, UR39, 0x1 ;  /* 0x0000002705150c11 */ /* 0x000fe4000f8e08ff */
[----:B0-----:R-:W-:-:S07]  /*c0f0*/  MOV R8, R14 ;  /* 0x0000000e00087202 */ /* 0x001fce0000000f00 */
[----:B------:R-:W-:Y:S05]  /*c100*/  WARPSYNC.COLLECTIVE R15, `(.L_x_98) ;  /* 0x000000000f087348 */ /* 0x000fea0003c00000 */
[----:B------:R0:W1:Y:S02]  /*c110*/  SHFL.IDX P6, R14, R13, R12, R11 ;  /* 0x0000000c0d0e7389 */ /* 0x00006400000c000b */
[----:B01----:R-:W-:Y:S01]  /*c120*/  ENDCOLLECTIVE ;  /* 0x000000000000791b */ /* 0x003fe20003800000 */
.L_x_98:
[----:B------:R-:W-:Y:S01]  /*c130*/  IMAD.MOV.U32 R13, RZ, RZ, R6 ;  /* 0x000000ffff0d7224 */ /* 0x000fe200078e0006 */
[----:B------:R-:W-:Y:S02]  /*c140*/  MOV R12, 0x2 ;  /* 0x00000002000c7802 */ /* 0x000fe40000000f00 */
[----:B------:R-:W-:-:S04]  /*c150*/  @P0 LEA R14, P1, R34, R14, 0x1 ;  /* 0x0000000e220e0211 */ /* 0x000fc800078208ff */
[----:B------:R-:W-:Y:S01]  /*c160*/  @P0 MOV R2, R14 ;  /* 0x0000000e00020202 */ /* 0x000fe20000000f00 */
[----:B------:R-:W-:-:S08]  /*c170*/  @P0 IMAD.X R9, RZ, RZ, R8, P1 ;  /* 0x000000ffff090224 */ /* 0x000fd000008e0608 */
[----:B------:R-:W-:Y:S05]  /*c180*/  WARPSYNC.COLLECTIVE R15, `(.L_x_99) ;  /* 0x000000000f087348 */ /* 0x000fea0003c00000 */
[----:B------:R0:W1:Y:S02]  /*c190*/  SHFL.IDX P6, R14, R13, R12, R11 ;  /* 0x0000000c0d0e7389 */ /* 0x00006400000c000b */
[----:B01----:R-:W-:Y:S01]  /*c1a0*/  ENDCOLLECTIVE ;  /* 0x000000000000791b */ /* 0x003fe20003800000 */
.L_x_99:
[----:B------:R-:W-:-:S05]  /*c1b0*/  @P0 IMAD.MOV.U32 R3, RZ, RZ, R9 ;  /* 0x000000ffff030224 */ /* 0x000fca00078e0009 */
[----:B------:R-:W-:Y:S01]  /*c1c0*/  @!PT LDS RZ, [RZ] ;  /* 0x00000000fffff984 */ /* 0x000fe20000000800 */
[----:B------:R-:W-:Y:S01]  /*c1d0*/  @!PT LDS RZ, [RZ] ;  /* 0x00000000fffff984 */ /* 0x000fe20000000800 */
[----:B------:R-:W-:Y:S01]  /*c1e0*/  @!PT LDS RZ, [RZ] ;  /* 0x00000000fffff984 */ /* 0x000fe20000000800 */
[----:B------:R0:W-:Y:S04]  /*c1f0*/  @P0 LDGSTS.E.BYPASS.LTC128B.128 [R21+0x18c00], desc[UR48][R2.64], !P3 ;  /* 0x18c0000002150fae */ /* 0x0001e8000d901d70 */
[----:B------:R0:W-:Y:S01]  /*c200*/  @P0 LDGSTS.E.BYPASS.LTC128B.128 [R21+0x1cc00], desc[UR48][R2.64+0x80], !P2 ;  /* 0x1cc0008002150fae */ /* 0x0001e2000d101d70 */
[----:B------:R-:W-:Y:S01]  /*c210*/  ISETP.GE.AND P0, PT, R30, 0x21, PT ;  /* 0x000000211e00780c */ /* 0x000fe20003f06270 */
[----:B------:R-:W-:Y:S02]  /*c220*/  IMAD.MOV.U32 R13, RZ, RZ, R4 ;  /* 0x000000ffff0d7224 */ /* 0x000fe400078e0004 */
[----:B------:R-:W-:-:S10]  /*c230*/  IMAD.MOV.U32 R7, RZ, RZ, R14 ;  /* 0x000000ffff077224 */ /* 0x000fd400078e000e */
[----:B0-----:R-:W-:Y:S05]  /*c240*/  WARPSYNC.COLLECTIVE R15, `(.L_x_100) ;  /* 0x000000000f087348 */ /* 0x001fea0003c00000 */
[----:B------:R1:W2:Y:S02]  /*c250*/  SHFL.IDX P6, R14, R13, R12, R11 ;  /* 0x0000000c0d0e7389 */ /* 0x0002a400000c000b */
[----:B012---:R-:W-:Y:S01]  /*c260*/  ENDCOLLECTIVE ;  /* 0x000000000000791b */ /* 0x007fe20003800000 */
.L_x_100:
[----:B------:R-:W-:Y:S02]  /*c270*/  @P0 LEA R9, R5, UR39, 0x1 ;  /* 0x0000002705090c11 */ /* 0x000fe4000f8e08ff */
[----:B------:R-:W-:Y:S01]  /*c280*/  MOV R13, R6 ;  /* 0x00000006000d7202 */ /* 0x000fe20000000f00 */
[----:B------:R-:W-:Y:S01]  /*c290*/  IMAD.MOV.U32 R12, RZ, RZ, 0x3 ;  /* 0x00000003ff0c7424 */ /* 0x000fe200078e00ff */
[----:B------:R-:W-:-:S04]  /*c2a0*/  @P0 LEA R14, P1, R34, R14, 0x1 ;  /* 0x0000000e220e0211 */ /* 0x000fc800078208ff */
[----:B------:R-:W-:Y:S01]  /*c2b0*/  @P0 IADD3.X R7, RZ, R7, RZ, P1, !PT ;  /* 0x00000007ff070210 */ /* 0x000fe20000ffe4ff */
[----:B------:R-:W-:-:S08]  /*c2c0*/  @P0 IMAD.MOV.U32 R2, RZ, RZ, R14 ;  /* 0x000000ffff020224 */ /* 0x000fd000078e000e */
[----:B------:R-:W-:Y:S05]  /*c2d0*/  WARPSYNC.COLLECTIVE R15, `(.L_x_101) ;  /* 0x000000000f087348 */ /* 0x000fea0003c00000 */
[----:B------:R0:W1:Y:S02]  /*c2e0*/  SHFL.IDX P6, R14, R13, R12, R11 ;  /* 0x0000000c0d0e7389 */ /* 0x00006400000c000b */
[----:B01----:R-:W-:Y:S01]  /*c2f0*/  ENDCOLLECTIVE ;  /* 0x000000000000791b */ /* 0x003fe20003800000 */
.L_x_101:
[----:B------:R-:W-:-:S05]  /*c300*/  @P0 IMAD.MOV.U32 R3, RZ, RZ, R7 ;  /* 0x000000ffff030224 */ /* 0x000fca00078e0007 */
[----:B------:R-:W-:Y:S01]  /*c310*/  @!PT LDS RZ, [RZ] ;  /* 0x00000000fffff984 */ /* 0x000fe20000000800 */
[----:B------:R-:W-:Y:S01]  /*c320*/  @!PT LDS RZ, [RZ] ;  /* 0x00000000fffff984 */ /* 0x000fe20000000800 */
[----:B------:R-:W-:Y:S01]  /*c330*/  @!PT LDS RZ, [RZ] ;  /* 0x00000000fffff984 */ /* 0x000fe20000000800 */
[----:B------:R0:W-:Y:S04]  /*c340*/  @P0 LDGSTS.E.BYPASS.LTC128B.128 [R9+0x19400], desc[UR48][R2.64], !P3 ;  /* 0x1940000002090fae */ /* 0x0001e8000d901d70 */
[----:B------:R0:W-:Y:S01]  /*c350*/  @P0 LDGSTS.E.BYPASS.LTC128B.128 [R9+0x1d400], desc[UR48][R2.64+0x80], !P2 ;  /* 0x1d40008002090fae */ /* 0x0001e2000d101d70 */
[----:B------:R-:W-:Y:S02]  /*c360*/  ISETP.GE.AND P0, PT, R30, 0x31, PT ;  /* 0x000000311e00780c */ /* 0x000fe40003f06270 */
[----:B------:R-:W-:Y:S01]  /*c370*/  MOV R13, R4 ;  /* 0x00000004000d7202 */ /* 0x000fe20000000f00 */
[----:B------:R-:W-:-:S10]  /*c380*/  IMAD.MOV.U32 R7, RZ, RZ, R14 ;  /* 0x000000ffff077224 */ /* 0x000fd400078e000e */
[----:B0-----:R-:W-:-:S07]  /*c390*/  @P0 LEA R21, R5, UR39, 0x1 ;  /* 0x0000002705150c11 */ /* 0x001fce000f8e08ff */
[----:B------:R-:W-:Y:S05]  /*c3a0*/  WARPSYNC.COLLECTIVE R15, `(.L_x_102) ;  /* 0x000000000f087348 */ /* 0x000fea0003c00000 */
[----:B------:R0:W1:Y:S02]  /*c3b0*/  SHFL.IDX P6, R14, R13, R12, R11 ;  /* 0x0000000c0d0e7389 */ /* 0x00006400000c000b */
[----:B01----:R-:W-:Y:S01]  /*c3c0*/  ENDCOLLECTIVE ;  /* 0x000000000000791b */ /* 0x003fe20003800000 */
.L_x_102:
[----:B------:R-:W-:Y:S02]  /*c3d0*/  IMAD.MOV.U32 R13, RZ, RZ, R6 ;  /* 0x000000ffff0d7224 */ /* 0x000fe400078e0006 */
[----:B------:R-:W-:Y:S01]  /*c3e0*/  IMAD.MOV.U32 R12, RZ, RZ, 0x4 ;  /* 0x00000004ff0c7424 */ /* 0x000fe200078e00ff */
[----:B------:R-:W-:-:S05]  /*c3f0*/  @P0 LEA R14, P1, R34, R14, 0x1 ;  /* 0x0000000e220e0211 */ /* 0x000fca00078208ff */
[----:B------:R-:W-:-:S08]  /*c400*/  @P0 IMAD.MOV.U32 R2, RZ, RZ, R14 ;  /* 0x000000ffff020224 */ /* 0x000fd000078e000e */
[----:B------:R-:W-:Y:S05]  /*c410*/  WARPSYNC.COLLECTIVE R15, `(.L_x_103) ;  /* 0x000000000f087348 */ /* 0x000fea0003c00000 */
[----:B------:R0:W1:Y:S02]  /*c420*/  SHFL.IDX P6, R14, R13, R12, R11 ;  /* 0x0000000c0d0e7389 */ /* 0x00006400000c000b */
[----:B01----:R-:W-:Y:S01]  /*c430*/  ENDCOLLECTIVE ;  /* 0x000000000000791b */ /* 0x003fe20003800000 */
.L_x_103:
[----:B------:R-:W-:-:S05]  /*c440*/  @P0 IMAD.X R7, RZ, RZ, R7, P1 ;  /* 0x000000ffff070224 */ /* 0x000fca00008e0607 */
[----:B------:R-:W-:-:S05]  /*c450*/  @P0 MOV R3, R7 ;  /* 0x0000000700030202 */ /* 0x000fca0000000f00 */
[----:B------:R-:W-:Y:S01]  /*c460*/  @!PT LDS RZ, [RZ] ;  /* 0x00000000fffff984 */ /* 0x000fe20000000800 */
[----:B------:R-:W-:Y:S01]  /*c470*/  @!PT LDS RZ, [RZ] ;  /* 0x00000000fffff984 */ /* 0x000fe20000000800 */
[----:B------:R-:W-:Y:S01]  /*c480*/  @!PT LDS RZ, [RZ] ;  /* 0x00000000fffff984 */ /* 0x000fe20000000800 */
[----:B------:R0:W-:Y:S01]  /*c490*/  @P0 LDGSTS.E.BYPASS.LTC128B.128 [R21+0x19c00], desc[UR48][R2.64], !P3 ;  /* 0x19c0000002150fae */ /* 0x0001e2000d901d70 */
[----:B------:R-:W-:-:S03]  /*c4a0*/  IMAD.MOV.U32 R13, RZ, RZ, R4 ;  /* 0x000000ffff0d7224 */ /* 0x000fc600078e0004 */
[----:B------:R0:W-:Y:S01]  /*c4b0*/  @P0 LDGSTS.E.BYPASS.LTC128B.128 [R21+0x1dc00], desc[UR48][R2.64+0x80], !P2 ;  /* 0x1dc0008002150fae */ /* 0x0001e2000d101d70 */
[----:B------:R-:W-:Y:S02]  /*c4c0*/  ISETP.GE.AND P0, PT, R30, 0x41, PT ;  /* 0x000000411e00780c */ /* 0x000fe40003f06270 */
[----:B------:R-:W-:-:S11]  /*c4d0*/  MOV R7, R14 ;  /* 0x0000000e00077202 */ /* 0x000fd60000000f00 */
[----:B0-----:R-:W-:Y:S05]  /*c4e0*/  WARPSYNC.COLLECTIVE R15, `(.L_x_104) ;  /* 0x000000000f087348 */ /* 0x001fea0003c00000 */
[----:B------:R1:W2:Y:S02]  /*c4f0*/  SHFL.IDX P6, R14, R13, R12, R11 ;  /* 0x0000000c0d0e7389 */ /* 0x0002a400000c000b */
[----:B012---:R-:W-:Y:S01]  /*c500*/  ENDCOLLECTIVE ;  /* 0x000000000000791b */ /* 0x007fe20003800000 */
.L_x_104:
[----:B------:R-:W-:Y:S01]  /*c510*/  @P0 LEA R9, R5, UR39, 0x1 ;  /* 0x0000002705090c11 */ /* 0x000fe2000f8e08ff */
        /* <DEDUP_REMOVED lines=8> */
.L_x_105:
        /* <DEDUP_REMOVED lines=12> */
.L_x_106:
        /* <DEDUP_REMOVED lines=9> */
.L_x_107:
        /* <DEDUP_REMOVED lines=13> */
.L_x_108:
[----:B------:R-:W-:Y:S02]  /*c7c0*/  IMAD.MOV.U32 R13, RZ, RZ, R6 ;  /* 0x000000ffff0d7224 */ /* 0x000fe400078e0006 */
[----:B------:R-:W-:Y:S01]  /*c7d0*/  IMAD.MOV.U32 R12, RZ, RZ, 0x7 ;  /* 0x00000007ff0c7424 */ /* 0x000fe200078e00ff */
[----:B------:R-:W-:-:S05]  /*c7e0*/  @P0 LEA R14, P1, R34, R14, 0x1 ;  /* 0x0000000e220e0211 */ /* 0x000fca00078208ff */
[----:B------:R-:W-:-:S08]  /*c7f0*/  @P0 IMAD.MOV.U32 R2, RZ, RZ, R14 ;  /* 0x000000ffff020224 */ /* 0x000fd000078e000e */
[----:B------:R-:W-:Y:S05]  /*c800*/  WARPSYNC.COLLECTIVE R15, `(.L_x_109) ;  /* 0x000000000f087348 */ /* 0x000fea0003c00000 */
[----:B------:R0:W1:Y:S02]  /*c810*/  SHFL.IDX P6, R14, R13, R12, R11 ;  /* 0x0000000c0d0e7389 */ /* 0x00006400000c000b */
[----:B01----:R-:W-:Y:S01]  /*c820*/  ENDCOLLECTIVE ;  /* 0x000000000000791b */ /* 0x003fe20003800000 */
.L_x_109:
        /* <DEDUP_REMOVED lines=8> */
[----:B------:R-:W-:-:S07]  /*c8b0*/  MOV R7, R14 ;  /* 0x0000000e00077202 */ /* 0x000fce0000000f00 */
[----:B0-----:R-:W-:Y:S05]  /*c8c0*/  WARPSYNC.COLLECTIVE R15, `(.L_x_110) ;  /* 0x000000000f087348 */ /* 0x001fea0003c00000 */
[----:B------:R1:W2:Y:S02]  /*c8d0*/  SHFL.IDX P6, R14, R13, R12, R11 ;  /* 0x0000000c0d0e7389 */ /* 0x0002a400000c000b */
[----:B012---:R-:W-:Y:S01]  /*c8e0*/  ENDCOLLECTIVE ;  /* 0x000000000000791b */ /* 0x007fe20003800000 */
.L_x_110:
[----:B------:R-:W-:Y:S05]  /*c8f0*/  BRA `(.L_x_111) ;  /* 0xffffffcc00187947 */ /* 0x000fea000383ffff */
.L_x_52:
[----:B------:R-:W-:Y:S01]  /*c900*/  IMAD.MOV.U32 R13, RZ, RZ, R5 ;  /* 0x000000ffff0d7224 */ /* 0x000fe200078e0005 */
[----:B------:R-:W-:Y:S01]  /*c910*/  MOV R12, RZ ;  /* 0x000000ff000c7202 */ /* 0x000fe20000000f00 */
[----:B------:R-:W-:Y:S02]  /*c920*/  IMAD.MOV.U32 R11, RZ, RZ, 0x181f ;  /* 0x0000181fff0b7424 */ /* 0x000fe400078e00ff */
[----:B------:R-:W-:Y:S02]  /*c930*/  IMAD.MOV.U32 R15, RZ, RZ, -0x1 ;  /* 0xffffffffff0f7424 */ /* 0x000fe400078e00ff */
[----:B------:R-:W-:-:S07]  /*c940*/  IMAD.IADD R4, R35, 0x1, R4 ;  /* 0x0000000123047824 */ /* 0x000fce00078e0204 */
[----:B------:R-:W-:Y:S05]  /*c950*/  WARPSYNC.COLLECTIVE R15, `(.L_x_112) ;  /* 0x000000000f087348 */ /* 0x000fea0003c00000 */
[----:B------:R0:W1:Y:S02]  /*c960*/  SHFL.IDX P6, R14, R13, R12, R11 ;  /* 0x0000000c0d0e7389 */ /* 0x00006400000c000b */
[----:B01----:R-:W-:Y:S01]  /*c970*/  ENDCOLLECTIVE ;  /* 0x000000000000791b */ /* 0x003fe20003800000 */
.L_x_112:
[C---:B------:R-:W-:Y:S01]  /*c980*/  VIADD R6, R4.reuse, 0x10 ;  /* 0x0000001004067836 */ /* 0x040fe20000000000 */
[----:B------:R-:W-:Y:S01]  /*c990*/  ISETP.GE.AND P0, PT, R4, UR38, PT ;  /* 0x0000002604007c0c */ /* 0x000fe2000bf06270 */
[----:B------:R-:W-:Y:S01]  /*c9a0*/  IMAD.MOV.U32 R13, RZ, RZ, R0 ;  /* 0x000000ffff0d7224 */ /* 0x000fe200078e0000 */
[----:B------:R-:W-:-:S11]  /*c9b0*/  MOV R2, R14 ;  /* 0x0000000e00027202 */ /* 0x000fd60000000f00 */
[----:B------:R-:W-:Y:S05]  /*c9c0*/  WARPSYNC.COLLECTIVE R15, `(.L_x_113) ;  /* 0x000000000f087348 */ /* 0x000fea0003c00000 */
[----:B------:R0:W1:Y:S02]  /*c9d0*/  SHFL.IDX P6, R14, R13, R12, R11 ;  /* 0x0000000c0d0e7389 */ /* 0x00006400000c000b */
[----:B01----:R-:W-:Y:S01]  /*c9e0*/  ENDCOLLECTIVE ;  /* 0x000000000000791b */ /* 0x003fe20003800000 */
.L_x_113:
[----:B------:R-:W-:Y:S01]  /*c9f0*/  MOV R13, R5 ;  /* 0x00000005000d7202 */ /* 0x000fe20000000f00 */
[----:B------:R-:W-:Y:S01]  /*ca00*/  IMAD.MOV.U32 R12, RZ, RZ, 0x1 ;  /* 0x00000001ff0c7424 */ /* 0x000fe200078e00ff */
[----:B------:R-:W-:-:S04]  /*ca10*/  @!P0 LEA R14, P1, R34, R14, 0x1 ;  /* 0x0000000e220e8211 */ /* 0x000fc800078208ff */
[----:B------:R-:W-:Y:S01]  /*ca20*/  @!P0 IADD3.X R3, RZ, R2, RZ, P1, !PT ;  /* 0x00000002ff038210 */ /* 0x000fe20000ffe4ff */
[----:B------:R-:W-:-:S08]  /*ca30*/  @!P0 IMAD.MOV.U32 R2, RZ, RZ, R14 ;  /* 0x000000ffff028224 */ /* 0x000fd000078e000e */
[----:B------:R-:W-:Y:S05]  /*ca40*/  WARPSYNC.COLLECTIVE R15, `(.L_x_114) ;  /* 0x000000000f087348 */ /* 0x000fea0003c00000 */
[----:B------:R0:W1:Y:S02]  /*ca50*/  SHFL.IDX P6, R14, R13, R12, R11 ;  /* 0x0000000c0d0e7389 */ /* 0x00006400000c000b */
[----:B01----:R-:W-:Y:S01]  /*ca60*/  ENDCOLLECTIVE ;  /* 0x000000000000791b */ /* 0x003fe20003800000 */
.L_x_114:
[----:B------:R-:W-:Y:S01]  /*ca70*/  @!PT LDS RZ, [RZ] ;  /* 0x00000000fffff984 */ /* 0x000fe20000000800 */
[----:B------:R-:W-:Y:S01]  /*ca80*/  @!PT LDS RZ, [RZ] ;  /* 0x00000000fffff984 */ /* 0x000fe20000000800 */
[----:B------:R-:W-:Y:S01]  /*ca90*/  @!PT LDS RZ, [RZ] ;  /* 0x00000000fffff984 */ /* 0x000fe20000000800 */
[----:B------:R0:W-:Y:S04]  /*caa0*/  @!P0 LDGSTS.E.BYPASS.LTC128B.128 [R8+0x10400], desc[UR48][R2.64], !P4 ;  /* 0x1040000002088fae */ /* 0x0001e8000e101d70 */
[----:B------:R0:W-:Y:S01]  /*cab0*/  @!P0 LDGSTS.E.BYPASS.LTC128B.128 [R8+0x14400], desc[UR48][R2.64+0x80], !P5 ;  /* 0x1440008002088fae */ /* 0x0001e2000e901d70 */
[----:B------:R-:W-:Y:S02]  /*cac0*/  ISETP.GE.AND P0, PT, R6, UR38, PT ;  /* 0x0000002606007c0c */ /* 0x000fe4000bf06270 */
[----:B------:R-:W-:Y:S01]  /*cad0*/  MOV R13, R0 ;  /* 0x00000000000d7202 */ /* 0x000fe20000000f00 */
[----:B------:R-:W-:-:S10]  /*cae0*/  IMAD.MOV.U32 R6, RZ, RZ, R14 ;  /* 0x000000ffff067224 */ /* 0x000fd400078e000e */
[----:B0-----:R-:W-:Y:S05]  /*caf0*/  WARPSYNC.COLLECTIVE R15, `(.L_x_115) ;  /* 0x000000000f087348 */ /* 0x001fea0003c00000 */
[----:B------:R1:W2:Y:S02]  /*cb00*/  SHFL.IDX P6, R14, R13, R12, R11 ;  /* 0x0000000c0d0e7389 */ /* 0x0002a400000c000b */
[----:B012---:R-:W-:Y:S01]  /*cb10*/  ENDCOLLECTIVE ;  /* 0x000000000000791b */ /* 0x007fe20003800000 */
.L_x_115:
[----:B------:R-:W-:Y:S01]  /*cb20*/  IMAD.MOV.U32 R13, RZ, RZ, R5 ;  /* 0x000000ffff0d7224 */ /* 0x000fe200078e0005 */
[----:B------:R-:W-:Y:S02]  /*cb30*/  MOV R12, 0x2 ;  /* 0x00000002000c7802 */ /* 0x000fe40000000f00 */
[----:B------:R-:W-:-:S05]  /*cb40*/  @!P0 LEA R14, P1, R34, R14, 0x1 ;  /* 0x0000000e220e8211 */ /* 0x000fca00078208ff */
[----:B------:R-:W-:-:S08]  /*cb50*/  @!P0 IMAD.MOV.U32 R2, RZ, RZ, R14 ;  /* 0x000000ffff028224 */ /* 0x000fd000078e000e */
[----:B------:R-:W-:Y:S05]  /*cb60*/  WARPSYNC.COLLECTIVE R15, `(.L_x_116) ;  /* 0x000000000f087348 */ /* 0x000fea0003c00000 */
[----:B------:R0:W1:Y:S02]  /*cb70*/  SHFL.IDX P6, R14, R13, R12, R11 ;  /* 0x0000000c0d0e7389 */ /* 0x00006400000c000b */
[----:B01----:R-:W-:Y:S01]  /*cb80*/  ENDCOLLECTIVE ;  /* 0x000000000000791b */ /* 0x003fe20003800000 */
.L_x_116:
[----:B------:R-:W-:Y:S02]  /*cb90*/  @!P0 IMAD.X R7, RZ, RZ, R6, P1 ;  /* 0x000000ffff078224 */ /* 0x000fe400008e0606 */
[----:B------:R-:W-:-:S03]  /*cba0*/  VIADD R6, R4, 0x20 ;  /* 0x0000002004067836 */ /* 0x000fc60000000000 */
[----:B------:R-:W-:-:S05]  /*cbb0*/  @!P0 MOV R3, R7 ;  /* 0x0000000700038202 */ /* 0x000fca0000000f00 */
[----:B------:R-:W-:Y:S01]  /*cbc0*/  @!PT LDS RZ, [RZ] ;  /* 0x00000000fffff984 */ /* 0x000fe20000000800 */
[----:B------:R-:W-:Y:S01]  /*cbd0*/  @!PT LDS RZ, [RZ] ;  /* 0x00000000fffff984 */ /* 0x000fe20000000800 */
[----:B------:R-:W-:Y:S01]  /*cbe0*/  @!PT LDS RZ, [RZ] ;  /* 0x00000000fffff984 */ /* 0x000fe20000000800 */
[----:B------:R0:W-:Y:S01]  /*cbf0*/  @!P0 LDGSTS.E.BYPASS.LTC128B.128 [R8+0x10c00], desc[UR48][R2.64], !P4 ;  /* 0x10c0000002088fae */ /* 0x0001e2000e101d70 */
[----:B------:R-:W-:-:S03]  /*cc00*/  IMAD.MOV.U32 R13, RZ, RZ, R0 ;  /* 0x000000ffff0d7224 */ /* 0x000fc600078e0000 */
[----:B------:R0:W-:Y:S01]  /*cc10*/  @!P0 LDGSTS.E.BYPASS.LTC128B.128 [R8+0x14c00], desc[UR48][R2.64+0x80], !P5 ;  /* 0x14c0008002088fae */ /* 0x0001e2000e901d70 */
[----:B------:R-:W-:Y:S01]  /*cc20*/  ISETP.GE.AND P0, PT, R6, UR38, PT ;  /* 0x0000002606007c0c */ /* 0x000fe2000bf06270 */
[----:B------:R-:W-:-:S12]  /*cc30*/  IMAD.MOV.U32 R6, RZ, RZ, R14 ;  /* 0x000000ffff067224 */ /* 0x000fd800078e000e */
[----:B0-----:R-:W-:Y:S05]  /*cc40*/  WARPSYNC.COLLECTIVE R15, `(.L_x_117) ;  /* 0x000000000f087348 */ /* 0x001fea0003c00000 */
[----:B------:R1:W2:Y:S02]  /*cc50*/  SHFL.IDX P6, R14, R13, R12, R11 ;  /* 0x0000000c0d0e7389 */ /* 0x0002a400000c000b */
[----:B012---:R-:W-:Y:S01]  /*cc60*/  ENDCOLLECTIVE ;  /* 0x000000000000791b */ /* 0x007fe20003800000 */
.L_x_117:
[----:B------:R-:W-:Y:S02]  /*cc70*/  IMAD.MOV.U32 R13, RZ, RZ, R5 ;  /* 0x000000ffff0d7224 */ /* 0x000fe400078e0005 */
[----:B------:R-:W-:Y:S01]  /*cc80*/  IMAD.MOV.U32 R12, RZ, RZ, 0x3 ;  /* 0x00000003ff0c7424 */ /* 0x000fe200078e00ff */
[----:B------:R-:W-:-:S04]  /*cc90*/  @!P0 LEA R14, P1, R34, R14, 0x1 ;  /* 0x0000000e220e8211 */ /* 0x000fc800078208ff */
[----:B------:R-:W-:Y:S01]  /*cca0*/  @!P0 IADD3.X R7, RZ, R6, RZ, P1, !PT ;  /* 0x00000006ff078210 */ /* 0x000fe20000ffe4ff */
[----:B------:R-:W-:Y:S01]  /*ccb0*/  @!P0 IMAD.MOV.U32 R2, RZ, RZ, R14 ;  /* 0x000000ffff028224 */ /* 0x000fe200078e000e */
[----:B------:R-:W-:-:S07]  /*ccc0*/  IADD3 R6, R4, 0x30, RZ ;  /* 0x0000003004067810 */ /* 0x000fce0007ffe0ff */
[----:B------:R-:W-:Y:S05]  /*ccd0*/  WARPSYNC.COLLECTIVE R15, `(.L_x_118) ;  /* 0x000000000f087348 */ /* 0x000fea0003c00000 */
[----:B------:R0:W1:Y:S02]  /*cce0*/  SHFL.IDX P6, R14, R13, R12, R11 ;  /* 0x0000000c0d0e7389 */ /* 0x00006400000c000b */
[----:B01----:R-:W-:Y:S01]  /*ccf0*/  ENDCOLLECTIVE ;  /* 0x000000000000791b */ /* 0x003fe20003800000 */
.L_x_118:
[----:B------:R-:W-:-:S05]  /*cd00*/  @!P0 IMAD.MOV.U32 R3, RZ, RZ, R7 ;  /* 0x000000ffff038224 */ /* 0x000fca00078e0007 */
[----:B------:R-:W-:Y:S01]  /*cd10*/  @!PT LDS RZ, [RZ] ;  /* 0x00000000fffff984 */ /* 0x000fe20000000800 */
[----:B------:R-:W-:Y:S01]  /*cd20*/  @!PT LDS RZ, [RZ] ;  /* 0x00000000fffff984 */ /* 0x000fe20000000800 */
[----:B------:R-:W-:Y:S01]  /*cd30*/  @!PT LDS RZ, [RZ] ;  /* 0x00000000fffff984 */ /* 0x000fe20000000800 */
[----:B------:R0:W-:Y:S04]  /*cd40*/  @!P0 LDGSTS.E.BYPASS.LTC128B.128 [R8+0x11400], desc[UR48][R2.64], !P4 ;  /* 0x1140000002088fae */ /* 0x0001e8000e101d70 */
[----:B------:R0:W-:Y:S01]  /*cd50*/  @!P0 LDGSTS.E.BYPASS.LTC128B.128 [R8+0x15400], desc[UR48][R2.64+0x80], !P5 ;  /* 0x1540008002088fae */ /* 0x0001e2000e901d70 */
[----:B------:R-:W-:Y:S01]  /*cd60*/  ISETP.GE.AND P0, PT, R6, UR38, PT ;  /* 0x0000002606007c0c */ /* 0x000fe2000bf06270 */
[----:B------:R-:W-:Y:S01]  /*cd70*/  IMAD.MOV.U32 R13, RZ, RZ, R0 ;  /* 0x000000ffff0d7224 */ /* 0x000fe200078e0000 */
[----:B------:R-:W-:-:S11]  /*cd80*/  MOV R6, R14 ;  /* 0x0000000e00067202 */ /* 0x000fd60000000f00 */
[----:B0-----:R-:W-:Y:S05]  /*cd90*/  WARPSYNC.COLLECTIVE R15, `(.L_x_119) ;  /* 0x000000000f087348 */ /* 0x001fea0003c00000 */
[----:B------:R1:W2:Y:S02]  /*cda0*/  SHFL.IDX P6, R14, R13, R12, R11 ;  /* 0x0000000c0d0e7389 */ /* 0x0002a400000c000b */
[----:B012---:R-:W-:Y:S01]  /*cdb0*/  ENDCOLLECTIVE ;  /* 0x000000000000791b */ /* 0x007fe20003800000 */
.L_x_119:
[----:B------:R-:W-:Y:S01]  /*cdc0*/  MOV R13, R5 ;  /* 0x00000005000d7202 */ /* 0x000fe20000000f00 */
[----:B------:R-:W-:Y:S01]  /*cdd0*/  IMAD.MOV.U32 R12, RZ, RZ, 0x4 ;  /* 0x00000004ff0c7424 */ /* 0x000fe200078e00ff */
[----:B------:R-:W-:-:S04]  /*cde0*/  @!P0 LEA R14, P1, R34, R14, 0x1 ;  /* 0x0000000e220e8211 */ /* 0x000fc800078208ff */
[----:B------:R-:W-:Y:S01]  /*cdf0*/  @!P0 MOV R2, R14 ;  /* 0x0000000e00028202 */ /* 0x000fe20000000f00 */
[----:B------:R-:W-:-:S08]  /*ce00*/  @!P0 IMAD.X R7, RZ, RZ, R6, P1 ;  /* 0x000000ffff078224 */ /* 0x000fd000008e0606 */
[----:B------:R-:W-:Y:S05]  /*ce10*/  WARPSYNC.COLLECTIVE R15, `(.L_x_120) ;  /* 0x000000000f087348 */ /* 0x000fea0003c00000 */
[----:B------:R0:W1:Y:S02]  /*ce20*/  SHFL.IDX P6, R14, R13, R12, R11 ;  /* 0x0000000c0d0e7389 */ /* 0x00006400000c000b */
[----:B01----:R-:W-:Y:S01]  /*ce30*/  ENDCOLLECTIVE ;  /* 0x000000000000791b */ /* 0x003fe20003800000 */
.L_x_120:
[----:B------:R-:W-:Y:S02]  /*ce40*/  VIADD R6, R4, 0x40 ;  /* 0x0000004004067836 */ /* 0x000fe40000000000 */
[----:B------:R-:W-:-:S05]  /*ce50*/  @!P0 IMAD.MOV.U32 R3, RZ, RZ, R7 ;  /* 0x000000ffff038224 */ /* 0x000fca00078e0007 */
        /* <DEDUP_REMOVED lines=11> */
.L_x_121:
[----:B------:R-:W-:Y:S01]  /*cf10*/  IMAD.MOV.U32 R13, RZ, RZ, R5 ;  /* 0x000000ffff0d7224 */ /* 0x000fe200078e0005 */
[----:B------:R-:W-:Y:S02]  /*cf20*/  MOV R12, 0x5 ;  /* 0x00000005000c7802 */ /* 0x000fe40000000f00 */
[----:B------:R-:W-:-:S05]  /*cf30*/  @!P0 LEA R14, P1, R34, R14, 0x1 ;  /* 0x0000000e220e8211 */ /* 0x000fca00078208ff */
[----:B------:R-:W-:-:S08]  /*cf40*/  @!P0 IMAD.MOV.U32 R2, RZ, RZ, R14 ;  /* 0x000000ffff028224 */ /* 0x000fd000078e000e */
[----:B------:R-:W-:Y:S05]  /*cf50*/  WARPSYNC.COLLECTIVE R15, `(.L_x_122) ;  /* 0x000000000f087348 */ /* 0x000fea0003c00000 */
[----:B------:R0:W1:Y:S02]  /*cf60*/  SHFL.IDX P6, R14, R13, R12, R11 ;  /* 0x0000000c0d0e7389 */ /* 0x00006400000c000b */
[----:B01----:R-:W-:Y:S01]  /*cf70*/  ENDCOLLECTIVE ;  /* 0x000000000000791b */ /* 0x003fe20003800000 */
.L_x_122:
        /* <DEDUP_REMOVED lines=14> */
.L_x_123:
        /* <DEDUP_REMOVED lines=9> */
.L_x_124:
        /* <DEDUP_REMOVED lines=12> */
.L_x_125:
[----:B------:R-:W-:Y:S01]  /*d1b0*/  IMAD.MOV.U32 R13, RZ, RZ, R5 ;  /* 0x000000ffff0d7224 */ /* 0x000fe200078e0005 */
[----:B------:R-:W-:Y:S02]  /*d1c0*/  MOV R12, 0x7 ;  /* 0x00000007000c7802 */ /* 0x000fe40000000f00 */
[----:B------:R-:W-:-:S04]  /*d1d0*/  @!P0 LEA R14, P1, R34, R14, 0x1 ;  /* 0x0000000e220e8211 */ /* 0x000fc800078208ff */
[----:B------:R-:W-:Y:S01]  /*d1e0*/  @!P0 MOV R2, R14 ;  /* 0x0000000e00028202 */ /* 0x000fe20000000f00 */
[----:B------:R-:W-:-:S08]  /*d1f0*/  @!P0 IMAD.X R7, RZ, RZ, R6, P1 ;  /* 0x000000ffff078224 */ /* 0x000fd000008e0606 */
[----:B------:R-:W-:Y:S05]  /*d200*/  WARPSYNC.COLLECTIVE R15, `(.L_x_126) ;  /* 0x000000000f087348 */ /* 0x000fea0003c00000 */
[----:B------:R0:W1:Y:S02]  /*d210*/  SHFL.IDX P6, R14, R13, R12, R11 ;  /* 0x0000000c0d0e7389 */ /* 0x00006400000c000b */
[----:B01----:R-:W-:Y:S01]  /*d220*/  ENDCOLLECTIVE ;  /* 0x000000000000791b */ /* 0x003fe20003800000 */
.L_x_126:
[----:B------:R-:W-:-:S05]  /*d230*/  @!P0 IMAD.MOV.U32 R3, RZ, RZ, R7 ;  /* 0x000000ffff038224 */ /* 0x000fca00078e0007 */
[----:B------:R-:W-:Y:S01]  /*d240*/  @!PT LDS RZ, [RZ] ;  /* 0x00000000fffff984 */ /* 0x000fe20000000800 */
[----:B------:R-:W-:Y:S01]  /*d250*/  @!PT LDS RZ, [RZ] ;  /* 0x00000000fffff984 */ /* 0x000fe20000000800 */
[----:B------:R-:W-:Y:S01]  /*d260*/  @!PT LDS RZ, [RZ] ;  /* 0x00000000fffff984 */ /* 0x000fe20000000800 */
[----:B------:R0:W-:Y:S04]  /*d270*/  @!P0 LDGSTS.E.BYPASS.LTC128B.128 [R8+0x13400], desc[UR48][R2.64], !P4 ;  /* 0x1340000002088fae */ /* 0x0001e8000e101d70 */
[----:B------:R0:W-:Y:S01]  /*d280*/  @!P0 LDGSTS.E.BYPASS.LTC128B.128 [R8+0x17400], desc[UR48][R2.64+0x80], !P5 ;  /* 0x1740008002088fae */ /* 0x0001e2000e901d70 */
[----:B------:R-:W-:Y:S02]  /*d290*/  IMAD.MOV.U32 R13, RZ, RZ, R0 ;  /* 0x000000ffff0d7224 */ /* 0x000fe400078e0000 */
[----:B------:R-:W-:-:S07]  /*d2a0*/  IMAD.MOV.U32 R6, RZ, RZ, R14 ;  /* 0x000000ffff067224 */ /* 0x000fce00078e000e */
[----:B0-----:R-:W-:Y:S05]  /*d2b0*/  WARPSYNC.COLLECTIVE R15, `(.L_x_127) ;  /* 0x000000000f087348 */ /* 0x001fea0003c00000 */
[----:B------:R1:W2:Y:S02]  /*d2c0*/  SHFL.IDX P6, R14, R13, R12, R11 ;  /* 0x0000000c0d0e7389 */ /* 0x0002a400000c000b */
[----:B012---:R-:W-:Y:S01]  /*d2d0*/  ENDCOLLECTIVE ;  /* 0x000000000000791b */ /* 0x007fe20003800000 */
.L_x_127:
[----:B------:R-:W-:Y:S05]  /*d2e0*/  BRA `(.L_x_128) ;  /* 0xffffffcc002c7947 */ /* 0x000fea000383ffff */
.L_x_54:
[----:B0-----:R-:W-:-:S04]  /*d2f0*/  MOV R3, UR39 ;  /* 0x0000002700037c02 */ /* 0x001fc80008000f00 */
[----:B------:R0:W1:Y:S03]  /*d300*/  SYNCS.PHASECHK.TRANS64.TRYWAIT P0, [R3+URZ+0x28820], R0 ;  /* 0x02882000030075a7 */ /* 0x000066000800017f */
[----:B-1----:R-:W-:Y:S05]  /*d310*/  @!P0 NANOSLEEP.SYNCS 0x989680 ;  /* 0x009896800000895d */ /* 0x002fea0003900000 */
[----:B------:R-:W1:Y:S02]  /*d320*/  @!P0 SYNCS.PHASECHK.TRANS64 P0, [R3+URZ+0x28820], R0 ;  /* 0x02882000030085a7 */ /* 0x000e64000800007f */
[----:B-1----:R-:W-:Y:S05]  /*d330*/  @!P0 BRA `(.L_x_54) ;  /* 0xfffffffc00ec8947 */ /* 0x002fea000383ffff */
[----:B------:R-:W-:Y:S05]  /*d340*/  BRA `(.L_x_129) ;  /* 0xffffffcc00607947 */ /* 0x000fea000383ffff */
.L_x_58:
[----:B0-----:R0:W1:Y:S02]  /*d350*/  SYNCS.PHASECHK.TRANS64.TRYWAIT P0, [R6+URZ+0x28840], R3 ;  /* 0x02884003060075a7 */ /* 0x001064000800017f */
[----:B-1----:R-:W-:Y:S05]  /*d360*/  @!P0 NANOSLEEP.SYNCS 0x989680 ;  /* 0x009896800000895d */ /* 0x002fea0003900000 */
[----:B------:R-:W1:Y:S02]  /*d370*/  @!P0 SYNCS.PHASECHK.TRANS64 P0, [R6+URZ+0x28840], R3 ;  /* 0x02884003060085a7 */ /* 0x000e64000800007f */
[----:B-1----:R-:W-:Y:S05]  /*d380*/  @!P0 BRA `(.L_x_58) ;  /* 0xfffffffc00f08947 */ /* 0x002fea000383ffff */
[----:B------:R-:W-:Y:S05]  /*d390*/  BRA `(.L_x_130) ;  /* 0xffffffd0001c7947 */ /* 0x000fea000383ffff */
.L_x_59:
[----:B------:R-:W-:Y:S01]  /*d3a0*/  BSSY B1, `(.L_x_131) ;  /* 0x0000008000017945 */ /* 0x000fe20003800000 */
[----:B------:R-:W-:Y:S01]  /*d3b0*/  IMAD.MOV.U32 R13, RZ, RZ, R9 ;  /* 0x000000ffff0d7224 */ /* 0x000fe200078e0009 */
[----:B------:R-:W-:Y:S01]  /*d3c0*/  MOV R11, 0x181f ;  /* 0x0000181f000b7802 */ /* 0x000fe20000000f00 */
[----:B------:R-:W-:Y:S02]  /*d3d0*/  IMAD.MOV.U32 R12, RZ, RZ, RZ ;  /* 0x000000ffff0c7224 */ /* 0x000fe400078e00ff */
[----:B------:R-:W-:-:S07]  /*d3e0*/  IMAD.MOV.U32 R15, RZ, RZ, -0x1 ;  /* 0xffffffffff0f7424 */ /* 0x000fce00078e00ff */
[----:B------:R-:W-:Y:S05]  /*d3f0*/  WARPSYNC.COLLECTIVE R15, `(.L_x_132) ;  /* 0x000000000f087348 */ /* 0x000fea0003c00000 */
[----:B------:R0:W1:Y:S02]  /*d400*/  SHFL.IDX P6, R14, R13, R12, R11 ;  /* 0x0000000c0d0e7389 */ /* 0x00006400000c000b */
[----:B01----:R-:W-:Y:S01]  /*d410*/  ENDCOLLECTIVE ;  /* 0x000000000000791b */ /* 0x003fe20003800000 */
.L_x_132:
[----:B------:R-:W-:Y:S05]  /*d420*/  BSYNC B1 ;  /* 0x0000000000017941 */ /* 0x000fea0003800000 */
.L_x_131:
[----:B------:R-:W-:Y:S01]  /*d430*/  MOV R13, R7 ;  /* 0x00000007000d7202 */ /* 0x000fe20000000f00 */
[----:B------:R-:W-:Y:S01]  /*d440*/  IMAD.MOV.U32 R12, RZ, RZ, RZ ;  /* 0x000000ffff0c7224 */ /* 0x000fe200078e00ff */
[----:B------:R-:W-:Y:S01]  /*d450*/  MOV R15, 0xffffffff ;  /* 0xffffffff000f7802 */ /* 0x000fe20000000f00 */
[----:B------:R-:W-:Y:S01]  /*d460*/  IMAD.MOV.U32 R11, RZ, RZ, 0x181f ;  /* 0x0000181fff0b7424 */ /* 0x000fe200078e00ff */
[----:B------:R-:W-:Y:S01]  /*d470*/  LEA R8, R8, UR39, 0x1 ;  /* 0x0000002708087c11 */ /* 0x000fe2000f8e08ff */
[----:B------:R-:W-:Y:S02]  /*d480*/  IMAD.MOV.U32 R3, RZ, RZ, R14 ;  /* 0x000000ffff037224 */ /* 0x000fe400078e000e */
[----:B------:R-:W-:-:S07]  /*d490*/  IMAD.SHL.U32 R5, R34, 0x2, RZ ;  /* 0x0000000222057824 */ /* 0x000fce00078e00ff */
[----:B------:R-:W-:Y:S05]  /*d4a0*/  WARPSYNC.COLLECTIVE R15, `(.L_x_133) ;  /* 0x000000000f087348 */ /* 0x000fea0003c00000 */
[----:B------:R0:W1:Y:S02]  /*d4b0*/  SHFL.IDX P6, R14, R13, R12, R11 ;  /* 0x0000000c0d0e7389 */ /* 0x00006400000c000b */
[----:B01----:R-:W-:Y:S01]  /*d4c0*/  ENDCOLLECTIVE ;  /* 0x000000000000791b */ /* 0x003fe20003800000 */
.L_x_133:
[----:B------:R-:W-:Y:S01]  /*d4d0*/  MOV R13, R9 ;  /* 0x00000009000d7202 */ /* 0x000fe20000000f00 */
[----:B------:R-:W-:Y:S01]  /*d4e0*/  IMAD.MOV.U32 R12, RZ, RZ, 0x1 ;  /* 0x00000001ff0c7424 */ /* 0x000fe200078e00ff */
[----:B------:R-:W-:-:S13]  /*d4f0*/  IADD3 R2, P0, R14, R5, RZ ;  /* 0x000000050e027210 */ /* 0x000fda0007f1e0ff */
[----:B------:R-:W-:Y:S05]  /*d500*/  WARPSYNC.COLLECTIVE R15, `(.L_x_134) ;  /* 0x000000000f087348 */ /* 0x000fea0003c00000 */
[----:B------:R0:W1:Y:S02]  /*d510*/  SHFL.IDX P6, R14, R13, R12, R11 ;  /* 0x0000000c0d0e7389 */ /* 0x00006400000c000b */
[----:B01----:R-:W-:Y:S01]  /*d520*/  ENDCOLLECTIVE ;  /* 0x000000000000791b */ /* 0x003fe20003800000 */
.L_x_134:
[----:B------:R-:W-:-:S05]  /*d530*/  IMAD.X R3, RZ, RZ, R3, P0 ;  /* 0x000000ffff037224 */ /* 0x000fca00000e0603 */
[----:B------:R-:W-:Y:S01]  /*d540*/  @!PT LDS RZ, [RZ] ;  /* 0x00000000fffff984 */ /* 0x000fe20000000800 */
[----:B------:R-:W-:Y:S01]  /*d550*/  @!PT LDS RZ, [RZ] ;  /* 0x00000000fffff984 */ /* 0x000fe20000000800 */
[----:B------:R-:W-:Y:S01]  /*d560*/  @!PT LDS RZ, [RZ] ;  /* 0x00000000fffff984 */ /* 0x000fe20000000800 */
[----:B------:R-:W-:Y:S04]  /*d570*/  LDGSTS.E.BYPASS.LTC128B.128 [R8+0x18400], desc[UR48][R2.64], !P2 ;  /* 0x1840000002087fae */ /* 0x000fe8000d101d70 */
[----:B------:R0:W-:Y:S01]  /*d580*/  LDGSTS.E.BYPASS.LTC128B.128 [R8+0x1c400], desc[UR48][R2.64+0x80], !P1 ;  /* 0x1c40008002087fae */ /* 0x0001e2000c901d70 */
[----:B------:R-:W-:Y:S01]  /*d590*/  MOV R13, R7 ;  /* 0x00000007000d7202 */ /* 0x000fe20000000f00 */
[----:B0-----:R-:W-:-:S07]  /*d5a0*/  IMAD.MOV.U32 R3, RZ, RZ, R14 ;  /* 0x000000ffff037224 */ /* 0x001fce00078e000e */
[----:B------:R-:W-:Y:S05]  /*d5b0*/  WARPSYNC.COLLECTIVE R15, `(.L_x_135) ;  /* 0x000000000f087348 */ /* 0x000fea0003c00000 */
[----:B------:R0:W1:Y:S02]  /*d5c0*/  SHFL.IDX P6, R14, R13, R12, R11 ;  /* 0x0000000c0d0e7389 */ /* 0x00006400000c000b */
[----:B01----:R-:W-:Y:S01]  /*d5d0*/  ENDCOLLECTIVE ;  /* 0x000000000000791b */ /* 0x003fe20003800000 */
.L_x_135:
[----:B------:R-:W-:Y:S01]  /*d5e0*/  IMAD.MOV.U32 R13, RZ, RZ, R9 ;  /* 0x000000ffff0d7224 */ /* 0x000fe200078e0009 */
[----:B------:R-:W-:Y:S02]  /*d5f0*/  MOV R12, 0x2 ;  /* 0x00000002000c7802 */ /* 0x000fe40000000f00 */
[----:B------:R-:W-:-:S13]  /*d600*/  IADD3 R2, P0, R14, R5, RZ ;  /* 0x000000050e027210 */ /* 0x000fda0007f1e0ff */
[----:B------:R-:W-:Y:S05]  /*d610*/  WARPSYNC.COLLECTIVE R15, `(.L_x_136) ;  /* 0x000000000f087348 */ /* 0x000fea0003c00000 */
[----:B------:R0:W1:Y:S02]  /*d620*/  SHFL.IDX P6, R14, R13, R12, R11 ;  /* 0x0000000c0d0e7389 */ /* 0x00006400000c000b */
[----:B01----:R-:W-:Y:S01]  /*d630*/  ENDCOLLECTIVE ;  /* 0x000000000000791b */ /* 0x003fe20003800000 */
.L_x_136:
[----:B------:R-:W-:-:S05]  /*d640*/  IMAD.X R3, RZ, RZ, R3, P0 ;  /* 0x000000ffff037224 */ /* 0x000fca00000e0603 */
[----:B------:R-:W-:Y:S01]  /*d650*/  @!PT LDS RZ, [RZ] ;  /* 0x00000000fffff984 */ /* 0x000fe20000000800 */
[----:B------:R-:W-:Y:S01]  /*d660*/  @!PT LDS RZ, [RZ] ;  /* 0x00000000fffff984 */ /* 0x000fe20000000800 */
[----:B------:R-:W-:Y:S01]  /*d670*/  @!PT LDS RZ, [RZ] ;  /* 0x00000000fffff984 */ /* 0x000fe20000000800 */
[----:B------:R-:W-:Y:S04]  /*d680*/  LDGSTS.E.BYPASS.LTC128B.128 [R8+0x18c00], desc[UR48][R2.64], !P2 ;  /* 0x18c0000002087fae */ /* 0x000fe8000d101d70 */
[----:B------:R0:W-:Y:S01]  /*d690*/  LDGSTS.E.BYPASS.LTC128B.128 [R8+0x1cc00], desc[UR48][R2.64+0x80], !P1 ;  /* 0x1cc0008002087fae */ /* 0x0001e2000c901d70 */
[----:B------:R-:W-:Y:S02]  /*d6a0*/  IMAD.MOV.U32 R13, RZ, RZ, R7 ;  /* 0x000000ffff0d7224 */ /* 0x000fe400078e0007 */
[----:B0-----:R-:W-:-:S07]  /*d6b0*/  IMAD.MOV.U32 R3, RZ, RZ, R14 ;  /* 0x000000ffff037224 */ /* 0x001fce00078e000e */
[----:B------:R-:W-:Y:S05]  /*d6c0*/  WARPSYNC.COLLECTIVE R15, `(.L_x_137) ;  /* 0x000000000f087348 */ /* 0x000fea0003c00000 */
[----:B------:R0:W1:Y:S02]  /*d6d0*/  SHFL.IDX P6, R14, R13, R12, R11 ;  /* 0x0000000c0d0e7389 */ /* 0x00006400000c000b */
[----:B01----:R-:W-:Y:S01]  /*d6e0*/  ENDCOLLECTIVE ;  /* 0x000000000000791b */ /* 0x003fe20003800000 */
.L_x_137:
[----:B------:R-:W-:Y:S02]  /*d6f0*/  IMAD.MOV.U32 R13, RZ, RZ, R9 ;  /* 0x000000ffff0d7224 */ /* 0x000fe400078e0009 */
[----:B------:R-:W-:Y:S01]  /*d700*/  IMAD.MOV.U32 R12, RZ, RZ, 0x3 ;  /* 0x00000003ff0c7424 */ /* 0x000fe200078e00ff */
[----:B------:R-:W-:-:S13]  /*d710*/  IADD3 R2, P0, R14, R5, RZ ;  /* 0x000000050e027210 */ /* 0x000fda0007f1e0ff */
[----:B------:R-:W-:Y:S05]  /*d720*/  WARPSYNC.COLLECTIVE R15, `(.L_x_138) ;  /* 0x000000000f087348 */ /* 0x000fea0003c00000 */
[----:B------:R0:W1:Y:S02]  /*d730*/  SHFL.IDX P6, R14, R13, R12, R11 ;  /* 0x0000000c0d0e7389 */ /* 0x00006400000c000b */
[----:B01----:R-:W-:Y:S01]  /*d740*/  ENDCOLLECTIVE ;  /* 0x000000000000791b */ /* 0x003fe20003800000 */
.L_x_138:
[----:B------:R-:W-:-:S05]  /*d750*/  IADD3.X R3, RZ, R3, RZ, P0, !PT ;  /* 0x00000003ff037210 */ /* 0x000fca00007fe4ff */
[----:B------:R-:W-:Y:S01]  /*d760*/  @!PT LDS RZ, [RZ] ;  /* 0x00000000fffff984 */ /* 0x000fe20000000800 */
[----:B------:R-:W-:Y:S01]  /*d770*/  @!PT LDS RZ, [RZ] ;  /* 0x00000000fffff984 */ /* 0x000fe20000000800 */
[----:B------:R-:W-:Y:S01]  /*d780*/  @!PT LDS RZ, [RZ] ;  /* 0x00000000fffff984 */ /* 0x000fe20000000800 */
[----:B------:R-:W-:Y:S04]  /*d790*/  LDGSTS.E.BYPASS.LTC128B.128 [R8+0x19400], desc[UR48][R2.64], !P2 ;  /* 0x1940000002087fae */ /* 0x000fe8000d101d70 */
[----:B------:R0:W-:Y:S01]  /*d7a0*/  LDGSTS.E.BYPASS.LTC128B.128 [R8+0x1d400], desc[UR48][R2.64+0x80], !P1 ;  /* 0x1d40008002087fae */ /* 0x0001e2000c901d70 */
[----:B------:R-:W-:Y:S01]  /*d7b0*/  IMAD.MOV.U32 R13, RZ, RZ, R7 ;  /* 0x000000ffff0d7224 */ /* 0x000fe200078e0007 */
[----:B0-----:R-:W-:-:S07]  /*d7c0*/  MOV R3, R14 ;  /* 0x0000000e00037202 */ /* 0x001fce0000000f00 */
[----:B------:R-:W-:Y:S05]  /*d7d0*/  WARPSYNC.COLLECTIVE R15, `(.L_x_139) ;  /* 0x000000000f087348 */ /* 0x000fea0003c00000 */
[----:B------:R0:W1:Y:S02]  /*d7e0*/  SHFL.IDX P6, R14, R13, R12, R11 ;  /* 0x0000000c0d0e7389 */ /* 0x00006400000c000b */
[----:B01----:R-:W-:Y:S01]  /*d7f0*/  ENDCOLLECTIVE ;  /* 0x000000000000791b */ /* 0x003fe20003800000 */
.L_x_139:
[----:B------:R-:W-:Y:S01]  /*d800*/  MOV R13, R9 ;  /* 0x00000009000d7202 */ /* 0x000fe20000000f00 */
[----:B------:R-:W-:Y:S01]  /*d810*/  IMAD.MOV.U32 R12, RZ, RZ, 0x4 ;  /* 0x00000004ff0c7424 */ /* 0x000fe200078e00ff */
[----:B------:R-:W-:-:S13]  /*d820*/  IADD3 R2, P0, R14, R5, RZ ;  /* 0x000000050e027210 */ /* 0x000fda0007f1e0ff */
[----:B------:R-:W-:Y:S05]  /*d830*/  WARPSYNC.COLLECTIVE R15, `(.L_x_140) ;  /* 0x000000000f087348 */ /* 0x000fea0003c00000 */
[----:B------:R0:W1:Y:S02]  /*d840*/  SHFL.IDX P6, R14, R13, R12, R11 ;  /* 0x0000000c0d0e7389 */ /* 0x00006400000c000b */
[----:B01----:R-:W-:Y:S01]  /*d850*/  ENDCOLLECTIVE ;  /* 0x000000000000791b */ /* 0x003fe20003800000 */
.L_x_140:
        /* <DEDUP_REMOVED lines=11> */
.L_x_141:
[----:B------:R-:W-:Y:S01]  /*d910*/  IMAD.MOV.U32 R13, RZ, RZ, R9 ;  /* 0x000000ffff0d7224 */ /* 0x000fe200078e0009 */
[----:B------:R-:W-:Y:S02]  /*d920*/  MOV R12, 0x5 ;  /* 0x00000005000c7802 */ /* 0x000fe40000000f00 */
[----:B------:R-:W-:-:S13]  /*d930*/  IADD3 R2, P0, R14, R5, RZ ;  /* 0x000000050e027210 */ /* 0x000fda0007f1e0ff */
[----:B------:R-:W-:Y:S05]  /*d940*/  WARPSYNC.COLLECTIVE R15, `(.L_x_142) ;  /* 0x000000000f087348 */ /* 0x000fea0003c00000 */
[----:B------:R0:W1:Y:S02]  /*d950*/  SHFL.IDX P6, R14, R13, R12, R11 ;  /* 0x0000000c0d0e7389 */ /* 0x00006400000c000b */
[----:B01----:R-:W-:Y:S01]  /*d960*/  ENDCOLLECTIVE ;  /* 0x000000000000791b */ /* 0x003fe20003800000 */
.L_x_142:
        /* <DEDUP_REMOVED lines=11> */
.L_x_143:
[----:B------:R-:W-:Y:S02]  /*da20*/  IMAD.MOV.U32 R13, RZ, RZ, R9 ;  /* 0x000000ffff0d7224 */ /* 0x000fe400078e0009 */
[----:B------:R-:W-:Y:S01]  /*da30*/  IMAD.MOV.U32 R12, RZ, RZ, 0x6 ;  /* 0x00000006ff0c7424 */ /* 0x000fe200078e00ff */
[----:B------:R-:W-:-:S13]  /*da40*/  IADD3 R2, P0, R14, R5, RZ ;  /* 0x000000050e027210 */ /* 0x000fda0007f1e0ff */
[----:B------:R-:W-:Y:S05]  /*da50*/  WARPSYNC.COLLECTIVE R15, `(.L_x_144) ;  /* 0x000000000f087348 */ /* 0x000fea0003c00000 */
[----:B------:R0:W1:Y:S02]  /*da60*/  SHFL.IDX P6, R14, R13, R12, R11 ;  /* 0x0000000c0d0e7389 */ /* 0x00006400000c000b */
[----:B01----:R-:W-:Y:S01]  /*da70*/  ENDCOLLECTIVE ;  /* 0x000000000000791b */ /* 0x003fe20003800000 */
.L_x_144:
        /* <DEDUP_REMOVED lines=11> */
.L_x_145:
[----:B------:R-:W-:Y:S01]  /*db30*/  MOV R13, R9 ;  /* 0x00000009000d7202 */ /* 0x000fe20000000f00 */
[----:B------:R-:W-:Y:S01]  /*db40*/  IMAD.MOV.U32 R12, RZ, RZ, 0x7 ;  /* 0x00000007ff0c7424 */ /* 0x000fe200078e00ff */
[----:B------:R-:W-:-:S13]  /*db50*/  IADD3 R2, P0, R14, R5, RZ ;  /* 0x000000050e027210 */ /* 0x000fda0007f1e0ff */
[----:B------:R-:W-:Y:S05]  /*db60*/  WARPSYNC.COLLECTIVE R15, `(.L_x_146) ;  /* 0x000000000f087348 */ /* 0x000fea0003c00000 */
[----:B------:R0:W1:Y:S02]  /*db70*/  SHFL.IDX P6, R14, R13, R12, R11 ;  /* 0x0000000c0d0e7389 */ /* 0x00006400000c000b */
[----:B01----:R-:W-:Y:S01]  /*db80*/  ENDCOLLECTIVE ;  /* 0x000000000000791b */ /* 0x003fe20003800000 */
.L_x_146:
[----:B------:R-:W-:-:S05]  /*db90*/  IMAD.X R3, RZ, RZ, R3, P0 ;  /* 0x000000ffff037224 */ /* 0x000fca00000e0603 */
[----:B------:R-:W-:Y:S01]  /*dba0*/  @!PT LDS RZ, [RZ] ;  /* 0x00000000fffff984 */ /* 0x000fe20000000800 */
[----:B------:R-:W-:Y:S01]  /*dbb0*/  @!PT LDS RZ, [RZ] ;  /* 0x00000000fffff984 */ /* 0x000fe20000000800 */
[----:B------:R-:W-:Y:S01]  /*dbc0*/  @!PT LDS RZ, [RZ] ;  /* 0x00000000fffff984 */ /* 0x000fe20000000800 */
[----:B------:R0:W-:Y:S04]  /*dbd0*/  LDGSTS.E.BYPASS.LTC128B.128 [R8+0x1b400], desc[UR48][R2.64], !P2 ;  /* 0x1b40000002087fae */ /* 0x0001e8000d101d70 */
[----:B------:R0:W-:Y:S01]  /*dbe0*/  LDGSTS.E.BYPASS.LTC128B.128 [R8+0x1f400], desc[UR48][R2.64+0x80], !P1 ;  /* 0x1f40008002087fae */ /* 0x0001e2000c901d70 */
[----:B------:R-:W-:Y:S01]  /*dbf0*/  MOV R13, R7 ;  /* 0x00000007000d7202 */ /* 0x000fe20000000f00 */
[----:B------:R-:W-:-:S07]  /*dc00*/  IMAD.MOV.U32 R9, RZ, RZ, R14 ;  /* 0x000000ffff097224 */ /* 0x000fce00078e000e */
[----:B0-----:R-:W-:Y:S05]  /*dc10*/  WARPSYNC.COLLECTIVE R15, `(.L_x_147) ;  /* 0x000000000f087348 */ /* 0x001fea0003c00000 */
[----:B------:R1:W2:Y:S02]  /*dc20*/  SHFL.IDX P6, R14, R13, R12, R11 ;  /* 0x0000000c0d0e7389 */ /* 0x0002a400000c000b */
[----:B012---:R-:W-:Y:S01]  /*dc30*/  ENDCOLLECTIVE ;  /* 0x000000000000791b */ /* 0x007fe20003800000 */
.L_x_147:
[----:B------:R-:W-:Y:S05]  /*dc40*/  BRA `(.L_x_148) ;  /* 0xffffffcc000c7947 */ /* 0x000fea000383ffff */
.L_x_64:
[----:B0-----:R0:W1:Y:S02]  /*dc50*/  SYNCS.PHASECHK.TRANS64.TRYWAIT P0, [R6+URZ+0x28860], R3 ;  /* 0x02886003060075a7 */ /* 0x001064000800017f */
[----:B-1----:R-:W-:Y:S05]  /*dc60*/  @!P0 NANOSLEEP.SYNCS 0x989680 ;  /* 0x009896800000895d */ /* 0x002fea0003900000 */
[----:B------:R-:W1:Y:S02]  /*dc70*/  @!P0 SYNCS.PHASECHK.TRANS64 P0, [R6+URZ+0x28860], R3 ;  /* 0x02886003060085a7 */ /* 0x000e64000800007f */
[----:B-1----:R-:W-:Y:S05]  /*dc80*/  @!P0 BRA `(.L_x_64) ;  /* 0xfffffffc00f08947 */ /* 0x002fea000383ffff */
[----:B------:R-:W-:Y:S05]  /*dc90*/  BRA `(.L_x_149) ;  /* 0xffffffcc00707947 */ /* 0x000fea000383ffff */
.L_x_65:
[----:B------:R-:W-:Y:S01]  /*dca0*/  BSSY B1, `(.L_x_150) ;  /* 0x0000008000017945 */ /* 0x000fe20003800000 */
[----:B------:R-:W-:Y:S01]  /*dcb0*/  IMAD.MOV.U32 R13, RZ, RZ, R17 ;  /* 0x000000ffff0d7224 */ /* 0x000fe200078e0011 */
[----:B------:R-:W-:Y:S01]  /*dcc0*/  MOV R11, 0x181f ;  /* 0x0000181f000b7802 */ /* 0x000fe20000000f00 */
[----:B------:R-:W-:Y:S02]  /*dcd0*/  IMAD.MOV.U32 R12, RZ, RZ, RZ ;  /* 0x000000ffff0c7224 */ /* 0x000fe400078e00ff */
[----:B------:R-:W-:-:S07]  /*dce0*/  IMAD.MOV.U32 R15, RZ, RZ, -0x1 ;  /* 0xffffffffff0f7424 */ /* 0x000fce00078e00ff */
[----:B0-----:R-:W-:Y:S05]  /*dcf0*/  WARPSYNC.COLLECTIVE R15, `(.L_x_151) ;  /* 0x000000000f087348 */ /* 0x001fea0003c00000 */
[----:B------:R1:W2:Y:S02]  /*dd00*/  SHFL.IDX P6, R14, R13, R12, R11 ;  /* 0x0000000c0d0e7389 */ /* 0x0002a400000c000b */
[----:B012---:R-:W-:Y:S01]  /*dd10*/  ENDCOLLECTIVE ;  /* 0x000000000000791b */ /* 0x007fe20003800000 */
.L_x_151:
[----:B------:R-:W-:Y:S05]  /*dd20*/  BSYNC B1 ;  /* 0x0000000000017941 */ /* 0x000fea0003800000 */
.L_x_150:
[----:B------:R-:W-:Y:S01]  /*dd30*/  MOV R13, R16 ;  /* 0x00000010000d7202 */ /* 0x000fe20000000f00 */
[----:B------:R-:W-:Y:S01]  /*dd40*/  IMAD.MOV.U32 R12, RZ, RZ, RZ ;  /* 0x000000ffff0c7224 */ /* 0x000fe200078e00ff */
[----:B------:R-:W-:Y:S01]  /*dd50*/  MOV R15, 0xffffffff ;  /* 0xffffffff000f7802 */ /* 0x000fe20000000f00 */
[----:B------:R-:W-:Y:S01]  /*dd60*/  IMAD.MOV.U32 R11, RZ, RZ, 0x181f ;  /* 0x0000181fff0b7424 */ /* 0x000fe200078e00ff */
[----:B------:R-:W-:Y:S01]  /*dd70*/  LEA R7, R7, UR39, 0x1 ;  /* 0x0000002707077c11 */ /* 0x000fe2000f8e08ff */
[----:B------:R-:W-:-:S07]  /*dd80*/  IMAD.MOV.U32 R3, RZ, RZ, R14 ;  /* 0x000000ffff037224 */ /* 0x000fce00078e000e */
[----:B------:R-:W-:Y:S05]  /*dd90*/  WARPSYNC.COLLECTIVE R15, `(.L_x_152) ;  /* 0x000000000f087348 */ /* 0x000fea0003c00000 */
[----:B------:R0:W1:Y:S02]  /*dda0*/  SHFL.IDX P6, R14, R13, R12, R11 ;  /* 0x0000000c0d0e7389 */ /* 0x00006400000c000b */
[----:B01----:R-:W-:Y:S01]  /*ddb0*/  ENDCOLLECTIVE ;  /* 0x000000000000791b */ /* 0x003fe20003800000 */
.L_x_152:
[----:B------:R-:W-:Y:S01]  /*ddc0*/  IMAD.MOV.U32 R13, RZ, RZ, R17 ;  /* 0x000000ffff0d7224 */ /* 0x000fe200078e0011 */
[----:B------:R-:W-:Y:S02]  /*ddd0*/  MOV R12, 0x1 ;  /* 0x00000001000c7802 */ /* 0x000fe40000000f00 */
[----:B------:R-:W-:-:S13]  /*dde0*/  IADD3 R2, P0, R14, R5, RZ ;  /* 0x000000050e027210 */ /* 0x000fda0007f1e0ff */
[----:B------:R-:W-:Y:S05]  /*ddf0*/  WARPSYNC.COLLECTIVE R15, `(.L_x_153) ;  /* 0x000000000f087348 */ /* 0x000fea0003c00000 */
[----:B------:R0:W1:Y:S02]  /*de00*/  SHFL.IDX P6, R14, R13, R12, R11 ;  /* 0x0000000c0d0e7389 */ /* 0x00006400000c000b */
[----:B01----:R-:W-:Y:S01]  /*de10*/  ENDCOLLECTIVE ;  /* 0x000000000000791b */ /* 0x003fe20003800000 */
.L_x_153:
[----:B------:R-:W-:Y:S01]  /*de20*/  IMAD.X R3, RZ, RZ, R3, P0 ;  /* 0x000000ffff037224 */ /* 0x000fe200000e0603 */
[----:B------:R-:W-:Y:S01]  /*de30*/  ISETP.LT.OR P0, PT, R8, 0x1, P2 ;  /* 0x000000010800780c */ /* 0x000fe20001701670 */
[----:B------:R-:W-:-:S12]  /*de40*/  IMAD.MOV.U32 R13, RZ, RZ, R16 ;  /* 0x000000ffff0d7224 */ /* 0x000fd800078e0010 */
[----:B------:R-:W-:Y:S01]  /*de50*/  @!PT LDS RZ, [RZ] ;  /* 0x00000000fffff984 */ /* 0x000fe20000000800 */
[----:B------:R-:W-:Y:S01]  /*de60*/  @!PT LDS RZ, [RZ] ;  /* 0x00000000fffff984 */ /* 0x000fe20000000800 */
[----:B------:R-:W-:Y:S01]  /*de70*/  @!PT LDS RZ, [RZ] ;  /* 0x00000000fffff984 */ /* 0x000fe20000000800 */
[----:B------:R-:W-:Y:S01]  /*de80*/  LDGSTS.E.BYPASS.LTC128B.128 [R7+0x400], desc[UR48][R2.64], !P0 ;  /* 0x0040000002077fae */ /* 0x000fe2000c101d70 */
[----:B------:R-:W-:-:S13]  /*de90*/  ISETP.LT.OR P0, PT, R8, 0x1, P1 ;  /* 0x000000010800780c */ /* 0x000fda0000f01670 */
[----:B------:R0:W-:Y:S02]  /*dea0*/  LDGSTS.E.BYPASS.LTC128B.128 [R7+0x4400], desc[UR48][R2.64+0x80], !P0 ;  /* 0x0440008002077fae */ /* 0x0001e4000c101d70 */
[----:B0-----:R-:W-:-:S07]  /*deb0*/  IMAD.MOV.U32 R3, RZ, RZ, R14 ;  /* 0x000000ffff037224 */ /* 0x001fce00078e000e */
[----:B------:R-:W-:Y:S05]  /*dec0*/  WARPSYNC.COLLECTIVE R15, `(.L_x_154) ;  /* 0x000000000f087348 */ /* 0x000fea0003c00000 */
[----:B------:R0:W1:Y:S02]  /*ded0*/  SHFL.IDX P6, R14, R13, R12, R11 ;  /* 0x0000000c0d0e7389 */ /* 0x00006400000c000b */
[----:B01----:R-:W-:Y:S01]  /*dee0*/  ENDCOLLECTIVE ;  /* 0x000000000000791b */ /* 0x003fe20003800000 */
.L_x_154:
[----:B------:R-:W-:Y:S02]  /*def0*/  IMAD.MOV.U32 R13, RZ, RZ, R17 ;  /* 0x000000ffff0d7224 */ /* 0x000fe400078e0011 */
[----:B------:R-:W-:Y:S01]  /*df00*/  IMAD.MOV.U32 R12, RZ, RZ, 0x2 ;  /* 0x00000002ff0c7424 */ /* 0x000fe200078e00ff */
[----:B------:R-:W-:-:S13]  /*df10*/  IADD3 R2, P0, R14, R5, RZ ;  /* 0x000000050e027210 */ /* 0x000fda0007f1e0ff */
[----:B------:R-:W-:Y:S05]  /*df20*/  WARPSYNC.COLLECTIVE R15, `(.L_x_155) ;  /* 0x000000000f087348 */ /* 0x000fea0003c00000 */
[----:B------:R0:W1:Y:S02]  /*df30*/  SHFL.IDX P6, R14, R13, R12, R11 ;  /* 0x0000000c0d0e7389 */ /* 0x00006400000c000b */
[----:B01----:R-:W-:Y:S01]  /*df40*/  ENDCOLLECTIVE ;  /* 0x000000000000791b */ /* 0x003fe20003800000 */
.L_x_155:
[----:B------:R-:W-:Y:S02]  /*df50*/  IADD3.X R3, RZ, R3, RZ, P0, !PT ;  /* 0x00000003ff037210 */ /* 0x000fe400007fe4ff */
        /* <DEDUP_REMOVED lines=8> */
[----:B0-----:R-:W-:-:S07]  /*dfe0*/  MOV R3, R14 ;  /* 0x0000000e00037202 */ /* 0x001fce0000000f00 */
[----:B------:R-:W-:Y:S05]  /*dff0*/  WARPSYNC.COLLECTIVE R15, `(.L_x_156) ;  /* 0x000000000f087348 */ /* 0x000fea0003c00000 */
[----:B------:R0:W1:Y:S02]  /*e000*/  SHFL.IDX P6, R14, R13, R12, R11 ;  /* 0x0000000c0d0e7389 */ /* 0x00006400000c000b */
[----:B01----:R-:W-:Y:S01]  /*e010*/  ENDCOLLECTIVE ;  /* 0x000000000000791b */ /* 0x003fe20003800000 */
.L_x_156:
[----:B------:R-:W-:Y:S01]  /*e020*/  MOV R13, R17 ;  /* 0x00000011000d7202 */ /* 0x000fe20000000f00 */
[----:B------:R-:W-:Y:S01]  /*e030*/  IMAD.MOV.U32 R12, RZ, RZ, 0x3 ;  /* 0x00000003ff0c7424 */ /* 0x000fe200078e00ff */
[----:B------:R-:W-:-:S13]  /*e040*/  IADD3 R2, P0, R14, R5, RZ ;  /* 0x000000050e027210 */ /* 0x000fda0007f1e0ff */
[----:B------:R-:W-:Y:S05]  /*e050*/  WARPSYNC.COLLECTIVE R15, `(.L_x_157) ;  /* 0x000000000f087348 */ /* 0x000fea0003c00000 */
[----:B------:R0:W1:Y:S02]  /*e060*/  SHFL.IDX P6, R14, R13, R12, R11 ;  /* 0x0000000c0d0e7389 */ /* 0x00006400000c000b */
[----:B01----:R-:W-:Y:S01]  /*e070*/  ENDCOLLECTIVE ;  /* 0x000000000000791b */ /* 0x003fe20003800000 */
.L_x_157:
[----:B------:R-:W-:Y:S01]  /*e080*/  IMAD.X R3, RZ, RZ, R3, P0 ;  /* 0x000000ffff037224 */ /* 0x000fe200000e0603 */
[----:B------:R-:W-:Y:S02]  /*e090*/  ISETP.LT.OR P0, PT, R8, 0x21, P2 ;  /* 0x000000210800780c */ /* 0x000fe40001701670 */
[----:B------:R-:W-:-:S11]  /*e0a0*/  MOV R13, R16 ;  /* 0x00000010000d7202 */ /* 0x000fd60000000f00 */
        /* <DEDUP_REMOVED lines=10> */
.L_x_158:
[----:B------:R-:W-:Y:S01]  /*e150*/  IMAD.MOV.U32 R13, RZ, RZ, R17 ;  /* 0x000000ffff0d7224 */ /* 0x000fe200078e0011 */
[----:B------:R-:W-:Y:S02]  /*e160*/  MOV R12, 0x4 ;  /* 0x00000004000c7802 */ /* 0x000fe40000000f00 */
[----:B------:R-:W-:-:S13]  /*e170*/  IADD3 R2, P0, R14, R5, RZ ;  /* 0x000000050e027210 */ /* 0x000fda0007f1e0ff */
[----:B------:R-:W-:Y:S05]  /*e180*/  WARPSYNC.COLLECTIVE R15, `(.L_x_159) ;  /* 0x000000000f087348 */ /* 0x000fea0003c00000 */
[----:B------:R0:W1:Y:S02]  /*e190*/  SHFL.IDX P6, R14, R13, R12, R11 ;  /* 0x0000000c0d0e7389 */ /* 0x00006400000c000b */
[----:B01----:R-:W-:Y:S01]  /*e1a0*/  ENDCOLLECTIVE ;  /* 0x000000000000791b */ /* 0x003fe20003800000 */
.L_x_159:
        /* <DEDUP_REMOVED lines=13> */
.L_x_160:
[----:B------:R-:W-:Y:S02]  /*e280*/  IMAD.MOV.U32 R13, RZ, RZ, R17 ;  /* 0x000000ffff0d7224 */ /* 0x000fe400078e0011 */
[----:B------:R-:W-:Y:S01]  /*e290*/  IMAD.MOV.U32 R12, RZ, RZ, 0x5 ;  /* 0x00000005ff0c7424 */ /* 0x000fe200078e00ff */
[----:B------:R-:W-:-:S13]  /*e2a0*/  IADD3 R2, P0, R14, R5, RZ ;  /* 0x000000050e027210 */ /* 0x000fda0007f1e0ff */
[----:B------:R-:W-:Y:S05]  /*e2b0*/  WARPSYNC.COLLECTIVE R15, `(.L_x_161) ;  /* 0x000000000f087348 */ /* 0x000fea0003c00000 */
[----:B------:R0:W1:Y:S02]  /*e2c0*/  SHFL.IDX P6, R14, R13, R12, R11 ;  /* 0x0000000c0d0e7389 */ /* 0x00006400000c000b */
[----:B01----:R-:W-:Y:S01]  /*e2d0*/  ENDCOLLECTIVE ;  /* 0x000000000000791b */ /* 0x003fe20003800000 */
.L_x_161:
        /* <DEDUP_REMOVED lines=13> */
.L_x_162:
[----:B------:R-:W-:Y:S01]  /*e3b0*/  MOV R13, R17 ;  /* 0x00000011000d7202 */ /* 0x000fe20000000f00 */
[----:B------:R-:W-:Y:S01]  /*e3c0*/  IMAD.MOV.U32 R12, RZ, RZ, 0x6 ;  /* 0x00000006ff0c7424 */ /* 0x000fe200078e00ff */
[----:B------:R-:W-:-:S13]  /*e3d0*/  IADD3 R2, P0, R14, R5, RZ ;  /* 0x000000050e027210 */ /* 0x000fda0007f1e0ff */
[----:B------:R-:W-:Y:S05]  /*e3e0*/  WARPSYNC.COLLECTIVE R15, `(.L_x_163) ;  /* 0x000000000f087348 */ /* 0x000fea0003c00000 */
[----:B------:R0:W1:Y:S02]  /*e3f0*/  SHFL.IDX P6, R14, R13, R12, R11 ;  /* 0x0000000c0d0e7389 */ /* 0x00006400000c000b */
[----:B01----:R-:W-:Y:S01]  /*e400*/  ENDCOLLECTIVE ;  /* 0x000000000000791b */ /* 0x003fe20003800000 */
.L_x_163:
        /* <DEDUP_REMOVED lines=13> */
.L_x_164:
[----:B------:R-:W-:Y:S01]  /*e4e0*/  IMAD.MOV.U32 R13, RZ, RZ, R17 ;  /* 0x000000ffff0d7224 */ /* 0x000fe200078e0011 */
[----:B------:R-:W-:Y:S02]  /*e4f0*/  MOV R12, 0x7 ;  /* 0x00000007000c7802 */ /* 0x000fe40000000f00 */
[----:B------:R-:W-:-:S13]  /*e500*/  IADD3 R2, P0, R14, R5, RZ ;  /* 0x000000050e027210 */ /* 0x000fda0007f1e0ff */
[----:B------:R-:W-:Y:S05]  /*e510*/  WARPSYNC.COLLECTIVE R15, `(.L_x_165) ;  /* 0x000000000f087348 */ /* 0x000fea0003c00000 */
[----:B------:R0:W1:Y:S02]  /*e520*/  SHFL.IDX P6, R14, R13, R12, R11 ;  /* 0x0000000c0d0e7389 */ /* 0x00006400000c000b */
[----:B01----:R-:W-:Y:S01]  /*e530*/  ENDCOLLECTIVE ;  /* 0x000000000000791b */ /* 0x003fe20003800000 */
.L_x_165:
[----:B------:R-:W-:Y:S01]  /*e540*/  IMAD.X R3, RZ, RZ, R3, P0 ;  /* 0x000000ffff037224 */ /* 0x000fe200000e0603 */
[----:B------:R-:W-:Y:S01]  /*e550*/  ISETP.LT.OR P0, PT, R8, 0x61, P2 ;  /* 0x000000610800780c */ /* 0x000fe20001701670 */
[----:B------:R-:W-:-:S12]  /*e560*/  IMAD.MOV.U32 R13, RZ, RZ, R16 ;  /* 0x000000ffff0d7224 */ /* 0x000fd800078e0010 */
[----:B------:R-:W-:Y:S01]  /*e570*/  @!PT LDS RZ, [RZ] ;  /* 0x00000000fffff984 */ /* 0x000fe20000000800 */
[----:B------:R-:W-:Y:S01]  /*e580*/  @!PT LDS RZ, [RZ] ;  /* 0x00000000fffff984 */ /* 0x000fe20000000800 */
[----:B------:R-:W-:Y:S01]  /*e590*/  @!PT LDS RZ, [RZ] ;  /* 0x00000000fffff984 */ /* 0x000fe20000000800 */
[----:B------:R0:W-:Y:S01]  /*e5a0*/  LDGSTS.E.BYPASS.LTC128B.128 [R7+0x3400], desc[UR48][R2.64], !P0 ;  /* 0x0340000002077fae */ /* 0x0001e2000c101d70 */
[----:B------:R-:W-:Y:S01]  /*e5b0*/  ISETP.LT.OR P0, PT, R8, 0x61, P1 ;  /* 0x000000610800780c */ /* 0x000fe20000f01670 */
[----:B------:R-:W-:-:S12]  /*e5c0*/  IMAD.MOV.U32 R17, RZ, RZ, R14 ;  /* 0x000000ffff117224 */ /* 0x000fd800078e000e */
[----:B0-----:R-:W-:Y:S05]  /*e5d0*/  WARPSYNC.COLLECTIVE R15, `(.L_x_166) ;  /* 0x000000000f087348 */ /* 0x001fea0003c00000 */
[----:B------:R1:W2:Y:S02]  /*e5e0*/  SHFL.IDX P6, R14, R13, R12, R11 ;  /* 0x0000000c0d0e7389 */ /* 0x0002a400000c000b */
[----:B012---:R-:W-:Y:S01]  /*e5f0*/  ENDCOLLECTIVE ;  /* 0x000000000000791b */ /* 0x007fe20003800000 */
.L_x_166:
[----:B------:R-:W-:Y:S01]  /*e600*/  @!PT LDS RZ, [RZ] ;  /* 0x00000000fffff984 */ /* 0x000fe20000000800 */
[----:B------:R-:W-:Y:S01]  /*e610*/  @!PT LDS RZ, [RZ] ;  /* 0x00000000fffff984 */ /* 0x000fe20000000800 */
[----:B------:R-:W-:Y:S01]  /*e620*/  @!PT LDS RZ, [RZ] ;  /* 0x00000000fffff984 */ /* 0x000fe20000000800 */
[----:B------:R0:W-:Y:S01]  /*e630*/  LDGSTS.E.BYPASS.LTC128B.128 [R7+0x7400], desc[UR48][R2.64+0x80], !P0 ;  /* 0x0740008002077fae */ /* 0x0001e2000c101d70 */
[----:B------:R-:W-:Y:S05]  /*e640*/  BRA `(.L_x_167) ;  /* 0xffffffc8000c7947 */ /* 0x000fea000383ffff */
.L_x_71:
[----:B0-----:R0:W1:Y:S02]  /*e650*/  SYNCS.PHASECHK.TRANS64.TRYWAIT P0, [R4+URZ+0x28860], R3 ;  /* 0x02886003040075a7 */ /* 0x001064000800017f */
[----:B-1----:R-:W-:Y:S05]  /*e660*/  @!P0 NANOSLEEP.SYNCS 0x989680 ;  /* 0x009896800000895d */ /* 0x002fea0003900000 */
[----:B------:R-:W1:Y:S02]  /*e670*/  @!P0 SYNCS.PHASECHK.TRANS64 P0, [R4+URZ+0x28860], R3 ;  /* 0x02886003040085a7 */ /* 0x000e64000800007f */
[----:B-1----:R-:W-:Y:S05]  /*e680*/  @!P0 BRA `(.L_x_71) ;  /* 0xfffffffc00f08947 */ /* 0x002fea000383ffff */
[----:B------:R-:W-:Y:S05]  /*e690*/  BRA `(.L_x_168) ;  /* 0xffffffc800e47947 */ /* 0x000fea000383ffff */
.L_x_72:
[----:B------:R-:W-:Y:S01]  /*e6a0*/  BSSY B0, `(.L_x_169) ;  /* 0x0000008000007945 */ /* 0x000fe20003800000 */
[----:B------:R-:W-:Y:S01]  /*e6b0*/  MOV R13, R17 ;  /* 0x00000011000d7202 */ /* 0x000fe20000000f00 */
[----:B------:R-:W-:Y:S01]  /*e6c0*/  IMAD.MOV.U32 R12, RZ, RZ, RZ ;  /* 0x000000ffff0c7224 */ /* 0x000fe200078e00ff */
[----:B------:R-:W-:Y:S01]  /*e6d0*/  MOV R15, 0xffffffff ;  /* 0xffffffff000f7802 */ /* 0x000fe20000000f00 */
[----:B------:R-:W-:-:S07]  /*e6e0*/  IMAD.MOV.U32 R11, RZ, RZ, 0x181f ;  /* 0x0000181fff0b7424 */ /* 0x000fce00078e00ff */
[----:B0-----:R-:W-:Y:S05]  /*e6f0*/  WARPSYNC.COLLECTIVE R15, `(.L_x_170) ;  /* 0x000000000f087348 */ /* 0x001fea0003c00000 */
[----:B------:R1:W2:Y:S02]  /*e700*/  SHFL.IDX P6, R14, R13, R12, R11 ;  /* 0x0000000c0d0e7389 */ /* 0x0002a400000c000b */
[----:B012---:R-:W-:Y:S01]  /*e710*/  ENDCOLLECTIVE ;  /* 0x000000000000791b */ /* 0x007fe20003800000 */
.L_x_170:
[----:B------:R-:W-:Y:S05]  /*e720*/  BSYNC B0 ;  /* 0x0000000000007941 */ /* 0x000fea0003800000 */
.L_x_169:
[----:B------:R-:W-:Y:S01]  /*e730*/  IMAD.MOV.U32 R13, RZ, RZ, R16 ;  /* 0x000000ffff0d7224 */ /* 0x000fe200078e0010 */
[----:B------:R-:W-:Y:S01]  /*e740*/  MOV R12, RZ ;  /* 0x000000ff000c7202 */ /* 0x000fe20000000f00 */
[----:B------:R-:W-:Y:S01]  /*e750*/  IMAD.MOV.U32 R11, RZ, RZ, 0x181f ;  /* 0x0000181fff0b7424 */ /* 0x000fe200078e00ff */
[----:B------:R-:W-:Y:S01]  /*e760*/  SHF.L.U32 R6, R34, 0x1, RZ ;  /* 0x0000000122067819 */ /* 0x000fe200000006ff */
[----:B------:R-:W-:Y:S02]  /*e770*/  IMAD.MOV.U32 R15, RZ, RZ, -0x1 ;  /* 0xffffffffff0f7424 */ /* 0x000fe400078e00ff */
[----:B------:R-:W-:-:S07]  /*e780*/  IMAD.MOV.U32 R0, RZ, RZ, R14 ;  /* 0x000000ffff007224 */ /* 0x000fce00078e000e */
[----:B------:R-:W-:Y:S05]  /*e790*/  WARPSYNC.COLLECTIVE R15, `(.L_x_171) ;  /* 0x000000000f087348 */ /* 0x000fea0003c00000 */
[----:B------:R0:W1:Y:S02]  /*e7a0*/  SHFL.IDX P6, R14, R13, R12, R11 ;  /* 0x0000000c0d0e7389 */ /* 0x00006400000c000b */
[----:B01----:R-:W-:Y:S01]  /*e7b0*/  ENDCOLLECTIVE ;  /* 0x000000000000791b */ /* 0x003fe20003800000 */
.L_x_171:
[----:B------:R-:W-:Y:S01]  /*e7c0*/  IMAD.MOV.U32 R13, RZ, RZ, R17 ;  /* 0x000000ffff0d7224 */ /* 0x000fe200078e0011 */
[----:B------:R-:W-:Y:S02]  /*e7d0*/  MOV R12, 0x1 ;  /* 0x00000001000c7802 */ /* 0x000fe40000000f00 */
[----:B------:R-:W-:-:S13]  /*e7e0*/  IADD3 R2, P0, R14, R6, RZ ;  /* 0x000000060e027210 */ /* 0x000fda0007f1e0ff */
[----:B------:R-:W-:Y:S05]  /*e7f0*/  WARPSYNC.COLLECTIVE R15, `(.L_x_172) ;  /* 0x000000000f087348 */ /* 0x000fea0003c00000 */
[----:B------:R0:W1:Y:S02]  /*e800*/  SHFL.IDX P6, R14, R13, R12, R11 ;  /* 0x0000000c0d0e7389 */ /* 0x00006400000c000b */
[----:B01----:R-:W-:Y:S01]  /*e810*/  ENDCOLLECTIVE ;  /* 0x000000000000791b */ /* 0x003fe20003800000 */
.L_x_172:
[----:B------:R-:W-:Y:S01]  /*e820*/  IMAD.X R3, RZ, RZ, R0, P0 ;  /* 0x000000ffff037224 */ /* 0x000fe200000e0600 */
[----:B------:R-:W-:Y:S02]  /*e830*/  ISETP.LT.OR P0, PT, R5, 0x1, P2 ;  /* 0x000000010500780c */ /* 0x000fe40001701670 */
[----:B------:R-:W-:Y:S01]  /*e840*/  LEA R0, R7, UR39, 0x1 ;  /* 0x0000002707007c11 */ /* 0x000fe2000f8e08ff */
[----:B------:R-:W-:-:S10]  /*e850*/  IMAD.MOV.U32 R13, RZ, RZ, R16 ;  /* 0x000000ffff0d7224 */ /* 0x000fd400078e0010 */
        /* <DEDUP_REMOVED lines=9> */
.L_x_173:
[----:B------:R-:W-:Y:S01]  /*e8f0*/  @!PT LDS RZ, [RZ] ;  /* 0x00000000fffff984 */ /* 0x000fe20000000800 */
[----:B------:R-:W-:Y:S01]  /*e900*/  @!PT LDS RZ, [RZ] ;  /* 0x00000000fffff984 */ /* 0x000fe20000000800 */
[----:B------:R-:W-:Y:S01]  /*e910*/  @!PT LDS RZ, [RZ] ;  /* 0x00000000fffff984 */ /* 0x000fe20000000800 */
[----:B------:R0:W-:Y:S01]  /*e920*/  LDGSTS.E.BYPASS.LTC128B.128 [R0+0x4400], desc[UR48][R2.64+0x80], !P0 ;  /* 0x0440008002007fae */ /* 0x0001e2000c101d70 */
[----:B------:R-:W-:Y:S02]  /*e930*/  IMAD.MOV.U32 R13, RZ, RZ, R17 ;  /* 0x000000ffff0d7224 */ /* 0x000fe400078e0011 */
[----:B------:R-:W-:Y:S01]  /*e940*/  IMAD.MOV.U32 R12, RZ, RZ, 0x2 ;  /* 0x00000002ff0c7424 */ /* 0x000fe200078e00ff */
[----:B0-----:R-:W-:-:S13]  /*e950*/  IADD3 R2, P0, R14, R6, RZ ;  /* 0x000000060e027210 */ /* 0x001fda0007f1e0ff */
[----:B------:R-:W-:Y:S05]  /*e960*/  WARPSYNC.COLLECTIVE R15, `(.L_x_174) ;  /* 0x000000000f087348 */ /* 0x000fea0003c00000 */
[----:B------:R0:W1:Y:S02]  /*e970*/  SHFL.IDX P6, R14, R13, R12, R11 ;  /* 0x0000000c0d0e7389 */ /* 0x00006400000c000b */
[----:B01----:R-:W-:Y:S01]  /*e980*/  ENDCOLLECTIVE ;  /* 0x000000000000791b */ /* 0x003fe20003800000 */
.L_x_174:
[----:B------:R-:W-:Y:S02]  /*e990*/  IADD3.X R3, RZ, R7, RZ, P0, !PT ;  /* 0x00000007ff037210 */ /* 0x000fe400007fe4ff */
[----:B------:R-:W-:Y:S01]  /*e9a0*/  ISETP.LT.OR P0, PT, R5, 0x11, P2 ;  /* 0x000000110500780c */ /* 0x000fe20001701670 */
[----:B------:R-:W-:-:S12]  /*e9b0*/  IMAD.MOV.U32 R13, RZ, RZ, R16 ;  /* 0x000000ffff0d7224 */ /* 0x000fd800078e0010 */
[----:B------:R-:W-:Y:S01]  /*e9c0*/  @!PT LDS RZ, [RZ] ;  /* 0x00000000fffff984 */ /* 0x000fe20000000800 */
[----:B------:R-:W-:Y:S01]  /*e9d0*/  @!PT LDS RZ, [RZ] ;  /* 0x00000000fffff984 */ /* 0x000fe20000000800 */
[----:B------:R-:W-:Y:S01]  /*e9e0*/  @!PT LDS RZ, [RZ] ;  /* 0x00000000fffff984 */ /* 0x000fe20000000800 */
[----:B------:R0:W-:Y:S01]  /*e9f0*/  LDGSTS.E.BYPASS.LTC128B.128 [R0+0xc00], desc[UR48][R2.64], !P0 ;  /* 0x00c0000002007fae */ /* 0x0001e2000c101d70 */
[----:B------:R-:W-:Y:S02]  /*ea00*/  ISETP.LT.OR P0, PT, R5, 0x11, P1 ;  /* 0x000000110500780c */ /* 0x000fe40000f01670 */
[----:B------:R-:W-:-:S11]  /*ea10*/  MOV R7, R14 ;  /* 0x0000000e00077202 */ /* 0x000fd60000000f00 */
[----:B0-----:R-:W-:Y:S05]  /*ea20*/  WARPSYNC.COLLECTIVE R15, `(.L_x_175) ;  /* 0x000000000f087348 */ /* 0x001fea0003c00000 */
[----:B------:R1:W2:Y:S02]  /*ea30*/  SHFL.IDX P6, R14, R13, R12, R11 ;  /* 0x0000000c0d0e7389 */ /* 0x0002a400000c000b */
[----:B012---:R-:W-:Y:S01]  /*ea40*/  ENDCOLLECTIVE ;  /* 0x000000000000791b */ /* 0x007fe20003800000 */
.L_x_175:
[----:B------:R-:W-:Y:S01]  /*ea50*/  @!PT LDS RZ, [RZ] ;  /* 0x00000000fffff984 */ /* 0x000fe20000000800 */
[----:B------:R-:W-:Y:S01]  /*ea60*/  @!PT LDS RZ, [RZ] ;  /* 0x00000000fffff984 */ /* 0x000fe20000000800 */
[----:B------:R-:W-:Y:S01]  /*ea70*/  @!PT LDS RZ, [RZ] ;  /* 0x00000000fffff984 */ /* 0x000fe20000000800 */
[----:B------:R0:W-:Y:S01]  /*ea80*/  LDGSTS.E.BYPASS.LTC128B.128 [R0+0x4c00], desc[UR48][R2.64+0x80], !P0 ;  /* 0x04c0008002007fae */ /* 0x0001e2000c101d70 */
[----:B------:R-:W-:Y:S01]  /*ea90*/  MOV R13, R17 ;  /* 0x00000011000d7202 */ /* 0x000fe20000000f00 */
[----:B------:R-:W-:Y:S01]  /*eaa0*/  IMAD.MOV.U32 R12, RZ, RZ, 0x3 ;  /* 0x00000003ff0c7424 */ /* 0x000fe200078e00ff */
[----:B0-----:R-:W-:-:S13]  /*eab0*/  IADD3 R2, P0, R14, R6, RZ ;  /* 0x000000060e027210 */ /* 0x001fda0007f1e0ff */
[----:B------:R-:W-:Y:S05]  /*eac0*/  WARPSYNC.COLLECTIVE R15, `(.L_x_176) ;  /* 0x000000000f087348 */ /* 0x000fea0003c00000 */
[----:B------:R0:W1:Y:S02]  /*ead0*/  SHFL.IDX P6, R14, R13, R12, R11 ;  /* 0x0000000c0d0e7389 */ /* 0x00006400000c000b */
[----:B01----:R-:W-:Y:S01]  /*eae0*/  ENDCOLLECTIVE ;  /* 0x000000000000791b */ /* 0x003fe20003800000 */
.L_x_176:
[----:B------:R-:W-:Y:S01]  /*eaf0*/  IMAD.X R3, RZ, RZ, R7, P0 ;  /* 0x000000ffff037224 */ /* 0x000fe200000e0607 */
[----:B------:R-:W-:Y:S02]  /*eb00*/  ISETP.LT.OR P0, PT, R5, 0x21, P2 ;  /* 0x000000210500780c */ /* 0x000fe40001701670 */
[----:B------:R-:W-:-:S11]  /*eb10*/  MOV R13, R16 ;  /* 0x00000010000d7202 */ /* 0x000fd60000000f00 */
        /* <DEDUP_REMOVED lines=9> */
.L_x_177:
[----:B------:R-:W-:Y:S01]  /*ebb0*/  @!PT LDS RZ, [RZ] ;  /* 0x00000000fffff984 */ /* 0x000fe20000000800 */
[----:B------:R-:W-:Y:S01]  /*ebc0*/  @!PT LDS RZ, [RZ] ;  /* 0x00000000fffff984 */ /* 0x000fe20000000800 */
[----:B------:R-:W-:Y:S01]  /*ebd0*/  @!PT LDS RZ, [RZ] ;  /* 0x00000000fffff984 */ /* 0x000fe20000000800 */
[----:B------:R0:W-:Y:S01]  /*ebe0*/  LDGSTS.E.BYPASS.LTC128B.128 [R0+0x5400], desc[UR48][R2.64+0x80], !P0 ;  /* 0x0540008002007fae */ /* 0x0001e2000c101d70 */
[----:B------:R-:W-:Y:S01]  /*ebf0*/  IMAD.MOV.U32 R13, RZ, RZ, R17 ;  /* 0x000000ffff0d7224 */ /* 0x000fe200078e0011 */
[----:B------:R-:W-:Y:S02]  /*ec00*/  MOV R12, 0x4 ;  /* 0x00000004000c7802 */ /* 0x000fe40000000f00 */
[----:B0-----:R-:W-:-:S13]  /*ec10*/  IADD3 R2, P0, R14, R6, RZ ;  /* 0x000000060e027210 */ /* 0x001fda0007f1e0ff */
[----:B------:R-:W-:Y:S05]  /*ec20*/  WARPSYNC.COLLECTIVE R15, `(.L_x_178) ;  /* 0x000000000f087348 */ /* 0x000fea0003c00000 */
[----:B------:R0:W1:Y:S02]  /*ec30*/  SHFL.IDX P6, R14, R13, R12, R11 ;  /* 0x0000000c0d0e7389 */ /* 0x00006400000c000b */
[----:B01----:R-:W-:Y:S01]  /*ec40*/  ENDCOLLECTIVE ;  /* 0x000000000000791b */ /* 0x003fe20003800000 */
.L_x_178:
        /* <DEDUP_REMOVED lines=12> */
.L_x_179:
        /* <DEDUP_REMOVED lines=10> */
.L_x_180:
        /* <DEDUP_REMOVED lines=12> */
.L_x_181:
        /* <DEDUP_REMOVED lines=10> */
.L_x_182:
        /* <DEDUP_REMOVED lines=12> */
.L_x_183:
        /* <DEDUP_REMOVED lines=10> */
.L_x_184:
        /* <DEDUP_REMOVED lines=12> */
.L_x_185:
[----:B------:R-:W-:Y:S01]  /*f130*/  @!PT LDS RZ, [RZ] ;  /* 0x00000000fffff984 */ /* 0x000fe20000000800 */
[----:B------:R-:W-:Y:S01]  /*f140*/  @!PT LDS RZ, [RZ] ;  /* 0x00000000fffff984 */ /* 0x000fe20000000800 */
[----:B------:R-:W-:Y:S01]  /*f150*/  @!PT LDS RZ, [RZ] ;  /* 0x00000000fffff984 */ /* 0x000fe20000000800 */
[----:B------:R0:W-:Y:S01]  /*f160*/  LDGSTS.E.BYPASS.LTC128B.128 [R0+0x7400], desc[UR48][R2.64+0x80], !P0 ;  /* 0x0740008002007fae */ /* 0x0001e2000c101d70 */
[----:B------:R-:W-:Y:S05]  /*f170*/  BRA `(.L_x_186) ;  /* 0xffffffc400387947 */ /* 0x000fea000383ffff */
.L_x_77:
[----:B0-----:R0:W1:Y:S02]  /*f180*/  SYNCS.PHASECHK.TRANS64.TRYWAIT P0, [R5+URZ+0x28820], R37 ;  /* 0x02882025050075a7 */ /* 0x001064000800017f */
[----:B-1----:R-:W-:Y:S05]  /*f190*/  @!P0 NANOSLEEP.SYNCS 0x989680 ;  /* 0x009896800000895d */ /* 0x002fea0003900000 */
[----:B------:R-:W1:Y:S02]  /*f1a0*/  @!P0 SYNCS.PHASECHK.TRANS64 P0, [R5+URZ+0x28820], R37 ;  /* 0x02882025050085a7 */ /* 0x000e64000800007f */
[----:B-1----:R-:W-:Y:S05]  /*f1b0*/  @!P0 BRA `(.L_x_77) ;  /* 0xfffffffc00f08947 */ /* 0x002fea000383ffff */
[----:B------:R-:W-:Y:S05]  /*f1c0*/  BRA `(.L_x_187) ;  /* 0xffffffc400c87947 */ /* 0x000fea000383ffff */
.L_x_78:
[----:B------:R-:W1:Y:S01]  /*f1d0*/  S2R R0, SR_TID.X ;  /* 0x0000000000007919 */ /* 0x000e620000002100 */
[----:B------:R-:W-:Y:S01]  /*f1e0*/  BSSY B0, `(.L_x_188) ;  /* 0x000000a000007945 */ /* 0x000fe20003800000 */
[----:B------:R-:W-:Y:S01]  /*f1f0*/  IMAD.MOV.U32 R12, RZ, RZ, RZ ;  /* 0x000000ffff0c7224 */ /* 0x000fe200078e00ff */
[----:B------:R-:W-:Y:S01]  /*f200*/  MOV R15, 0xffffffff ;  /* 0xffffffff000f7802 */ /* 0x000fe20000000f00 */
[----:B------:R-:W-:Y:S01]  /*f210*/  IMAD.MOV.U32 R11, RZ, RZ, 0x1f ;  /* 0x0000001fff0b7424 */ /* 0x000fe200078e00ff */
[----:B-1----:R-:W-:-:S04]  /*f220*/  SHF.R.U32.HI R0, RZ, 0x5, R0 ;  /* 0x00000005ff007819 */ /* 0x002fc80000011600 */
[----:B------:R-:W-:-:S04]  /*f230*/  LOP3.LUT R0, R0, 0x3, RZ, 0xc0, !PT ;  /* 0x0000000300007812 */ /* 0x000fc800078ec0ff */
[----:B------:R-:W-:-:S07]  /*f240*/  MOV R13, R0 ;  /* 0x00000000000d7202 */ /* 0x000fce0000000f00 */
[----:B0-----:R-:W-:Y:S05]  /*f250*/  WARPSYNC.COLLECTIVE R15, `(.L_x_189) ;  /* 0x000000000f087348 */ /* 0x001fea0003c00000 */
[----:B------:R1:W2:Y:S02]  /*f260*/  SHFL.IDX P6, R14, R13, R12, R11 ;  /* 0x0000000c0d0e7389 */ /* 0x0002a400000c000b */
[----:B012---:R-:W-:Y:S01]  /*f270*/  ENDCOLLECTIVE ;  /* 0x000000000000791b */ /* 0x007fe20003800000 */
.L_x_189:
[----:B------:R-:W-:Y:S05]  /*f280*/  BSYNC B0 ;  /* 0x0000000000007941 */ /* 0x000fea0003800000 */
.L_x_188:
[----:B------:R-:W-:Y:S05]  /*f290*/  BRA `(.L_x_190) ;  /* 0xffffffc400b07947 */ /* 0x000fea000383ffff */
.L_x_81:
[----:B------:R-:W-:Y:S01]  /*f2a0*/  BSSY B1, `(.L_x_191) ;  /* 0x0000006000017945 */ /* 0x000fe20003800000 */
[----:B------:R-:W-:-:S07]  /*f2b0*/  IMAD.MOV.U32 R15, RZ, RZ, -0x1 ;  /* 0xffffffffff0f7424 */ /* 0x000fce00078e00ff */
[----:B01----:R-:W-:Y:S05]  /*f2c0*/  WARPSYNC.COLLECTIVE R15, `(.L_x_192) ;  /* 0x000000000f0c7348 */ /* 0x003fea0003c00000 */
[----:B------:R-:W-:Y:S02]  /*f2d0*/  ELECT P6, UR62, PT ;  /* 0x00000000003e782f */ /* 0x000fe400038c0000 */
[----:B------:R-:W-:Y:S01]  /*f2e0*/  MOV R14, UR62 ;  /* 0x0000003e000e7c02 */ /* 0x000fe20008000f00 */
[----:B01----:R-:W-:Y:S10]  /*f2f0*/  ENDCOLLECTIVE ;  /* 0x000000000000791b */ /* 0x003ff40003800000 */
.L_x_192:
[----:B------:R-:W-:Y:S05]  /*f300*/  BSYNC B1 ;  /* 0x0000000000017941 */ /* 0x000fea0003800000 */
.L_x_191:
[----:B------:R-:W-:Y:S05]  /*f310*/  BRA `(.L_x_193) ;  /* 0xffffffc400a87947 */ /* 0x000fea000383ffff */
.L_x_83:
[----:B-1----:R1:W2:Y:S02]  /*f320*/  SYNCS.PHASECHK.TRANS64.TRYWAIT P1, [R3+URZ+0x28840], R2 ;  /* 0x02884002030075a7 */ /* 0x0022a4000802017f */
[----:B--2---:R-:W-:Y:S05]  /*f330*/  @!P1 NANOSLEEP.SYNCS 0x989680 ;  /* 0x009896800000995d */ /* 0x004fea0003900000 */
[----:B------:R-:W2:Y:S02]  /*f340*/  @!P1 SYNCS.PHASECHK.TRANS64 P1, [R3+URZ+0x28840], R2 ;  /* 0x02884002030095a7 */ /* 0x000ea4000802007f */
[----:B--2---:R-:W-:Y:S05]  /*f350*/  @!P1 BRA `(.L_x_83) ;  /* 0xfffffffc00f09947 */ /* 0x004fea000383ffff */
[----:B------:R-:W-:Y:S05]  /*f360*/  BRA `(.L_x_194) ;  /* 0xffffffc400c87947 */ /* 0x000fea000383ffff */
.L_x_85:
[----:B0-----:R0:W2:Y:S02]  /*f370*/  SYNCS.PHASECHK.TRANS64.TRYWAIT P1, [R5+URZ+0x28840], R0 ;  /* 0x02884000050075a7 */ /* 0x0010a4000802017f */
[----:B--2---:R-:W-:Y:S05]  /*f380*/  @!P1 NANOSLEEP.SYNCS 0x989680 ;  /* 0x009896800000995d */ /* 0x004fea0003900000 */
[----:B------:R-:W2:Y:S02]  /*f390*/  @!P1 SYNCS.PHASECHK.TRANS64 P1, [R5+URZ+0x28840], R0 ;  /* 0x02884000050095a7 */ /* 0x000ea4000802007f */
[----:B--2---:R-:W-:Y:S05]  /*f3a0*/  @!P1 BRA `(.L_x_85) ;  /* 0xfffffffc00f09947 */ /* 0x004fea000383ffff */
[----:B------:R-:W-:Y:S05]  /*f3b0*/  BRA `(.L_x_195) ;  /* 0xffffffc400d47947 */ /* 0x000fea000383ffff */
.L_x_87:
[----:B--2---:R2:W3:Y:S02]  /*f3c0*/  SYNCS.PHASECHK.TRANS64.TRYWAIT P1, [R3+URZ+0x28860], R2 ;  /* 0x02886002030075a7 */ /* 0x0044e4000802017f */
[----:B---3--:R-:W-:Y:S05]  /*f3d0*/  @!P1 NANOSLEEP.SYNCS 0x989680 ;  /* 0x009896800000995d */ /* 0x008fea0003900000 */
[----:B------:R-:W3:Y:S02]  /*f3e0*/  @!P1 SYNCS.PHASECHK.TRANS64 P1, [R3+URZ+0x28860], R2 ;  /* 0x02886002030095a7 */ /* 0x000ee4000802007f */
[----:B---3--:R-:W-:Y:S05]  /*f3f0*/  @!P1 BRA `(.L_x_87) ;  /* 0xfffffffc00f09947 */ /* 0x008fea000383ffff */
[----:B------:R-:W-:Y:S05]  /*f400*/  BRA `(.L_x_196) ;  /* 0xffffffc400d07947 */ /* 0x000fea000383ffff */
.L_x_197:
[----:B------:R-:W-:-:S00]  /*f410*/  BRA `(.L_x_197) ;  /* 0xfffffffc00fc7947 */ /* 0x000fc0000383ffff */
[----:B------:R-:W-:-:S00]  /*f420*/  NOP ;  /* 0x0000000000007918 */ /* 0x000fc00000000000 */
        /* <DEDUP_REMOVED lines=13> */
.L_x_3478:


//--------------------- .text._ZN7cutlass13device_kernelIN5flash11enable_sm90INS1_16FlashAttnFwdSm90INS1_25CollectiveMainloopFwdSm90ILi2EN4cute5tupleIJNS5_1CILi1EEES8_S8_EEENS6_IJNS7_ILi128EEESA_SA_EEELi128ENS_6half_tEfNS_4arch4Sm90ELb0ELb0ELb1ELb1ELb1ELb0ELb0ELb1ELb1ELb1ELb0ELb0EEENS1_21CollectiveEpilogueFwdISB_S9_SC_SE_Li256ELb1ELb1ELb0ELb0EEENS1_36VarlenDynamicPersistentTileSchedulerILi128ELi128ELi256ELi128ELb0ELb1ELb1ELb0ELb1ELb1EEEEEEEEEvNT_6ParamsE --------------------------
	.section	.text._ZN7cutlass13device_kernelIN5flash11enable_sm90INS1_16FlashAttnFwdSm90INS1_25CollectiveMainloopFwdSm90ILi2EN4cute5tupleIJNS5_1CILi1EEES8_S8_EEENS6_IJNS7_ILi128EEESA_SA_EEELi128ENS_6half_tEfNS_4arch4Sm90ELb0ELb0ELb1ELb1ELb1ELb0ELb0ELb1ELb1ELb1ELb0ELb0EEENS1_21CollectiveEpilogueFwdISB_S9_SC_SE_Li256ELb1ELb1ELb0ELb0EEENS1_36VarlenDynamicPersistentTileSchedulerILi128ELi128ELi256ELi128ELb0ELb1ELb1ELb0ELb1ELb1EEEEEEEEEvNT_6ParamsE,"ax",@progbits
	.align	128
.text._ZN7cutlass13device_kernelIN5flash11enable_sm90INS1_16FlashAttnFwdSm90INS1_25CollectiveMainloopFwdSm90ILi2EN4cute5tupleIJNS5_1CILi1EEES8_S8_EEENS6_IJNS7_ILi128EEESA_SA_EEELi128ENS_6half_tEfNS_4arch4Sm90ELb0ELb0ELb1ELb1ELb1ELb0ELb0ELb1ELb1ELb1ELb0ELb0EEENS1_21CollectiveEpilogueFwdISB_S9_SC_SE_Li256ELb1ELb1ELb0ELb0EEENS1_36VarlenDynamicPersistentTileSchedulerILi128ELi128ELi256ELi128ELb0ELb1ELb1ELb0ELb1ELb1EEEEEEEEEvNT_6ParamsE:
        .type           _ZN7cutlass13device_kernelIN5flash11enable_sm90INS1_16FlashAttnFwdSm90INS1_25CollectiveMainloopFwdSm90ILi2EN4cute5tupleIJNS5_1CILi1EEES8_S8_EEENS6_IJNS7_ILi128EEESA_SA_EEELi128ENS_6half_tEfNS_4arch4Sm90ELb0ELb0ELb1ELb1ELb1ELb0ELb0ELb1ELb1ELb1ELb0ELb0EEENS1_21CollectiveEpilogueFwdISB_S9_SC_SE_Li256ELb1ELb1ELb0ELb0EEENS1_36VarlenDynamicPersistentTileSchedulerILi128ELi128ELi256ELi128ELb0ELb1ELb1ELb0ELb1ELb1EEEEEEEEEvNT_6ParamsE,@function
        .size           _ZN7cutlass13device_kernelIN5flash11enable_sm90INS1_16FlashAttnFwdSm90INS1_25CollectiveMainloopFwdSm90ILi2EN4cute5tupleIJNS5_1CILi1EEES8_S8_EEENS6_IJNS7_ILi128EEESA_SA_EEELi128ENS_6half_tEfNS_4arch4Sm90ELb0ELb0ELb1ELb1ELb1ELb0ELb0ELb1ELb1ELb1ELb0ELb0EEENS1_21CollectiveEpilogueFwdISB_S9_SC_SE_Li256ELb1ELb1ELb0ELb0EEENS1_36VarlenDynamicPersistentTileSchedulerILi128ELi128ELi256ELi128ELb0ELb1ELb1ELb0ELb1ELb1EEEEEEEEEvNT_6ParamsE,(.L_x_3479 - _ZN7cutlass13device_kernelIN5flash11enable_sm90INS1_16FlashAttnFwdSm90INS1_25CollectiveMainloopFwdSm90ILi2EN4cute5tupleIJNS5_1CILi1EEES8_S8_EEENS6_IJNS7_ILi128EEESA_SA_EEELi128ENS_6half_tEfNS_4arch4Sm90ELb0ELb0ELb1ELb1ELb1ELb0ELb0ELb1ELb1ELb1ELb0ELb0EEENS1_21CollectiveEpilogueFwdISB_S9_SC_SE_Li256ELb1ELb1ELb0ELb0EEENS1_36VarlenDynamicPersistentTileSchedulerILi128ELi128ELi256ELi128ELb0ELb1ELb1ELb0ELb1ELb1EEEEEEEEEvNT_6ParamsE)
        .other          _ZN7cutlass13device_kernelIN5flash11enable_sm90INS1_16FlashAttnFwdSm90INS1_25CollectiveMainloopFwdSm90ILi2EN4cute5tupleIJNS5_1CILi1EEES8_S8_EEENS6_IJNS7_ILi128EEESA_SA_EEELi128ENS_6half_tEfNS_4arch4Sm90ELb0ELb0ELb1ELb1ELb1ELb0ELb0ELb1ELb1ELb1ELb0ELb0EEENS1_21CollectiveEpilogueFwdISB_S9_SC_SE_Li256ELb1ELb1ELb0ELb0EEENS1_36VarlenDynamicPersistentTileSchedulerILi128ELi128ELi256ELi128ELb0ELb1ELb1ELb0ELb1ELb1EEEEEEEEEvNT_6ParamsE,@"STO_CUDA_ENTRY STV_DEFAULT"
_ZN7cutlass13device_kernelIN5flash11enable_sm90INS1_16FlashAttnFwdSm90INS1_25CollectiveMainloopFwdSm90ILi2EN4cute5tupleIJNS5_1CILi1EEES8_S8_EEENS6_IJNS7_ILi128EEESA_SA_EEELi128ENS_6half_tEfNS_4arch4Sm90ELb0ELb0ELb1ELb1ELb1ELb0ELb0ELb1ELb1ELb1ELb0ELb0EEENS1_21CollectiveEpilogueFwdISB_S9_SC_SE_Li256ELb1ELb1ELb0ELb0EEENS1_36VarlenDynamicPersistentTileSchedulerILi128ELi128ELi256ELi128ELb0ELb1ELb1ELb0ELb1ELb1EEEEEEEEEvNT_6ParamsE:
[----:B------:R-:W0:Y:S02]  /*0000*/  LDC R1, c[0x0][0x28] ;  /* 0x00000a00ff017b82 */ /* 0x000e240000000800 */
[----:B0-----:R-:W-:Y:S01]  /*0010*/  VIADD R1, R1, 0xffffffe0 ;  /* 0xffffffe001017836 */ /* 0x001fe20000000000 */
[----:B------:R-:W0:Y:S01]  /*0020*/  S2R R3, SR_TID.X ;  /* 0x0000000000037919 */ /* 0x000e220000002100 */
[----:B------:R-:W-:Y:S01]  /*0030*/  ELECT P0, URZ, PT ;  /* 0x00000000003f782f */ /* 0x000fe20003800000 */
[----:B------:R-:W-:Y:S01]  /*0040*/  UMOV UR4, 0x80 ;  /* 0x0000008000047882 */ /* 0x000fe20000000000 */
[----:B------:R-:W-:Y:S01]  /*0050*/  UMOV UR7, 0x100 ;  /* 0x0000010000077882 */ /* 0x000fe20000000000 */
[----:B0-----:R-:W-:-:S05]  /*0060*/  SHF.R.U32.HI R0, RZ, 0x5, R3 ;  /* 0x00000005ff007819 */ /* 0x001fca0000011603 */
[----:B------:R-:W0:Y:S02]  /*0070*/  SHFL.IDX PT, R2, R0, RZ, 0x1f ;  /* 0x00001fff00027589 */ /* 0x000e2400000e0000 */
[C---:B0-----:R-:W-:Y:S02]  /*0080*/  ISETP.NE.OR P0, PT, R2.reuse, RZ, !P0 ;  /* 0x000000ff0200720c */ /* 0x041fe40004705670 */
[----:B------:R-:W-:Y:S02]  /*0090*/  ISETP.NE.AND P1, PT, R2, RZ, PT ;  /* 0x000000ff0200720c */ /* 0x000fe40003f25270 */
[----:B------:R-:W-:-:S05]  /*00a0*/  SHF.R.U32.HI R2, RZ, 0x7, R3 ;  /* 0x00000007ff027819 */ /* 0x000fca0000011603 */
[----:B------:R0:W1:Y:S04]  /*00b0*/  SHFL.IDX PT, R4, R2, RZ, 0x1f ;  /* 0x00001fff02047589 */ /* 0x00006800000e0000 */
[----:B------:R-:W-:Y:S01]  /*00c0*/  VOTEU.ALL UP0, P0 ;  /* 0x00000000003f7886 */ /* 0x000fe20000000000 */
[----:B------:R-:W-:-:S04]  /*00d0*/  VOTEU.ALL UP1, P0 ;  /* 0x00000000003f7886 */ /* 0x000fc80000020000 */
[----:B------:R-:W2:Y:S01]  /*00e0*/  @!UP0 S2UR UR8, SR_CgaCtaId ;  /* 0x00000000000889c3 */ /* 0x000ea20000008800 */
[----:B------:R-:W-:Y:S01]  /*00f0*/  @!UP0 UMOV UR6, 0x400 ;  /* 0x0000040000068882 */ /* 0x000fe20000000000 */
[----:B------:R-:W-:-:S04]  /*0100*/  @!UP0 UIADD3 UR4, -UR4, 0x100000, URZ ;  /* 0x0010000004048890 */ /* 0x000fc8000fffe13f */
[----:B------:R-:W-:Y:S02]  /*0110*/  @!UP0 USHF.L.U32 UR5, UR4, 0xb, URZ ;  /* 0x0000000b04058899 */ /* 0x000fe4000800063f */
[----:B------:R-:W-:Y:S02]  /*0120*/  @!UP0 USHF.L.U32 UR4, UR4, 0x1, URZ ;  /* 0x0000000104048899 */ /* 0x000fe4000800063f */
[----:B--2---:R-:W-:Y:S02]  /*0130*/  @!UP0 ULEA UR8, UR8, UR6, 0x18 ;  /* 0x0000000608088291 */ /* 0x004fe4000f8ec03f */
[----:B------:R-:W-:-:S04]  /*0140*/  @!UP0 UIADD3 UR6, -UR7, 0x100000, URZ ;  /* 0x0010000007068890 */ /* 0x000fc8000fffe13f */
[----:B------:R-:W-:Y:S02]  /*0150*/  @!UP0 USHF.L.U32 UR7, UR6, 0xb, URZ ;  /* 0x0000000b06078899 */ /* 0x000fe4000800063f */
[----:B------:R-:W-:Y:S01]  /*0160*/  @!UP0 USHF.L.U32 UR6, UR6, 0x1, URZ ;  /* 0x0000000106068899 */ /* 0x000fe2000800063f */
[----:B------:R-:W-:-:S05]  /*0170*/  VOTEU.ALL UP0, P0 ;  /* 0x00000000003f7886 */ /* 0x000fca0000000000 */
[----:B------:R0:W2:Y:S06]  /*0180*/  @!UP0 SYNCS.EXCH.64 URZ, [UR8+0x28800], UR4 ;  /* 0x02880004083f85b2 */ /* 0x0000ac0008000100 */
[----:B------:R0:W3:Y:S02]  /*0190*/  @!UP1 SYNCS.EXCH.64 URZ, [UR8+0x28820], UR6 ;  /* 0x02882006083f95b2 */ /* 0x0000e40008000100 */
[----:B01----:R-:W-:Y:S05]  /*01a0*/  @P1 BRA `(.L_x_198) ;  /* 0x0000000000481947 */ /* 0x003fea0003800000 */
        /* <DEDUP_REMOVED lines=14> */
[----:B------:R0:W4:Y:S01]  /*0290*/  SYNCS.EXCH.64 URZ, [UR8+0x28840], UR6 ;  /* 0x02884006083f75b2 */ /* 0x0001220008000100 */
[----:B------:R0:W0:Y:S01]  /*02a0*/  SYNCS.EXCH.64 URZ, [UR8+0x28838], UR4 ;  /* 0x02883804083f75b2 */ /* 0x0000220008000100 */
[----:B------:R0:W0:Y:S01]  /*02b0*/  SYNCS.EXCH.64 URZ, [UR8+0x28848], UR6 ;  /* 0x02884806083f75b2 */ /* 0x0000220008000100 */
[----:B------:R-:W-:Y:S01]  /*02c0*/  NOP ;  /* 0x0000000000007918 */ /* 0x000fe20000000000 */
.L_x_198:
        /* <DEDUP_REMOVED lines=22> */
.L_x_199:
        /* <DEDUP_REMOVED lines=18> */
.L_x_200:
        /* <DEDUP_REMOVED lines=22> */
.L_x_201:
        /* <DEDUP_REMOVED lines=23> */
.L_x_202:
        /* <DEDUP_REMOVED lines=8> */
.L_x_204:
[----:B------:R-:W-:-:S08]  /*08a0*/  NOP ;  /* 0x0000000000007918 */ /* 0x000fd00000000000 */
[----:B------:R-:W0:Y:S02]  /*08b0*/  USETMAXREG.TRY_ALLOC.CTAPOOL UP0, 0xe8 ;  /* 0x000000e8000079c8 */ /* 0x000e240008000600 */
[----:B0-----:R-:W-:-:S13]  /*08c0*/  PLOP3.LUT P0, PT, PT, PT, UP0, 0x80, 0x0 ;  /* 0x000000000000781c */ /* 0x001fda0003f0f008 */
[----:B------:R-:W-:Y:S05]  /*08d0*/  @!P0 BRA `(.L_x_204) ;  /* 0xfffffffc00f08947 */ /* 0x000fea000383ffff */
[----:B------:R-:W0:Y:S01]  /*08e0*/  S2R R3, SR_TID.X ;  /* 0x0000000000037919 */ /* 0x000e220000002100 */
[----:B------:R-:W1:Y:S01]  /*08f0*/  S2UR UR5, SR_CgaCtaId ;  /* 0x00000000000579c3 */ /* 0x000e620000008800 */
[----:B------:R-:W-:-:S07]  /*0900*/  UMOV UR4, 0x400 ;  /* 0x0000040000047882 */ /* 0x000fce0000000000 */
[----:B------:R-:W-:Y:S06]  /*0910*/  BAR.ARV 0x8, 0x180 ;  /* 0x0206000000007b1d */ /* 0x000fec0000002000 */
[----:B-1----:R-:W-:Y:S01]  /*0920*/  ULEA UR4, UR5, UR4, 0x18 ;  /* 0x0000000405047291 */ /* 0x002fe2000f8ec03f */
[----:B0-----:R-:W-:-:S04]  /*0930*/  LOP3.LUT R0, R3, 0xffffff80, RZ, 0xc0, !PT ;  /* 0xffffff8003007812 */ /* 0x001fc800078ec0ff */
[----:B------:R-:W-:-:S13]  /*0940*/  ISETP.NE.AND P0, PT, R0, 0x80, PT ;  /* 0x000000800000780c */ /* 0x000fda0003f05270 */
[----:B------:R-:W-:Y:S08]  /*0950*/  @!P0 BAR.ARV 0x9, 0x100 ;  /* 0x0244000000008b1d */ /* 0x000ff00000002000 */
[----:B------:R-:W-:Y:S06]  /*0960*/  BAR.SYNC.DEFER_BLOCKING 0x5, 0x180 ;  /* 0x0146000000007b1d */ /* 0x000fec0000010000 */
[----:B------:R-:W0:Y:S01]  /*0970*/  LDS.128 R48, [UR4+0x288d0] ;  /* 0x0288d004ff307984 */ /* 0x000e220008000c00 */
[----:B------:R-:W-:Y:S01]  /*0980*/  ULDC UR4, c[0x0][0xc3c] ;  /* 0x00030f0000047ab9 */ /* 0x000fe20000000800 */
[----:B------:R-:W-:Y:S06]  /*0990*/  BAR.ARV 0x4, 0x180 ;  /* 0x0106000000007b1d */ /* 0x000fec0000002000 */
[----:B0-----:R-:W-:-:S13]  /*09a0*/  ISETP.GE.AND P0, PT, R51, UR4, PT ;  /* 0x0000000433007c0c */ /* 0x001fda000bf06270 */
[----:B------:R-:W-:Y:S05]  /*09b0*/  @P0 EXIT ;  /* 0x000000000000094d */ /* 0x000fea0003800000 */
[----:B------:R-:W-:Y:S01]  /*09c0*/  VIADD R190, R3, 0xffffff80 ;  /* 0xffffff8003be7836 */ /* 0x000fe20000000000 */
[----:B------:R-:W-:Y:S01]  /*09d0*/  R2UR UR5, R49 ;  /* 0x00000000310572ca */ /* 0x000fe200000e0000 */
[----:B------:R-:W-:Y:S01]  /*09e0*/  ULOP3.LUT UR45, UR36, 0x1, URZ, 0xfc, !UPT ;  /* 0x00000001242d7892 */ /* 0x000fe2000f8efc3f */
[----:B------:R-:W-:Y:S01]  /*09f0*/  R2UR UR6, R50 ;  /* 0x00000000320672ca */ /* 0x000fe200000e0000 */
[----:B------:R-:W-:Y:S01]  /*0a00*/  UMOV UR44, URZ ;  /* 0x0000003f002c7c82 */ /* 0x000fe20008000000 */
[----:B------:R-:W-:Y:S01]  /*0a10*/  SHF.R.S32.HI R3, RZ, 0x1f, R190 ;  /* 0x0000001fff037819 */ /* 0x000fe200000114be */
[----:B------:R-:W-:Y:S01]  /*0a20*/  UMOV UR43, URZ ;  /* 0x0000003f002b7c82 */ /* 0x000fe20008000000 */
[----:B------:R-:W-:Y:S01]  /*0a30*/  MOV R12, 0xfffffffe ;  /* 0xfffffffe000c7802 */ /* 0x000fe20000000f00 */
[----:B------:R-:W-:Y:S01]  /*0a40*/  UMOV UR42, URZ ;  /* 0x0000003f002a7c82 */ /* 0x000fe20008000000 */
[CC--:B------:R-:W-:Y:S02]  /*0a50*/  LEA.HI R0, R3.reuse, R190.reuse, RZ, 0x7 ;  /* 0x000000be03007211 */ /* 0x0c0fe400078f38ff */
[----:B------:R-:W-:-:S02]  /*0a60*/  LEA.HI R4, R3, R190, RZ, 0x4 ;  /* 0x000000be03047211 */ /* 0x000fc400078f20ff */
[----:B------:R-:W-:Y:S02]  /*0a70*/  LOP3.LUT R5, R0, 0xffffff80, RZ, 0xc0, !PT ;  /* 0xffffff8000057812 */ /* 0x000fe400078ec0ff */
[----:B------:R-:W-:Y:S02]  /*0a80*/  SHF.R.S32.HI R7, RZ, 0x4, R4 ;  /* 0x00000004ff077819 */ /* 0x000fe40000011404 */
[----:B------:R-:W-:Y:S01]  /*0a90*/  SHF.R.S32.HI R153, RZ, 0x7, R0 ;  /* 0x00000007ff997819 */ /* 0x000fe20000011400 */
[----:B------:R-:W-:Y:S01]  /*0aa0*/  IMAD.IADD R154, R190, 0x1, -R5 ;  /* 0x00000001be9a7824 */ /* 0x000fe200078e0a05 */
[----:B------:R-:W-:Y:S02]  /*0ab0*/  LEA.HI R5, R3, R190, RZ, 0x5 ;  /* 0x000000be03057211 */ /* 0x000fe400078f28ff */
[----:B------:R-:W-:Y:S02]  /*0ac0*/  LEA.HI R0, R0, R153, RZ, 0x1 ;  /* 0x0000009900007211 */ /* 0x000fe400078f08ff */
[----:B------:R-:W-:Y:S01]  /*0ad0*/  SHF.R.S32.HI R9, RZ, 0x1f, R154 ;  /* 0x0000001fff097819 */ /* 0x000fe2000001149a */
[----:B------:R-:W-:Y:S01]  /*0ae0*/  IMAD.SHL.U32 R6, R5, 0x20, RZ ;  /* 0x0000002005067824 */ /* 0x000fe200078e00ff */
[----:B------:R-:W-:-:S02]  /*0af0*/  LOP3.LUT R5, R4, 0x3fffff0, RZ, 0xc0, !PT ;  /* 0x03fffff004057812 */ /* 0x000fc400078ec0ff */
[----:B------:R-:W-:Y:S02]  /*0b00*/  LEA.HI R4, R4, R7, RZ, 0x1 ;  /* 0x0000000704047211 */ /* 0x000fe400078f08ff */
[----:B------:R-:W-:Y:S02]  /*0b10*/  LOP3.LUT R6, R6, 0xfffffc00, RZ, 0xc0, !PT ;  /* 0xfffffc0006067812 */ /* 0x000fe400078ec0ff */
[----:B------:R-:W-:Y:S02]  /*0b20*/  IADD3 R5, R190, -R5, RZ ;  /* 0x80000005be057210 */ /* 0x000fe40007ffe0ff */
[----:B------:R-:W-:Y:S02]  /*0b30*/  LOP3.LUT R4, R4, 0x1ffffffe, RZ, 0xc0, !PT ;  /* 0x1ffffffe04047812 */ /* 0x000fe400078ec0ff */
[----:B------:R-:W-:Y:S01]  /*0b40*/  LEA.HI R8, R9, R154, RZ, 0x2 ;  /* 0x0000009a09087211 */ /* 0x000fe200078f10ff */
[----:B------:R-:W-:Y:S01]  /*0b50*/  IMAD R5, R5, 0x40, R6 ;  /* 0x0000004005057824 */ /* 0x000fe200078e0206 */
[----:B------:R-:W-:Y:S01]  /*0b60*/  LEA.HI R6, R3, R190, RZ, 0x2 ;  /* 0x000000be03067211 */ /* 0x000fe200078f10ff */
[----:B------:R-:W-:Y:S01]  /*0b70*/  IMAD.IADD R4, R7, 0x1, -R4 ;  /* 0x0000000107047824 */ /* 0x000fe200078e0a04 */
[----:B------:R-:W-:-:S02]  /*0b80*/  SHF.R.S32.HI R10, RZ, 0x2, R8 ;  /* 0x00000002ff0a7819 */ /* 0x000fc40000011408 */
[----:B------:R-:W-:Y:S01]  /*0b90*/  SHF.R.S32.HI R11, RZ, 0x1f, R8 ;  /* 0x0000001fff0b7819 */ /* 0x000fe20000011408 */
[----:B------:R-:W-:Y:S01]  /*0ba0*/  IMAD R155, R4, 0x8, R5 ;  /* 0x00000008049b7824 */ /* 0x000fe200078e0205 */
[----:B------:R-:W-:Y:S02]  /*0bb0*/  LOP3.LUT R5, R6, 0xfffffffc, RZ, 0xc0, !PT ;  /* 0xfffffffc06057812 */ /* 0x000fe400078ec0ff */
[----:B------:R-:W-:Y:S02]  /*0bc0*/  LEA.HI R11, R11, R10, RZ, 0x3 ;  /* 0x0000000a0b0b7211 */ /* 0x000fe400078f18ff */
[----:B------:R-:W-:Y:S01]  /*0bd0*/  LEA.HI R3, R3, R190, RZ, 0x3 ;  /* 0x000000be03037211 */ /* 0x000fe200078f18ff */
[----:B------:R-:W-:Y:S01]  /*0be0*/  IMAD.IADD R4, R190, 0x1, -R5 ;  /* 0x00000001be047824 */ /* 0x000fe200078e0a05 */
[----:B------:R-:W-:Y:S02]  /*0bf0*/  LOP3.LUT R11, R11, 0xfffffff8, RZ, 0xc0, !PT ;  /* 0xfffffff80b0b7812 */ /* 0x000fe400078ec0ff */
[----:B------:R-:W-:-:S02]  /*0c00*/  LOP3.LUT R5, R3, 0xfffffff8, RZ, 0xc0, !PT ;  /* 0xfffffff803057812 */ /* 0x000fc400078ec0ff */
[----:B------:R-:W-:Y:S01]  /*0c10*/  LEA.HI R9, R9, R154, RZ, 0x5 ;  /* 0x0000009a09097211 */ /* 0x000fe200078f28ff */
[----:B------:R-:W-:Y:S01]  /*0c20*/  IMAD.IADD R10, R10, 0x1, -R11 ;  /* 0x000000010a0a7824 */ /* 0x000fe200078e0a0b */
[----:B------:R-:W-:Y:S01]  /*0c30*/  LEA.HI R6, R4, R4, RZ, 0x1 ;  /* 0x0000000404067211 */ /* 0x000fe200078f08ff */
[----:B------:R-:W-:Y:S01]  /*0c40*/  IMAD.IADD R152, R190, 0x1, -R5 ;  /* 0x00000001be987824 */ /* 0x000fe200078e0a05 */
[----:B------:R-:W-:Y:S02]  /*0c50*/  SHF.R.S32.HI R9, RZ, 0x5, R9 ;  /* 0x00000005ff097819 */ /* 0x000fe40000011409 */
[----:B------:R-:W-:Y:S01]  /*0c60*/  LOP3.LUT R0, R0, 0x3fffffe, RZ, 0xc0, !PT ;  /* 0x03fffffe00007812 */ /* 0x000fe200078ec0ff */
[----:B------:R-:W-:Y:S01]  /*0c70*/  IMAD.SHL.U32 R22, R152, 0x8, RZ ;  /* 0x0000000898167824 */ /* 0x000fe200078e00ff */
[----:B------:R-:W-:Y:S01]  /*0c80*/  LOP3.LUT R7, R6, 0x1ffffffe, RZ, 0xc0, !PT ;  /* 0x1ffffffe06077812 */ /* 0x000fe200078ec0ff */
[----:B------:R-:W-:Y:S01]  /*0c90*/  IMAD R9, R9, 0x10, R10 ;  /* 0x0000001009097824 */ /* 0x000fe200078e020a */
[----:B------:R-:W-:Y:S01]  /*0ca0*/  IADD3 R0, R153, -R0, RZ ;  /* 0x8000000099007210 */ /* 0x000fe20007ffe0ff */
[----:B------:R-:W-:Y:S01]  /*0cb0*/  VIADD R18, R22, 0x40 ;  /* 0x0000004016127836 */ /* 0x000fe20000000000 */
[----:B------:R-:W-:Y:S01]  /*0cc0*/  LOP3.LUT R11, R8, 0x7ffffffc, RZ, 0xc0, !PT ;  /* 0x7ffffffc080b7812 */ /* 0x000fe200078ec0ff */
[----:B------:R-:W-:Y:S01]  /*0cd0*/  IMAD.IADD R16, R4, 0x1, -R7 ;  /* 0x0000000104107824 */ /* 0x000fe200078e0a07 */
[----:B------:R-:W-:Y:S01]  /*0ce0*/  SHF.R.S32.HI R17, RZ, 0x3, R3 ;  /* 0x00000003ff117819 */ /* 0x000fe20000011403 */
[----:B------:R-:W-:Y:S01]  /*0cf0*/  IMAD R19, R0, 0x40, R9 ;  /* 0x0000004000137824 */ /* 0x000fe200078e0209 */
[----:B------:R-:W-:Y:S01]  /*0d00*/  SHF.R.S32.HI R189, RZ, 0x1f, R22 ;  /* 0x0000001fffbd7819 */ /* 0x000fe20000011416 */
[----:B------:R-:W-:Y:S01]  /*0d10*/  IMAD.IADD R11, R154, 0x1, -R11 ;  /* 0x000000019a0b7824 */ /* 0x000fe200078e0a0b */
[----:B------:R-:W-:-:S02]  /*0d20*/  SHF.R.S32.HI R188, RZ, 0x1f, R18 ;  /* 0x0000001fffbc7819 */ /* 0x000fc40000011412 */
[----:B------:R-:W-:Y:S01]  /*0d30*/  LEA R16, R16, R19, 0x3 ;  /* 0x0000001310107211 */ /* 0x000fe200078e18ff */
[----:B------:R-:W-:-:S07]  /*0d40*/  IMAD R23, R11, R12, 0x80 ;  /* 0x000000800b177424 */ /* 0x000fce00078e020c */
.L_x_250:
[----:B012---:R-:W0:Y:S01]  /*0d50*/  LDC.64 R4, c[0x0][0xc88] ;  /* 0x00032200ff047b82 */ /* 0x007e220000000a00 */
[----:B------:R-:W-:Y:S01]  /*0d60*/  ULDC.64 UR8, c[0x0][0xa28] ;  /* 0x00028a0000087ab9 */ /* 0x000fe20000000a00 */
[----:B------:R-:W-:Y:S01]  /*0d70*/  ULDC.64 UR10, c[0x0][0xa20] ;  /* 0x00028800000a7ab9 */ /* 0x000fe20000000a00 */
[----:B------:R-:W-:Y:S01]  /*0d80*/  ULDC UR4, c[0x0][0x424] ;  /* 0x0001090000047ab9 */ /* 0x000fe20000000800 */
[----:B0-----:R-:W-:-:S06]  /*0d90*/  IMAD.WIDE R4, R51, 0x4, R4 ;  /* 0x0000000433047825 */ /* 0x001fcc00078e0204 */
[----:B------:R-:W2:Y:S01]  /*0da0*/  LDG.E R4, desc[UR50][R4.64] ;  /* 0x0000003204047981 */ /* 0x000ea2000c1e1900 */
[----:B------:R-:W-:Y:S02]  /*0db0*/  UISETP.NE.U32.AND UP0, UPT, UR8, URZ, UPT ;  /* 0x0000003f0800728c */ /* 0x000fe4000bf05070 */
[----:B------:R-:W-:Y:S02]  /*0dc0*/  UISETP.NE.U32.AND UP1, UPT, UR10, URZ, UPT ;  /* 0x0000003f0a00728c */ /* 0x000fe4000bf25070 */
[----:B------:R-:W-:Y:S02]  /*0dd0*/  UISETP.NE.AND.EX UP0, UPT, UR9, URZ, UPT, UP0 ;  /* 0x0000003f0900728c */ /* 0x000fe4000bf05300 */
[----:B------:R-:W-:-:S04]  /*0de0*/  UISETP.NE.AND.EX UP1, UPT, UR11, URZ, UPT, UP1 ;  /* 0x0000003f0b00728c */ /* 0x000fc8000bf25310 */
[----:B------:R-:W-:Y:S02]  /*0df0*/  PLOP3.LUT P0, PT, PT, PT, UP0, 0x80, 0x0 ;  /* 0x000000000000781c */ /* 0x000fe40003f0f008 */
[----:B------:R-:W-:Y:S02]  /*0e00*/  PLOP3.LUT P1, PT, PT, PT, UP1, 0x80, 0x0 ;  /* 0x000000000000781c */ /* 0x000fe40003f2f018 */
[----:B--2---:R-:W-:-:S13]  /*0e10*/  R2UR UR37, R4 ;  /* 0x00000000042572ca */ /* 0x004fda00000e0000 */
[----:B------:R-:W-:Y:S02]  /*0e20*/  USHF.R.S32.HI UR38, URZ, 0x1f, UR37 ;  /* 0x0000001f3f267899 */ /* 0x000fe40008011425 */
[----:B------:R-:W-:Y:S02]  /*0e30*/  @UP0 ULEA UR8, UP2, UR37, UR8, 0x2 ;  /* 0x0000000825080291 */ /* 0x000fe4000f84103f */
[----:B------:R-:W-:Y:S02]  /*0e40*/  @UP1 ULEA UR10, UP3, UR37, UR10, 0x2 ;  /* 0x0000000a250a1291 */ /* 0x000fe4000f86103f */
[----:B------:R-:W-:Y:S02]  /*0e50*/  @UP0 ULEA.HI.X UR9, UR37, UR9, UR38, 0x2, UP2 ;  /* 0x0000000925090291 */ /* 0x000fe400090f1426 */
[----:B------:R-:W-:Y:S01]  /*0e60*/  @UP1 ULEA.HI.X UR11, UR37, UR11, UR38, 0x2, UP3 ;  /* 0x0000000b250b1291 */ /* 0x000fe200098f1426 */
[----:B------:R-:W-:Y:S02]  /*0e70*/  IMAD.U32 R4, RZ, RZ, UR8 ;  /* 0x00000008ff047e24 */ /* 0x000fe4000f8e00ff */
[----:B------:R-:W-:-:S02]  /*0e80*/  IMAD.U32 R6, RZ, RZ, UR10 ;  /* 0x0000000aff067e24 */ /* 0x000fc4000f8e00ff */
[----:B------:R-:W-:Y:S01]  /*0e90*/  IMAD.U32 R5, RZ, RZ, UR9 ;  /* 0x00000009ff057e24 */ /* 0x000fe2000f8e00ff */
[----:B------:R-:W-:Y:S01]  /*0ea0*/  ULDC.64 UR8, c[0x0][0x418] ;  /* 0x0001060000087ab9 */ /* 0x000fe20000000a00 */
[----:B------:R-:W-:-:S03]  /*0eb0*/  IMAD.U32 R7, RZ, RZ, UR11 ;  /* 0x0000000bff077e24 */ /* 0x000fc6000f8e00ff */
[----:B------:R-:W2:Y:S04]  /*0ec0*/  @P0 LDG.E R4, desc[UR50][R4.64] ;  /* 0x0000003204040981 */ /* 0x000ea8000c1e1900 */
[----:B---3--:R-:W3:Y:S01]  /*0ed0*/  @P1 LDG.E R6, desc[UR50][R6.64] ;  /* 0x0000003206061981 */ /* 0x008ee2000c1e1900 */
[----:B------:R-:W-:Y:S01]  /*0ee0*/  UISETP.NE.U32.AND UP0, UPT, UR8, URZ, UPT ;  /* 0x0000003f0800728c */ /* 0x000fe2000bf05070 */
[----:B------:R-:W-:Y:S01]  /*0ef0*/  MOV R3, RZ ;  /* 0x000000ff00037202 */ /* 0x000fe20000000f00 */
[----:B------:R-:W-:Y:S01]  /*0f00*/  UMOV UR39, UR5 ;  /* 0x0000000500277c82 */ /* 0x000fe20008000000 */
[----:B------:R-:W-:Y:S01]  /*0f10*/  ULDC UR5, c[0x0][0x2f0] ;  /* 0x0000bc0000057ab9 */ /* 0x000fe20000000800 */
[----:B------:R-:W-:Y:S01]  /*0f20*/  UISETP.NE.AND.EX UP0, UPT, UR9, URZ, UPT, UP0 ;  /* 0x0000003f0900728c */ /* 0x000fe2000bf05300 */
[----:B------:R-:W-:Y:S01]  /*0f30*/  IMAD.MOV.U32 R0, RZ, RZ, RZ ;  /* 0x000000ffff007224 */ /* 0x000fe200078e00ff */
[----:B------:R-:W-:Y:S01]  /*0f40*/  UMOV UR48, URZ ;  /* 0x0000003f00307c82 */ /* 0x000fe20008000000 */
[----:B------:R-:W-:Y:S01]  /*0f50*/  UMOV UR40, UR6 ;  /* 0x0000000600287c82 */ /* 0x000fe20008000000 */
[----:B------:R-:W-:Y:S01]  /*0f60*/  USEL UR4, UR4, 0x1, UP0 ;  /* 0x0000000104047887 */ /* 0x000fe20008000000 */
[----:B------:R-:W-:Y:S01]  /*0f70*/  IMAD.MOV.U32 R151, RZ, RZ, RZ ;  /* 0x000000ffff977224 */ /* 0x000fe200078e00ff */
[----:B------:R-:W-:Y:S01]  /*0f80*/  CS2R R32, SRZ ;  /* 0x0000000000207805 */ /* 0x000fe2000001ff00 */
[----:B------:R-:W-:Y:S01]  /*0f90*/  IMAD.MOV.U32 R29, RZ, RZ, RZ ;  /* 0x000000ffff1d7224 */ /* 0x000fe200078e00ff */
[----:B------:R-:W-:Y:S01]  /*0fa0*/  UIMAD UR4, UR4, UR5, URZ ;  /* 0x00000005040472a4 */ /* 0x000fe2000f8e023f */
        /* <DEDUP_REMOVED lines=22> */
[----:B------:R-:W-:Y:S01]  /*1110*/  CS2R R82, SRZ ;  /* 0x0000000000527805 */ /* 0x000fe2000001ff00 */
[----:B------:R-:W-:Y:S01]  /*1120*/  IMAD.MOV.U32 R84, RZ, RZ, RZ ;  /* 0x000000ffff547224 */ /* 0x000fe200078e00ff */
[----:B--2---:R-:W-:Y:S02]  /*1130*/  @P0 R2UR UR48, R4 ;  /* 0x00000000043002ca */ /* 0x004fe400000e0000 */
[----:B------:R-:W-:-:S02]  /*1140*/  PLOP3.LUT P0, PT, PT, PT, PT, 0x80, 0x0 ;  /* 0x000000000000781c */ /* 0x000fc40003f0f070 */
[----:B---3--:R-:W-:Y:S01]  /*1150*/  @P1 R2UR UR4, R6 ;  /* 0x00000000060412ca */ /* 0x008fe200000e0000 */
[----:B----4-:R-:W-:-:S14]  /*1160*/  @P1 BRA `(.L_x_205) ;  /* 0x0000000000341947 */ /* 0x010fdc0003800000 */
[----:B------:R-:W-:Y:S02]  /*1170*/  ULDC.64 UR6, c[0x0][0xa08] ;  /* 0x0002820000067ab9 */ /* 0x000fe40000000a00 */
[----:B------:R-:W-:-:S04]  /*1180*/  ISETP.NE.U32.AND P1, PT, RZ, UR6, PT ;  /* 0x00000006ff007c0c */ /* 0x000fc8000bf25070 */
[----:B------:R-:W-:-:S13]  /*1190*/  ISETP.NE.AND.EX P1, PT, RZ, UR7, PT, P1 ;  /* 0x00000007ff007c0c */ /* 0x000fda000bf25310 */
[----:B------:R-:W-:Y:S05]  /*11a0*/  @!P1 BRA `(.L_x_205) ;  /* 0x0000000000249947 */ /* 0x000fea0003800000 */
[----:B------:R-:W-:Y:S02]  /*11b0*/  ULDC.64 UR4, c[0x0][0xa08] ;  /* 0x0002820000047ab9 */ /* 0x000fe40000000a00 */
[----:B------:R-:W-:-:S06]  /*11c0*/  UIMAD.WIDE UR4, UR37, 0x4, UR4 ;  /* 0x00000004250478a5 */ /* 0x000fcc000f8e0204 */
[----:B------:R-:W-:Y:S01]  /*11d0*/  MOV R4, UR4 ;  /* 0x0000000400047c02 */ /* 0x000fe20008000f00 */
[----:B------:R-:W-:-:S05]  /*11e0*/  IMAD.U32 R5, RZ, RZ, UR5 ;  /* 0x00000005ff057e24 */ /* 0x000fca000f8e00ff */
[----:B------:R-:W2:Y:S04]  /*11f0*/  LDG.E R7, desc[UR50][R4.64] ;  /* 0x0000003204077981 */ /* 0x000ea8000c1e1900 */
[----:B------:R-:W3:Y:S01]  /*1200*/  LDG.E R6, desc[UR50][R4.64+0x4] ;  /* 0x0000043204067981 */ /* 0x000ee2000c1e1900 */
[----:B--2---:R-:W-:Y:S02]  /*1210*/  R2UR UR4, R7 ;  /* 0x00000000070472ca */ /* 0x004fe400000e0000 */
[----:B---3--:R-:W-:-:S13]  /*1220*/  R2UR UR5, R6 ;  /* 0x00000000060572ca */ /* 0x008fda00000e0000 */
[----:B------:R-:W-:-:S12]  /*1230*/  UIADD3 UR4, -UR4, UR5, URZ ;  /* 0x0000000504047290 */ /* 0x000fd8000fffe13f */
.L_x_205:
[----:B------:R-:W-:Y:S01]  /*1240*/  UIADD3 UR48, -UR48, UR4, URZ ;  /* 0x0000000430307290 */ /* 0x000fe2000fffe13f */
[----:B------:R-:W-:Y:S01]  /*1250*/  CS2R R86, SRZ ;  /* 0x0000000000567805 */ /* 0x000fe2000001ff00 */
[----:B------:R-:W-:Y:S01]  /*1260*/  IMAD.MOV.U32 R85, RZ, RZ, RZ ;  /* 0x000000ffff557224 */ /* 0x000fe200078e00ff */
[----:B------:R-:W-:Y:S01]  /*1270*/  CS2R R88, SRZ ;  /* 0x0000000000587805 */ /* 0x000fe2000001ff00 */
[----:B------:R-:W-:Y:S01]  /*1280*/  UISETP.GE.AND UP0, UPT, UR48, 0x1, UPT ;  /* 0x000000013000788c */ /* 0x000fe2000bf06270 */
[----:B------:R-:W-:Y:S01]  /*1290*/  CS2R R92, SRZ ;  /* 0x00000000005c7805 */ /* 0x000fe2000001ff00 */
[----:B------:R-:W-:Y:S01]  /*12a0*/  UIADD3 UR4, UR48, 0x7f, URZ ;  /* 0x0000007f30047890 */ /* 0x000fe2000fffe03f */
[----:B------:R-:W-:Y:S01]  /*12b0*/  CS2R R6, SRZ ;  /* 0x0000000000067805 */ /* 0x000fe2000001ff00 */
[----:B------:R-:W-:Y:S01]  /*12c0*/  IMAD.MOV.U32 R8, RZ, RZ, RZ ;  /* 0x000000ffff087224 */ /* 0x000fe200078e00ff */
[----:B------:R-:W-:Y:S01]  /*12d0*/  MOV R12, RZ ;  /* 0x000000ff000c7202 */ /* 0x000fe20000000f00 */
[----:B------:R-:W-:Y:S01]  /*12e0*/  USHF.R.S32.HI UR5, URZ, 0x1f, UR4 ;  /* 0x0000001f3f057899 */ /* 0x000fe20008011404 */
[----:B------:R-:W-:Y:S01]  /*12f0*/  PLOP3.LUT P1, PT, PT, PT, UP0, 0x80, 0x0 ;  /* 0x000000000000781c */ /* 0x000fe20003f2f008 */
[----:B------:R-:W-:-:S02]  /*1300*/  IMAD.MOV.U32 R10, RZ, RZ, RZ ;  /* 0x000000ffff0a7224 */ /* 0x000fc400078e00ff */
[----:B------:R-:W-:Y:S01]  /*1310*/  ULEA.HI UR5, UR5, UR4, URZ, 0x7 ;  /* 0x0000000405057291 */ /* 0x000fe2000f8f383f */
[----:B------:R-:W-:-:S09]  /*1320*/  IMAD.MOV.U32 R157, RZ, RZ, RZ ;  /* 0x000000ffff9d7224 */ /* 0x000fd200078e00ff */
[----:B------:R-:W-:Y:S05]  /*1330*/  @!P1 BRA `(.L_x_206) ;  /* 0x00000060008c9947 */ /* 0x000fea0003800000 */
[----:B------:R-:W0:Y:S01]  /*1340*/  SHFL.IDX PT, R0, R153, RZ, 0x1f ;  /* 0x00001fff99007589 */ /* 0x000e2200000e0000 */
[----:B------:R-:W1:Y:S01]  /*1350*/  S2UR UR46, SR_CgaCtaId ;  /* 0x00000000002e79c3 */ /* 0x000e620000008800 */
[----:B------:R-:W-:Y:S01]  /*1360*/  UMOV UR49, 0x400 ;  /* 0x0000040000317882 */ /* 0x000fe20000000000 */
[----:B------:R-:W-:Y:S01]  /*1370*/  USHF.R.S32.HI UR47, URZ, 0x7, UR5 ;  /* 0x000000073f2f7899 */ /* 0x000fe20008011405 */
[----:B0-----:R-:W-:Y:S01]  /*1380*/  R2UR UR41, R0 ;  /* 0x00000000002972ca */ /* 0x001fe200000e0000 */
[----:B-1----:R-:W-:-:S04]  /*1390*/  ULEA UR49, UR46, UR49, 0x18 ;  /* 0x000000312e317291 */ /* 0x002fc8000f8ec03f */
[----:B------:R-:W-:-:S04]  /*13a0*/  UIADD3 UR6, UR49, 0x10400, URZ ;  /* 0x0001040031067890 */ /* 0x000fc8000fffe03f */
[----:B------:R-:W-:-:S04]  /*13b0*/  ULOP3.LUT UP0, URZ, UR6, 0x3ff, URZ, 0xc0, !UPT ;  /* 0x000003ff063f7892 */ /* 0x000fc8000f80c03f */
[----:B------:R-:W-:Y:S02]  /*13c0*/  ULEA.HI UR4, UR41, UR41, URZ, 0x1 ;  /* 0x0000002929047291 */ /* 0x000fe4000f8f083f */
[----:B------:R-:W-:Y:S02]  /*13d0*/  PLOP3.LUT P0, PT, PT, PT, UP0, 0x80, 0x0 ;  /* 0x000000000000781c */ /* 0x000fe40003f0f008 */
[----:B------:R-:W-:-:S04]  /*13e0*/  ULOP3.LUT UR4, UR4, 0x1e, URZ, 0xc0, !UPT ;  /* 0x0000001e04047892 */ /* 0x000fc8000f8ec03f */
[----:B------:R-:W-:-:S04]  /*13f0*/  UIADD3 UR4, UR41, -UR4, URZ ;  /* 0x8000000429047290 */ /* 0x000fc8000fffe03f */
[----:B------:R-:W-:-:S04]  /*1400*/  ULEA UR4, UR4, UR6, 0xd ;  /* 0x0000000604047291 */ /* 0x000fc8000f8e683f */
[----:B------:R-:W-:-:S04]  /*1410*/  USHF.R.U32.HI UR4, URZ, 0x4, UR4 ;  /* 0x000000043f047899 */ /* 0x000fc80008011604 */
[----:B------:R-:W-:Y:S01]  /*1420*/  ULOP3.LUT UR52, UR4, 0x3fff, URZ, 0xc0, !UPT ;  /* 0x00003fff04347892 */ /* 0x000fe2000f8ec03f */
[----:B------:R-:W-:Y:S11]  /*1430*/  @!P0 BRA `(.L_x_207) ;  /* 0x0000000000408947 */ /* 0x000ff60003800000 */
[----:B------:R-:W-:Y:S01]  /*1440*/  MOV R0, 0x0 ;  /* 0x0000000000007802 */ /* 0x000fe20000000f00 */
[----:B------:R-:W-:Y:S01]  /*1450*/  ULDC.64 UR4, c[0x4][0x80] ;  /* 0x0100200000047ab9 */ /* 0x000fe20000000a00 */
[----:B------:R-:W-:Y:S01]  /*1460*/  ULDC.64 UR6, c[0x4][0x20] ;  /* 0x0100080000067ab9 */ /* 0x000fe20000000a00 */
[----:B------:R-:W-:Y:S01]  /*1470*/  IMAD.U32 R4, RZ, RZ, UR4 ;  /* 0x00000004ff047e24 */ /* 0x000fe2000f8e00ff */
[----:B------:R0:W1:Y:S01]  /*1480*/  LDC.64 R14, c[0x4][R0] ;  /* 0x01000000000e7b82 */ /* 0x0000620000000a00 */
        /* <DEDUP_REMOVED lines=11> */
.L_x_207:
[----:B------:R-:W-:Y:S01]  /*1540*/  ULEA.HI UR4, UR44, UR44, URZ, 0x1 ;  /* 0x0000002c2c047291 */ /* 0x000fe2000f8f083f */
[----:B------:R-:W-:-:S03]  /*1550*/  IMAD.U32 R3, RZ, RZ, UR45 ;  /* 0x0000002dff037e24 */ /* 0x000fc6000f8e00ff */
[----:B------:R-:W-:Y:S02]  /*1560*/  ULOP3.LUT UR4, UR4, 0xfffffffe, URZ, 0xc0, !UPT ;  /* 0xfffffffe04047892 */ /* 0x000fe4000f8ec03f */
[----:B------:R-:W-:Y:S02]  /*1570*/  ISETP.NE.AND P0, PT, R3, 0x3, PT ;  /* 0x000000030300780c */ /* 0x000fe40003f05270 */
[----:B------:R-:W-:-:S06]  /*1580*/  UIADD3 UR4, UR44, -UR4, URZ ;  /* 0x800000042c047290 */ /* 0x000fcc000fffe03f */
[----:B------:R-:W-:-:S05]  /*1590*/  IMAD.U32 R0, RZ, RZ, UR4 ;  /* 0x00000004ff007e24 */ /* 0x000fca000f8e00ff */
[----:B------:R-:W-:-:S04]  /*15a0*/  SHF.L.U32 R0, R0, 0x1f, RZ ;  /* 0x0000001f00007819 */ /* 0x000fc800000006ff */
[----:B------:R-:W0:Y:S02]  /*15b0*/  SYNCS.PHASECHK.TRANS64.TRYWAIT P1, [UR49+0x28800], R0 ;  /* 0x02880000ff0075a7 */ /* 0x000e240008020171 */
[----:B0-----:R-:W-:Y:S05]  /*15c0*/  @!P1 BRA `(.L_x_208) ;  /* 0x000000d400489947 */ /* 0x001fea0003800000 */
.L_x_337:
[----:B------:R-:W-:Y:S05]  /*15d0*/  @!P0 BRA `(.L_x_209) ;  /* 0x0000000000048947 */ /* 0x000fea0003800000 */
[----:B------:R-:W-:Y:S01]  /*15e0*/  BPT.TRAP 0x1 ;  /* 0x000000040000795c */ /* 0x000fe20000300000 */
.L_x_209:
[----:B0-----:R-:W-:Y:S02]  /*15f0*/  IMAD.U32 R0, RZ, RZ, UR42 ;  /* 0x0000002aff007e24 */ /* 0x001fe4000f8e00ff */
[----:B------:R-:W-:-:S03]  /*1600*/  IMAD.U32 R3, RZ, RZ, UR43 ;  /* 0x0000002bff037e24 */ /* 0x000fc6000f8e00ff */
[----:B------:R-:W-:Y:S02]  /*1610*/  LEA R0, R0, UR49, 0x3 ;  /* 0x0000003100007c11 */ /* 0x000fe4000f8e18ff */
[----:B------:R-:W-:-:S04]  /*1620*/  SHF.L.U32 R3, R3, 0x1f, RZ ;  /* 0x0000001f03037819 */ /* 0x000fc800000006ff */
[----:B------:R0:W1:Y:S01]  /*1630*/  SYNCS.PHASECHK.TRANS64.TRYWAIT P1, [R0+URZ+0x28830], R3 ;  /* 0x02883003000075a7 */ /* 0x000062000802017f */
[----:B------:R-:W-:Y:S05]  /*1640*/  @!P0 BRA `(.L_x_210) ;  /* 0x0000000000048947 */ /* 0x000fea0003800000 */
[----:B------:R-:W-:Y:S01]  /*1650*/  BPT.TRAP 0x1 ;  /* 0x000000040000795c */ /* 0x000fe20000300000 */
.L_x_210:
[----:B------:R-:W-:Y:S01]  /*1660*/  MOV R151, RZ ;  /* 0x000000ff00977202 */ /* 0x000fe20000000f00 */
[----:B-1----:R-:W-:Y:S06]  /*1670*/  @P1 BRA `(.L_x_211) ;  /* 0x0000000000081947 */ /* 0x002fec0003800000 */
[----:B------:R-:W1:Y:S02]  /*1680*/  SYNCS.PHASECHK.TRANS64.TRYWAIT P1, [R0+URZ+0x28830], R3 ;  /* 0x02883003000075a7 */ /* 0x000e64000802017f */
[----:B-1----:R-:W-:Y:S05]  /*1690*/  @!P1 BRA `(.L_x_212) ;  /* 0x000000d4002c9947 */ /* 0x002fea0003800000 */
.L_x_211:
[----:B------:R-:W-:Y:S05]  /*16a0*/  WARPSYNC.ALL ;  /* 0x0000000000007948 */ /* 0x000fea0003800000 */
[----:B------:R-:W-:Y:S01]  /*16b0*/  UIADD3 UR49, UR49, 0x18400, URZ ;  /* 0x0001840031317890 */ /* 0x000fe2000fffe03f */
[----:B------:R-:W-:Y:S01]  /*16c0*/  WARPGROUP.ARRIVE ;  /* 0x00000000000079c5 */ /* 0x000fe20000000000 */
[----:B------:R-:W-:Y:S02]  /*16d0*/  ULOP3.LUT UR32, UR52, 0x10000, URZ, 0xfc, !UPT ;  /* 0x0001000034207892 */ /* 0x000fe4000f8efc3f */
[----:B------:R-:W-:Y:S01]  /*16e0*/  USHF.R.U32.HI UR49, URZ, 0x4, UR49 ;  /* 0x000000043f317899 */ /* 0x000fe20008011631 */
[----:B------:R-:W-:Y:S01]  /*16f0*/  UMOV UR33, 0x40000040 ;  /* 0x4000004000217882 */ /* 0x000fe20000000000 */
[----:B------:R-:W-:-:S02]  /*1700*/  UMOV UR35, 0x40000040 ;  /* 0x4000004000237882 */ /* 0x000fc40000000000 */
[----:B------:R-:W-:Y:S02]  /*1710*/  ULOP3.LUT UR49, UR49, 0x3fff, URZ, 0xc0, !UPT ;  /* 0x00003fff31317892 */ /* 0x000fe4000f8ec03f */
[----:B------:R-:W-:Y:S02]  /*1720*/  UIADD3 UR4, UR32, 0x2, URZ ;  /* 0x0000000220047890 */ /* 0x000fe4000fffe03f */
[----:B------:R-:W-:Y:S01]  /*1730*/  ULOP3.LUT UR49, UR49, 0x10000, URZ, 0xfc, !UPT ;  /* 0x0001000031317892 */ /* 0x000fe2000f8efc3f */
[----:B------:R-:W-:Y:S01]  /*1740*/  UMOV UR5, 0x40000040 ;  /* 0x4000004000057882 */ /* 0x000fe20000000000 */
[----:B------:R-:W-:Y:S02]  /*1750*/  UMOV UR7, 0x40000040 ;  /* 0x4000004000077882 */ /* 0x000fe40000000000 */
        /* <DEDUP_REMOVED lines=51> */
.L_x_213:
        /* <DEDUP_REMOVED lines=116> */
[--C-:B------:R-:W-:Y:S01]  /*21d0*/  IMAD.MOV.U32 R148, RZ, RZ, R151.reuse ;  /* 0x000000ffff947224 */ /* 0x100fe200078e0097 */
[-C--:B------:R-:W-:Y:S01]  /*21e0*/  MOV R149, R151.reuse ;  /* 0x0000009700957202 */ /* 0x080fe20000000f00 */
[--C-:B------:R-:W-:Y:S01]  /*21f0*/  IMAD.MOV.U32 R146, RZ, RZ, R151.reuse ;  /* 0x000000ffff927224 */ /* 0x100fe200078e0097 */
[-C--:B------:R-:W-:Y:S01]  /*2200*/  MOV R144, R151.reuse ;  /* 0x0000009700907202 */ /* 0x080fe20000000f00 */
[----:B------:R-:W0:Y:S01]  /*2210*/  MUFU.TANH R41, R41 ;  /* 0x0000002900297308 */ /* 0x000e220000002400 */
[----:B-1----:R-:W-:Y:S01]  /*2220*/  FSEL R101, R40, -INF , P6 ;  /* 0xff80000028657808 */ /* 0x002fe20003000000 */
[--C-:B------:R-:W-:Y:S01]  /*2230*/  IMAD.MOV.U32 R142, RZ, RZ, R151.reuse ;  /* 0x000000ffff8e7224 */ /* 0x100fe200078e0097 */
[-C--:B------:R-:W-:Y:S01]  /*2240*/  MOV R134, R151.reuse ;  /* 0x0000009700867202 */ /* 0x080fe20000000f00 */
[----:B------:R-:W-:Y:S01]  /*2250*/  UIADD3 UR6, UR6, 0x28840, URZ ;  /* 0x0002884006067890 */ /* 0x000fe2000fffe03f */
[----:B------:R-:W-:Y:S01]  /*2260*/  FMNMX.FTZ R12, R101, R12, !PT ;  /* 0x0000000c650c7209 */ /* 0x000fe20007810000 */
[--C-:B------:R-:W-:Y:S01]  /*2270*/  IMAD.MOV.U32 R140, RZ, RZ, R151.reuse ;  /* 0x000000ffff8c7224 */ /* 0x100fe200078e0097 */
[-C--:B------:R-:W-:Y:S01]  /*2280*/  MOV R124, R151.reuse ;  /* 0x00000097007c7202 */ /* 0x080fe20000000f00 */
[----:B------:R-:W1:Y:S01]  /*2290*/  MUFU.TANH R15, R35 ;  /* 0x00000023000f7308 */ /* 0x000e620000002400 */
[----:B--2---:R-:W-:Y:S01]  /*22a0*/  FSEL R13, R13, -INF , P4 ;  /* 0xff8000000d0d7808 */ /* 0x004fe20002000000 */
[----:B------:R-:W-:Y:S01]  /*22b0*/  UPRMT UR6, UR46, 0x654, UR6 ;  /* 0x000006542e067896 */ /* 0x000fe20008000006 */
[C---:B------:R-:W-:Y:S01]  /*22c0*/  ISETP.GT.AND P4, PT, R6.reuse, 0x28, PT ;  /* 0x000000280600780c */ /* 0x040fe20003f84270 */
[--C-:B------:R-:W-:Y:S01]  /*22d0*/  IMAD.MOV.U32 R138, RZ, RZ, R151.reuse ;  /* 0x000000ffff8a7224 */ /* 0x100fe200078e0097 */
[-C--:B------:R-:W-:Y:S01]  /*22e0*/  MOV R114, R151.reuse ;  /* 0x0000009700727202 */ /* 0x080fe20000000f00 */
[--C-:B------:R-:W-:Y:S01]  /*22f0*/  IMAD.MOV.U32 R136, RZ, RZ, R151.reuse ;  /* 0x000000ffff887224 */ /* 0x100fe200078e0097 */
[-C--:B------:R-:W-:Y:S01]  /*2300*/  MOV R104, R151.reuse ;  /* 0x0000009700687202 */ /* 0x080fe20000000f00 */
[----:B------:R-:W2:Y:S01]  /*2310*/  MUFU.TANH R44, R44 ;  /* 0x0000002c002c7308 */ /* 0x000ea20000002400 */
[----:B0-----:R-:W-:Y:S01]  /*2320*/  FSEL R103, R41, -INF , P5 ;  /* 0xff80000029677808 */ /* 0x001fe20002800000 */
[--C-:B------:R-:W-:Y:S01]  /*2330*/  IMAD.MOV.U32 R132, RZ, RZ, R151.reuse ;  /* 0x000000ffff847224 */ /* 0x100fe200078e0097 */
[----:B------:R-:W-:Y:S01]  /*2340*/  SYNCS.ARRIVE.TRANS64.RED.A1T0 RZ, [UR6], RZ ;  /* 0x000000ffffff79a7 */ /* 0x000fe20008100406 */
[--C-:B------:R-:W-:Y:S01]  /*2350*/  IMAD.MOV.U32 R130, RZ, RZ, R151.reuse ;  /* 0x000000ffff827224 */ /* 0x100fe200078e0097 */
[----:B------:R-:W-:Y:S01]  /*2360*/  FMNMX.FTZ R12, R103, R12, !PT ;  /* 0x0000000c670c7209 */ /* 0x000fe20007810000 */
[--C-:B------:R-:W-:Y:S01]  /*2370*/  IMAD.MOV.U32 R128, RZ, RZ, R151.reuse ;  /* 0x000000ffff807224 */ /* 0x100fe200078e0097 */
[----:B------:R-:W-:Y:S01]  /*2380*/  MOV R94, R151 ;  /* 0x00000097005e7202 */ /* 0x000fe20000000f00 */
        /* <DEDUP_REMOVED lines=32> */
[----:B------:R-:W-:-:S03]  /*2590*/  IMAD.MOV.U32 R88, RZ, RZ, R151 ;  /* 0x000000ffff587224 */ /* 0x000fc600078e0097 */
        /* <DEDUP_REMOVED lines=105> */
[----:B------:R-:W-:Y:S01]  /*2c30*/  ISETP.GT.AND P1, PT, R6, 0x79, PT ;  /* 0x000000790600780c */ /* 0x000fe20003f24270 */
[----:B------:R-:W-:-:S04]  /*2c40*/  IMAD.U32 R6, RZ, RZ, UR7 ;  /* 0x00000007ff067e24 */ /* 0x000fc8000f8e00ff */
        /* <DEDUP_REMOVED lines=9> */
[----:B------:R-:W-:Y:S08]  /*2ce0*/  MUFU.TANH R83, R83 ;  /* 0x0000005300537308 */ /* 0x000ff00000002400 */
[----:B------:R-:W-:Y:S08]  /*2cf0*/  MUFU.TANH R86, R86 ;  /* 0x0000005600567308 */ /* 0x000ff00000002400 */
[----:B------:R-:W1:Y:S01]  /*2d00*/  MUFU.TANH R87, R87 ;  /* 0x0000005700577308 */ /* 0x000e620000002400 */
[----:B0-----:R-:W-:-:S05]  /*2d10*/  FMNMX.FTZ R14, R12, R7, !PT ;  /* 0x000000070c0e7209 */ /* 0x001fca0007810000 */
[----:B------:R-:W0:Y:S01]  /*2d20*/  SHFL.BFLY PT, R7, R14, 0x1, 0x1f ;  /* 0x0c201f000e077f89 */ /* 0x000e2200000e0000 */
[----:B-1----:R-:W-:Y:S02]  /*2d30*/  FSEL R87, R87, -INF , P1 ;  /* 0xff80000057577808 */ /* 0x002fe40000800000 */
[----:B0-----:R-:W-:-:S04]  /*2d40*/  FMNMX.FTZ R7, R14, R7, !PT ;  /* 0x000000070e077209 */ /* 0x001fc80007810000 */
[C---:B------:R-:W-:Y:S01]  /*2d50*/  FSETP.NEU.FTZ.AND P0, PT, R7.reuse, -INF , PT ;  /* 0xff8000000700780b */ /* 0x040fe20003f1d000 */
[----:B------:R-:W-:-:S05]  /*2d60*/  FMUL.FTZ R20, R7, R6 ;  /* 0x0000000607147220 */ /* 0x000fca0000410000 */
[----:B------:R-:W-:Y:S02]  /*2d70*/  FSEL R20, R20, RZ, P0 ;  /* 0x000000ff14147208 */ /* 0x000fe40000000000 */
[----:B------:R-:W-:Y:S02]  /*2d80*/  ISETP.NE.AND P0, PT, R8, RZ, PT ;  /* 0x000000ff0800720c */ /* 0x000fe40003f05270 */
        /* <DEDUP_REMOVED lines=21> */
[----:B------:R-:W-:Y:S01]  /*2ee0*/  MUFU.EX2 R156, R156 ;  /* 0x0000009c009c7308 */ /* 0x000fe20000000800 */
[-CC-:B------:R-:W-:Y:S01]  /*2ef0*/  FFMA.FTZ R166, R105, R6.reuse, -R20.reuse ;  /* 0x0000000669a67223 */ /* 0x180fe20000010814 */
        /* <DEDUP_REMOVED lines=32> */
[----:B------:R-:W-:Y:S01]  /*3100*/  FFMA.FTZ R20, R147, R6, -R20 ;  /* 0x0000000693147223 */ /* 0x000fe20000010814 */
[----:B------:R-:W-:Y:S01]  /*3110*/  FMNMX.FTZ R8, R41, R8, !PT ;  /* 0x0000000829087209 */ /* 0x000fe20007810000 */
[--C-:B------:R-:W-:Y:S01]  /*3120*/  IMAD.MOV.U32 R147, RZ, RZ, R151.reuse ;  /* 0x000000ffff937224 */ /* 0x100fe200078e0097 */
[-C--:B------:R-:W-:Y:S01]  /*3130*/  MOV R129, R151.reuse ;  /* 0x0000009700817202 */ /* 0x080fe20000000f00 */
[--C-:B------:R-:W-:Y:S01]  /*3140*/  IMAD.MOV.U32 R127, RZ, RZ, R151.reuse ;  /* 0x000000ffff7f7224 */ /* 0x100fe200078e0097 */
[----:B------:R-:W-:Y:S01]  /*3150*/  FMNMX.FTZ R8, R43, R8, !PT ;  /* 0x000000082b087209 */ /* 0x000fe20007810000 */
[----:B------:R-:W4:Y:S01]  /*3160*/  MUFU.EX2 R162, R162 ;  /* 0x000000a200a27308 */ /* 0x000f220000000800 */
[--C-:B------:R-:W-:Y:S01]  /*3170*/  IMAD.MOV.U32 R125, RZ, RZ, R151.reuse ;  /* 0x000000ffff7d7224 */ /* 0x100fe200078e0097 */
        /* <DEDUP_REMOVED lines=8> */
[--C-:B------:R-:W-:Y:S01]  /*3200*/  IMAD.MOV.U32 R115, RZ, RZ, R151.reuse ;  /* 0x000000ffff737224 */ /* 0x100fe200078e0097 */
[----:B------:R-:W-:Y:S01]  /*3210*/  MOV R99, R151 ;  /* 0x0000009700637202 */ /* 0x000fe20000000f00 */
[--C-:B------:R-:W-:Y:S01]  /*3220*/  IMAD.MOV.U32 R113, RZ, RZ, R151.reuse ;  /* 0x000000ffff717224 */ /* 0x100fe200078e0097 */
[----:B------:R-:W-:Y:S01]  /*3230*/  FMNMX.FTZ R8, R49, R8, !PT ;  /* 0x0000000831087209 */ /* 0x000fe20007810000 */
[----:B------:R-:W-:-:S02]  /*3240*/  IMAD.MOV.U32 R111, RZ, RZ, R151 ;  /* 0x000000ffff6f7224 */ /* 0x000fc400078e0097 */
[--C-:B------:R-:W-:Y:S01]  /*3250*/  IMAD.MOV.U32 R107, RZ, RZ, R151.reuse ;  /* 0x000000ffff6b7224 */ /* 0x100fe200078e0097 */
[----:B------:R-:W-:Y:S01]  /*3260*/  FMNMX.FTZ R8, R51, R8, !PT ;  /* 0x0000000833087209 */ /* 0x000fe20007810000 */
[----:B------:R-:W-:Y:S01]  /*3270*/  MUFU.EX2 R164, R164 ;  /* 0x000000a400a47308 */ /* 0x000fe20000000800 */
[--C-:B------:R-:W-:Y:S02]  /*3280*/  IMAD.MOV.U32 R105, RZ, RZ, R151.reuse ;  /* 0x000000ffff697224 */ /* 0x100fe400078e0097 */
[----:B------:R-:W-:Y:S01]  /*3290*/  FMNMX.FTZ R8, R53, R8, !PT ;  /* 0x0000000835087209 */ /* 0x000fe20007810000 */
[--C-:B------:R-:W-:Y:S02]  /*32a0*/  IMAD.MOV.U32 R103, RZ, RZ, R151.reuse ;  /* 0x000000ffff677224 */ /* 0x100fe400078e0097 */
[--C-:B------:R-:W-:Y:S01]  /*32b0*/  IMAD.MOV.U32 R101, RZ, RZ, R151.reuse ;  /* 0x000000ffff657224 */ /* 0x100fe200078e0097 */
[----:B------:R-:W-:Y:S01]  /*32c0*/  FMNMX.FTZ R8, R55, R8, !PT ;  /* 0x0000000837087209 */ /* 0x000fe20007810000 */
[----:B------:R-:W-:Y:S01]  /*32d0*/  MUFU.EX2 R71, R71 ;  /* 0x0000004700477308 */ /* 0x000fe20000000800 */
[----:B------:R-:W-:-:S02]  /*32e0*/  IMAD.MOV.U32 R97, RZ, RZ, R151 ;  /* 0x000000ffff617224 */ /* 0x000fc400078e0097 */
        /* <DEDUP_REMOVED lines=12> */
[----:B------:R-:W-:-:S05]  /*33b0*/  FMNMX.FTZ R8, R87, R8, !PT ;  /* 0x0000000857087209 */ /* 0x000fca0007810000 */
[----:B------:R-:W5:Y:S01]  /*33c0*/  SHFL.BFLY PT, R9, R8, 0x2, 0x1f ;  /* 0x0c401f0008097f89 */ /* 0x000f6200000e0000 */
[----:B------:R-:W-:Y:S08]  /*33d0*/  MUFU.EX2 R170, R170 ;  /* 0x000000aa00aa7308 */ /* 0x000ff00000000800 */
[----:B------:R-:W-:Y:S08]  /*33e0*/  MUFU.EX2 R77, R77 ;  /* 0x0000004d004d7308 */ /* 0x000ff00000000800 */
[----:B------:R-:W-:Y:S01]  /*33f0*/  MUFU.EX2 R172, R172 ;  /* 0x000000ac00ac7308 */ /* 0x000fe20000000800 */
[----:B-----5:R-:W-:-:S07]  /*3400*/  FMNMX.FTZ R10, R8, R9, !PT ;  /* 0x00000009080a7209 */ /* 0x020fce0007810000 */
[----:B------:R-:W-:Y:S01]  /*3410*/  MUFU.EX2 R79, R79 ;  /* 0x0000004f004f7308 */ /* 0x000fe20000000800 */
[----:B------:R-:W5:Y:S07]  /*3420*/  SHFL.BFLY PT, R9, R10, 0x1, 0x1f ;  /* 0x0c201f000a097f89 */ /* 0x000f6e00000e0000 */
[----:B------:R-:W-:Y:S08]  /*3430*/  MUFU.EX2 R174, R174 ;  /* 0x000000ae00ae7308 */ /* 0x000ff00000000800 */
[----:B------:R-:W-:Y:S08]  /*3440*/  MUFU.EX2 R81, R81 ;  /* 0x0000005100517308 */ /* 0x000ff00000000800 */
[----:B------:R-:W-:Y:S01]  /*3450*/  MUFU.EX2 R176, R176 ;  /* 0x000000b000b07308 */ /* 0x000fe20000000800 */
[----:B-----5:R-:W-:-:S04]  /*3460*/  FMNMX.FTZ R9, R10, R9, !PT ;  /* 0x000000090a097209 */ /* 0x020fc80007810000 */
[C---:B------:R-:W-:Y:S01]  /*3470*/  FSETP.NEU.FTZ.AND P1, PT, R9.reuse, -INF , PT ;  /* 0xff8000000900780b */ /* 0x040fe20003f3d000 */
[----:B------:R-:W-:Y:S02]  /*3480*/  FMUL.FTZ R8, R9, R6 ;  /* 0x0000000609087220 */ /* 0x000fe40000410000 */
[----:B------:R-:W-:Y:S03]  /*3490*/  MUFU.EX2 R83, R83 ;  /* 0x0000005300537308 */ /* 0x000fe60000000800 */
[----:B------:R-:W-:Y:S02]  /*34a0*/  FSEL R8, R8, RZ, P1 ;  /* 0x000000ff08087208 */ /* 0x000fe40000800000 */
[----:B------:R-:W-:-:S03]  /*34b0*/  PLOP3.LUT P1, PT, PT, PT, UP0, 0x80, 0x0 ;  /* 0x000000000000781c */ /* 0x000fc60003f2f008 */
[----:B------:R-:W-:Y:S01]  /*34c0*/  MUFU.EX2 R178, R178 ;  /* 0x000000b200b27308 */ /* 0x000fe20000000800 */
[-CC-:B------:R-:W-:Y:S01]  /*34d0*/  FFMA.FTZ R11, R11, R6.reuse, -R8.reuse ;  /* 0x000000060b0b7223 */ /* 0x180fe20000010808 */
[-CC-:B------:R-:W-:Y:S01]  /*34e0*/  FFMA.FTZ R3, R3, R6.reuse, -R8.reuse ;  /* 0x0000000603037223 */ /* 0x180fe20000010808 */
[-CC-:B------:R-:W-:Y:S01]  /*34f0*/  FFMA.FTZ R4, R4, R6.reuse, -R8.reuse ;  /* 0x0000000604047223 */ /* 0x180fe20000010808 */
        /* <DEDUP_REMOVED lines=21> */
[----:B-1----:R-:W-:Y:S01]  /*3650*/  FADD.FTZ R11, R65, R32 ;  /* 0x00000020410b7221 */ /* 0x002fe20000010000 */
[-CC-:B------:R-:W-:Y:S01]  /*3660*/  FFMA.FTZ R49, R49, R6.reuse, -R8.reuse ;  /* 0x0000000631317223 */ /* 0x180fe20000010808 */
[-CC-:B------:R-:W-:Y:S01]  /*3670*/  FFMA.FTZ R51, R51, R6.reuse, -R8.reuse ;  /* 0x0000000633337223 */ /* 0x180fe20000010808 */
[-CC-:B------:R-:W-:Y:S01]  /*3680*/  FFMA.FTZ R53, R53, R6.reuse, -R8.reuse ;  /* 0x0000000635357223 */ /* 0x180fe20000010808 */
[----:B--2---:R-:W-:Y:S01]  /*3690*/  FADD.FTZ R34, R160, R11 ;  /* 0x0000000ba0227221 */ /* 0x004fe20000010000 */
[-CC-:B------:R-:W-:Y:S01]  /*36a0*/  FFMA.FTZ R55, R55, R6.reuse, -R8.reuse ;  /* 0x0000000637377223 */ /* 0x180fe20000010808 */
[-C--:B------:R-:W-:Y:S01]  /*36b0*/  FFMA.FTZ R57, R57, R6.reuse, -R8 ;  /* 0x0000000639397223 */ /* 0x080fe20000010808 */
[----:B------:R-:W1:Y:S01]  /*36c0*/  MUFU.EX2 R5, R5 ;  /* 0x0000000500057308 */ /* 0x000e620000000800 */
[----:B---3--:R-:W-:Y:S01]  /*36d0*/  FADD.FTZ R11, R67, R34 ;  /* 0x00000022430b7221 */ /* 0x008fe20000010000 */
[-CC-:B------:R-:W-:Y:S01]  /*36e0*/  FFMA.FTZ R59, R59, R6.reuse, -R8.reuse ;  /* 0x000000063b3b7223 */ /* 0x180fe20000010808 */
[-CC-:B------:R-:W-:Y:S01]  /*36f0*/  FFMA.FTZ R61, R61, R6.reuse, -R8.reuse ;  /* 0x000000063d3d7223 */ /* 0x180fe20000010808 */
[-CC-:B------:R-:W-:Y:S01]  /*3700*/  FFMA.FTZ R85, R85, R6.reuse, -R8.reuse ;  /* 0x0000000655557223 */ /* 0x180fe20000010808 */
[----:B----4-:R-:W-:Y:S01]  /*3710*/  FADD.FTZ R36, R162, R11 ;  /* 0x0000000ba2247221 */ /* 0x010fe20000010000 */
[-CC-:B------:R-:W-:Y:S01]  /*3720*/  FFMA.FTZ R89, R89, R6.reuse, -R8.reuse ;  /* 0x0000000659597223 */ /* 0x180fe20000010808 */
[-C--:B------:R-:W-:Y:S01]  /*3730*/  FFMA.FTZ R91, R91, R6.reuse, -R8 ;  /* 0x000000065b5b7223 */ /* 0x080fe20000010808 */
[----:B------:R-:W2:Y:S01]  /*3740*/  MUFU.EX2 R13, R13 ;  /* 0x0000000d000d7308 */ /* 0x000ea20000000800 */
[----:B0-----:R-:W-:Y:S01]  /*3750*/  FADD.FTZ R34, R3, R4 ;  /* 0x0000000403227221 */ /* 0x001fe20000010000 */
[-CC-:B------:R-:W-:Y:S01]  /*3760*/  FFMA.FTZ R93, R93, R6.reuse, -R8.reuse ;  /* 0x000000065d5d7223 */ /* 0x180fe20000010808 */
[-CC-:B------:R-:W-:Y:S01]  /*3770*/  FFMA.FTZ R95, R95, R6.reuse, -R8.reuse ;  /* 0x000000065f5f7223 */ /* 0x180fe20000010808 */
[----:B------:R-:W-:Y:S01]  /*3780*/  FFMA.FTZ R87, R87, R6, -R8 ;  /* 0x0000000657577223 */ /* 0x000fe20000010808 */
[----:B------:R-:W-:-:S02]  /*3790*/  F2FP.F16.F32.PACK_AB R157, R4, R3 ;  /* 0x00000003049d723e */ /* 0x000fc400000000ff */
[----:B------:R-:W-:Y:S01]  /*37a0*/  F2FP.F16.F32.PACK_AB R156, R63, R156 ;  /* 0x0000009c3f9c723e */ /* 0x000fe200000000ff */
[----:B------:R0:W3:Y:S01]  /*37b0*/  MUFU.EX2 R12, R15 ;  /* 0x0000000f000c7308 */ /* 0x0000e20000000800 */
[----:B-1----:R-:W-:Y:S01]  /*37c0*/  FADD.FTZ R11, R5, R34 ;  /* 0x00000022050b7221 */ /* 0x002fe20000010000 */
[C---:B------:R-:W-:Y:S02]  /*37d0*/  F2FP.F16.F32.PACK_AB R159, R10.reuse, R5 ;  /* 0x000000050a9f723e */ /* 0x040fe400000000ff */
[----:B------:R-:W-:Y:S02]  /*37e0*/  F2FP.F16.F32.PACK_AB R158, R65, R158 ;  /* 0x0000009e419e723e */ /* 0x000fe400000000ff */
[----:B------:R-:W-:Y:S02]  /*37f0*/  F2FP.F16.F32.PACK_AB R160, R67, R160 ;  /* 0x000000a043a0723e */ /* 0x000fe400000000ff */
[----:B------:R-:W1:Y:S01]  /*3800*/  MUFU.EX2 R21, R21 ;  /* 0x0000001500157308 */ /* 0x000e620000000800 */
[C---:B0-----:R-:W-:Y:S01]  /*3810*/  FADD.FTZ R15, R69.reuse, R36 ;  /* 0x00000024450f7221 */ /* 0x041fe20000010000 */
[----:B------:R-:W-:Y:S01]  /*3820*/  FADD.FTZ R36, R10, R11 ;  /* 0x0000000b0a247221 */ /* 0x000fe20000010000 */
[----:B------:R-:W-:-:S02]  /*3830*/  F2FP.F16.F32.PACK_AB R162, R69, R162 ;  /* 0x000000a245a2723e */ /* 0x000fc400000000ff */
[----:B------:R-:W-:Y:S01]  /*3840*/  FADD.FTZ R38, R164, R15 ;  /* 0x0000000fa4267221 */ /* 0x000fe20000010000 */
[----:B--2---:R-:W-:Y:S01]  /*3850*/  FADD.FTZ R11, R13, R36 ;  /* 0x000000240d0b7221 */ /* 0x004fe20000010000 */
[C---:B------:R-:W-:Y:S01]  /*3860*/  F2FP.F16.F32.PACK_AB R164, R71.reuse, R164 ;  /* 0x000000a447a4723e */ /* 0x040fe200000000ff */
[----:B------:R-:W0:Y:S01]  /*3870*/  MUFU.EX2 R14, R25 ;  /* 0x00000019000e7308 */ /* 0x000e220000000800 */
[----:B------:R-:W-:Y:S01]  /*3880*/  FADD.FTZ R15, R71, R38 ;  /* 0x00000026470f7221 */ /* 0x000fe20000010000 */
[C---:B---3--:R-:W-:Y:S01]  /*3890*/  FADD.FTZ R36, R12.reuse, R11 ;  /* 0x0000000b0c247221 */ /* 0x048fe20000010000 */
[----:B------:R-:W-:Y:S02]  /*38a0*/  F2FP.F16.F32.PACK_AB R161, R12, R13 ;  /* 0x0000000d0ca1723e */ /* 0x000fe400000000ff */
[----:B------:R-:W-:Y:S01]  /*38b0*/  FADD.FTZ R38, R166, R15 ;  /* 0x0000000fa6267221 */ /* 0x000fe20000010000 */
[C---:B------:R-:W-:Y:S02]  /*38c0*/  F2FP.F16.F32.PACK_AB R166, R73.reuse, R166 ;  /* 0x000000a649a6723e */ /* 0x040fe400000000ff */
[----:B------:R-:W2:Y:S01]  /*38d0*/  MUFU.EX2 R27, R27 ;  /* 0x0000001b001b7308 */ /* 0x000ea20000000800 */
[----:B------:R-:W-:Y:S01]  /*38e0*/  FADD.FTZ R15, R73, R38 ;  /* 0x00000026490f7221 */ /* 0x000fe20000010000 */
[----:B-1----:R-:W-:-:S03]  /*38f0*/  FADD.FTZ R11, R21, R36 ;  /* 0x00000024150b7221 */ /* 0x002fc60000010000 */
[----:B------:R-:W-:Y:S01]  /*3900*/  FADD.FTZ R40, R168, R15 ;  /* 0x0000000fa8287221 */ /* 0x000fe20000010000 */
[C---:B------:R-:W-:Y:S02]  /*3910*/  F2FP.F16.F32.PACK_AB R168, R75.reuse, R168 ;  /* 0x000000a84ba8723e */ /* 0x040fe400000000ff */
[----:B------:R-:W1:Y:S01]  /*3920*/  MUFU.EX2 R24, R29 ;  /* 0x0000001d00187308 */ /* 0x000e620000000800 */
[C---:B0-----:R-:W-:Y:S01]  /*3930*/  FADD.FTZ R38, R14.reuse, R11 ;  /* 0x0000000b0e267221 */ /* 0x041fe20000010000 */
[----:B------:R-:W-:Y:S01]  /*3940*/  FADD.FTZ R15, R75, R40 ;  /* 0x000000284b0f7221 */ /* 0x000fe20000010000 */
[----:B------:R-:W-:-:S05]  /*3950*/  F2FP.F16.F32.PACK_AB R163, R14, R21 ;  /* 0x000000150ea3723e */ /* 0x000fca00000000ff */
        /* <DEDUP_REMOVED lines=17> */
[----:B--2---:R-:W-:Y:S01]  /*3a70*/  FADD.FTZ R0, R26, R11 ;  /* 0x0000000b1a007221 */ /* 0x004fe20000010000 */
[----:B------:R-:W-:Y:S01]  /*3a80*/  FADD.FTZ R40, R176, R15 ;  /* 0x0000000fb0287221 */ /* 0x000fe20000010000 */
[C---:B------:R-:W-:Y:S02]  /*3a90*/  F2FP.F16.F32.PACK_AB R176, R83.reuse, R176 ;  /* 0x000000b053b0723e */ /* 0x040fe400000000ff */
[----:B------:R-:W-:Y:S01]  /*3aa0*/  F2FP.F16.F32.PACK_AB R167, R26, R31 ;  /* 0x0000001f1aa7723e */ /* 0x000fe200000000ff */
[----:B------:R-:W-:Y:S02]  /*3ab0*/  FADD.FTZ R15, R83, R40 ;  /* 0x00000028530f7221 */ /* 0x000fe40000010000 */
[----:B------:R-:W2:Y:S01]  /*3ac0*/  MUFU.EX2 R39, R39 ;  /* 0x0000002700277308 */ /* 0x000ea20000000800 */
[----:B-1----:R-:W-:Y:S01]  /*3ad0*/  FADD.FTZ R11, R35, R0 ;  /* 0x00000000230b7221 */ /* 0x002fe20000010000 */
[----:B------:R-:W-:-:S06]  /*3ae0*/  FADD.FTZ R40, R178, R15 ;  /* 0x0000000fb2287221 */ /* 0x000fcc0000010000 */
        /* <DEDUP_REMOVED lines=8> */
[----:B------:R-:W1:Y:S01]  /*3b70*/  MUFU.EX2 R131, R131 ;  /* 0x0000008300837308 */ /* 0x000e620000000800 */
[----:B0-----:R-:W-:-:S07]  /*3b80*/  FADD.FTZ R11, R43, R0 ;  /* 0x000000002b0b7221 */ /* 0x001fce0000010000 */
[----:B------:R-:W0:Y:S01]  /*3b90*/  MUFU.EX2 R47, R47 ;  /* 0x0000002f002f7308 */ /* 0x000e220000000800 */
[C---:B--2---:R-:W-:Y:S01]  /*3ba0*/  FADD.FTZ R0, R32.reuse, R11 ;  /* 0x0000000b20007221 */ /* 0x044fe20000010000 */
[----:B------:R-:W-:-:S06]  /*3bb0*/  F2FP.F16.F32.PACK_AB R173, R32, R43 ;  /* 0x0000002b20ad723e */ /* 0x000fcc00000000ff */
[----:B------:R-:W2:Y:S01]  /*3bc0*/  MUFU.EX2 R133, R133 ;  /* 0x0000008500857308 */ /* 0x000ea20000000800 */
[C---:B-1----:R-:W-:Y:S01]  /*3bd0*/  FADD.FTZ R40, R131.reuse, R40 ;  /* 0x0000002883287221 */ /* 0x042fe20000010000 */
[----:B------:R-:W-:Y:S01]  /*3be0*/  F2FP.F16.F32.PACK_AB R178, R131, R178 ;  /* 0x000000b283b2723e */ /* 0x000fe200000000ff */
[----:B------:R-:W-:-:S05]  /*3bf0*/  IMAD.MOV.U32 R131, RZ, RZ, R151 ;  /* 0x000000ffff837224 */ /* 0x000fca00078e0097 */
[----:B------:R-:W1:Y:S01]  /*3c00*/  MUFU.EX2 R34, R49 ;  /* 0x0000003100227308 */ /* 0x000e620000000800 */
[----:B0-----:R-:W-:-:S07]  /*3c10*/  FADD.FTZ R11, R47, R0 ;  /* 0x000000002f0b7221 */ /* 0x001fce0000010000 */
[----:B------:R0:W3:Y:S01]  /*3c20*/  MUFU.EX2 R180, R135 ;  /* 0x0000008700b47308 */ /* 0x0000e20000000800 */
[----:B--2---:R-:W-:-:S07]  /*3c30*/  FADD.FTZ R15, R133, R40 ;  /* 0x00000028850f7221 */ /* 0x004fce0000010000 */
[----:B------:R-:W2:Y:S01]  /*3c40*/  MUFU.EX2 R51, R51 ;  /* 0x0000003300337308 */ /* 0x000ea20000000800 */
[C---:B-1----:R-:W-:Y:S01]  /*3c50*/  FADD.FTZ R0, R34.reuse, R11 ;  /* 0x0000000b22007221 */ /* 0x042fe20000010000 */
[----:B------:R-:W-:Y:S01]  /*3c60*/  F2FP.F16.F32.PACK_AB R175, R34, R47 ;  /* 0x0000002f22af723e */ /* 0x000fe200000000ff */
[----:B0-----:R-:W-:-:S05]  /*3c70*/  IMAD.MOV.U32 R135, RZ, RZ, R151 ;  /* 0x000000ffff877224 */ /* 0x001fca00078e0097 */
[----:B------:R-:W0:Y:S01]  /*3c80*/  MUFU.EX2 R137, R137 ;  /* 0x0000008900897308 */ /* 0x000e220000000800 */
[C---:B---3--:R-:W-:Y:S01]  /*3c90*/  FADD.FTZ R42, R180.reuse, R15 ;  /* 0x0000000fb42a7221 */ /* 0x048fe20000010000 */
[----:B------:R-:W-:Y:S01]  /*3ca0*/  F2FP.F16.F32.PACK_AB R180, R180, R133 ;  /* 0x00000085b4b4723e */ /* 0x000fe200000000ff */
[----:B------:R-:W-:-:S05]  /*3cb0*/  IMAD.MOV.U32 R133, RZ, RZ, R151 ;  /* 0x000000ffff857224 */ /* 0x000fca00078e0097 */
[----:B------:R-:W1:Y:S01]  /*3cc0*/  MUFU.EX2 R36, R53 ;  /* 0x0000003500247308 */ /* 0x000e620000000800 */
[----:B--2---:R-:W-:-:S07]  /*3cd0*/  FADD.FTZ R11, R51, R0 ;  /* 0x00000000330b7221 */ /* 0x004fce0000010000 */
[----:B------:R2:W3:Y:S01]  /*3ce0*/  MUFU.EX2 R182, R139 ;  /* 0x0000008b00b67308 */ /* 0x0004e20000000800 */
[----:B0-----:R-:W-:-:S07]  /*3cf0*/  FADD.FTZ R15, R137, R42 ;  /* 0x0000002a890f7221 */ /* 0x001fce0000010000 */
[----:B------:R-:W0:Y:S01]  /*3d00*/  MUFU.EX2 R55, R55 ;  /* 0x0000003700377308 */ /* 0x000e220000000800 */
[C---:B-1----:R-:W-:Y:S01]  /*3d10*/  FADD.FTZ R0, R36.reuse, R11 ;  /* 0x0000000b24007221 */ /* 0x042fe20000010000 */
[----:B------:R-:W-:Y:S02]  /*3d20*/  F2FP.F16.F32.PACK_AB R177, R36, R51 ;  /* 0x0000003324b1723e */ /* 0x000fe400000000ff */
[----:B--2---:R-:W-:-:S04]  /*3d30*/  MOV R139, R151 ;  /* 0x00000097008b7202 */ /* 0x004fc80000000f00 */
        /* <DEDUP_REMOVED lines=10> */
[----:B------:R-:W-:Y:S01]  /*3de0*/  F2FP.F16.F32.PACK_AB R179, R38, R55 ;  /* 0x0000003726b3723e */ /* 0x000fe200000000ff */
[----:B0-----:R-:W-:-:S05]  /*3df0*/  IMAD.MOV.U32 R143, RZ, RZ, R151 ;  /* 0x000000ffff8f7224 */ /* 0x001fca00078e0097 */
        /* <DEDUP_REMOVED lines=13> */
[----:B0-----:R-:W-:-:S06]  /*3ed0*/  MOV R89, R151 ;  /* 0x0000009700597202 */ /* 0x001fcc0000000f00 */
[----:B------:R0:W1:Y:S01]  /*3ee0*/  MUFU.EX2 R42, R93 ;  /* 0x0000005d002a7308 */ /* 0x0000620000000800 */
[C---:B---3--:R-:W-:Y:S01]  /*3ef0*/  FADD.FTZ R10, R40.reuse, R3 ;  /* 0x00000003280a7221 */ /* 0x048fe20000010000 */
[----:B------:R-:W-:-:S06]  /*3f00*/  F2FP.F16.F32.PACK_AB R183, R40, R85 ;  /* 0x0000005528b7723e */ /* 0x000fcc00000000ff */
[----:B------:R-:W3:Y:S01]  /*3f10*/  MUFU.EX2 R95, R95 ;  /* 0x0000005f005f7308 */ /* 0x000ee20000000800 */
[----:B--2---:R-:W-:Y:S01]  /*3f20*/  FADD.FTZ R3, R91, R10 ;  /* 0x0000000a5b037221 */ /* 0x004fe20000010000 */
[----:B0-----:R-:W-:-:S06]  /*3f30*/  IMAD.MOV.U32 R93, RZ, RZ, R151 ;  /* 0x000000ffff5d7224 */ /* 0x001fcc00078e0097 */
[----:B------:R-:W0:Y:S01]  /*3f40*/  MUFU.EX2 R20, R20 ;  /* 0x0000001400147308 */ /* 0x000e220000000800 */
[C---:B-1----:R-:W-:Y:S01]  /*3f50*/  FADD.FTZ R10, R42.reuse, R3 ;  /* 0x000000032a0a7221 */ /* 0x042fe20000010000 */
[----:B------:R-:W-:Y:S01]  /*3f60*/  F2FP.F16.F32.PACK_AB R185, R42, R91 ;  /* 0x0000005b2ab9723e */ /* 0x000fe200000000ff */
[----:B------:R-:W-:-:S05]  /*3f70*/  IMAD.MOV.U32 R91, RZ, RZ, R151 ;  /* 0x000000ffff5b7224 */ /* 0x000fca00078e0097 */
[----:B------:R-:W1:Y:S01]  /*3f80*/  MUFU.EX2 R4, R87 ;  /* 0x0000005700047308 */ /* 0x000e620000000800 */
[----:B---3--:R-:W-:Y:S01]  /*3f90*/  FADD.FTZ R3, R95, R10 ;  /* 0x0000000a5f037221 */ /* 0x008fe20000010000 */
[C---:B0-----:R-:W-:Y:S01]  /*3fa0*/  F2FP.F16.F32.PACK_AB R186, R20.reuse, R145 ;  /* 0x0000009114ba723e */ /* 0x041fe200000000ff */
[----:B------:R-:W-:Y:S01]  /*3fb0*/  FADD.FTZ R0, R20, R15 ;  /* 0x0000000f14007221 */ /* 0x000fe20000010000 */
[----:B------:R-:W-:Y:S01]  /*3fc0*/  IMAD.MOV.U32 R145, RZ, RZ, R151 ;  /* 0x000000ffff917224 */ /* 0x000fe200078e0097 */
[C---:B-1----:R-:W-:Y:S01]  /*3fd0*/  F2FP.F16.F32.PACK_AB R187, R4.reuse, R95 ;  /* 0x0000005f04bb723e */ /* 0x042fe200000000ff */
[----:B------:R-:W-:Y:S01]  /*3fe0*/  FADD.FTZ R3, R4, R3 ;  /* 0x0000000304037221 */ /* 0x000fe20000010000 */
[----:B------:R-:W-:Y:S01]  /*3ff0*/  IMAD.MOV.U32 R95, RZ, RZ, R151 ;  /* 0x000000ffff5f7224 */ /* 0x000fe200078e0097 */
[----:B------:R-:W-:Y:S06]  /*4000*/  @!P1 BRA `(.L_x_214) ;  /* 0x0000002800bc9947 */ /* 0x000fec0003800000 */
[----:B------:R-:W-:Y:S01]  /*4010*/  IMAD.MOV.U32 R5, RZ, RZ, R9 ;  /* 0x000000ffff057224 */ /* 0x000fe200078e0009 */
[----:B------:R-:W-:Y:S01]  /*4020*/  CS2R R150, SRZ ;  /* 0x0000000000967805 */ /* 0x000fe2000001ff00 */
        /* <DEDUP_REMOVED lines=31> */
[----:B------:R-:W-:Y:S01]  /*4220*/  CS2R R88, SRZ ;  /* 0x0000000000587805 */ /* 0x000fe2000001ff00 */
[----:B------:R-:W-:Y:S01]  /*4230*/  UIADD3 UR48, UR47, -0x2, URZ ;  /* 0xfffffffe2f307890 */ /* 0x000fe2000fffe03f */
[----:B------:R-:W-:Y:S02]  /*4240*/  UMOV UR52, UR43 ;  /* 0x0000002b00347c82 */ /* 0x000fe40008000000 */
[----:B------:R-:W-:Y:S01]  /*4250*/  UMOV UR47, UR42 ;  /* 0x0000002a002f7c82 */ /* 0x000fe20008000000 */
[----:B------:R-:W-:-:S08]  /*4260*/  ULDC UR46, c[0x0][0x9d8] ;  /* 0x00027600002e7ab9 */ /* 0x000fd00000000800 */
.L_x_225:
[----:B------:R-:W-:Y:S01]  /*4270*/  ISETP.NE.AND P2, PT, RZ, UR41, PT ;  /* 0x00000029ff007c0c */ /* 0x000fe2000bf45270 */
[----:B------:R-:W-:-:S04]  /*4280*/  UISETP.NE.AND UP0, UPT, UR47, 0x1, UPT ;  /* 0x000000012f00788c */ /* 0x000fc8000bf05270 */
[----:B------:R-:W-:-:S04]  /*4290*/  USEL UR43, URZ, 0x1, UP0 ;  /* 0x000000013f2b7887 */ /* 0x000fc80008000000 */
[----:B------:R-:W-:-:S04]  /*42a0*/  ULOP3.LUT UR43, UR52, UR43, URZ, 0x3c, !UPT ;  /* 0x0000002b342b7292 */ /* 0x000fc8000f8e3c3f */
[----:B------:R-:W-:Y:S08]  /*42b0*/  @P2 BRA `(.L_x_215) ;  /* 0x0000000000442947 */ /* 0x000ff00003800000 */
[----:B------:R-:W-:Y:S05]  /*42c0*/  @!P0 BRA `(.L_x_216) ;  /* 0x0000000000048947 */ /* 0x000fea0003800000 */
[----:B------:R-:W-:Y:S01]  /*42d0*/  BPT.TRAP 0x1 ;  /* 0x000000040000795c */ /* 0x000fe20000300000 */
.L_x_216:
[----:B------:R-:W0:Y:S01]  /*42e0*/  S2UR UR10, SR_CgaCtaId ;  /* 0x00000000000a79c3 */ /* 0x000e220000008800 */
[----:B------:R-:W-:Y:S01]  /*42f0*/  UIADD3 UR6, UR47, 0x1, URZ ;  /* 0x000000012f067890 */ /* 0x000fe2000fffe03f */
[----:B------:R-:W-:Y:S01]  /*4300*/  IMAD.U32 R6, RZ, RZ, UR43 ;  /* 0x0000002bff067e24 */ /* 0x000fe2000f8e00ff */
[----:B------:R-:W-:Y:S02]  /*4310*/  UMOV UR7, 0x400 ;  /* 0x0000040000077882 */ /* 0x000fe40000000000 */
[----:B------:R-:W-:Y:S02]  /*4320*/  UISETP.NE.AND UP0, UPT, UR6, 0x2, UPT ;  /* 0x000000020600788c */ /* 0x000fe4000bf05270 */
[----:B------:R-:W-:Y:S02]  /*4330*/  SHF.L.U32 R6, R6, 0x1f, RZ ;  /* 0x0000001f06067819 */ /* 0x000fe400000006ff */
[----:B------:R-:W-:Y:S02]  /*4340*/  USEL UR6, UR6, URZ, UP0 ;  /* 0x0000003f06067287 */ /* 0x000fe40008000000 */
[----:B0-----:R-:W-:-:S04]  /*4350*/  ULEA UR7, UR10, UR7, 0x18 ;  /* 0x000000070a077291 */ /* 0x001fc8000f8ec03f */
[----:B------:R-:W-:-:S09]  /*4360*/  ULEA UR6, UR6, UR7, 0x3 ;  /* 0x0000000706067291 */ /* 0x000fd2000f8e183f */
[----:B------:R0:W1:Y:S01]  /*4370*/  SYNCS.PHASECHK.TRANS64.TRYWAIT P1, [UR6+0x28830], R6 ;  /* 0x02883006ff0075a7 */ /* 0x0000620008020146 */
[----:B------:R-:W-:Y:S05]  /*4380*/  @!P0 BRA `(.L_x_217) ;  /* 0x0000000000048947 */ /* 0x000fea0003800000 */
[----:B------:R-:W-:Y:S01]  /*4390*/  BPT.TRAP 0x1 ;  /* 0x000000040000795c */ /* 0x000fe20000300000 */
.L_x_217:
[----:B-1----:R-:W-:Y:S05]  /*43a0*/  @P1 BRA `(.L_x_215) ;  /* 0x0000000000081947 */ /* 0x002fea0003800000 */
[----:B------:R-:W1:Y:S02]  /*43b0*/  SYNCS.PHASECHK.TRANS64.TRYWAIT P1, [UR6+0x28830], R6 ;  /* 0x02883006ff0075a7 */ /* 0x000e640008020146 */
[----:B-1----:R-:W-:Y:S05]  /*43c0*/  @!P1 BRA `(.L_x_218) ;  /* 0x000000a400f49947 */ /* 0x002fea0003800000 */
.L_x_215:
[----:B01----:R-:W-:Y:S01]  /*43d0*/  IADD3 R6, R2, 0x8, RZ ;  /* 0x0000000802067810 */ /* 0x003fe20007ffe0ff */
        /* <DEDUP_REMOVED lines=47> */
.L_x_220:
[----:B------:R-:W0:Y:S01]  /*46d0*/  S2UR UR7, SR_CgaCtaId ;  /* 0x00000000000779c3 */ /* 0x000e220000008800 */
[----:B------:R-:W-:Y:S01]  /*46e0*/  UMOV UR6, 0x400 ;  /* 0x0000040000067882 */ /* 0x000fe20000000000 */
[----:B------:R-:W-:-:S05]  /*46f0*/  IMAD.U32 R6, RZ, RZ, UR52 ;  /* 0x00000034ff067e24 */ /* 0x000fca000f8e00ff */
[----:B------:R-:W-:Y:S01]  /*4700*/  SHF.L.U32 R6, R6, 0x1f, RZ ;  /* 0x0000001f06067819 */ /* 0x000fe200000006ff */
[----:B0-----:R-:W-:-:S04]  /*4710*/  ULEA UR6, UR7, UR6, 0x18 ;  /* 0x0000000607067291 */ /* 0x001fc8000f8ec03f */
[----:B------:R-:W-:-:S09]  /*4720*/  ULEA UR6, UR47, UR6, 0x3 ;  /* 0x000000062f067291 */ /* 0x000fd2000f8e183f */
[----:B------:R0:W1:Y:S01]  /*4730*/  SYNCS.PHASECHK.TRANS64.TRYWAIT P1, [UR6+0x28850], R6 ;  /* 0x02885006ff0075a7 */ /* 0x0000620008020146 */
[----:B------:R-:W-:Y:S05]  /*4740*/  @!P0 BRA `(.L_x_221) ;  /* 0x0000000000048947 */ /* 0x000fea0003800000 */
[----:B------:R-:W-:Y:S01]  /*4750*/  BPT.TRAP 0x1 ;  /* 0x000000040000795c */ /* 0x000fe20000300000 */
.L_x_221:
[----:B-1----:R-:W-:Y:S05]  /*4760*/  @P1 BRA `(.L_x_219) ;  /* 0x0000000000081947 */ /* 0x002fea0003800000 */
[----:B------:R-:W1:Y:S02]  /*4770*/  SYNCS.PHASECHK.TRANS64.TRYWAIT P1, [UR6+0x28850], R6 ;  /* 0x02885006ff0075a7 */ /* 0x000e640008020146 */
[----:B-1----:R-:W-:Y:S05]  /*4780*/  @!P1 BRA `(.L_x_222) ;  /* 0x000000a4001c9947 */ /* 0x002fea0003800000 */
.L_x_219:
[----:B------:R-:W2:Y:S01]  /*4790*/  S2UR UR10, SR_CgaCtaId ;  /* 0x00000000000a79c3 */ /* 0x000ea20000008800 */
[----:B------:R-:W-:Y:S01]  /*47a0*/  UMOV UR11, 0x400 ;  /* 0x00000400000b7882 */ /* 0x000fe20000000000 */
[----:B------:R-:W-:Y:S01]  /*47b0*/  WARPGROUP.ARRIVE ;  /* 0x00000000000079c5 */ /* 0x000fe20000000000 */
[----:B------:R-:W-:Y:S01]  /*47c0*/  UMOV UR7, 0x40000040 ;  /* 0x4000004000077882 */ /* 0x000fe20000000000 */
[----:B01----:R-:W-:Y:S01]  /*47d0*/  IADD3 R6, -R2, 0xb, RZ ;  /* 0x0000000b02067810 */ /* 0x003fe20007ffe1ff */
[----:B--2---:R-:W-:-:S04]  /*47e0*/  ULEA UR11, UR10, UR11, 0x18 ;  /* 0x0000000b0a0b7291 */ /* 0x004fc8000f8ec03f */
[----:B------:R-:W-:-:S04]  /*47f0*/  UIADD3 UR6, UR11, 0x400, URZ ;  /* 0x000004000b067890 */ /* 0x000fc8000fffe03f */
        /* <DEDUP_REMOVED lines=45> */
.L_x_223:
        /* <DEDUP_REMOVED lines=276> */
[----:B------:R-:W-:-:S05]  /*5c10*/  FFMA.FTZ R83, R83, R6, -R10 ;  /* 0x0000000653537223 */ /* 0x000fca000001080a */
        /* <DEDUP_REMOVED lines=37> */
[----:B--2---:R-:W-:Y:S01]  /*5e70*/  FADD.FTZ R37, R165, R38 ;  /* 0x00000026a5257221 */ /* 0x004fe20000010000 */
[-CC-:B------:R-:W-:Y:S01]  /*5e80*/  FFMA.FTZ R38, R61, R6.reuse, -R10.reuse ;  /* 0x000000063d267223 */ /* 0x180fe2000001080a */
[----:B------:R-:W-:-:S05]  /*5e90*/  FFMA.FTZ R10, R85, R6, -R10 ;  /* 0x00000006550a7223 */ /* 0x000fca000001080a */
        /* <DEDUP_REMOVED lines=90> */
.L_x_224:
        /* <DEDUP_REMOVED lines=108> */
.L_x_214:
[----:B------:R-:W-:Y:S06]  /*6b00*/  BAR.ARV 0x8, 0x180 ;  /* 0x0206000000007b1d */ /* 0x000fec0000002000 */
[----:B------:R-:W-:Y:S05]  /*6b10*/  @!P0 BRA `(.L_x_226) ;  /* 0x0000000000048947 */ /* 0x000fea0003800000 */
[----:B------:R-:W-:Y:S01]  /*6b20*/  BPT.TRAP 0x1 ;  /* 0x000000040000795c */ /* 0x000fe20000300000 */
.L_x_226:
        /* <DEDUP_REMOVED lines=9> */
.L_x_227:
[----:B-1----:R-:W-:Y:S05]  /*6bc0*/  @P1 BRA `(.L_x_228) ;  /* 0x0000000000081947 */ /* 0x002fea0003800000 */
[----:B------:R-:W1:Y:S02]  /*6bd0*/  SYNCS.PHASECHK.TRANS64.TRYWAIT P1, [UR5+0x28850], R4 ;  /* 0x02885004ff0075a7 */ /* 0x000e640008020145 */
[----:B-1----:R-:W-:Y:S05]  /*6be0*/  @!P1 BRA `(.L_x_229) ;  /* 0x00000080001c9947 */ /* 0x002fea0003800000 */
.L_x_228:
        /* <DEDUP_REMOVED lines=9> */
[----:B------:R-:W-:-:S04]  /*6c80*/  ULEA UR4, UR42, UR4, 0xb ;  /* 0x000000042a047291 */ /* 0x000fc8000f8e583f */
[----:B------:R-:W-:-:S03]  /*6c90*/  UIADD3 UR6, UR4, 0x80, URZ ;  /* 0x0000008004067890 */ /* 0x000fc6000fffe03f */
[----:B------:R-:W-:Y:S02]  /*6ca0*/  UMOV UR10, UR4 ;  /* 0x00000004000a7c82 */ /* 0x000fe40008000000 */
[----:B------:R-:W-:Y:S01]  /*6cb0*/  HGMMA.64x128x16.F32 R88, R156, gdesc[UR8].tnspB, R88, gsb0 ;  /* 0x41e000089c587df0 */ /* 0x000fe20008000858 */
[----:B------:R-:W-:Y:S01]  /*6cc0*/  UMOV UR11, 0x40000040 ;  /* 0x40000040000b7882 */ /* 0x000fe20000000000 */
[----:B------:R-:W-:Y:S01]  /*6cd0*/  UMOV UR10, UR6 ;  /* 0x00000006000a7c82 */ /* 0x000fe20008000000 */
[----:B------:R-:W-:Y:S01]  /*6ce0*/  UIADD3 UR6, UR4, 0x100, URZ ;  /* 0x0000010004067890 */ /* 0x000fe2000fffe03f */
[----:B-1----:R-:W-:Y:S01]  /*6cf0*/  FADD.FTZ R5, R5, R0 ;  /* 0x0000000005057221 */ /* 0x002fe20000010000 */
        /* <DEDUP_REMOVED lines=23> */
[----:B------:R-:W-:Y:S01]  /*6e70*/  UMOV UR10, UR6 ;  /* 0x00000006000a7c82 */ /* 0x000fe20008000000 */
[----:B------:R-:W-:Y:S01]  /*6e80*/  UMOV UR11, 0x40000040 ;  /* 0x40000040000b7882 */ /* 0x000fe20000000000 */
[----:B------:R-:W-:Y:S01]  /*6e90*/  UIADD3 UR6, UR4, 0x180, URZ ;  /* 0x0000018004067890 */ /* 0x000fe2000fffe03f */
        /* <DEDUP_REMOVED lines=17> */
[----:B------:R-:W-:Y:S02]  /*6fb0*/  UIADD3 UR6, UR4, 0x300, URZ ;  /* 0x0000030004067890 */ /* 0x000fe4000fffe03f */
        /* <DEDUP_REMOVED lines=17> */
.L_x_230:
[----:B------:R-:W-:Y:S01]  /*70d0*/  UIADD3 UR4, UR5, 0x28860, URZ ;  /* 0x0002886005047890 */ /* 0x000fe2000fffe03f */
[-C--:B------:R-:W-:Y:S01]  /*70e0*/  FMUL.FTZ R12, R89, R29.reuse ;  /* 0x0000001d590c7220 */ /* 0x080fe20000410000 */
[----:B------:R-:W-:Y:S01]  /*70f0*/  UIADD3 UR42, UR42, 0x1, URZ ;  /* 0x000000012a2a7890 */ /* 0x000fe2000fffe03f */
[-C--:B------:R-:W-:Y:S01]  /*7100*/  FMUL.FTZ R89, R92, R29.reuse ;  /* 0x0000001d5c597220 */ /* 0x080fe20000410000 */
[----:B------:R-:W-:Y:S01]  /*7110*/  UPRMT UR4, UR7, 0x654, UR4 ;  /* 0x0000065407047896 */ /* 0x000fe20008000004 */
[-C--:B------:R-:W-:Y:S01]  /*7120*/  FMUL.FTZ R157, R88, R29.reuse ;  /* 0x0000001d589d7220 */ /* 0x080fe20000410000 */
[----:B------:R-:W-:Y:S01]  /*7130*/  UISETP.NE.AND UP0, UPT, UR42, 0x2, UPT ;  /* 0x000000022a00788c */ /* 0x000fe2000bf05270 */
[-C--:B------:R-:W-:Y:S01]  /*7140*/  FMUL.FTZ R6, R93, R29.reuse ;  /* 0x0000001d5d067220 */ /* 0x080fe20000410000 */
[-C--:B------:R-:W-:Y:S01]  /*7150*/  FMUL.FTZ R92, R96, R29.reuse ;  /* 0x0000001d605c7220 */ /* 0x080fe20000410000 */
[-C--:B------:R-:W-:Y:S01]  /*7160*/  FMUL.FTZ R87, R97, R29.reuse ;  /* 0x0000001d61577220 */ /* 0x080fe20000410000 */
[-C--:B------:R-:W-:Y:S01]  /*7170*/  FMUL.FTZ R86, R100, R29.reuse ;  /* 0x0000001d64567220 */ /* 0x080fe20000410000 */
[-C--:B------:R-:W-:Y:S01]  /*7180*/  FMUL.FTZ R83, R101, R29.reuse ;  /* 0x0000001d65537220 */ /* 0x080fe20000410000 */
[-C--:B------:R-:W-:Y:S01]  /*7190*/  FMUL.FTZ R82, R104, R29.reuse ;  /* 0x0000001d68527220 */ /* 0x080fe20000410000 */
[----:B------:R-:W-:Y:S01]  /*71a0*/  SYNCS.ARRIVE.TRANS64.RED.A1T0 RZ, [UR4], RZ ;  /* 0x000000ffffff79a7 */ /* 0x000fe20008100404 */
        /* <DEDUP_REMOVED lines=22> */
[----:B------:R-:W-:Y:S01]  /*7310*/  USEL UR4, URZ, 0x1, UP0 ;  /* 0x000000013f047887 */ /* 0x000fe20008000000 */
        /* <DEDUP_REMOVED lines=28> */
[----:B------:R-:W-:Y:S01]  /*74e0*/  PLOP3.LUT P0, PT, PT, PT, PT, 0x8, 0x0 ;  /* 0x000000000000781c */ /* 0x000fe20003f0e170 */
[-C--:B------:R-:W-:Y:S01]  /*74f0*/  FMUL.FTZ R37, R143, R11.reuse ;  /* 0x0000000b8f257220 */ /* 0x080fe20000410000 */
[-C--:B------:R-:W-:Y:S01]  /*7500*/  FMUL.FTZ R36, R146, R11.reuse ;  /* 0x0000000b92247220 */ /* 0x080fe20000410000 */
[-C--:B------:R-:W-:Y:S01]  /*7510*/  FMUL.FTZ R33, R147, R11.reuse ;  /* 0x0000000b93217220 */ /* 0x080fe20000410000 */
[-C--:B------:R-:W-:Y:S01]  /*7520*/  FMUL.FTZ R32, R150, R11.reuse ;  /* 0x0000000b96207220 */ /* 0x080fe20000410000 */
[----:B------:R-:W-:Y:S01]  /*7530*/  FMUL.FTZ R151, R151, R11 ;  /* 0x0000000b97977220 */ /* 0x000fe20000410000 */
[----:B------:R-:W-:-:S02]  /*7540*/  UIADD3 UR44, UR44, 0x1, URZ ;  /* 0x000000012c2c7890 */ /* 0x000fc4000fffe03f */
[----:B------:R-:W-:Y:S02]  /*7550*/  USEL UR42, UR42, URZ, UP0 ;  /* 0x0000003f2a2a7287 */ /* 0x000fe40008000000 */
[----:B------:R-:W-:-:S12]  /*7560*/  ULOP3.LUT UR43, UR43, UR4, URZ, 0x3c, !UPT ;  /* 0x000000042b2b7292 */ /* 0x000fd8000f8e3c3f */
.L_x_206:
[----:B------:R-:W0:Y:S01]  /*7570*/  S2R R5, SR_CgaCtaId ;  /* 0x0000000000057919 */ /* 0x000e220000008800 */
[----:B------:R-:W-:Y:S01]  /*7580*/  MOV R28, 0x400 ;  /* 0x00000400001c7802 */ /* 0x000fe20000000f00 */
[----:B------:R-:W-:Y:S01]  /*7590*/  BSSY B0, `(.L_x_231) ;  /* 0x0000213000007945 */ /* 0x000fe20003800000 */
[----:B------:R-:W-:Y:S02]  /*75a0*/  BAR.SYNC.DEFER_BLOCKING 0x5, 0x180 ;  /* 0x0146000000007b1d */ /* 0x000fe40000010000 */
[----:B0-----:R-:W-:-:S05]  /*75b0*/  LEA R28, R5, R28, 0x18 ;  /* 0x0000001c051c7211 */ /* 0x001fca00078ec0ff */
[----:B------:R-:W0:Y:S02]  /*75c0*/  LDS.128 R48, [R28+0x288d0] ;  /* 0x0288d0001c307984 */ /* 0x000e240000000c00 */
[----:B0-----:R-:W-:Y:S02]  /*75d0*/  R2UR UR5, R49 ;  /* 0x00000000310572ca */ /* 0x001fe400000e0000 */
[----:B------:R-:W-:Y:S01]  /*75e0*/  R2UR UR6, R50 ;  /* 0x00000000320672ca */ /* 0x000fe200000e0000 */
[----:B------:R-:W-:Y:S06]  /*75f0*/  BAR.ARV 0x4, 0x180 ;  /* 0x0106000000007b1d */ /* 0x000fec0000002000 */
[----:B------:R-:W-:Y:S08]  /*7600*/  @P0 BRA `(.L_x_232) ;  /* 0x0000001400440947 */ /* 0x000ff00003800000 */
[----:B------:R-:W0:Y:S01]  /*7610*/  S2R R5, SR_SWINHI ;  /* 0x0000000000057919 */ /* 0x000e220000002f00 */
[----:B------:R-:W-:Y:S01]  /*7620*/  F2FP.F16.F32.PACK_AB R7, R7, R8 ;  /* 0x000000080707723e */ /* 0x000fe200000000ff */
[----:B------:R-:W-:Y:S01]  /*7630*/  USHF.L.U32 UR10, UR37, 0x2, URZ ;  /* 0x00000002250a7899 */ /* 0x000fe2000800063f */
[----:B------:R-:W-:Y:S01]  /*7640*/  F2FP.F16.F32.PACK_AB R6, R6, R89 ;  /* 0x000000590606723e */ /* 0x000fe200000000ff */
[----:B------:R-:W-:Y:S01]  /*7650*/  BAR.SYNC.DEFER_BLOCKING 0x1, 0x100 ;  /* 0x0044000000007b1d */ /* 0x000fe20000010000 */
[----:B------:R-:W-:Y:S01]  /*7660*/  USHF.L.U64.HI UR11, UR37, 0x2, UR38 ;  /* 0x00000002250b7899 */ /* 0x000fe20008010226 */
[----:B------:R-:W-:Y:S02]  /*7670*/  F2FP.F16.F32.PACK_AB R148, R35, R38 ;  /* 0x000000262394723e */ /* 0x000fe400000000ff */
[----:B------:R-:W-:Y:S02]  /*7680*/  F2FP.F16.F32.PACK_AB R149, R33, R36 ;  /* 0x000000242195723e */ /* 0x000fe400000000ff */
[----:B------:R-:W-:Y:S01]  /*7690*/  ULDC.64 UR8, c[0x0][0xc00] ;  /* 0x0003000000087ab9 */ /* 0x000fe20000000a00 */
[----:B------:R-:W-:Y:S01]  /*76a0*/  F2FP.F16.F32.PACK_AB R150, R29, R34 ;  /* 0x000000221d96723e */ /* 0x000fe200000000ff */
[----:B------:R-:W-:Y:S01]  /*76b0*/  UISETP.NE.U32.AND UP0, UPT, UR8, URZ, UPT ;  /* 0x0000003f0800728c */ /* 0x000fe2000bf05070 */
[----:B------:R-:W-:Y:S01]  /*76c0*/  F2FP.F16.F32.PACK_AB R151, R151, R32 ;  /* 0x000000209797723e */ /* 0x000fe200000000ff */
[----:B------:R-:W-:-:S02]  /*76d0*/  UIADD3 UR4, UP1, UR10, UR8, URZ ;  /* 0x000000080a047290 */ /* 0x000fc4000ff3e03f */
[----:B------:R-:W-:Y:S02]  /*76e0*/  UISETP.NE.AND.EX UP0, UPT, UR9, URZ, UPT, UP0 ;  /* 0x0000003f0900728c */ /* 0x000fe4000bf05300 */
[----:B------:R-:W-:-:S03]  /*76f0*/  UIADD3.X UR7, UR11, UR9, URZ, UP1, !UPT ;  /* 0x000000090b077290 */ /* 0x000fc60008ffe43f */
[----:B------:R-:W-:Y:S01]  /*7700*/  ULDC.64 UR8, c[0x0][0xc08] ;  /* 0x0003020000087ab9 */ /* 0x000fe20000000a00 */
[----:B------:R-:W-:Y:S02]  /*7710*/  MOV R20, R28 ;  /* 0x0000001c00147202 */ /* 0x000fe40000000f00 */
[----:B0-----:R-:W-:-:S03]  /*7720*/  MOV R21, R5 ;  /* 0x0000000500157202 */ /* 0x001fc60000000f00 */
[----:B------:R-:W-:-:S03]  /*7730*/  IMAD.WIDE R4, R155, 0x2, R20 ;  /* 0x000000029b047825 */ /* 0x000fc600078e0214 */
[C---:B------:R-:W-:Y:S02]  /*7740*/  IADD3 R91, P5, R4.reuse, 0x40, RZ ;  /* 0x00000040045b7810 */ /* 0x040fe40007fbe0ff */
[C---:B------:R-:W-:Y:S02]  /*7750*/  LOP3.LUT R9, R4.reuse, 0x380, RZ, 0xc0, !PT ;  /* 0x0000038004097812 */ /* 0x040fe400078ec0ff */
[C---:B------:R-:W-:Y:S02]  /*7760*/  IADD3 R49, P6, R4.reuse, 0x20, RZ ;  /* 0x0000002004317810 */ /* 0x040fe40007fde0ff */
[----:B------:R-:W-:Y:S02]  /*7770*/  IADD3 R95, P4, R4, 0x60, RZ ;  /* 0x00000060045f7810 */ /* 0x000fe40007f9e0ff */
[----:B------:R-:W-:Y:S01]  /*7780*/  LOP3.LUT R24, R91, 0x380, RZ, 0xc0, !PT ;  /* 0x000003805b187812 */ /* 0x000fe200078ec0ff */
[--C-:B------:R-:W-:Y:S01]  /*7790*/  IMAD.X R31, RZ, RZ, R5.reuse, P6 ;  /* 0x000000ffff1f7224 */ /* 0x100fe200030e0605 */
[----:B------:R-:W-:Y:S01]  /*77a0*/  SHF.R.U64 R9, R9, 0x3, RZ ;  /* 0x0000000309097819 */ /* 0x000fe200000012ff */
[----:B------:R-:W-:Y:S01]  /*77b0*/  IMAD.X R25, RZ, RZ, R5, P4 ;  /* 0x000000ffff197224 */ /* 0x000fe200020e0605 */
[----:B------:R-:W-:-:S02]  /*77c0*/  LOP3.LUT R14, R49, 0x380, RZ, 0xc0, !PT ;  /* 0x00000380310e7812 */ /* 0x000fc400078ec0ff */
[----:B------:R-:W-:Y:S02]  /*77d0*/  LOP3.LUT R48, R95, 0x380, RZ, 0xc0, !PT ;  /* 0x000003805f307812 */ /* 0x000fe400078ec0ff */
[C---:B------:R-:W-:Y:S02]  /*77e0*/  IADD3 R97, P3, R4.reuse, 0x4000, RZ ;  /* 0x0000400004617810 */ /* 0x040fe40007f7e0ff */
[C---:B------:R-:W-:Y:S02]  /*77f0*/  IADD3 R99, P2, R4.reuse, 0x4020, RZ ;  /* 0x0000402004637810 */ /* 0x040fe40007f5e0ff */
[C---:B------:R-:W-:Y:S01]  /*7800*/  IADD3 R101, P1, R4.reuse, 0x4040, RZ ;  /* 0x0000404004657810 */ /* 0x040fe20007f3e0ff */
[--C-:B------:R-:W-:Y:S01]  /*7810*/  IMAD.X R15, RZ, RZ, R5.reuse, P3 ;  /* 0x000000ffff0f7224 */ /* 0x100fe200018e0605 */
[----:B------:R-:W-:Y:S01]  /*7820*/  IADD3 R90, P0, R4, 0x4060, RZ ;  /* 0x00004060045a7810 */ /* 0x000fe20007f1e0ff */
[--C-:B------:R-:W-:Y:S01]  /*7830*/  IMAD.X R13, RZ, RZ, R5.reuse, P2 ;  /* 0x000000ffff0d7224 */ /* 0x100fe200010e0605 */
[----:B------:R-:W-:Y:S01]  /*7840*/  SHF.R.U64 R24, R24, 0x3, RZ ;  /* 0x0000000318187819 */ /* 0x000fe200000012ff */
[----:B------:R-:W-:Y:S01]  /*7850*/  IMAD.X R11, RZ, RZ, R5, P1 ;  /* 0x000000ffff0b7224 */ /* 0x000fe200008e0605 */
[----:B------:R-:W-:-:S02]  /*7860*/  LOP3.LUT R4, R9, R4, RZ, 0x3c, !PT ;  /* 0x0000000409047212 */ /* 0x000fc400078e3cff */
[----:B------:R-:W-:Y:S02]  /*7870*/  SHF.R.U64 R14, R14, 0x3, RZ ;  /* 0x000000030e0e7819 */ /* 0x000fe400000012ff */
[----:B------:R-:W-:Y:S02]  /*7880*/  SHF.R.U64 R48, R48, 0x3, RZ ;  /* 0x0000000330307819 */ /* 0x000fe400000012ff */
[----:B------:R-:W-:Y:S02]  /*7890*/  LOP3.LUT R26, R24, R91, RZ, 0x3c, !PT ;  /* 0x0000005b181a7212 */ /* 0x000fe400078e3cff */
[-C--:B------:R-:W-:Y:S02]  /*78a0*/  IADD3.X R27, RZ, R5.reuse, RZ, P5, !PT ;  /* 0x00000005ff1b7210 */ /* 0x080fe40002ffe4ff */
[-C--:B------:R-:W-:Y:S02]  /*78b0*/  IADD3.X R9, RZ, R5.reuse, RZ, P0, !PT ;  /* 0x00000005ff097210 */ /* 0x080fe400007fe4ff */
[----:B------:R-:W-:-:S02]  /*78c0*/  MOV R91, R4 ;  /* 0x00000004005b7202 */ /* 0x000fc40000000f00 */
[----:B------:R-:W-:Y:S02]  /*78d0*/  F2FP.F16.F32.PACK_AB R5, R10, R93 ;  /* 0x0000005d0a05723e */ /* 0x000fe400000000ff */
[----:B------:R-:W-:Y:S02]  /*78e0*/  LOP3.LUT R30, R14, R49, RZ, 0x3c, !PT ;  /* 0x000000310e1e7212 */ /* 0x000fe400078e3cff */
[----:B------:R-:W-:Y:S02]  /*78f0*/  LOP3.LUT R24, R48, R95, RZ, 0x3c, !PT ;  /* 0x0000005f30187212 */ /* 0x000fe400078e3cff */
[----:B------:R-:W-:Y:S02]  /*7900*/  LOP3.LUT R10, R99, 0x380, RZ, 0xc0, !PT ;  /* 0x00000380630a7812 */ /* 0x000fe400078ec0ff */
[----:B------:R-:W-:Y:S02]  /*7910*/  LOP3.LUT R48, R101, 0x380, RZ, 0xc0, !PT ;  /* 0x0000038065307812 */ /* 0x000fe400078ec0ff */
[----:B------:R-:W-:-:S02]  /*7920*/  LOP3.LUT R49, R90, 0x380, RZ, 0xc0, !PT ;  /* 0x000003805a317812 */ /* 0x000fc400078ec0ff */
[----:B------:R-:W-:Y:S02]  /*7930*/  LOP3.LUT R50, R97, 0x380, RZ, 0xc0, !PT ;  /* 0x0000038061327812 */ /* 0x000fe400078ec0ff */
[----:B------:R-:W-:Y:S02]  /*7940*/  SHF.R.U64 R10, R10, 0x3, RZ ;  /* 0x000000030a0a7819 */ /* 0x000fe400000012ff */
[----:B------:R-:W-:Y:S02]  /*7950*/  SHF.R.U64 R48, R48, 0x3, RZ ;  /* 0x0000000330307819 */ /* 0x000fe400000012ff */
[----:B------:R-:W-:Y:S02]  /*7960*/  SHF.R.U64 R49, R49, 0x3, RZ ;  /* 0x0000000331317819 */ /* 0x000fe400000012ff */
[----:B------:R-:W-:Y:S02]  /*7970*/  F2FP.F16.F32.PACK_AB R4, R12, R157 ;  /* 0x0000009d0c04723e */ /* 0x000fe400000000ff */
[----:B------:R-:W-:-:S02]  /*7980*/  SHF.R.U64 R50, R50, 0x3, RZ ;  /* 0x0000000332327819 */ /* 0x000fc400000012ff */
[----:B------:R-:W-:Y:S01]  /*7990*/  LOP3.LUT R12, R10, R99, RZ, 0x3c, !PT ;  /* 0x000000630a0c7212 */ /* 0x000fe200078e3cff */
[----:B------:R0:W-:Y:S01]  /*79a0*/  STSM.16.M88.4 [R91], R4 ;  /* 0x000000045b007844 */ /* 0x0001e20000000200 */
[----:B------:R-:W-:Y:S02]  /*79b0*/  LOP3.LUT R10, R48, R101, RZ, 0x3c, !PT ;  /* 0x00000065300a7212 */ /* 0x000fe400078e3cff */
[----:B------:R-:W-:Y:S02]  /*79c0*/  LOP3.LUT R8, R49, R90, RZ, 0x3c, !PT ;  /* 0x0000005a31087212 */ /* 0x000fe400078e3cff */
[----:B------:R-:W-:Y:S02]  /*79d0*/  LOP3.LUT R14, R50, R97, RZ, 0x3c, !PT ;  /* 0x00000061320e7212 */ /* 0x000fe400078e3cff */
[----:B------:R-:W-:Y:S02]  /*79e0*/  MOV R90, R30 ;  /* 0x0000001e005a7202 */ /* 0x000fe40000000f00 */
[----:B------:R-:W-:-:S02]  /*79f0*/  MOV R31, R10 ;  /* 0x0000000a001f7202 */ /* 0x000fc40000000f00 */
[----:B------:R-:W-:Y:S02]  /*7a00*/  MOV R30, R8 ;  /* 0x00000008001e7202 */ /* 0x000fe40000000f00 */
[----:B------:R-:W-:Y:S02]  /*7a10*/  F2FP.F16.F32.PACK_AB R8, R87, R92 ;  /* 0x0000005c5708723e */ /* 0x000fe400000000ff */
[----:B------:R-:W-:Y:S02]  /*7a20*/  F2FP.F16.F32.PACK_AB R9, R85, R88 ;  /* 0x000000585509723e */ /* 0x000fe400000000ff */
[----:B------:R-:W-:Y:S02]  /*7a30*/  F2FP.F16.F32.PACK_AB R10, R83, R86 ;  /* 0x00000056530a723e */ /* 0x000fe400000000ff */
[----:B------:R-:W-:Y:S02]  /*7a40*/  F2FP.F16.F32.PACK_AB R11, R81, R84 ;  /* 0x00000054510b723e */ /* 0x000fe400000000ff */
[----:B------:R-:W-:-:S02]  /*7a50*/  MOV R89, R26 ;  /* 0x0000001a00597202 */ /* 0x000fc40000000f00 */
[----:B------:R-:W-:Y:S01]  /*7a60*/  MOV R49, R14 ;  /* 0x0000000e00317202 */ /* 0x000fe20000000f00 */
[----:B------:R-:W-:Y:S01]  /*7a70*/  STSM.16.M88.4 [R90], R8 ;  /* 0x000000085a007844 */ /* 0x000fe20000000200 */
[----:B------:R-:W-:Y:S02]  /*7a80*/  MOV R48, R12 ;  /* 0x0000000c00307202 */ /* 0x000fe40000000f00 */
[----:B0-----:R-:W-:Y:S02]  /*7a90*/  F2FP.F16.F32.PACK_AB R4, R79, R82 ;  /* 0x000000524f04723e */ /* 0x001fe400000000ff */
[----:B------:R-:W-:Y:S02]  /*7aa0*/  F2FP.F16.F32.PACK_AB R5, R77, R80 ;  /* 0x000000504d05723e */ /* 0x000fe400000000ff */
[----:B------:R-:W-:Y:S02]  /*7ab0*/  F2FP.F16.F32.PACK_AB R6, R75, R78 ;  /* 0x0000004e4b06723e */ /* 0x000fe400000000ff */
[----:B------:R-:W-:-:S02]  /*7ac0*/  F2FP.F16.F32.PACK_AB R7, R73, R76 ;  /* 0x0000004c4907723e */ /* 0x000fc400000000ff */
[----:B------:R-:W-:Y:S02]  /*7ad0*/  MOV R50, R24 ;  /* 0x0000001800327202 */ /* 0x000fe40000000f00 */
[----:B------:R-:W-:Y:S01]  /*7ae0*/  F2FP.F16.F32.PACK_AB R12, R71, R74 ;  /* 0x0000004a470c723e */ /* 0x000fe200000000ff */
[----:B------:R0:W-:Y:S01]  /*7af0*/  STSM.16.M88.4 [R89], R4 ;  /* 0x0000000459007844 */ /* 0x0001e20000000200 */
[----:B------:R-:W-:Y:S02]  /*7b00*/  F2FP.F16.F32.PACK_AB R13, R69, R72 ;  /* 0x00000048450d723e */ /* 0x000fe400000000ff */
[----:B------:R-:W-:Y:S02]  /*7b10*/  F2FP.F16.F32.PACK_AB R14, R67, R70 ;  /* 0x00000046430e723e */ /* 0x000fe400000000ff */
[----:B------:R-:W-:Y:S02]  /*7b20*/  F2FP.F16.F32.PACK_AB R15, R65, R68 ;  /* 0x00000044410f723e */ /* 0x000fe400000000ff */
[----:B------:R-:W-:-:S02]  /*7b30*/  F2FP.F16.F32.PACK_AB R24, R63, R66 ;  /* 0x000000423f18723e */ /* 0x000fc400000000ff */
[----:B------:R-:W-:Y:S01]  /*7b40*/  F2FP.F16.F32.PACK_AB R25, R61, R64 ;  /* 0x000000403d19723e */ /* 0x000fe200000000ff */
[----:B------:R1:W-:Y:S01]  /*7b50*/  STSM.16.M88.4 [R50], R12 ;  /* 0x0000000c32007844 */ /* 0x0003e20000000200 */
[----:B------:R-:W-:Y:S02]  /*7b60*/  F2FP.F16.F32.PACK_AB R26, R59, R62 ;  /* 0x0000003e3b1a723e */ /* 0x000fe400000000ff */
[----:B------:R-:W-:Y:S02]  /*7b70*/  F2FP.F16.F32.PACK_AB R27, R57, R60 ;  /* 0x0000003c391b723e */ /* 0x000fe400000000ff */
[----:B------:R-:W-:Y:S01]  /*7b80*/  F2FP.F16.F32.PACK_AB R60, R55, R58 ;  /* 0x0000003a373c723e */ /* 0x000fe200000000ff */
[----:B------:R-:W-:Y:S01]  /*7b90*/  UISETP.NE.U32.AND UP1, UPT, UR8, URZ, UPT ;  /* 0x0000003f0800728c */ /* 0x000fe2000bf25070 */
[----:B------:R-:W-:Y:S01]  /*7ba0*/  F2FP.F16.F32.PACK_AB R61, R53, R56 ;  /* 0x00000038353d723e */ /* 0x000fe200000000ff */
[----:B------:R-:W-:Y:S01]  /*7bb0*/  STSM.16.M88.4 [R49], R24 ;  /* 0x0000001831007844 */ /* 0x000fe20000000200 */
[----:B------:R-:W-:Y:S01]  /*7bc0*/  F2FP.F16.F32.PACK_AB R62, R47, R54 ;  /* 0x000000362f3e723e */ /* 0x000fe200000000ff */
[----:B0-----:R-:W-:Y:S01]  /*7bd0*/  IMAD.U32 R4, RZ, RZ, UR4 ;  /* 0x00000004ff047e24 */ /* 0x001fe2000f8e00ff */
[----:B------:R-:W-:Y:S01]  /*7be0*/  F2FP.F16.F32.PACK_AB R63, R45, R52 ;  /* 0x000000342d3f723e */ /* 0x000fe200000000ff */
[----:B------:R-:W-:Y:S01]  /*7bf0*/  IMAD.U32 R5, RZ, RZ, UR7 ;  /* 0x00000007ff057e24 */ /* 0x000fe2000f8e00ff */
[----:B------:R-:W-:-:S02]  /*7c00*/  F2FP.F16.F32.PACK_AB R8, R43, R46 ;  /* 0x0000002e2b08723e */ /* 0x000fc400000000ff */
[----:B------:R-:W-:Y:S01]  /*7c10*/  F2FP.F16.F32.PACK_AB R9, R41, R44 ;  /* 0x0000002c2909723e */ /* 0x000fe200000000ff */
[----:B------:R-:W-:Y:S01]  /*7c20*/  STSM.16.M88.4 [R48], R60 ;  /* 0x0000003c30007844 */ /* 0x000fe20000000200 */
[----:B------:R-:W-:Y:S02]  /*7c30*/  F2FP.F16.F32.PACK_AB R10, R39, R42 ;  /* 0x0000002a270a723e */ /* 0x000fe400000000ff */
[----:B------:R-:W-:Y:S01]  /*7c40*/  F2FP.F16.F32.PACK_AB R11, R37, R40 ;  /* 0x00000028250b723e */ /* 0x000fe200000000ff */
[----:B-1----:R-:W0:Y:S01]  /*7c50*/  LDC R50, c[0x0][0xbe8] ;  /* 0x0002fa00ff327b82 */ /* 0x002e220000000800 */
[----:B------:R-:W-:-:S03]  /*7c60*/  PLOP3.LUT P0, PT, PT, PT, UP0, 0x80, 0x0 ;  /* 0x000000000000781c */ /* 0x000fc60003f0f008 */
[----:B------:R1:W-:Y:S04]  /*7c70*/  STSM.16.M88.4 [R31], R8 ;  /* 0x000000081f007844 */ /* 0x0003e80000000200 */
[----:B------:R2:W-:Y:S01]  /*7c80*/  STSM.16.M88.4 [R30], R148 ;  /* 0x000000941e007844 */ /* 0x0005e20000000200 */
[----:B------:R-:W-:Y:S01]  /*7c90*/  BAR.SYNC.DEFER_BLOCKING 0x1, 0x100 ;  /* 0x0044000000007b1d */ /* 0x000fe20000010000 */
[----:B------:R-:W-:-:S06]  /*7ca0*/  UISETP.NE.AND.EX UP1, UPT, UR9, URZ, UPT, UP1 ;  /* 0x0000003f0900728c */ /* 0x000fcc000bf25310 */
[----:B------:R-:W-:-:S05]  /*7cb0*/  PLOP3.LUT P2, PT, PT, PT, UP1, 0x80, 0x0 ;  /* 0x000000000000781c */ /* 0x000fca0003f4f018 */
[----:B------:R-:W-:-:S04]  /*7cc0*/  @UP1 UIADD3 UR8, UP2, UR10, UR8, URZ ;  /* 0x000000080a081290 */ /* 0x000fc8000ff5e03f */
[----:B------:R-:W-:Y:S01]  /*7cd0*/  @UP1 UIADD3.X UR9, UR11, UR9, URZ, UP2, !UPT ;  /* 0x000000090b091290 */ /* 0x000fe200097fe43f */
[----:B------:R-:W-:Y:S01]  /*7ce0*/  ULDC UR7, c[0x0][0xa88] ;  /* 0x0002a20000077ab9 */ /* 0x000fe20000000800 */
[----:B-1----:R-:W-:Y:S02]  /*7cf0*/  IMAD.U32 R8, RZ, RZ, UR8 ;  /* 0x00000008ff087e24 */ /* 0x002fe4000f8e00ff */
[----:B------:R-:W-:Y:S02]  /*7d00*/  IMAD.U32 R7, RZ, RZ, UR7 ;  /* 0x00000007ff077e24 */ /* 0x000fe4000f8e00ff */
[----:B------:R-:W-:Y:S01]  /*7d10*/  MOV R9, UR9 ;  /* 0x0000000900097c02 */ /* 0x000fe20008000f00 */
[----:B------:R-:W3:Y:S01]  /*7d20*/  @P0 LDG.E R6, desc[UR50][R4.64] ;  /* 0x0000003204060981 */ /* 0x000ee2000c1e1900 */
[----:B0-----:R-:W-:Y:S01]  /*7d30*/  ISETP.NE.AND P1, PT, R50, 0x1, PT ;  /* 0x000000013200780c */ /* 0x001fe20003f25270 */
[----:B------:R-:W-:Y:S01]  /*7d40*/  UMOV UR4, URZ ;  /* 0x0000003f00047c82 */ /* 0x000fe20008000000 */
[----:B------:R-:W-:Y:S01]  /*7d50*/  IMAD.U32 R11, RZ, RZ, UR39 ;  /* 0x00000027ff0b7e24 */ /* 0x000fe2000f8e00ff */
[----:B------:R2:W5:Y:S10]  /*7d60*/  @P2 LDG.E R7, desc[UR50][R8.64] ;  /* 0x0000003208072981 */ /* 0x000574000c1e1900 */
[----:B------:R-:W0:Y:S08]  /*7d70*/  @P1 LDC R12, c[0x0][0xbec] ;  /* 0x0002fb00ff0c1b82 */ /* 0x000e300000000800 */
[----:B------:R-:W1:Y:S01]  /*7d80*/  @P1 LDC R14, c[0x0][0xbf0] ;  /* 0x0002fc00ff0e1b82 */ /* 0x000e620000000800 */
[----:B---3--:R-:W-:Y:S01]  /*7d90*/  @P0 R2UR UR4, R6 ;  /* 0x00000000060402ca */ /* 0x008fe200000e0000 */
[----:B012---:R-:W-:-:S14]  /*7da0*/  @P2 BRA `(.L_x_233) ;  /* 0x0000000000102947 */ /* 0x007fdc0003800000 */
[----:B------:R-:W-:Y:S05]  /*7db0*/  @!P0 BRA `(.L_x_233) ;  /* 0x00000000000c8947 */ /* 0x000fea0003800000 */
[----:B------:R-:W2:Y:S04]  /*7dc0*/  LDG.E R6, desc[UR50][R4.64] ;  /* 0x0000003204067981 */ /* 0x000ea8000c1e1900 */
[----:B-----5:R-:W2:Y:S02]  /*7dd0*/  LDG.E R7, desc[UR50][R4.64+0x4] ;  /* 0x0000043204077981 */ /* 0x020ea4000c1e1900 */
[----:B--2---:R-:W-:-:S07]  /*7de0*/  IMAD.IADD R7, R7, 0x1, -R6 ;  /* 0x0000000107077824 */ /* 0x004fce00078e0a06 */
.L_x_233:
[----:B------:R-:W-:Y:S01]  /*7df0*/  USHF.R.S32.HI UR14, URZ, 0x1f, UR40 ;  /* 0x0000001f3f0e7899 */ /* 0x000fe20008011428 */
[----:B------:R-:W-:Y:S01]  /*7e00*/  IMAD R11, R11, 0x80, R16 ;  /* 0x000000800b0b7824 */ /* 0x000fe200078e0210 */
[----:B------:R-:W-:Y:S01]  /*7e10*/  ULDC.64 UR12, c[0x0][0xb90] ;  /* 0x0002e400000c7ab9 */ /* 0x000fe20000000a00 */
[----:B------:R-:W-:Y:S01]  /*7e20*/  USHF.R.S32.HI UR11, URZ, 0x1f, UR4 ;  /* 0x0000001f3f0b7899 */ /* 0x000fe20008011404 */
[----:B------:R-:W-:Y:S01]  /*7e30*/  IMAD.U32 R24, RZ, RZ, UR39 ;  /* 0x00000027ff187e24 */ /* 0x000fe2000f8e00ff */
[----:B------:R-:W-:Y:S01]  /*7e40*/  UIMAD UR7, UR14, UR12, URZ ;  /* 0x0000000c0e0772a4 */ /* 0x000fe2000f8e023f */
[----:B------:R-:W-:Y:S01]  /*7e50*/  @P1 IMAD.HI.U32 R5, R11, R12, RZ ;  /* 0x0000000c0b051227 */ /* 0x000fe200078e00ff */
[----:B------:R-:W-:Y:S01]  /*7e60*/  UMOV UR10, UR4 ;  /* 0x00000004000a7c82 */ /* 0x000fe20008000000 */
[----:B------:R-:W-:Y:S01]  /*7e70*/  USEL UR38, UR38, URZ, !UP0 ;  /* 0x0000003f26267287 */ /* 0x000fe2000c000000 */
[----:B------:R-:W-:Y:S01]  /*7e80*/  LEA R24, R24, R19, 0x7 ;  /* 0x0000001318187211 */ /* 0x000fe200078e38ff */
[----:B------:R-:W-:Y:S01]  /*7e90*/  UIMAD.WIDE.U32 UR8, UR40, UR12, UR10 ;  /* 0x0000000c280872a5 */ /* 0x000fe2000f8e000a */
[----:B------:R-:W-:Y:S01]  /*7ea0*/  IMAD.MOV.U32 R4, RZ, RZ, R11 ;  /* 0x000000ffff047224 */ /* 0x000fe200078e000b */
[----:B------:R-:W-:Y:S01]  /*7eb0*/  UIMAD UR7, UR40, UR13, UR7 ;  /* 0x0000000d280772a4 */ /* 0x000fe2000f8e0207 */
[----:B------:R-:W-:Y:S01]  /*7ec0*/  @P1 SHF.R.U32.HI R4, RZ, R14, R5 ;  /* 0x0000000eff041219 */ /* 0x000fe20000011605 */
[----:B------:R-:W-:Y:S01]  /*7ed0*/  USEL UR37, UR37, URZ, !UP0 ;  /* 0x0000003f25257287 */ /* 0x000fe2000c000000 */
[----:B------:R-:W-:Y:S01]  /*7ee0*/  LEA R5, R17, R22, 0x6 ;  /* 0x0000001611057211 */ /* 0x000fe200078e30ff */
[----:B------:R-:W-:Y:S01]  /*7ef0*/  ULDC.64 UR12, c[0x0][0xb98] ;  /* 0x0002e600000c7ab9 */ /* 0x000fe20000000a00 */
[----:B------:R-:W-:Y:S01]  /*7f00*/  UIADD3 UR9, UR9, UR7, URZ ;  /* 0x0000000709097290 */ /* 0x000fe2000fffe03f */
[----:B------:R-:W-:Y:S01]  /*7f10*/  IMAD.MOV R9, RZ, RZ, -R4 ;  /* 0x000000ffff097224 */ /* 0x000fe200078e0a04 */
[----:B------:R-:W-:Y:S01]  /*7f20*/  UIMAD UR7, UR38, UR12, URZ ;  /* 0x0000000c260772a4 */ /* 0x000fe2000f8e023f */
[----:B------:R-:W-:Y:S01]  /*7f30*/  IMAD.WIDE R20, R5, 0x2, R20 ;  /* 0x0000000205147825 */ /* 0x000fe200078e0214 */
[----:B------:R-:W-:Y:S01]  /*7f40*/  UIMAD.WIDE.U32 UR8, UR37, UR12, UR8 ;  /* 0x0000000c250872a5 */ /* 0x000fe2000f8e0008 */
[----:B------:R-:W-:Y:S01]  /*7f50*/  SHF.R.S32.HI R5, RZ, 0x1f, R4 ;  /* 0x0000001fff057819 */ /* 0x000fe20000011404 */
[----:B------:R-:W-:Y:S01]  /*7f60*/  UIMAD UR7, UR37, UR13, UR7 ;  /* 0x0000000d250772a4 */ /* 0x000fe2000f8e0207 */
[----:B------:R-:W-:Y:S01]  /*7f70*/  IMAD R9, R50, R9, R11 ;  /* 0x0000000932097224 */ /* 0x000fe200078e020b */
[----:B------:R-:W-:Y:S01]  /*7f80*/  IADD3 R13, P3, R20, 0x2000, RZ ;  /* 0x00002000140d7810 */ /* 0x000fe20007f7e0ff */
[----:B-----5:R-:W-:Y:S01]  /*7f90*/  IMAD R53, R7, R50, RZ ;  /* 0x0000003207357224 */ /* 0x020fe200078e02ff */
[----:B------:R-:W-:Y:S01]  /*7fa0*/  IADD3 R4, P2, R4, UR8, RZ ;  /* 0x0000000804047c10 */ /* 0x000fe2000ff5e0ff */
[----:B------:R-:W0:Y:S01]  /*7fb0*/  @P1 LDC R29, c[0x0][0xbec] ;  /* 0x0002fb00ff1d1b82 */ /* 0x000e220000000800 */
[----:B------:R-:W-:Y:S01]  /*7fc0*/  IMAD.U32 R6, RZ, RZ, UR7 ;  /* 0x00000007ff067e24 */ /* 0x000fe2000f8e00ff */
[----:B------:R-:W-:Y:S01]  /*7fd0*/  LOP3.LUT R8, R13, 0x380, RZ, 0xc0, !PT ;  /* 0x000003800d087812 */ /* 0x000fe200078ec0ff */
[----:B------:R-:W-:Y:S01]  /*7fe0*/  ULDC.64 UR12, c[0x0][0xaa0] ;  /* 0x0002a800000c7ab9 */ /* 0x000fe20000000a00 */
[----:B------:R-:W-:-:S02]  /*7ff0*/  IADD3 R15, P0, R20, 0x1000, RZ ;  /* 0x00001000140f7810 */ /* 0x000fc40007f1e0ff */
[----:B------:R-:W-:Y:S01]  /*8000*/  IADD3.X R5, R5, UR9, R6, P2, !PT ;  /* 0x0000000905057c10 */ /* 0x000fe200097fe406 */
[----:B------:R-:W-:Y:S01]  /*8010*/  ULDC.64 UR8, c[0x0][0xb88] ;  /* 0x0002e20000087ab9 */ /* 0x000fe20000000a00 */
[----:B------:R-:W-:Y:S02]  /*8020*/  SHF.R.S32.HI R6, RZ, 0x1f, R9 ;  /* 0x0000001fff067819 */ /* 0x000fe40000011409 */
[----:B------:R-:W-:Y:S01]  /*8030*/  SHF.R.U64 R8, R8, 0x3, RZ ;  /* 0x0000000308087819 */ /* 0x000fe200000012ff */
[----:B------:R-:W-:Y:S01]  /*8040*/  IMAD.WIDE.U32 R4, R9, UR8, R4 ;  /* 0x0000000809047c25 */ /* 0x000fe2000f8e0004 */
[----:B------:R-:W-:Y:S02]  /*8050*/  IADD3 R11, P2, R20, 0x3000, RZ ;  /* 0x00003000140b7810 */ /* 0x000fe40007f5e0ff */
[----:B------:R-:W-:Y:S01]  /*8060*/  LOP3.LUT R8, R8, R13, RZ, 0x3c, !PT ;  /* 0x0000000d08087212 */ /* 0x000fe200078e3cff */
[----:B------:R-:W-:Y:S01]  /*8070*/  IMAD R10, R6, UR8, RZ ;  /* 0x00000008060a7c24 */ /* 0x000fe2000f8e02ff */
[----:B------:R-:W-:Y:S01]  /*8080*/  LOP3.LUT R6, R11, 0x380, RZ, 0xc0, !PT ;  /* 0x000003800b067812 */ /* 0x000fe200078ec0ff */
[--C-:B------:R-:W-:Y:S01]  /*8090*/  IMAD.X R7, RZ, RZ, R21.reuse, P2 ;  /* 0x000000ffff077224 */ /* 0x100fe200010e0615 */
[----:B------:R-:W-:Y:S01]  /*80a0*/  IADD3 R45, P6, R20, 0x4000, RZ ;  /* 0x00004000142d7810 */ /* 0x000fe20007fde0ff */
[----:B------:R-:W-:Y:S01]  /*80b0*/  IMAD R13, R9, UR9, R10 ;  /* 0x00000009090d7c24 */ /* 0x000fe2000f8e020a */
[----:B------:R-:W-:Y:S01]  /*80c0*/  ULDC.64 UR8, c[0x0][0xb50] ;  /* 0x0002d40000087ab9 */ /* 0x000fe20000000a00 */
[----:B------:R-:W-:Y:S01]  /*80d0*/  SHF.R.U64 R6, R6, 0x3, RZ ;  /* 0x0000000306067819 */ /* 0x000fe200000012ff */
[----:B------:R-:W-:Y:S01]  /*80e0*/  IMAD.X R9, RZ, RZ, R21, P3 ;  /* 0x000000ffff097224 */ /* 0x000fe200018e0615 */
[----:B------:R-:W-:Y:S01]  /*80f0*/  LEA R10, P4, R4, UR8, 0x2 ;  /* 0x00000008040a7c11 */ /* 0x000fe2000f8810ff */
[----:B------:R-:W-:Y:S01]  /*8100*/  IMAD.IADD R5, R5, 0x1, R13 ;  /* 0x0000000105057824 */ /* 0x000fe200078e020d */
[----:B------:R-:W-:Y:S01]  /*8110*/  LOP3.LUT R6, R6, R11, RZ, 0x3c, !PT ;  /* 0x0000000b06067212 */ /* 0x000fe200078e3cff */
[----:B------:R-:W-:Y:S01]  /*8120*/  IMAD.X R13, RZ, RZ, R21, P0 ;  /* 0x000000ffff0d7224 */ /* 0x000fe200000e0615 */
[----:B------:R-:W-:Y:S01]  /*8130*/  LOP3.LUT P0, RZ, R154, 0x3, RZ, 0xc0, !PT ;  /* 0x000000039aff7812 */ /* 0x000fe2000780c0ff */
[----:B------:R-:W-:Y:S01]  /*8140*/  SHFL.IDX PT, R30, R10, RZ, 0x1c1f ;  /* 0x001c1fff0a1e7589 */ /* 0x000fe200000e0000 */
[----:B------:R-:W-:Y:S01]  /*8150*/  LEA.HI.X R14, R4, UR9, R5, 0x2, P4 ;  /* 0x00000009040e7c11 */ /* 0x000fe2000a0f1405 */
[C---:B------:R-:W-:Y:S01]  /*8160*/  VIADD R4, R24.reuse, 0x8 ;  /* 0x0000000818047836 */ /* 0x040fe20000000000 */
[----:B------:R-:W-:Y:S01]  /*8170*/  ISETP.GE.OR P2, PT, R24, R53, P0 ;  /* 0x000000351800720c */ /* 0x000fe20000746670 */
[----:B------:R-:W-:Y:S01]  /*8180*/  SHFL.IDX PT, R48, R10, 0x1, 0x1c1f ;  /* 0x003c1f000a307f89 */ /* 0x000fe200000e0000 */
[----:B------:R-:W-:-:S02]  /*8190*/  IADD3 R41, P5, R20, 0x5000, RZ ;  /* 0x0000500014297810 */ /* 0x000fc40007fbe0ff */
[----:B------:R-:W-:Y:S01]  /*81a0*/  ISETP.GE.OR P0, PT, R4, R53, P0 ;  /* 0x000000350400720c */ /* 0x000fe20000706670 */
[----:B------:R-:W1:Y:S01]  /*81b0*/  SHFL.IDX PT, R31, R14, RZ, 0x1c1f ;  /* 0x001c1fff0e1f7589 */ /* 0x000e6200000e0000 */
[C---:B------:R-:W-:Y:S02]  /*81c0*/  IADD3 R37, P4, R20.reuse, 0x6000, RZ ;  /* 0x0000600014257810 */ /* 0x040fe40007f9e0ff */
[----:B------:R-:W-:Y:S01]  /*81d0*/  LOP3.LUT R11, R20, 0x380, RZ, 0xc0, !PT ;  /* 0x00000380140b7812 */ /* 0x000fe200078ec0ff */
[----:B------:R-:W2:Y:S01]  /*81e0*/  SHFL.IDX PT, R49, R14, 0x1, 0x1c1f ;  /* 0x003c1f000e317f89 */ /* 0x000ea200000e0000 */
[----:B------:R-:W-:Y:S02]  /*81f0*/  LOP3.LUT R44, R45, 0x380, RZ, 0xc0, !PT ;  /* 0x000003802d2c7812 */ /* 0x000fe400078ec0ff */
[----:B------:R-:W-:Y:S02]  /*8200*/  LOP3.LUT R40, R41, 0x380, RZ, 0xc0, !PT ;  /* 0x0000038029287812 */ /* 0x000fe400078ec0ff */
[----:B------:R-:W-:-:S02]  /*8210*/  LOP3.LUT R36, R37, 0x380, RZ, 0xc0, !PT ;  /* 0x0000038025247812 */ /* 0x000fc400078ec0ff */
[----:B------:R-:W-:Y:S02]  /*8220*/  SHF.R.U64 R11, R11, 0x3, RZ ;  /* 0x000000030b0b7819 */ /* 0x000fe400000012ff */
[----:B------:R-:W-:Y:S02]  /*8230*/  IADD3 R5, P3, R20, 0x7000, RZ ;  /* 0x0000700014057810 */ /* 0x000fe40007f7e0ff */
[----:B------:R-:W-:Y:S02]  /*8240*/  SHF.R.U64 R44, R44, 0x3, RZ ;  /* 0x000000032c2c7819 */ /* 0x000fe400000012ff */
[----:B------:R-:W-:Y:S01]  /*8250*/  SHF.R.U64 R40, R40, 0x3, RZ ;  /* 0x0000000328287819 */ /* 0x000fe200000012ff */
[----:B------:R-:W-:Y:S01]  /*8260*/  IMAD.X R33, RZ, RZ, R21, P3 ;  /* 0x000000ffff217224 */ /* 0x000fe200018e0615 */
[----:B------:R-:W-:Y:S02]  /*8270*/  SHF.R.U64 R36, R36, 0x3, RZ ;  /* 0x0000000324247819 */ /* 0x000fe400000012ff */
[----:B------:R-:W-:-:S02]  /*8280*/  LOP3.LUT R20, R11, R20, RZ, 0x3c, !PT ;  /* 0x000000140b147212 */ /* 0x000fc400078e3cff */
[----:B------:R-:W-:Y:S01]  /*8290*/  LOP3.LUT R44, R44, R45, RZ, 0x3c, !PT ;  /* 0x0000002d2c2c7212 */ /* 0x000fe200078e3cff */
[----:B-1----:R1:W-:Y:S01]  /*82a0*/  @!P2 ST.E desc[UR50][R30.64], R0 ;  /* 0x000000001e00a985 */ /* 0x0023e2000c101932 */
[----:B------:R-:W-:Y:S01]  /*82b0*/  LOP3.LUT R40, R40, R41, RZ, 0x3c, !PT ;  /* 0x0000002928287212 */ /* 0x000fe200078e3cff */
[--C-:B------:R-:W-:Y:S01]  /*82c0*/  IMAD.X R41, RZ, RZ, R21.reuse, P5 ;  /* 0x000000ffff297224 */ /* 0x100fe200028e0615 */
[----:B------:R-:W-:Y:S01]  /*82d0*/  LOP3.LUT R36, R36, R37, RZ, 0x3c, !PT ;  /* 0x0000002524247212 */ /* 0x000fe200078e3cff */
[----:B--2---:R2:W-:Y:S01]  /*82e0*/  @!P0 ST.E desc[UR50][R48.64], R3 ;  /* 0x0000000330008985 */ /* 0x0045e2000c101932 */
[----:B------:R-:W-:Y:S01]  /*82f0*/  IADD3.X R45, RZ, R21, RZ, P6, !PT ;  /* 0x00000015ff2d7210 */ /* 0x000fe200037fe4ff */
[----:B------:R-:W-:Y:S01]  /*8300*/  IMAD.X R37, RZ, RZ, R21, P4 ;  /* 0x000000ffff257224 */ /* 0x000fe200020e0615 */
[----:B------:R-:W-:Y:S01]  /*8310*/  UIMAD UR7, UR11, UR12, URZ ;  /* 0x0000000c0b0772a4 */ /* 0x000fe2000f8e023f */
[----:B------:R3:W5:Y:S01]  /*8320*/  LD.E.128 R24, desc[UR50][R20.64] ;  /* 0x0000003214187980 */ /* 0x000762000c101d00 */
[----:B------:R-:W-:Y:S01]  /*8330*/  UIMAD.WIDE.U32 UR8, UR4, UR12, URZ ;  /* 0x0000000c040872a5 */ /* 0x000fe2000f8e003f */
[----:B------:R-:W-:Y:S01]  /*8340*/  LOP3.LUT R12, R15, 0x380, RZ, 0xc0, !PT ;  /* 0x000003800f0c7812 */ /* 0x000fe200078ec0ff */
[----:B------:R-:W-:Y:S01]  /*8350*/  UIMAD UR7, UR4, UR13, UR7 ;  /* 0x0000000d040772a4 */ /* 0x000fe2000f8e0207 */
[----:B-1----:R-:W-:Y:S01]  /*8360*/  IMAD R0, R152, 0x20, R17 ;  /* 0x0000002098007824 */ /* 0x002fe200078e0211 */
[----:B------:R-:W-:Y:S01]  /*8370*/  ULDC.64 UR10, c[0x0][0xae8] ;  /* 0x0002ba00000a7ab9 */ /* 0x000fe20000000a00 */
[----:B------:R-:W-:Y:S01]  /*8380*/  LOP3.LUT R4, R5, 0x380, RZ, 0xc0, !PT ;  /* 0x0000038005047812 */ /* 0x000fe200078ec0ff */
[----:B------:R-:W5:Y:S01]  /*8390*/  LD.E.128 R8, desc[UR50][R8.64] ;  /* 0x0000003208087980 */ /* 0x000f62000c101d00 */
[----:B---3--:R-:W1:Y:S01]  /*83a0*/  @P1 LDC R21, c[0x0][0xbf0] ;  /* 0x0002fc00ff151b82 */ /* 0x008e620000000800 */
[----:B--2---:R-:W-:Y:S01]  /*83b0*/  MOV R3, UR39 ;  /* 0x0000002700037c02 */ /* 0x004fe20008000f00 */
[----:B------:R-:W-:Y:S01]  /*83c0*/  UIADD3 UR9, UR9, UR7, URZ ;  /* 0x0000000709097290 */ /* 0x000fe2000fffe03f */
[----:B------:R-:W-:Y:S01]  /*83d0*/  SHF.R.U64 R12, R12, 0x3, RZ ;  /* 0x000000030c0c7819 */ /* 0x000fe200000012ff */
[----:B------:R-:W-:Y:S01]  /*83e0*/  UIMAD UR4, UR14, UR10, URZ ;  /* 0x0000000a0e0472a4 */ /* 0x000fe2000f8e023f */
[----:B------:R-:W-:Y:S01]  /*83f0*/  SHF.R.U64 R4, R4, 0x3, RZ ;  /* 0x0000000304047819 */ /* 0x000fe200000012ff */
[----:B------:R-:W-:Y:S01]  /*8400*/  UIMAD.WIDE.U32 UR8, UR40, UR10, UR8 ;  /* 0x0000000a280872a5 */ /* 0x000fe2000f8e0008 */
[----:B------:R-:W-:Y:S01]  /*8410*/  IMAD R30, R3, 0x80, R0 ;  /* 0x00000080031e7824 */ /* 0x000fe200078e0200 */
[----:B------:R-:W-:Y:S01]  /*8420*/  UIMAD UR4, UR40, UR11, UR4 ;  /* 0x0000000b280472a4 */ /* 0x000fe2000f8e0204 */
[----:B------:R-:W-:Y:S01]  /*8430*/  LOP3.LUT R12, R12, R15, RZ, 0x3c, !PT ;  /* 0x0000000f0c0c7212 */ /* 0x000fe200078e3cff */
[----:B------:R-:W5:Y:S01]  /*8440*/  LD.E.128 R44, desc[UR50][R44.64] ;  /* 0x000000322c2c7980 */ /* 0x000f62000c101d00 */
[----:B------:R-:W-:Y:S01]  /*8450*/  ULDC.64 UR10, c[0x0][0xaf0] ;  /* 0x0002bc00000a7ab9 */ /* 0x000fe20000000a00 */
[----:B------:R-:W-:Y:S01]  /*8460*/  UIADD3 UR9, UR9, UR4, URZ ;  /* 0x0000000409097290 */ /* 0x000fe2000fffe03f */
[----:B0-----:R-:W-:Y:S01]  /*8470*/  @P1 IMAD.HI.U32 R0, R30, R29, RZ ;  /* 0x0000001d1e001227 */ /* 0x001fe200078e00ff */
[----:B------:R-:W-:Y:S01]  /*8480*/  UIMAD UR4, UR38, UR10, URZ ;  /* 0x0000000a260472a4 */ /* 0x000fe2000f8e023f */
[----:B------:R-:W-:Y:S01]  /*8490*/  LOP3.LUT R32, R4, R5, RZ, 0x3c, !PT ;  /* 0x0000000504207212 */ /* 0x000fe200078e3cff */
[----:B------:R-:W-:Y:S01]  /*84a0*/  UIMAD.WIDE.U32 UR8, UR37, UR10, UR8 ;  /* 0x0000000a250872a5 */ /* 0x000fe2000f8e0008 */
[----:B------:R-:W-:Y:S01]  /*84b0*/  IMAD.MOV.U32 R3, RZ, RZ, R30 ;  /* 0x000000ffff037224 */ /* 0x000fe200078e001e */
[----:B------:R-:W-:Y:S01]  /*84c0*/  UIMAD UR4, UR37, UR11, UR4 ;  /* 0x0000000b250472a4 */ /* 0x000fe2000f8e0204 */
[----:B------:R-:W5:Y:S04]  /*84d0*/  LD.E.128 R12, desc[UR50][R12.64] ;  /* 0x000000320c0c7980 */ /* 0x000f68000c101d00 */
[----:B------:R-:W5:Y:S01]  /*84e0*/  LD.E.128 R4, desc[UR50][R6.64] ;  /* 0x0000003206047980 */ /* 0x000f62000c101d00 */
[----:B-1----:R-:W-:Y:S01]  /*84f0*/  @P1 SHF.R.U32.HI R3, RZ, R21, R0 ;  /* 0x00000015ff031219 */ /* 0x002fe20000011600 */
[----:B------:R-:W-:Y:S01]  /*8500*/  UIADD3 UR4, UR9, UR4, URZ ;  /* 0x0000000409047290 */ /* 0x000fe2000fffe03f */
[----:B------:R-:W-:Y:S01]  /*8510*/  IMAD.U32 R20, RZ, RZ, UR8 ;  /* 0x00000008ff147e24 */ /* 0x000fe2000f8e00ff */
[----:B------:R-:W5:Y:S01]  /*8520*/  LD.E.128 R40, desc[UR50][R40.64] ;  /* 0x0000003228287980 */ /* 0x000f62000c101d00 */
[--C-:B------:R-:W-:Y:S01]  /*8530*/  SHF.R.S32.HI R0, RZ, 0x1f, R3.reuse ;  /* 0x0000001fff007819 */ /* 0x100fe20000011403 */
[----:B------:R-:W-:-:S02]  /*8540*/  IMAD.MOV R29, RZ, RZ, -R3 ;  /* 0x000000ffff1d7224 */ /* 0x000fc400078e0a03 */
[----:B------:R-:W-:Y:S01]  /*8550*/  IMAD.U32 R21, RZ, RZ, UR9 ;  /* 0x00000009ff157e24 */ /* 0x000fe2000f8e00ff */
[----:B------:R-:W-:Y:S01]  /*8560*/  ULDC.64 UR8, c[0x0][0xae0] ;  /* 0x0002b80000087ab9 */ /* 0x000fe20000000a00 */
[----:B------:R-:W-:Y:S01]  /*8570*/  IMAD R29, R50, R29, R30 ;  /* 0x0000001d321d7224 */ /* 0x000fe200078e021e */
[----:B------:R-:W-:Y:S01]  /*8580*/  MOV R21, UR4 ;  /* 0x0000000400157c02 */ /* 0x000fe20008000f00 */
[----:B------:R-:W-:Y:S01]  /*8590*/  IMAD R0, R0, UR8, RZ ;  /* 0x0000000800007c24 */ /* 0x000fe2000f8e02ff */
[----:B------:R-:W5:Y:S03]  /*85a0*/  LD.E.128 R36, desc[UR50][R36.64] ;  /* 0x0000003224247980 */ /* 0x000f66000c101d00 */
[C---:B------:R-:W-:Y:S01]  /*85b0*/  IMAD R31, R3.reuse, UR9, R0 ;  /* 0x00000009031f7c24 */ /* 0x040fe2000f8e0200 */
[----:B------:R-:W5:Y:S01]  /*85c0*/  LD.E.128 R32, desc[UR50][R32.64] ;  /* 0x0000003220207980 */ /* 0x000f62000c101d00 */
[----:B------:R-:W-:Y:S01]  /*85d0*/  SHF.R.S32.HI R0, RZ, 0x1f, R29 ;  /* 0x0000001fff007819 */ /* 0x000fe2000001141d */
[----:B------:R-:W-:Y:S01]  /*85e0*/  IMAD.WIDE.U32 R20, R3, UR8, R20 ;  /* 0x0000000803147c25 */ /* 0x000fe2000f8e0014 */
[----:B------:R-:W-:Y:S01]  /*85f0*/  ULDC.64 UR8, c[0x0][0xad8] ;  /* 0x0002b60000087ab9 */ /* 0x000fe20000000a00 */
[----:B------:R-:W-:Y:S01]  /*8600*/  @!PT LDS RZ, [RZ] ;  /* 0x00000000fffff984 */ /* 0x000fe20000000800 */
[----:B------:R-:W-:Y:S01]  /*8610*/  @!PT LDS RZ, [RZ] ;  /* 0x00000000fffff984 */ /* 0x000fe20000000800 */
[----:B------:R-:W-:Y:S01]  /*8620*/  @!PT LDS RZ, [RZ] ;  /* 0x00000000fffff984 */ /* 0x000fe20000000800 */
[----:B------:R-:W-:Y:S01]  /*8630*/  @!PT LDS RZ, [RZ] ;  /* 0x00000000fffff984 */ /* 0x000fe20000000800 */
[----:B------:R0:W-:Y:S06]  /*8640*/  MEMBAR.ALL.CTA ;  /* 0x0000000000007992 */ /* 0x0001ec0000008000 */
[----:B0-----:R-:W0:Y:S01]  /*8650*/  FENCE.VIEW.ASYNC.S ;  /* 0x00000000000073c6 */ /* 0x001e220000000000 */
[----:B------:R-:W-:-:S02]  /*8660*/  IMAD.U32 R48, RZ, RZ, UR39 ;  /* 0x00000027ff307e24 */ /* 0x000fc4000f8e00ff */
[----:B------:R-:W-:Y:S02]  /*8670*/  IMAD.IADD R21, R21, 0x1, R31 ;  /* 0x0000000115157824 */ /* 0x000fe400078e021f */
[----:B------:R-:W-:Y:S02]  /*8680*/  IMAD R30, R0, UR8, RZ ;  /* 0x00000008001e7c24 */ /* 0x000fe4000f8e02ff */
[----:B------:R-:W-:Y:S02]  /*8690*/  IMAD R48, R48, 0x80, R17 ;  /* 0x0000008030307824 */ /* 0x000fe400078e0211 */
[C---:B------:R-:W-:Y:S02]  /*86a0*/  IMAD R3, R29.reuse, UR9, R30 ;  /* 0x000000091d037c24 */ /* 0x040fe4000f8e021e */
[----:B------:R-:W-:Y:S01]  /*86b0*/  IMAD.WIDE.U32 R20, R29, UR8, R20 ;  /* 0x000000081d147c25 */ /* 0x000fe2000f8e0014 */
[----:B------:R-:W-:Y:S01]  /*86c0*/  ISETP.GE.AND P2, PT, R48, R53, PT ;  /* 0x000000353000720c */ /* 0x000fe20003f46270 */
[----:B------:R-:W-:-:S02]  /*86d0*/  ULDC.64 UR8, c[0x0][0xa80] ;  /* 0x0002a00000087ab9 */ /* 0x000fc40000000a00 */
[----:B------:R-:W-:Y:S01]  /*86e0*/  IMAD.IADD R3, R21, 0x1, R3 ;  /* 0x0000000115037824 */ /* 0x000fe200078e0203 */
[----:B------:R-:W-:Y:S01]  /*86f0*/  LEA R30, P3, R20, UR8, 0x1 ;  /* 0x00000008141e7c11 */ /* 0x000fe2000f8608ff */
[----:B------:R-:W-:Y:S01]  /*8700*/  VIADD R28, R28, 0x28820 ;  /* 0x000288201c1c7836 */ /* 0x000fe20000000000 */
[----:B------:R-:W-:Y:S02]  /*8710*/  IADD3 R0, R48, 0x20, RZ ;  /* 0x0000002030007810 */ /* 0x000fe40007ffe0ff */
[----:B------:R-:W-:Y:S02]  /*8720*/  LEA.HI.X R3, R20, UR9, R3, 0x1, P3 ;  /* 0x0000000914037c11 */ /* 0x000fe400098f0c03 */
[----:B------:R-:W-:Y:S02]  /*8730*/  PRMT R28, RZ, 0x654, R28 ;  /* 0x00000654ff1c7816 */ /* 0x000fe4000000001c */
[-C--:B------:R-:W-:Y:S01]  /*8740*/  ISETP.GE.AND P0, PT, R0, R53.reuse, PT ;  /* 0x000000350000720c */ /* 0x080fe20003f06270 */
[----:B------:R-:W-:Y:S01]  /*8750*/  VIADD R0, R48, 0x40 ;  /* 0x0000004030007836 */ /* 0x000fe20000000000 */
[----:B0-----:R0:W-:Y:S01]  /*8760*/  SYNCS.ARRIVE.TRANS64.RED.A1T0 RZ, [R28+URZ], RZ ;  /* 0x000000ff1cff79a7 */ /* 0x0011e2000810043f */
[----:B------:R0:W1:Y:S01]  /*8770*/  SHFL.IDX PT, R21, R30, RZ, 0x181f ;  /* 0x00181fff1e157589 */ /* 0x00006200000e0000 */
[----:B------:R-:W-:Y:S03]  /*8780*/  BSSY B1, `(.L_x_234) ;  /* 0x000000d000017945 */ /* 0x000fe60003800000 */
[----:B------:R0:W2:Y:S01]  /*8790*/  SHFL.IDX PT, R29, R3, RZ, 0x181f ;  /* 0x00181fff031d7589 */ /* 0x0000a200000e0000 */
[----:B------:R-:W-:Y:S01]  /*87a0*/  ISETP.GE.AND P1, PT, R0, R53, PT ;  /* 0x000000350000720c */ /* 0x000fe20003f26270 */
[----:B------:R-:W-:-:S12]  /*87b0*/  @P2 BRA `(.L_x_235) ;  /* 0x0000000000242947 */ /* 0x000fd80003800000 */
[----:B------:R-:W-:Y:S02]  /*87c0*/  ULDC UR4, c[0x0][0xac8] ;  /* 0x0002b20000047ab9 */ /* 0x000fe40000000800 */
[----:B------:R-:W-:Y:S02]  /*87d0*/  ISETP.GE.AND P2, PT, R22, UR4, PT ;  /* 0x0000000416007c0c */ /* 0x000fe4000bf46270 */
[----:B------:R-:W-:-:S11]  /*87e0*/  ISETP.GE.AND P3, PT, R18, UR4, PT ;  /* 0x0000000412007c0c */ /* 0x000fd6000bf66270 */
[-C--:B-1----:R-:W-:Y:S02]  /*87f0*/  @!P2 LEA R20, P4, R22, R21.reuse, 0x1 ;  /* 0x000000151614a211 */ /* 0x082fe400078808ff */
[----:B0-----:R-:W-:Y:S02]  /*8800*/  @!P3 LEA R28, P5, R18, R21, 0x1 ;  /* 0x00000015121cb211 */ /* 0x001fe400078a08ff */
[-C--:B--2---:R-:W-:Y:S02]  /*8810*/  @!P2 LEA.HI.X R21, R22, R29.reuse, R189, 0x1, P4 ;  /* 0x0000001d1615a211 */ /* 0x084fe400020f0cbd */
[----:B------:R-:W-:-:S03]  /*8820*/  @!P3 LEA.HI.X R29, R18, R29, R188, 0x1, P5 ;  /* 0x0000001d121db211 */ /* 0x000fc600028f0cbc */
[----:B-----5:R3:W-:Y:S04]  /*8830*/  @!P2 ST.E.128 desc[UR50][R20.64], R24 ;  /* 0x000000181400a985 */ /* 0x0207e8000c101d32 */
[----:B------:R3:W-:Y:S02]  /*8840*/  @!P3 ST.E.128 desc[UR50][R28.64], R44 ;  /* 0x0000002c1c00b985 */ /* 0x0007e4000c101d32 */
.L_x_235:
[----:B------:R-:W-:Y:S05]  /*8850*/  BSYNC B1 ;  /* 0x0000000000017941 */ /* 0x000fea0003800000 */
.L_x_234:
[----:B---3-5:R3:W4:Y:S01]  /*8860*/  SHFL.IDX PT, R25, R3, 0x1, 0x181f ;  /* 0x00381f0003197f89 */ /* 0x02872200000e0000 */
[----:B------:R-:W-:Y:S03]  /*8870*/  BSSY B1, `(.L_x_236) ;  /* 0x000000c000017945 */ /* 0x000fe60003800000 */
[----:B-1----:R3:W1:Y:S01]  /*8880*/  SHFL.IDX PT, R21, R30, 0x1, 0x181f ;  /* 0x00381f001e157f89 */ /* 0x00266200000e0000 */
[----:B------:R-:W-:Y:S05]  /*8890*/  @P0 BRA `(.L_x_237) ;  /* 0x0000000000240947 */ /* 0x000fea0003800000 */
[----:B------:R-:W-:Y:S02]  /*88a0*/  ULDC UR4, c[0x0][0xac8] ;  /* 0x0002b20000047ab9 */ /* 0x000fe40000000800 */
[----:B------:R-:W-:Y:S02]  /*88b0*/  ISETP.GE.AND P3, PT, R22, UR4, PT ;  /* 0x0000000416007c0c */ /* 0x000fe4000bf66270 */
[----:B------:R-:W-:-:S11]  /*88c0*/  ISETP.GE.AND P4, PT, R18, UR4, PT ;  /* 0x0000000412007c0c */ /* 0x000fd6000bf86270 */
[-C--:B-1----:R-:W-:Y:S02]  /*88d0*/  @!P3 LEA R20, P0, R22, R21.reuse, 0x1 ;  /* 0x000000151614b211 */ /* 0x082fe400078008ff */
[----:B------:R-:W-:Y:S02]  /*88e0*/  @!P4 LEA R24, P2, R18, R21, 0x1 ;  /* 0x000000151218c211 */ /* 0x000fe400078408ff */
[-C--:B----4-:R-:W-:Y:S02]  /*88f0*/  @!P3 LEA.HI.X R21, R22, R25.reuse, R189, 0x1, P0 ;  /* 0x000000191615b211 */ /* 0x090fe400000f0cbd */
[----:B------:R-:W-:-:S03]  /*8900*/  @!P4 LEA.HI.X R25, R18, R25, R188, 0x1, P2 ;  /* 0x000000191219c211 */ /* 0x000fc600010f0cbc */
[----:B------:R1:W-:Y:S04]  /*8910*/  @!P3 ST.E.128 desc[UR50][R20.64], R12 ;  /* 0x0000000c1400b985 */ /* 0x0003e8000c101d32 */
[----:B------:R1:W-:Y:S02]  /*8920*/  @!P4 ST.E.128 desc[UR50][R24.64], R40 ;  /* 0x000000281800c985 */ /* 0x0003e4000c101d32 */
.L_x_237:
[----:B------:R-:W-:Y:S05]  /*8930*/  BSYNC B1 ;  /* 0x0000000000017941 */ /* 0x000fea0003800000 */
.L_x_236:
[----:B-1----:R1:W0:Y:S01]  /*8940*/  SHFL.IDX PT, R15, R3, 0x2, 0x181f ;  /* 0x00581f00030f7f89 */ /* 0x00222200000e0000 */
[----:B------:R-:W-:Y:S03]  /*8950*/  BSSY B1, `(.L_x_238) ;  /* 0x000000c000017945 */ /* 0x000fe60003800000 */
[----:B------:R1:W0:Y:S01]  /*8960*/  SHFL.IDX PT, R13, R30, 0x2, 0x181f ;  /* 0x00581f001e0d7f89 */ /* 0x00022200000e0000 */
[----:B------:R-:W-:Y:S05]  /*8970*/  @P1 BRA `(.L_x_239) ;  /* 0x0000000000241947 */ /* 0x000fea0003800000 */
[----:B------:R-:W-:Y:S02]  /*8980*/  ULDC UR4, c[0x0][0xac8] ;  /* 0x0002b20000047ab9 */ /* 0x000fe40000000800 */
[----:B------:R-:W-:Y:S02]  /*8990*/  ISETP.GE.AND P2, PT, R22, UR4, PT ;  /* 0x0000000416007c0c */ /* 0x000fe4000bf46270 */
[----:B------:R-:W-:-:S11]  /*89a0*/  ISETP.GE.AND P3, PT, R18, UR4, PT ;  /* 0x0000000412007c0c */ /* 0x000fd6000bf66270 */
[-C--:B0-----:R-:W-:Y:S02]  /*89b0*/  @!P2 LEA R12, P0, R22, R13.reuse, 0x1 ;  /* 0x0000000d160ca211 */ /* 0x081fe400078008ff */
[----:B------:R-:W-:Y:S02]  /*89c0*/  @!P3 LEA R14, P1, R18, R13, 0x1 ;  /* 0x0000000d120eb211 */ /* 0x000fe400078208ff */
[-C--:B------:R-:W-:Y:S02]  /*89d0*/  @!P2 LEA.HI.X R13, R22, R15.reuse, R189, 0x1, P0 ;  /* 0x0000000f160da211 */ /* 0x080fe400000f0cbd */
[----:B------:R-:W-:-:S03]  /*89e0*/  @!P3 LEA.HI.X R15, R18, R15, R188, 0x1, P1 ;  /* 0x0000000f120fb211 */ /* 0x000fc600008f0cbc */
[----:B------:R0:W-:Y:S04]  /*89f0*/  @!P2 ST.E.128 desc[UR50][R12.64], R8 ;  /* 0x000000080c00a985 */ /* 0x0001e8000c101d32 */
[----:B------:R0:W-:Y:S02]  /*8a00*/  @!P3 ST.E.128 desc[UR50][R14.64], R36 ;  /* 0x000000240e00b985 */ /* 0x0001e4000c101d32 */
.L_x_239:
[----:B------:R-:W-:Y:S05]  /*8a10*/  BSYNC B1 ;  /* 0x0000000000017941 */ /* 0x000fea0003800000 */
.L_x_238:
[----:B------:R-:W-:Y:S01]  /*8a20*/  VIADD R0, R48, 0x60 ;  /* 0x0000006030007836 */ /* 0x000fe20000000000 */
[----:B01-3--:R-:W0:Y:S04]  /*8a30*/  SHFL.IDX PT, R3, R3, 0x3, 0x181f ;  /* 0x00781f0003037f89 */ /* 0x00be2800000e0000 */
[----:B------:R-:W-:Y:S01]  /*8a40*/  ISETP.GE.AND P0, PT, R0, R53, PT ;  /* 0x000000350000720c */ /* 0x000fe20003f06270 */
[----:B------:R1:W3:-:S12]  /*8a50*/  SHFL.IDX PT, R11, R30, 0x3, 0x181f ;  /* 0x00781f001e0b7f89 */ /* 0x0002d800000e0000 */
[----:B-1----:R-:W-:Y:S05]  /*8a60*/  @P0 BRA `(.L_x_240) ;  /* 0x0000000c00140947 */ /* 0x002fea0003800000 */
[----:B------:R-:W-:Y:S02]  /*8a70*/  ULDC UR4, c[0x0][0xac8] ;  /* 0x0002b20000047ab9 */ /* 0x000fe40000000800 */
[----:B------:R-:W-:-:S13]  /*8a80*/  ISETP.GE.AND P1, PT, R22, UR4, PT ;  /* 0x0000000416007c0c */ /* 0x000fda000bf26270 */
[----:B---3--:R-:W-:-:S04]  /*8a90*/  @!P1 LEA R8, P0, R22, R11, 0x1 ;  /* 0x0000000b16089211 */ /* 0x008fc800078008ff */
[----:B0-----:R-:W-:Y:S02]  /*8aa0*/  @!P1 LEA.HI.X R9, R22, R3, R189, 0x1, P0 ;  /* 0x0000000316099211 */ /* 0x001fe400000f0cbd */
[----:B------:R-:W-:-:S03]  /*8ab0*/  ISETP.GE.AND P0, PT, R18, UR4, PT ;  /* 0x0000000412007c0c */ /* 0x000fc6000bf06270 */
[----:B------:R1:W-:Y:S10]  /*8ac0*/  @!P1 ST.E.128 desc[UR50][R8.64], R4 ;  /* 0x0000000408009985 */ /* 0x0003f4000c101d32 */
[----:B------:R-:W-:Y:S05]  /*8ad0*/  @P0 BRA `(.L_x_240) ;  /* 0x0000000800f80947 */ /* 0x000fea0003800000 */
[----:B-1----:R-:W-:-:S04]  /*8ae0*/  LEA R4, P0, R18, R11, 0x1 ;  /* 0x0000000b12047211 */ /* 0x002fc800078008ff */
[----:B------:R-:W-:-:S05]  /*8af0*/  LEA.HI.X R5, R18, R3, R188, 0x1, P0 ;  /* 0x0000000312057211 */ /* 0x000fca00000f0cbc */
[----:B------:R0:W-:Y:S01]  /*8b00*/  ST.E.128 desc[UR50][R4.64], R32 ;  /* 0x0000002004007985 */ /* 0x0001e2000c101d32 */
[----:B------:R-:W-:Y:S05]  /*8b10*/  BRA `(.L_x_240) ;  /* 0x0000000800e87947 */ /* 0x000fea0003800000 */
.L_x_232:
[----:B------:R-:W-:Y:S01]  /*8b20*/  ULDC.64 UR8, c[0x0][0xc00] ;  /* 0x0003000000087ab9 */ /* 0x000fe20000000a00 */
[----:B------:R-:W-:Y:S01]  /*8b30*/  ULDC UR4, c[0x0][0xa88] ;  /* 0x0002a20000047ab9 */ /* 0x000fe20000000800 */
[----:B------:R-:W-:Y:S01]  /*8b40*/  UISETP.NE.U32.AND UP0, UPT, UR8, URZ, UPT ;  /* 0x0000003f0800728c */ /* 0x000fe2000bf05070 */
[----:B------:R-:W0:Y:S03]  /*8b50*/  LDC R11, c[0x0][0xbe8] ;  /* 0x0002fa00ff0b7b82 */ /* 0x000e260000000800 */
[----:B------:R-:W-:-:S03]  /*8b60*/  UISETP.NE.AND.EX UP0, UPT, UR9, URZ, UPT, UP0 ;  /* 0x0000003f0900728c */ /* 0x000fc6000bf05300 */
[----:B------:R-:W-:Y:S02]  /*8b70*/  ULDC.64 UR8, c[0x0][0xc00] ;  /* 0x0003000000087ab9 */ /* 0x000fe40000000a00 */
[----:B------:R-:W-:Y:S01]  /*8b80*/  UIMAD.WIDE UR8, UR37, 0x4, UR8 ;  /* 0x00000004250878a5 */ /* 0x000fe2000f8e0208 */
[----:B------:R-:W-:-:S05]  /*8b90*/  PLOP3.LUT P2, PT, PT, PT, UP0, 0x80, 0x0 ;  /* 0x000000000000781c */ /* 0x000fca0003f4f008 */
[----:B------:R-:W-:Y:S01]  /*8ba0*/  MOV R4, UR8 ;  /* 0x0000000800047c02 */ /* 0x000fe20008000f00 */
[----:B------:R-:W-:Y:S01]  /*8bb0*/  IMAD.U32 R5, RZ, RZ, UR9 ;  /* 0x00000009ff057e24 */ /* 0x000fe2000f8e00ff */
[----:B------:R-:W-:Y:S02]  /*8bc0*/  ULDC.64 UR8, c[0x0][0xc08] ;  /* 0x0003020000087ab9 */ /* 0x000fe40000000a00 */
[----:B------:R-:W-:-:S04]  /*8bd0*/  UISETP.NE.U32.AND UP1, UPT, UR8, URZ, UPT ;  /* 0x0000003f0800728c */ /* 0x000fc8000bf25070 */
[----:B------:R-:W-:Y:S01]  /*8be0*/  UISETP.NE.AND.EX UP1, UPT, UR9, URZ, UPT, UP1 ;  /* 0x0000003f0900728c */ /* 0x000fe2000bf25310 */
[----:B------:R-:W2:Y:S01]  /*8bf0*/  @P2 LDG.E R3, desc[UR50][R4.64] ;  /* 0x0000003204032981 */ /* 0x000ea2000c1e1900 */
[----:B------:R-:W-:-:S04]  /*8c00*/  IMAD.U32 R0, RZ, RZ, UR4 ;  /* 0x00000004ff007e24 */ /* 0x000fc8000f8e00ff */
[----:B------:R-:W-:-:S05]  /*8c10*/  PLOP3.LUT P3, PT, PT, PT, UP1, 0x80, 0x0 ;  /* 0x000000000000781c */ /* 0x000fca0003f6f018 */
[----:B------:R-:W-:Y:S02]  /*8c20*/  @UP1 ULDC.64 UR8, c[0x0][0xc08] ;  /* 0x0003020000081ab9 */ /* 0x000fe40000000a00 */
[----:B------:R-:W-:-:S06]  /*8c30*/  @UP1 UIMAD.WIDE UR8, UR37, 0x4, UR8 ;  /* 0x00000004250818a5 */ /* 0x000fcc000f8e0208 */
[----:B------:R-:W-:Y:S02]  /*8c40*/  IMAD.U32 R6, RZ, RZ, UR8 ;  /* 0x00000008ff067e24 */ /* 0x000fe4000f8e00ff */
[----:B------:R-:W-:-:S05]  /*8c50*/  IMAD.U32 R7, RZ, RZ, UR9 ;  /* 0x00000009ff077e24 */ /* 0x000fca000f8e00ff */
[----:B------:R1:W5:Y:S01]  /*8c60*/  @P3 LDG.E R0, desc[UR50][R6.64] ;  /* 0x0000003206003981 */ /* 0x000362000c1e1900 */
[----:B0-----:R-:W-:Y:S01]  /*8c70*/  ISETP.NE.AND P0, PT, R11, 0x1, PT ;  /* 0x000000010b00780c */ /* 0x001fe20003f05270 */
[----:B------:R-:W-:Y:S01]  /*8c80*/  UMOV UR4, URZ ;  /* 0x0000003f00047c82 */ /* 0x000fe20008000000 */
[----:B------:R-:W-:Y:S01]  /*8c90*/  USHF.R.S32.HI UR11, URZ, 0x1f, UR40 ;  /* 0x0000001f3f0b7899 */ /* 0x000fe20008011428 */
[----:B------:R-:W-:-:S10]  /*8ca0*/  ISETP.GE.AND P1, PT, R190, 0x80, PT ;  /* 0x00000080be00780c */ /* 0x000fd40003f26270 */
[----:B------:R-:W0:Y:S01]  /*8cb0*/  @P0 LDC R9, c[0x0][0xbec] ;  /* 0x0002fb00ff090b82 */ /* 0x000e220000000800 */
[----:B--2---:R-:W-:-:S13]  /*8cc0*/  @P2 R2UR UR4, R3 ;  /* 0x00000000030422ca */ /* 0x004fda00000e0000 */
[----:B------:R-:W-:Y:S01]  /*8cd0*/  USHF.R.S32.HI UR10, URZ, 0x1f, UR4 ;  /* 0x0000001f3f0a7899 */ /* 0x000fe20008011404 */
[----:B01----:R-:W-:Y:S11]  /*8ce0*/  @P3 BRA `(.L_x_241) ;  /* 0x0000000000103947 */ /* 0x003ff60003800000 */
[----:B------:R-:W-:Y:S05]  /*8cf0*/  @!P2 BRA `(.L_x_241) ;  /* 0x00000000000ca947 */ /* 0x000fea0003800000 */
[----:B------:R-:W2:Y:S04]  /*8d00*/  LDG.E R3, desc[UR50][R4.64] ;  /* 0x0000003204037981 */ /* 0x000ea8000c1e1900 */
[----:B-----5:R-:W2:Y:S02]  /*8d10*/  LDG.E R0, desc[UR50][R4.64+0x4] ;  /* 0x0000043204007981 */ /* 0x020ea4000c1e1900 */
[----:B--2---:R-:W-:-:S07]  /*8d20*/  IADD3 R0, -R3, R0, RZ ;  /* 0x0000000003007210 */ /* 0x004fce0007ffe1ff */
.L_x_241:
[----:B------:R-:W-:Y:S01]  /*8d30*/  USEL UR37, UR37, URZ, !UP0 ;  /* 0x0000003f25257287 */ /* 0x000fe2000c000000 */
[----:B------:R-:W-:Y:S01]  /*8d40*/  BSSY B1, `(.L_x_242) ;  /* 0x000002d000017945 */ /* 0x000fe20003800000 */
[----:B------:R-:W-:-:S03]  /*8d50*/  USEL UR38, UR38, URZ, !UP0 ;  /* 0x0000003f26267287 */ /* 0x000fc6000c000000 */
[----:B------:R-:W-:Y:S09]  /*8d60*/  @P1 BRA `(.L_x_243) ;  /* 0x0000000000a81947 */ /* 0x000ff20003800000 */
[----:B------:R-:W0:Y:S01]  /*8d70*/  S2R R4, SR_TID.X ;  /* 0x0000000000047919 */ /* 0x000e220000002100 */
[----:B------:R-:W1:Y:S01]  /*8d80*/  LDC R6, c[0x0][0xbe8] ;  /* 0x0002fa00ff067b82 */ /* 0x000e620000000800 */
[----:B------:R-:W-:-:S04]  /*8d90*/  IMAD.U32 R3, RZ, RZ, UR39 ;  /* 0x00000027ff037e24 */ /* 0x000fc8000f8e00ff */
[----:B0-----:R-:W-:Y:S02]  /*8da0*/  IMAD R3, R3, 0x80, R4 ;  /* 0x0000008003037824 */ /* 0x001fe400078e0204 */
[----:B-1---5:R-:W-:Y:S02]  /*8db0*/  IMAD R4, R0, R6, RZ ;  /* 0x0000000600047224 */ /* 0x022fe400078e02ff */
[----:B------:R-:W-:-:S05]  /*8dc0*/  VIADD R5, R3, 0xffffff80 ;  /* 0xffffff8003057836 */ /* 0x000fca0000000000 */
[----:B------:R-:W-:-:S13]  /*8dd0*/  ISETP.GE.AND P1, PT, R5, R4, PT ;  /* 0x000000040500720c */ /* 0x000fda0003f26270 */
[----:B------:R-:W-:Y:S05]  /*8de0*/  @P1 BRA `(.L_x_243) ;  /* 0x0000000000881947 */ /* 0x000fea0003800000 */
[----:B------:R-:W-:Y:S01]  /*8df0*/  ISETP.NE.AND P1, PT, R6, 0x1, PT ;  /* 0x000000010600780c */ /* 0x000fe20003f25270 */
[----:B------:R-:W-:Y:S01]  /*8e00*/  ULDC.64 UR12, c[0x0][0xb90] ;  /* 0x0002e400000c7ab9 */ /* 0x000fe20000000a00 */
[----:B------:R-:W-:Y:S01]  /*8e10*/  UMOV UR8, UR4 ;  /* 0x0000000400087c82 */ /* 0x000fe20008000000 */
[----:B------:R-:W-:Y:S01]  /*8e20*/  UIMAD UR7, UR11, UR12, URZ ;  /* 0x0000000c0b0772a4 */ /* 0x000fe2000f8e023f */
[----:B------:R-:W-:Y:S02]  /*8e30*/  UMOV UR9, UR10 ;  /* 0x0000000a00097c82 */ /* 0x000fe40008000000 */
[----:B------:R-:W-:Y:S02]  /*8e40*/  UIMAD.WIDE.U32 UR8, UR40, UR12, UR8 ;  /* 0x0000000c280872a5 */ /* 0x000fe4000f8e0008 */
[----:B------:R-:W-:-:S03]  /*8e50*/  UIMAD UR7, UR40, UR13, UR7 ;  /* 0x0000000d280772a4 */ /* 0x000fc6000f8e0207 */
[----:B------:R-:W-:Y:S02]  /*8e60*/  ULDC.64 UR12, c[0x0][0xb98] ;  /* 0x0002e600000c7ab9 */ /* 0x000fe40000000a00 */
[----:B------:R-:W0:Y:S01]  /*8e70*/  @P1 LDC R4, c[0x0][0xbec] ;  /* 0x0002fb00ff041b82 */ /* 0x000e220000000800 */
[----:B------:R-:W-:Y:S02]  /*8e80*/  UIADD3 UR9, UR9, UR7, URZ ;  /* 0x0000000709097290 */ /* 0x000fe4000fffe03f */
[----:B------:R-:W-:Y:S02]  /*8e90*/  UIMAD UR7, UR38, UR12, URZ ;  /* 0x0000000c260772a4 */ /* 0x000fe4000f8e023f */
[----:B------:R-:W-:Y:S02]  /*8ea0*/  UIMAD.WIDE.U32 UR8, UR37, UR12, UR8 ;  /* 0x0000000c250872a5 */ /* 0x000fe4000f8e0008 */
[----:B------:R-:W-:Y:S01]  /*8eb0*/  UIMAD UR7, UR37, UR13, UR7 ;  /* 0x0000000d250772a4 */ /* 0x000fe2000f8e0207 */
[----:B------:R-:W1:Y:S02]  /*8ec0*/  @P1 LDC R8, c[0x0][0xbf0] ;  /* 0x0002fc00ff081b82 */ /* 0x000e640000000800 */
[----:B------:R-:W-:Y:S01]  /*8ed0*/  ULDC.64 UR12, c[0x0][0xb88] ;  /* 0x0002e200000c7ab9 */ /* 0x000fe20000000a00 */
[----:B0-----:R-:W-:-:S04]  /*8ee0*/  @P1 IMAD.HI.U32 R3, R5, R4, RZ ;  /* 0x0000000405031227 */ /* 0x001fc800078e00ff */
[----:B------:R-:W-:Y:S01]  /*8ef0*/  IMAD.MOV.U32 R4, RZ, RZ, R5 ;  /* 0x000000ffff047224 */ /* 0x000fe200078e0005 */
[----:B-1----:R-:W-:Y:S01]  /*8f00*/  @P1 SHF.R.U32.HI R4, RZ, R8, R3 ;  /* 0x00000008ff041219 */ /* 0x002fe20000011603 */
[----:B------:R-:W-:-:S03]  /*8f10*/  IMAD.U32 R8, RZ, RZ, UR7 ;  /* 0x00000007ff087e24 */ /* 0x000fc6000f8e00ff */
[----:B------:R-:W-:-:S05]  /*8f20*/  IADD3 R3, -R4, RZ, RZ ;  /* 0x000000ff04037210 */ /* 0x000fca0007ffe1ff */
[----:B------:R-:W-:Y:S01]  /*8f30*/  IMAD R3, R6, R3, R5 ;  /* 0x0000000306037224 */ /* 0x000fe200078e0205 */
[----:B------:R-:W-:Y:S02]  /*8f40*/  SHF.R.S32.HI R5, RZ, 0x1f, R4 ;  /* 0x0000001fff057819 */ /* 0x000fe40000011404 */
[----:B------:R-:W-:Y:S02]  /*8f50*/  IADD3 R4, P1, R4, UR8, RZ ;  /* 0x0000000804047c10 */ /* 0x000fe4000ff3e0ff */
[----:B------:R-:W-:Y:S02]  /*8f60*/  SHF.R.S32.HI R6, RZ, 0x1f, R3 ;  /* 0x0000001fff067819 */ /* 0x000fe40000011403 */
[----:B------:R-:W-:Y:S01]  /*8f70*/  IADD3.X R5, R5, UR9, R8, P1, !PT ;  /* 0x0000000905057c10 */ /* 0x000fe20008ffe408 */
[----:B------:R-:W-:Y:S02]  /*8f80*/  ULDC.64 UR8, c[0x0][0xb50] ;  /* 0x0002d40000087ab9 */ /* 0x000fe40000000a00 */
[----:B------:R-:W-:-:S02]  /*8f90*/  IMAD R6, R6, UR12, RZ ;  /* 0x0000000c06067c24 */ /* 0x000fc4000f8e02ff */
[----:B------:R-:W-:-:S04]  /*8fa0*/  IMAD.WIDE.U32 R4, R3, UR12, R4 ;  /* 0x0000000c03047c25 */ /* 0x000fc8000f8e0004 */
[----:B------:R-:W-:Y:S01]  /*8fb0*/  IMAD R7, R3, UR13, R6 ;  /* 0x0000000d03077c24 */ /* 0x000fe2000f8e0206 */
[----:B------:R-:W-:-:S03]  /*8fc0*/  LEA R6, P1, R4, UR8, 0x2 ;  /* 0x0000000804067c11 */ /* 0x000fc6000f8210ff */
[----:B------:R-:W-:-:S05]  /*8fd0*/  IMAD.IADD R3, R5, 0x1, R7 ;  /* 0x0000000105037824 */ /* 0x000fca00078e0207 */
[----:B------:R-:W-:Y:S01]  /*8fe0*/  LEA.HI.X R7, R4, UR9, R3, 0x2, P1 ;  /* 0x0000000904077c11 */ /* 0x000fe200088f1403 */
[----:B------:R-:W-:-:S05]  /*8ff0*/  IMAD.MOV.U32 R3, RZ, RZ, -0x800000 ;  /* 0xff800000ff037424 */ /* 0x000fca00078e00ff */
[----:B------:R0:W-:Y:S02]  /*9000*/  STG.E desc[UR50][R6.64], R3 ;  /* 0x0000000306007986 */ /* 0x0001e4000c101932 */
.L_x_243:
[----:B------:R-:W-:Y:S05]  /*9010*/  BSYNC B1 ;  /* 0x0000000000017941 */ /* 0x000fea0003800000 */
.L_x_242:
[----:B------:R-:W1:Y:S01]  /*9020*/  @P0 LDC R5, c[0x0][0xbf0] ;  /* 0x0002fc00ff050b82 */ /* 0x000e620000000800 */
[----:B------:R-:W-:Y:S01]  /*9030*/  ULDC.64 UR12, c[0x0][0xaa0] ;  /* 0x0002a800000c7ab9 */ /* 0x000fe20000000a00 */
[----:B------:R-:W-:Y:S01]  /*9040*/  MOV R8, UR39 ;  /* 0x0000002700087c02 */ /* 0x000fe20008000f00 */
[----:B------:R-:W-:Y:S01]  /*9050*/  UIMAD UR7, UR10, UR12, URZ ;  /* 0x0000000c0a0772a4 */ /* 0x000fe2000f8e023f */
[----:B0-----:R-:W-:Y:S01]  /*9060*/  IMAD R3, R152, 0x20, R17 ;  /* 0x0000002098037824 */ /* 0x001fe200078e0211 */
[----:B------:R-:W-:Y:S01]  /*9070*/  UIMAD.WIDE.U32 UR8, UR4, UR12, URZ ;  /* 0x0000000c040872a5 */ /* 0x000fe2000f8e003f */
[----:B------:R-:W-:Y:S01]  /*9080*/  BSSY B1, `(.L_x_244) ;  /* 0x0000039000017945 */ /* 0x000fe20003800000 */
[----:B------:R-:W-:Y:S01]  /*9090*/  UIMAD UR7, UR4, UR13, UR7 ;  /* 0x0000000d040772a4 */ /* 0x000fe2000f8e0207 */
[----:B------:R-:W-:Y:S02]  /*90a0*/  IMAD R8, R8, 0x80, R3 ;  /* 0x0000008008087824 */ /* 0x000fe400078e0203 */
[----:B------:R-:W-:Y:S01]  /*90b0*/  ULDC.64 UR12, c[0x0][0xae8] ;  /* 0x0002ba00000c7ab9 */ /* 0x000fe20000000a00 */
[----:B------:R-:W-:Y:S01]  /*90c0*/  UIADD3 UR9, UR9, UR7, URZ ;  /* 0x0000000709097290 */ /* 0x000fe2000fffe03f */
[----:B------:R-:W-:Y:S01]  /*90d0*/  @P0 IMAD.HI.U32 R4, R8, R9, RZ ;  /* 0x0000000908040227 */ /* 0x000fe200078e00ff */
[----:B------:R-:W-:-:S02]  /*90e0*/  UIMAD UR4, UR11, UR12, URZ ;  /* 0x0000000c0b0472a4 */ /* 0x000fc4000f8e023f */
[----:B------:R-:W-:Y:S01]  /*90f0*/  UIMAD.WIDE.U32 UR8, UR40, UR12, UR8 ;  /* 0x0000000c280872a5 */ /* 0x000fe2000f8e0008 */
[----:B------:R-:W-:Y:S01]  /*9100*/  IMAD.MOV.U32 R3, RZ, RZ, R8 ;  /* 0x000000ffff037224 */ /* 0x000fe200078e0008 */
[----:B------:R-:W-:Y:S01]  /*9110*/  UIMAD UR4, UR40, UR13, UR4 ;  /* 0x0000000d280472a4 */ /* 0x000fe2000f8e0204 */
[----:B------:R-:W-:-:S03]  /*9120*/  ULDC.64 UR10, c[0x0][0xaf0] ;  /* 0x0002bc00000a7ab9 */ /* 0x000fc60000000a00 */
[----:B------:R-:W-:Y:S02]  /*9130*/  UIADD3 UR9, UR9, UR4, URZ ;  /* 0x0000000409097290 */ /* 0x000fe4000fffe03f */
[----:B------:R-:W-:Y:S01]  /*9140*/  UIMAD UR4, UR38, UR10, URZ ;  /* 0x0000000a260472a4 */ /* 0x000fe2000f8e023f */
[----:B-1----:R-:W-:Y:S01]  /*9150*/  @P0 SHF.R.U32.HI R3, RZ, R5, R4 ;  /* 0x00000005ff030219 */ /* 0x002fe20000011604 */
[----:B------:R-:W-:Y:S02]  /*9160*/  UIMAD.WIDE.U32 UR8, UR37, UR10, UR8 ;  /* 0x0000000a250872a5 */ /* 0x000fe4000f8e0008 */
[----:B------:R-:W-:Y:S01]  /*9170*/  UIMAD UR4, UR37, UR11, UR4 ;  /* 0x0000000b250472a4 */ /* 0x000fe2000f8e0204 */
[--C-:B------:R-:W-:Y:S01]  /*9180*/  SHF.R.S32.HI R4, RZ, 0x1f, R3.reuse ;  /* 0x0000001fff047819 */ /* 0x100fe20000011403 */
[----:B------:R-:W-:Y:S01]  /*9190*/  IMAD.MOV R7, RZ, RZ, -R3 ;  /* 0x000000ffff077224 */ /* 0x000fe200078e0a03 */
[----:B------:R-:W-:Y:S01]  /*91a0*/  ULDC.64 UR10, c[0x0][0xae0] ;  /* 0x0002b800000a7ab9 */ /* 0x000fe20000000a00 */
[----:B------:R-:W-:-:S02]  /*91b0*/  UIADD3 UR4, UR9, UR4, URZ ;  /* 0x0000000409047290 */ /* 0x000fc4000fffe03f */
[----:B------:R-:W-:Y:S01]  /*91c0*/  MOV R5, UR9 ;  /* 0x0000000900057c02 */ /* 0x000fe20008000f00 */
[----:B------:R-:W-:Y:S02]  /*91d0*/  IMAD R6, R4, UR10, RZ ;  /* 0x0000000a04067c24 */ /* 0x000fe4000f8e02ff */
[----:B------:R-:W-:Y:S01]  /*91e0*/  IMAD.U32 R4, RZ, RZ, UR8 ;  /* 0x00000008ff047e24 */ /* 0x000fe2000f8e00ff */
[----:B------:R-:W-:Y:S01]  /*91f0*/  ULDC.64 UR8, c[0x0][0xad8] ;  /* 0x0002b60000087ab9 */ /* 0x000fe20000000a00 */
[----:B------:R-:W-:Y:S02]  /*9200*/  IMAD.U32 R5, RZ, RZ, UR4 ;  /* 0x00000004ff057e24 */ /* 0x000fe4000f8e00ff */
[----:B------:R-:W-:Y:S02]  /*9210*/  IMAD R7, R11, R7, R8 ;  /* 0x000000070b077224 */ /* 0x000fe400078e0208 */
[C---:B------:R-:W-:Y:S02]  /*9220*/  IMAD R9, R3.reuse, UR11, R6 ;  /* 0x0000000b03097c24 */ /* 0x040fe4000f8e0206 */
[----:B------:R-:W-:Y:S01]  /*9230*/  IMAD.WIDE.U32 R4, R3, UR10, R4 ;  /* 0x0000000a03047c25 */ /* 0x000fe2000f8e0004 */
[----:B------:R-:W-:-:S03]  /*9240*/  SHF.R.S32.HI R3, RZ, 0x1f, R7 ;  /* 0x0000001fff037819 */ /* 0x000fc60000011407 */
[----:B------:R-:W-:Y:S02]  /*9250*/  IMAD.U32 R8, RZ, RZ, UR39 ;  /* 0x00000027ff087e24 */ /* 0x000fe4000f8e00ff */
[----:B------:R-:W-:Y:S02]  /*9260*/  IMAD.IADD R5, R5, 0x1, R9 ;  /* 0x0000000105057824 */ /* 0x000fe400078e0209 */
[----:B------:R-:W-:Y:S02]  /*9270*/  IMAD R6, R3, UR8, RZ ;  /* 0x0000000803067c24 */ /* 0x000fe4000f8e02ff */
[----:B------:R-:W-:Y:S02]  /*9280*/  IMAD R8, R8, 0x80, R17 ;  /* 0x0000008008087824 */ /* 0x000fe400078e0211 */
[----:B-----5:R-:W-:Y:S02]  /*9290*/  IMAD R11, R0, R11, RZ ;  /* 0x0000000b000b7224 */ /* 0x020fe400078e02ff */
[C---:B------:R-:W-:Y:S01]  /*92a0*/  IMAD R3, R7.reuse, UR9, R6 ;  /* 0x0000000907037c24 */ /* 0x040fe2000f8e0206 */
[C---:B------:R-:W-:Y:S01]  /*92b0*/  IADD3 R0, R8.reuse, 0x20, RZ ;  /* 0x0000002008007810 */ /* 0x040fe20007ffe0ff */
[----:B------:R-:W-:Y:S01]  /*92c0*/  IMAD.WIDE.U32 R4, R7, UR8, R4 ;  /* 0x0000000807047c25 */ /* 0x000fe2000f8e0004 */
[-C--:B------:R-:W-:Y:S01]  /*92d0*/  ISETP.GE.AND P2, PT, R8, R11.reuse, PT ;  /* 0x0000000b0800720c */ /* 0x080fe20003f46270 */
[----:B------:R-:W-:Y:S01]  /*92e0*/  ULDC.64 UR8, c[0x0][0xa80] ;  /* 0x0002a00000087ab9 */ /* 0x000fe20000000a00 */
[----:B------:R-:W-:Y:S01]  /*92f0*/  ISETP.GE.AND P1, PT, R0, R11, PT ;  /* 0x0000000b0000720c */ /* 0x000fe20003f26270 */
[----:B------:R-:W-:Y:S01]  /*9300*/  IMAD.IADD R3, R5, 0x1, R3 ;  /* 0x0000000105037824 */ /* 0x000fe200078e0203 */
[----:B------:R-:W-:Y:S01]  /*9310*/  LEA R6, P3, R4, UR8, 0x1 ;  /* 0x0000000804067c11 */ /* 0x000fe2000f8608ff */
[----:B------:R-:W-:-:S03]  /*9320*/  VIADD R0, R8, 0x40 ;  /* 0x0000004008007836 */ /* 0x000fc60000000000 */
[----:B------:R-:W-:Y:S01]  /*9330*/  LEA.HI.X R3, R4, UR9, R3, 0x1, P3 ;  /* 0x0000000904037c11 */ /* 0x000fe200098f0c03 */
[----:B------:R0:W1:Y:S01]  /*9340*/  SHFL.IDX PT, R7, R6, RZ, 0x181f ;  /* 0x00181fff06077589 */ /* 0x00006200000e0000 */
[----:B------:R-:W-:-:S03]  /*9350*/  ISETP.GE.AND P0, PT, R0, R11, PT ;  /* 0x0000000b0000720c */ /* 0x000fc60003f06270 */
[----:B------:R0:W2:Y:S01]  /*9360*/  SHFL.IDX PT, R5, R3, RZ, 0x181f ;  /* 0x00181fff03057589 */ /* 0x0000a200000e0000 */
[----:B------:R-:W-:Y:S09]  /*9370*/  @P2 BRA `(.L_x_245) ;  /* 0x0000000000242947 */ /* 0x000ff20003800000 */
[----:B------:R-:W-:Y:S02]  /*9380*/  ULDC UR4, c[0x0][0xac8] ;  /* 0x0002b20000047ab9 */ /* 0x000fe40000000800 */
[----:B------:R-:W-:Y:S02]  /*9390*/  ISETP.GE.AND P4, PT, R22, UR4, PT ;  /* 0x0000000416007c0c */ /* 0x000fe4000bf86270 */
[----:B------:R-:W-:-:S11]  /*93a0*/  ISETP.GE.AND P5, PT, R18, UR4, PT ;  /* 0x0000000412007c0c */ /* 0x000fd6000bfa6270 */
[-C--:B-1----:R-:W-:Y:S02]  /*93b0*/  @!P4 LEA R12, P2, R22, R7.reuse, 0x1 ;  /* 0x00000007160cc211 */ /* 0x082fe400078408ff */
[----:B------:R-:W-:Y:S02]  /*93c0*/  @!P5 LEA R4, P3, R18, R7, 0x1 ;  /* 0x000000071204d211 */ /* 0x000fe400078608ff */
[-C--:B--2---:R-:W-:Y:S02]  /*93d0*/  @!P4 LEA.HI.X R13, R22, R5.reuse, R189, 0x1, P2 ;  /* 0x00000005160dc211 */ /* 0x084fe400010f0cbd */
[----:B------:R-:W-:-:S03]  /*93e0*/  @!P5 LEA.HI.X R5, R18, R5, R188, 0x1, P3 ;  /* 0x000000051205d211 */ /* 0x000fc600018f0cbc */
[----:B------:R3:W-:Y:S04]  /*93f0*/  @!P4 ST.E.128 desc[UR50][R12.64], RZ ;  /* 0x000000ff0c00c985 */ /* 0x0007e8000c101d32 */
[----:B------:R3:W-:Y:S02]  /*9400*/  @!P5 ST.E.128 desc[UR50][R4.64], RZ ;  /* 0x000000ff0400d985 */ /* 0x0007e4000c101d32 */
.L_x_245:
[----:B------:R-:W-:Y:S05]  /*9410*/  BSYNC B1 ;  /* 0x0000000000017941 */ /* 0x000fea0003800000 */
.L_x_244:
[----:B--23--:R2:W3:Y:S01]  /*9420*/  SHFL.IDX PT, R5, R3, 0x1, 0x181f ;  /* 0x00381f0003057f89 */ /* 0x00c4e200000e0000 */
        /* <DEDUP_REMOVED lines=8> */
[-C--:B---3--:R-:W-:Y:S02]  /*94b0*/  @!P3 LEA.HI.X R13, R22, R5.reuse, R189, 0x1, P1 ;  /* 0x00000005160db211 */ /* 0x088fe400008f0cbd */
[----:B------:R-:W-:-:S03]  /*94c0*/  @!P4 LEA.HI.X R5, R18, R5, R188, 0x1, P2 ;  /* 0x000000051205c211 */ /* 0x000fc600010f0cbc */
[----:B------:R4:W-:Y:S04]  /*94d0*/  @!P3 ST.E.128 desc[UR50][R12.64], RZ ;  /* 0x000000ff0c00b985 */ /* 0x0009e8000c101d32 */
[----:B------:R4:W-:Y:S02]  /*94e0*/  @!P4 ST.E.128 desc[UR50][R4.64], RZ ;  /* 0x000000ff0400c985 */ /* 0x0009e4000c101d32 */
.L_x_247:
[----:B------:R-:W-:Y:S05]  /*94f0*/  BSYNC B1 ;  /* 0x0000000000017941 */ /* 0x000fea0003800000 */
.L_x_246:
[----:B---34-:R3:W4:Y:S01]  /*9500*/  SHFL.IDX PT, R5, R3, 0x2, 0x181f ;  /* 0x00581f0003057f89 */ /* 0x01872200000e0000 */
        /* <DEDUP_REMOVED lines=10> */
[----:B------:R1:W-:Y:S04]  /*95b0*/  @!P2 ST.E.128 desc[UR50][R12.64], RZ ;  /* 0x000000ff0c00a985 */ /* 0x0003e8000c101d32 */
[----:B------:R1:W-:Y:S02]  /*95c0*/  @!P3 ST.E.128 desc[UR50][R4.64], RZ ;  /* 0x000000ff0400b985 */ /* 0x0003e4000c101d32 */
.L_x_249:
[----:B------:R-:W-:Y:S05]  /*95d0*/  BSYNC B1 ;  /* 0x0000000000017941 */ /* 0x000fea0003800000 */
.L_x_248:
[----:B------:R-:W-:Y:S01]  /*95e0*/  VIADD R0, R8, 0x60 ;  /* 0x0000006008007836 */ /* 0x000fe20000000000 */
[----:B0-23--:R-:W0:Y:S04]  /*95f0*/  SHFL.IDX PT, R3, R3, 0x3, 0x181f ;  /* 0x00781f0003037f89 */ /* 0x00de2800000e0000 */
[----:B------:R-:W-:Y:S01]  /*9600*/  ISETP.GE.AND P0, PT, R0, R11, PT ;  /* 0x0000000b0000720c */ /* 0x000fe20003f06270 */
[----:B-1--4-:R1:W2:-:S12]  /*9610*/  SHFL.IDX PT, R5, R6, 0x3, 0x181f ;  /* 0x00781f0006057f89 */ /* 0x01229800000e0000 */
[----:B-1----:R-:W-:Y:S05]  /*9620*/  @P0 BRA `(.L_x_240) ;  /* 0x0000000000240947 */ /* 0x002fea0003800000 */
[----:B------:R-:W-:Y:S02]  /*9630*/  ULDC UR4, c[0x0][0xac8] ;  /* 0x0002b20000047ab9 */ /* 0x000fe40000000800 */
[----:B------:R-:W-:Y:S02]  /*9640*/  ISETP.GE.AND P2, PT, R22, UR4, PT ;  /* 0x0000000416007c0c */ /* 0x000fe4000bf46270 */
[----:B------:R-:W-:-:S11]  /*9650*/  ISETP.GE.AND P3, PT, R18, UR4, PT ;  /* 0x0000000412007c0c */ /* 0x000fd6000bf66270 */
[-C--:B--2---:R-:W-:Y:S02]  /*9660*/  @!P2 LEA R6, P0, R22, R5.reuse, 0x1 ;  /* 0x000000051606a211 */ /* 0x084fe400078008ff */
[----:B------:R-:W-:Y:S02]  /*9670*/  @!P3 LEA R4, P1, R18, R5, 0x1 ;  /* 0x000000051204b211 */ /* 0x000fe400078208ff */
[-C--:B0-----:R-:W-:Y:S02]  /*9680*/  @!P2 LEA.HI.X R7, R22, R3.reuse, R189, 0x1, P0 ;  /* 0x000000031607a211 */ /* 0x081fe400000f0cbd */
[----:B------:R-:W-:-:S03]  /*9690*/  @!P3 LEA.HI.X R5, R18, R3, R188, 0x1, P1 ;  /* 0x000000031205b211 */ /* 0x000fc600008f0cbc */
[----:B------:R0:W-:Y:S04]  /*96a0*/  @!P2 ST.E.128 desc[UR50][R6.64], RZ ;  /* 0x000000ff0600a985 */ /* 0x0001e8000c101d32 */
[----:B------:R0:W-:Y:S02]  /*96b0*/  @!P3 ST.E.128 desc[UR50][R4.64], RZ ;  /* 0x000000ff0400b985 */ /* 0x0001e4000c101d32 */
.L_x_240:
[----:B------:R-:W-:Y:S05]  /*96c0*/  BSYNC B0 ;  /* 0x0000000000007941 */ /* 0x000fea0003800000 */
.L_x_231:
[----:B------:R-:W-:Y:S02]  /*96d0*/  ULDC UR4, c[0x0][0xc3c] ;  /* 0x00030f0000047ab9 */ /* 0x000fe40000000800 */
[----:B------:R-:W-:-:S13]  /*96e0*/  ISETP.GE.AND P0, PT, R51, UR4, PT ;  /* 0x0000000433007c0c */ /* 0x000fda000bf06270 */
[----:B------:R-:W-:Y:S05]  /*96f0*/  @!P0 BRA `(.L_x_250) ;  /* 0xffffff7400948947 */ /* 0x000fea000383ffff */
[----:B------:R-:W-:Y:S05]  /*9700*/  EXIT ;  /* 0x000000000000794d */ /* 0x000fea0003800000 */
.L_x_203:
[----:B------:R-:W-:-:S08]  /*9710*/  NOP ;  /* 0x0000000000007918 */ /* 0x000fd00000000000 */
[----:B------:R-:W0:-:S00]  /*9720*/  USETMAXREG.DEALLOC.CTAPOOL 0x28 ;  /* 0x00000028000079c8 */ /* 0x000e0000080e0500 */
[----:B0-----:R-:W-:Y:S02]  /*9730*/  LOP3.LUT R0, R0, 0x3, RZ, 0xc0, !PT ;  /* 0x0000000300007812 */ /* 0x001fe400078ec0ff */
[----:B------:R-:W-:-:S04]  /*9740*/  LOP3.LUT R27, R27, 0xffffffdf, RZ, 0xc0, !PT ;  /* 0xffffffdf1b1b7812 */ /* 0x000fc800078ec0ff */
[----:B------:R-:W0:Y:S02]  /*9750*/  SHFL.IDX PT, R0, R0, RZ, 0x1f ;  /* 0x00001fff00007589 */ /* 0x000e2400000e0000 */
[----:B0-----:R-:W-:Y:S01]  /*9760*/  ISETP.NE.AND P0, PT, R0, RZ, PT ;  /* 0x000000ff0000720c */ /* 0x001fe20003f05270 */
[----:B------:R-:W-:-:S12]  /*9770*/  IMAD.MOV.U32 R0, RZ, RZ, RZ ;  /* 0x000000ffff007224 */ /* 0x000fd800078e00ff */
[----:B------:R-:W-:Y:S01]  /*9780*/  @P0 LOP3.LUT R27, R27, 0x20, RZ, 0xfc, !PT ;  /* 0x000000201b1b0812 */ /* 0x000fe200078efcff */
[----:B------:R-:W-:Y:S06]  /*9790*/  @!P0 BRA `(.L_x_251) ;  /* 0x00000000001c8947 */ /* 0x000fec0003800000 */
[----:B------:R-:W0:Y:S08]  /*97a0*/  S2UR UR5, SR_CgaCtaId ;  /* 0x00000000000579c3 */ /* 0x000e300000008800 */
[----:B------:R-:W-:Y:S06]  /*97b0*/  BAR.SYNC.DEFER_BLOCKING 0x5, 0x180 ;  /* 0x0146000000007b1d */ /* 0x000fec0000010000 */
[----:B------:R-:W-:-:S02]  /*97c0*/  UMOV UR4, 0x400 ;  /* 0x0000040000047882 */ /* 0x000fc40000000000 */
[----:B0-----:R-:W-:-:S09]  /*97d0*/  ULEA UR4, UR5, UR4, 0x18 ;  /* 0x0000000405047291 */ /* 0x001fd2000f8ec03f */
[----:B------:R-:W0:Y:S01]  /*97e0*/  LDS.128 R16, [UR4+0x288d0] ;  /* 0x0288d004ff107984 */ /* 0x000e220008000c00 */
[----:B------:R-:W-:Y:S06]  /*97f0*/  BAR.ARV 0x4, 0x180 ;  /* 0x0106000000007b1d */ /* 0x000fec0000002000 */
[----:B------:R-:W-:Y:S05]  /*9800*/  BRA `(.L_x_252) ;  /* 0x0000000800007947 */ /* 0x000fea0003800000 */
.L_x_251:
[----:B------:R-:W0:Y:S01]  /*9810*/  S2R R2, SR_TID.X ;  /* 0x0000000000027919 */ /* 0x000e220000002100 */
[----:B------:R-:W-:Y:S01]  /*9820*/  ULDC UR4, c[0x0][0xc3c] ;  /* 0x00030f0000047ab9 */ /* 0x000fe20000000800 */
[----:B------:R-:W1:Y:S01]  /*9830*/  S2UR UR6, SR_CTAID.X ;  /* 0x00000000000679c3 */ /* 0x000e620000002500 */
[----:B------:R-:W-:Y:S01]  /*9840*/  ULDC UR5, c[0x0][0xc38] ;  /* 0x00030e0000057ab9 */ /* 0x000fe20000000800 */
[----:B0-----:R-:W-:-:S04]  /*9850*/  LOP3.LUT R5, R2, 0x1f, RZ, 0xc0, !PT ;  /* 0x0000001f02057812 */ /* 0x001fc800078ec0ff */
[----:B------:R-:W-:-:S04]  /*9860*/  ISETP.NE.AND P0, PT, R5, 0x1f, PT ;  /* 0x0000001f0500780c */ /* 0x000fc80003f05270 */
[----:B------:R-:W-:-:S13]  /*9870*/  ISETP.GE.OR P1, PT, R5, UR4, !P0 ;  /* 0x0000000405007c0c */ /* 0x000fda000c726670 */
[----:B------:R-:W0:Y:S02]  /*9880*/  @!P1 LDC.64 R2, c[0x0][0xc80] ;  /* 0x00032000ff029b82 */ /* 0x000e240000000a00 */
[----:B0-----:R-:W-:-:S05]  /*9890*/  @!P1 IMAD.WIDE.U32 R2, R5, 0x4, R2 ;  /* 0x0000000405029825 */ /* 0x001fca00078e0002 */
[----:B------:R-:W2:Y:S01]  /*98a0*/  @!P1 LDG.E R0, desc[UR50][R2.64] ;  /* 0x0000003202009981 */ /* 0x000ea2000c1e1900 */
[C---:B------:R-:W-:Y:S01]  /*98b0*/  ISETP.NE.AND P1, PT, R5.reuse, RZ, PT ;  /* 0x000000ff0500720c */ /* 0x040fe20003f25270 */
[----:B------:R-:W-:Y:S01]  /*98c0*/  UMOV UR4, URZ ;  /* 0x0000003f00047c82 */ /* 0x000fe20008000000 */
[C---:B------:R-:W-:Y:S02]  /*98d0*/  ISETP.GE.U32.AND P2, PT, R5.reuse, 0x2, PT ;  /* 0x000000020500780c */ /* 0x040fe40003f46070 */
[C---:B------:R-:W-:Y:S02]  /*98e0*/  ISETP.GE.U32.AND P3, PT, R5.reuse, 0x4, PT ;  /* 0x000000040500780c */ /* 0x040fe40003f66070 */
[C---:B------:R-:W-:Y:S02]  /*98f0*/  ISETP.GE.U32.AND P4, PT, R5.reuse, 0x8, PT ;  /* 0x000000080500780c */ /* 0x040fe40003f86070 */
[----:B------:R-:W-:Y:S02]  /*9900*/  ISETP.GE.U32.AND P5, PT, R5, 0x10, PT ;  /* 0x000000100500780c */ /* 0x000fe40003fa6070 */
[----:B------:R-:W-:Y:S01]  /*9910*/  MOV R16, RZ ;  /* 0x000000ff00107202 */ /* 0x000fe20000000f00 */
[----:B--2---:R-:W0:Y:S02]  /*9920*/  SHFL.UP PT, R4, R0, 0x1, RZ ;  /* 0x0420000000047989 */ /* 0x004e2400000e00ff */
[----:B0-----:R-:W-:-:S04]  /*9930*/  SEL R7, R4, RZ, P1 ;  /* 0x000000ff04077207 */ /* 0x001fc80000800000 */
[----:B------:R-:W-:-:S05]  /*9940*/  IADD3 R7, R0, R7, RZ ;  /* 0x0000000700077210 */ /* 0x000fca0007ffe0ff */
[----:B------:R-:W0:Y:S02]  /*9950*/  SHFL.UP PT, R4, R7, 0x2, RZ ;  /* 0x0440000007047989 */ /* 0x000e2400000e00ff */
[----:B0-----:R-:W-:-:S05]  /*9960*/  SEL R4, R4, RZ, P2 ;  /* 0x000000ff04047207 */ /* 0x001fca0001000000 */
[----:B------:R-:W-:-:S05]  /*9970*/  IMAD.IADD R4, R7, 0x1, R4 ;  /* 0x0000000107047824 */ /* 0x000fca00078e0204 */
        /* <DEDUP_REMOVED lines=9> */
[----:B------:R-:W0:Y:S02]  /*9a10*/  SHFL.IDX PT, R4, R7, 0x1f, 0x1f ;  /* 0x03e01f0007047f89 */ /* 0x000e2400000e0000 */
[----:B0-----:R-:W-:-:S04]  /*9a20*/  IMAD R4, R4, UR5, RZ ;  /* 0x0000000504047c24 */ /* 0x001fc8000f8e02ff */
[----:B------:R-:W-:Y:S01]  /*9a30*/  IMAD.MOV.U32 R3, RZ, RZ, R4 ;  /* 0x000000ffff037224 */ /* 0x000fe200078e0004 */
[----:B-1----:R-:W-:-:S13]  /*9a40*/  ISETP.GT.AND P6, PT, R4, UR6, PT ;  /* 0x0000000604007c0c */ /* 0x002fda000bfc4270 */
[----:B------:R-:W-:Y:S05]  /*9a50*/  @P6 BRA `(.L_x_253) ;  /* 0x0000000000946947 */ /* 0x000fea0003800000 */
[----:B------:R-:W-:Y:S01]  /*9a60*/  IMAD.MOV.U32 R4, RZ, RZ, R3 ;  /* 0x000000ffff047224 */ /* 0x000fe200078e0003 */
[----:B------:R-:W-:Y:S01]  /*9a70*/  UMOV UR4, URZ ;  /* 0x0000003f00047c82 */ /* 0x000fe20008000000 */
[----:B------:R-:W-:-:S05]  /*9a80*/  ULDC UR5, c[0x0][0xc38] ;  /* 0x00030e0000057ab9 */ /* 0x000fca0000000800 */
.L_x_257:
[----:B------:R-:W0:Y:S01]  /*9a90*/  LDC R2, c[0x0][0xc3c] ;  /* 0x00030f00ff027b82 */ /* 0x000e220000000800 */
[----:B------:R-:W-:-:S06]  /*9aa0*/  UIADD3 UR4, UR4, 0x1f, URZ ;  /* 0x0000001f04047890 */ /* 0x000fcc000fffe03f */
[----:B0-----:R-:W-:-:S13]  /*9ab0*/  ISETP.LE.AND P6, PT, R2, UR4, PT ;  /* 0x0000000402007c0c */ /* 0x001fda000bfc3270 */
[----:B------:R-:W-:Y:S05]  /*9ac0*/  @P6 BRA `(.L_x_254) ;  /* 0x0000000400246947 */ /* 0x000fea0003800000 */
[----:B------:R-:W-:Y:S01]  /*9ad0*/  VIADD R7, R5, UR4 ;  /* 0x0000000405077c36 */ /* 0x000fe20008000000 */
[----:B------:R-:W-:Y:S01]  /*9ae0*/  BSSY B0, `(.L_x_255) ;  /* 0x0000007000007945 */ /* 0x000fe20003800000 */
[----:B------:R-:W-:-:S03]  /*9af0*/  IMAD.MOV.U32 R0, RZ, RZ, RZ ;  /* 0x000000ffff007224 */ /* 0x000fc600078e00ff */
[----:B------:R-:W-:-:S13]  /*9b00*/  ISETP.GE.OR P6, PT, R7, R2, !P0 ;  /* 0x000000020700720c */ /* 0x000fda00047c6670 */
[----:B------:R-:W-:Y:S05]  /*9b10*/  @P6 BRA `(.L_x_256) ;  /* 0x00000000000c6947 */ /* 0x000fea0003800000 */
[----:B------:R-:W0:Y:S02]  /*9b20*/  LDC.64 R2, c[0x0][0xc80] ;  /* 0x00032000ff027b82 */ /* 0x000e240000000a00 */
[----:B0-----:R-:W-:-:S05]  /*9b30*/  IMAD.WIDE R2, R7, 0x4, R2 ;  /* 0x0000000407027825 */ /* 0x001fca00078e0202 */
[----:B------:R0:W5:Y:S02]  /*9b40*/  LDG.E R0, desc[UR50][R2.64] ;  /* 0x0000003202007981 */ /* 0x000164000c1e1900 */
.L_x_256:
[----:B------:R-:W-:Y:S05]  /*9b50*/  BSYNC B0 ;  /* 0x0000000000007941 */ /* 0x000fea0003800000 */
.L_x_255:
[----:B0----5:R-:W0:Y:S02]  /*9b60*/  SHFL.UP PT, R2, R0, 0x1, RZ ;  /* 0x0420000000027989 */ /* 0x021e2400000e00ff */
        /* <DEDUP_REMOVED lines=15> */
[----:B0-----:R-:W-:-:S05]  /*9c60*/  IMAD R3, R3, UR5, RZ ;  /* 0x0000000503037c24 */ /* 0x001fca000f8e02ff */
[----:B------:R-:W-:-:S04]  /*9c70*/  IADD3 R4, R3, R4, RZ ;  /* 0x0000000403047210 */ /* 0x000fc80007ffe0ff */
[----:B------:R-:W-:-:S13]  /*9c80*/  ISETP.GT.AND P6, PT, R4, UR6, PT ;  /* 0x0000000604007c0c */ /* 0x000fda000bfc4270 */
[----:B------:R-:W-:Y:S05]  /*9c90*/  @!P6 BRA `(.L_x_257) ;  /* 0xfffffffc007ce947 */ /* 0x000fea000383ffff */
[----:B------:R-:W-:-:S07]  /*9ca0*/  IMAD.MOV.U32 R7, RZ, RZ, R9 ;  /* 0x000000ffff077224 */ /* 0x000fce00078e0009 */
.L_x_253:
[----:B------:R-:W-:-:S04]  /*9cb0*/  IMAD.IADD R8, R4, 0x1, -R3 ;  /* 0x0000000104087824 */ /* 0x000fc800078e0a03 */
[----:B------:R-:W-:-:S05]  /*9cc0*/  IMAD R2, R7, UR5, R8 ;  /* 0x0000000507027c24 */ /* 0x000fca000f8e0208 */
[----:B------:R-:W-:-:S13]  /*9cd0*/  ISETP.GT.AND P0, PT, R2, UR6, PT ;  /* 0x0000000602007c0c */ /* 0x000fda000bf04270 */
[----:B------:R-:W-:-:S04]  /*9ce0*/  VOTE.ANY R4, PT, !P0 ;  /* 0x0000000000047806 */ /* 0x000fc800040e0100 */
[----:B------:R-:W0:Y:S01]  /*9cf0*/  POPC R19, R4 ;  /* 0x0000000400137309 */ /* 0x000e220000000000 */
[----:B------:R-:W-:Y:S01]  /*9d00*/  ISETP.NE.AND P0, PT, R4, RZ, PT ;  /* 0x000000ff0400720c */ /* 0x000fe20003f05270 */
[----:B0-----:R-:W0:Y:S02]  /*9d10*/  SHFL.IDX PT, R10, R0, R19, 0x1f ;  /* 0x00001f13000a7589 */ /* 0x001e2400000e0000 */
[----:B0-----:R-:W-:-:S04]  /*9d20*/  IABS R9, R10 ;  /* 0x0000000a00097213 */ /* 0x001fc80000000000 */
[----:B------:R-:W0:Y:S08]  /*9d30*/  I2F.RP R6, R9 ;  /* 0x0000000900067306 */ /* 0x000e300000209400 */
[----:B0-----:R-:W0:Y:S02]  /*9d40*/  MUFU.RCP R6, R6 ;  /* 0x0000000600067308 */ /* 0x001e240000001000 */
[----:B0-----:R-:W-:-:S06]  /*9d50*/  VIADD R2, R6, 0xffffffe ;  /* 0x0ffffffe06027836 */ /* 0x001fcc0000000000 */
[----:B------:R0:W1:Y:S01]  /*9d60*/  F2I.FTZ.U32.TRUNC.NTZ R3, R2 ;  /* 0x0000000200037305 */ /* 0x000062000021f000 */
[----:B------:R-:W-:Y:S05]  /*9d70*/  @!P0 BRA `(.L_x_258) ;  /* 0x0000000000088947 */ /* 0x000fea0003800000 */
[----:B------:R-:W-:-:S06]  /*9d80*/  VIADD R16, R19, 0xffffffff ;  /* 0xffffffff13107836 */ /* 0x000fcc0000000000 */
[----:B------:R2:W3:Y:S02]  /*9d90*/  SHFL.IDX PT, R16, R7, R16, 0x1f ;  /* 0x00001f1007107589 */ /* 0x0004e400000e0000 */
.L_x_258:
[----:B---3--:R-:W-:Y:S01]  /*9da0*/  IMAD R16, R16, UR5, R8 ;  /* 0x0000000510107c24 */ /* 0x008fe2000f8e0208 */
[----:B0-----:R-:W-:Y:S02]  /*9db0*/  IABS R2, R10 ;  /* 0x0000000a00027213 */ /* 0x001fe40000000000 */
[----:B-1----:R-:W-:Y:S02]  /*9dc0*/  IADD3 R0, RZ, -R3, RZ ;  /* 0x80000003ff007210 */ /* 0x002fe40007ffe0ff */
[----:B------:R-:W-:Y:S01]  /*9dd0*/  IADD3 R11, -R16, UR6, RZ ;  /* 0x00000006100b7c10 */ /* 0x000fe2000fffe1ff */
[----:B------:R-:W-:Y:S01]  /*9de0*/  IMAD.MOV R4, RZ, RZ, -R2 ;  /* 0x000000ffff047224 */ /* 0x000fe200078e0a02 */
[----:B------:R-:W-:Y:S01]  /*9df0*/  IADD3 R19, R19, UR4, RZ ;  /* 0x0000000413137c10 */ /* 0x000fe2000fffe0ff */
[----:B--2---:R-:W-:Y:S01]  /*9e00*/  IMAD R7, R0, R9, RZ ;  /* 0x0000000900077224 */ /* 0x004fe200078e02ff */
[----:B------:R-:W-:Y:S01]  /*9e10*/  IABS R0, R11 ;  /* 0x0000000b00007213 */ /* 0x000fe20000000000 */
[----:B------:R-:W-:-:S04]  /*9e20*/  IMAD.MOV.U32 R2, RZ, RZ, RZ ;  /* 0x000000ffff027224 */ /* 0x000fc800078e00ff */
[----:B------:R-:W-:-:S04]  /*9e30*/  IMAD.HI.U32 R2, R3, R7, R2 ;  /* 0x0000000703027227 */ /* 0x000fc800078e0002 */
[----:B------:R-:W-:Y:S02]  /*9e40*/  IMAD.MOV.U32 R3, RZ, RZ, R0 ;  /* 0x000000ffff037224 */ /* 0x000fe400078e0000 */
[----:B------:R-:W-:Y:S02]  /*9e50*/  IMAD.MOV.U32 R0, RZ, RZ, R4 ;  /* 0x000000ffff007224 */ /* 0x000fe400078e0004 */
[----:B------:R-:W-:-:S04]  /*9e60*/  IMAD.HI.U32 R2, R2, R3, RZ ;  /* 0x0000000302027227 */ /* 0x000fc800078e00ff */
[----:B------:R-:W-:-:S05]  /*9e70*/  IMAD R0, R2, R0, R3 ;  /* 0x0000000002007224 */ /* 0x000fca00078e0203 */
[----:B------:R-:W-:-:S13]  /*9e80*/  ISETP.GT.U32.AND P1, PT, R9, R0, PT ;  /* 0x000000000900720c */ /* 0x000fda0003f24070 */
[-C--:B------:R-:W-:Y:S01]  /*9e90*/  @!P1 IADD3 R0, R0, -R9.reuse, RZ ;  /* 0x8000000900009210 */ /* 0x080fe20007ffe0ff */
[----:B------:R-:W-:Y:S01]  /*9ea0*/  @!P1 VIADD R2, R2, 0x1 ;  /* 0x0000000102029836 */ /* 0x000fe20000000000 */
[----:B------:R-:W-:Y:S02]  /*9eb0*/  ISETP.NE.AND P1, PT, R10, RZ, PT ;  /* 0x000000ff0a00720c */ /* 0x000fe40003f25270 */
[----:B------:R-:W-:Y:S02]  /*9ec0*/  ISETP.GE.U32.AND P0, PT, R0, R9, PT ;  /* 0x000000090000720c */ /* 0x000fe40003f06070 */
[----:B------:R-:W-:-:S04]  /*9ed0*/  LOP3.LUT R0, R11, R10, RZ, 0x3c, !PT ;  /* 0x0000000a0b007212 */ /* 0x000fc800078e3cff */
[----:B------:R-:W-:-:S07]  /*9ee0*/  ISETP.GE.AND P2, PT, R0, RZ, PT ;  /* 0x000000ff0000720c */ /* 0x000fce0003f46270 */
[----:B------:R-:W-:-:S06]  /*9ef0*/  @P0 VIADD R2, R2, 0x1 ;  /* 0x0000000102020836 */ /* 0x000fcc0000000000 */
[----:B------:R-:W-:Y:S01]  /*9f00*/  @!P2 IMAD.MOV R2, RZ, RZ, -R2 ;  /* 0x000000ffff02a224 */ /* 0x000fe200078e0a02 */
[----:B------:R-:W-:-:S05]  /*9f10*/  @!P1 LOP3.LUT R2, RZ, R10, RZ, 0x33, !PT ;  /* 0x0000000aff029212 */ /* 0x000fca00078e33ff */
[--C-:B------:R-:W-:Y:S02]  /*9f20*/  IMAD.MOV R17, RZ, RZ, -R2.reuse ;  /* 0x000000ffff117224 */ /* 0x100fe400078e0a02 */
[----:B------:R-:W-:Y:S02]  /*9f30*/  IMAD.MOV.U32 R18, RZ, RZ, R2 ;  /* 0x000000ffff127224 */ /* 0x000fe400078e0002 */
[----:B------:R-:W-:Y:S01]  /*9f40*/  IMAD R17, R10, R17, R11 ;  /* 0x000000110a117224 */ /* 0x000fe200078e020b */
[----:B------:R-:W-:Y:S06]  /*9f50*/  BRA `(.L_x_259) ;  /* 0x0000000000147947 */ /* 0x000fec0003800000 */
.L_x_254:
[----:B------:R-:W-:Y:S01]  /*9f60*/  ULDC UR4, c[0x0][0xc3c] ;  /* 0x00030f0000047ab9 */ /* 0x000fe20000000800 */
[----:B------:R-:W-:Y:S01]  /*9f70*/  IMAD.MOV.U32 R17, RZ, RZ, RZ ;  /* 0x000000ffff117224 */ /* 0x000fe200078e00ff */
[----:B------:R-:W-:Y:S01]  /*9f80*/  MOV R19, UR4 ;  /* 0x0000000400137c02 */ /* 0x000fe20008000f00 */
[----:B------:R-:W-:Y:S02]  /*9f90*/  IMAD.U32 R16, RZ, RZ, UR6 ;  /* 0x00000006ff107e24 */ /* 0x000fe4000f8e00ff */
[----:B------:R-:W-:-:S07]  /*9fa0*/  IMAD.MOV.U32 R18, RZ, RZ, RZ ;  /* 0x000000ffff127224 */ /* 0x000fce00078e00ff */
.L_x_259:
[----:B------:R-:W-:-:S13]  /*9fb0*/  ISETP.NE.AND P0, PT, R5, RZ, PT ;  /* 0x000000ff0500720c */ /* 0x000fda0003f05270 */
[----:B------:R-:W0:Y:S01]  /*9fc0*/  @!P0 S2R R3, SR_CgaCtaId ;  /* 0x0000000000038919 */ /* 0x000e220000008800 */
[----:B------:R-:W-:-:S04]  /*9fd0*/  @!P0 MOV R0, 0x400 ;  /* 0x0000040000008802 */ /* 0x000fc80000000f00 */
[----:B0-----:R-:W-:-:S05]  /*9fe0*/  @!P0 LEA R0, R3, R0, 0x18 ;  /* 0x0000000003008211 */ /* 0x001fca00078ec0ff */
[----:B------:R1:W-:Y:S01]  /*9ff0*/  @!P0 STS.128 [R0+0x288d0], R16 ;  /* 0x0288d01000008388 */ /* 0x0003e20000000c00 */
[----:B------:R-:W-:Y:S06]  /*a000*/  BAR.ARV 0x5, 0x180 ;  /* 0x0146000000007b1d */ /* 0x000fec0000002000 */
.L_x_252:
[----:B------:R2:W-:Y:S01]  /*a010*/  STL [R1+0x1c], RZ ;  /* 0x00001cff01007387 */ /* 0x0005e20000100800 */
[----:B------:R-:W-:Y:S01]  /*a020*/  ULDC UR4, c[0x0][0xc3c] ;  /* 0x00030f0000047ab9 */ /* 0x000fe20000000800 */
[----:B------:R-:W-:Y:S01]  /*a030*/  IMAD.MOV.U32 R28, RZ, RZ, 0x1 ;  /* 0x00000001ff1c7424 */ /* 0x000fe200078e00ff */
[----:B0-----:R-:W-:Y:S01]  /*a040*/  ISETP.GE.AND P0, PT, R19, UR4, PT ;  /* 0x0000000413007c0c */ /* 0x001fe2000bf06270 */
[----:B------:R-:W-:-:S12]  /*a050*/  IMAD.MOV.U32 R25, RZ, RZ, RZ ;  /* 0x000000ffff197224 */ /* 0x000fd800078e00ff */
[----:B--2---:R-:W-:Y:S05]  /*a060*/  @P0 BRA `(.L_x_260) ;  /* 0x0000004400b80947 */ /* 0x004fea0003800000 */
[----:B------:R-:W0:Y:S01]  /*a070*/  S2R R3, SR_TID.X ;  /* 0x0000000000037919 */ /* 0x000e220000002100 */
[----:B------:R-:W2:Y:S01]  /*a080*/  S2UR UR5, SR_CgaCtaId ;  /* 0x00000000000579c3 */ /* 0x000ea20000008800 */
[----:B------:R-:W-:Y:S01]  /*a090*/  UMOV UR4, 0x400 ;  /* 0x0000040000047882 */ /* 0x000fe20000000000 */
[----:B------:R-:W-:Y:S01]  /*a0a0*/  BSSY B8, `(.L_x_260) ;  /* 0x000046a000087945 */ /* 0x000fe20003800000 */
[----:B------:R3:W-:Y:S01]  /*a0b0*/  STL [R1+0x1c], RZ ;  /* 0x00001cff01007387 */ /* 0x0007e20000100800 */
[----:B------:R-:W-:Y:S01]  /*a0c0*/  IMAD.MOV.U32 R28, RZ, RZ, 0x1 ;  /* 0x00000001ff1c7424 */ /* 0x000fe200078e00ff */
[----:B------:R-:W-:Y:S01]  /*a0d0*/  MOV R25, RZ ;  /* 0x000000ff00197202 */ /* 0x000fe20000000f00 */
[----:B------:R-:W-:Y:S01]  /*a0e0*/  ULOP3.LUT UR37, UR36, 0x2, URZ, 0xfc, !UPT ;  /* 0x0000000224257892 */ /* 0x000fe2000f8efc3f */
[----:B------:R-:W-:Y:S01]  /*a0f0*/  ULDC UR38, c[0x0][0xc] ;  /* 0x0000030000267ab9 */ /* 0x000fe20000000800 */
[----:B--2---:R-:W-:-:S06]  /*a100*/  ULEA UR4, UR5, UR4, 0x18 ;  /* 0x0000000405047291 */ /* 0x004fcc000f8ec03f */
[----:B------:R-:W-:Y:S02]  /*a110*/  IMAD.U32 R22, RZ, RZ, UR4 ;  /* 0x00000004ff167e24 */ /* 0x000fe4000f8e00ff */
[----:B0-----:R-:W-:-:S05]  /*a120*/  IMAD.SHL.U32 R30, R3, 0x8, RZ ;  /* 0x00000008031e7824 */ /* 0x001fca00078e00ff */
[----:B-1----:R-:W-:-:S04]  /*a130*/  LOP3.LUT R0, R30, 0x1f8, RZ, 0xc0, !PT ;  /* 0x000001f81e007812 */ /* 0x002fc800078ec0ff */
[----:B------:R-:W-:-:S04]  /*a140*/  LOP3.LUT R3, R0, 0x38, R3, 0x78, !PT ;  /* 0x0000003800037812 */ /* 0x000fc800078e7803 */
[----:B------:R-:W-:Y:S02]  /*a150*/  LOP3.LUT R34, R3, 0x200, R30, 0xf8, !PT ;  /* 0x0000020003227812 */ /* 0x000fe400078ef81e */
[----:B------:R-:W-:-:S03]  /*a160*/  LOP3.LUT R30, R30, 0x38, RZ, 0xc0, !PT ;  /* 0x000000381e1e7812 */ /* 0x000fc600078ec0ff */
[----:B------:R-:W-:Y:S01]  /*a170*/  IMAD R0, R34, 0x2, R22 ;  /* 0x0000000222007824 */ /* 0x000fe200078e0216 */
[----:B------:R-:W-:-:S04]  /*a180*/  LOP3.LUT R29, R30, 0x40, RZ, 0xfc, !PT ;  /* 0x000000401e1d7812 */ /* 0x000fc800078efcff */
[----:B------:R3:W-:Y:S03]  /*a190*/  STL [R1], R0 ;  /* 0x0000000001007387 */ /* 0x0007e60000100800 */
.L_x_323:
[----:B0-----:R-:W0:Y:S02]  /*a1a0*/  LDC.64 R2, c[0x0][0xc88] ;  /* 0x00032200ff027b82 */ /* 0x001e240000000a00 */
[----:B0-----:R-:W-:-:S05]  /*a1b0*/  IMAD.WIDE R2, R19, 0x4, R2 ;  /* 0x0000000413027825 */ /* 0x001fca00078e0202 */
[----:B---3--:R-:W3:Y:S01]  /*a1c0*/  LDG.E R31, desc[UR50][R2.64] ;  /* 0x00000032021f7981 */ /* 0x008ee2000c1e1900 */
[----:B------:R-:W-:Y:S05]  /*a1d0*/  YIELD ;  /* 0x0000000000007946 */ /* 0x000fea0003800000 */
[----:B------:R-:W-:Y:S01]  /*a1e0*/  ULDC.64 UR4, c[0x0][0xa28] ;  /* 0x00028a0000047ab9 */ /* 0x000fe20000000a00 */
[----:B------:R-:W-:Y:S01]  /*a1f0*/  IMAD.MOV.U32 R36, RZ, RZ, RZ ;  /* 0x000000ffff247224 */ /* 0x000fe200078e00ff */
[----:B------:R-:W-:Y:S01]  /*a200*/  ISETP.NE.U32.AND P0, PT, RZ, UR4, PT ;  /* 0x00000004ff007c0c */ /* 0x000fe2000bf05070 */
[----:B------:R-:W-:-:S03]  /*a210*/  ULDC.64 UR6, c[0x0][0xa18] ;  /* 0x0002860000067ab9 */ /* 0x000fc60000000a00 */
[----:B------:R-:W-:Y:S02]  /*a220*/  ISETP.NE.AND.EX P0, PT, RZ, UR5, PT, P0 ;  /* 0x00000005ff007c0c */ /* 0x000fe4000bf05300 */
[----:B---3--:R-:W-:-:S11]  /*a230*/  SHF.R.S32.HI R0, RZ, 0x1f, R31 ;  /* 0x0000001fff007819 */ /* 0x008fd6000001141f */
[C---:B------:R-:W-:Y:S01]  /*a240*/  @P0 LEA R2, P1, R31.reuse, UR4, 0x2 ;  /* 0x000000041f020c11 */ /* 0x040fe2000f8210ff */
[C---:B------:R-:W-:Y:S01]  /*a250*/  IMAD.SHL.U32 R23, R31.reuse, 0x4, RZ ;  /* 0x000000041f177824 */ /* 0x040fe200078e00ff */
[C-C-:B------:R-:W-:Y:S01]  /*a260*/  SHF.L.U64.HI R24, R31.reuse, 0x2, R0.reuse ;  /* 0x000000021f187819 */ /* 0x140fe20000010200 */
[----:B------:R0:W-:Y:S01]  /*a270*/  STL [R1+0x10], R0 ;  /* 0x0000100001007387 */ /* 0x0001e20000100800 */
[----:B------:R-:W-:Y:S01]  /*a280*/  @P0 LEA.HI.X R3, R31, UR5, R0, 0x2, P1 ;  /* 0x000000051f030c11 */ /* 0x000fe200088f1400 */
[----:B------:R-:W-:-:S04]  /*a290*/  ULDC.64 UR4, c[0x0][0xa00] ;  /* 0x0002800000047ab9 */ /* 0x000fc80000000a00 */
[----:B-1----:R1:W5:Y:S01]  /*a2a0*/  @P0 LDG.E R36, desc[UR50][R2.64] ;  /* 0x0000003202240981 */ /* 0x002362000c1e1900 */
[----:B------:R-:W-:Y:S02]  /*a2b0*/  ISETP.NE.U32.AND P0, PT, RZ, UR4, PT ;  /* 0x00000004ff007c0c */ /* 0x000fe4000bf05070 */
[----:B------:R-:W-:Y:S02]  /*a2c0*/  LOP3.LUT R27, R27, 0xffffffef, RZ, 0xc0, !PT ;  /* 0xffffffef1b1b7812 */ /* 0x000fe400078ec0ff */
[----:B------:R-:W-:Y:S02]  /*a2d0*/  ISETP.NE.AND.EX P2, PT, RZ, UR5, PT, P0 ;  /* 0x00000005ff007c0c */ /* 0x000fe4000bf45300 */
[----:B0-----:R-:W-:Y:S02]  /*a2e0*/  MOV R0, RZ ;  /* 0x000000ff00007202 */ /* 0x001fe40000000f00 */
[----:B------:R-:W-:Y:S02]  /*a2f0*/  ISETP.NE.U32.AND P0, PT, RZ, UR6, PT ;  /* 0x00000006ff007c0c */ /* 0x000fe4000bf05070 */
[----:B-1----:R-:W-:-:S02]  /*a300*/  IADD3 R2, P1, R23, UR4, RZ ;  /* 0x0000000417027c10 */ /* 0x002fc4000ff3e0ff */
[----:B------:R-:W-:Y:S02]  /*a310*/  ISETP.NE.AND.EX P0, PT, RZ, UR7, PT, P0 ;  /* 0x00000007ff007c0c */ /* 0x000fe4000bf05300 */
[----:B------:R-:W-:Y:S01]  /*a320*/  IADD3.X R3, R24, UR5, RZ, P1, !PT ;  /* 0x0000000518037c10 */ /* 0x000fe20008ffe4ff */
[----:B------:R-:W-:Y:S02]  /*a330*/  ULDC.64 UR4, c[0x0][0x418] ;  /* 0x0001060000047ab9 */ /* 0x000fe40000000a00 */
[----:B------:R-:W-:Y:S02]  /*a340*/  @P2 LOP3.LUT R27, R27, 0x10, RZ, 0xfc, !PT ;  /* 0x000000101b1b2812 */ /* 0x000fe400078efcff */
[----:B------:R-:W2:Y:S06]  /*a350*/  @P2 LDG.E R0, desc[UR50][R2.64] ;  /* 0x0000003202002981 */ /* 0x000eac000c1e1900 */
[----:B------:R-:W-:-:S04]  /*a360*/  @P0 IADD3 R4, P1, R23, UR6, RZ ;  /* 0x0000000617040c10 */ /* 0x000fc8000ff3e0ff */
[----:B------:R-:W-:Y:S01]  /*a370*/  @P0 IADD3.X R5, R24, UR7, RZ, P1, !PT ;  /* 0x0000000718050c10 */ /* 0x000fe20008ffe4ff */
[----:B--2---:R0:W-:Y:S04]  /*a380*/  STL [R1+0x4], R0 ;  /* 0x0000040001007387 */ /* 0x0041e80000100800 */
[----:B0-----:R-:W2:Y:S01]  /*a390*/  @P0 LDG.E R0, desc[UR50][R4.64] ;  /* 0x0000003204000981 */ /* 0x001ea2000c1e1900 */
[----:B------:R-:W-:-:S03]  /*a3a0*/  UISETP.NE.U32.AND UP0, UPT, UR4, URZ, UPT ;  /* 0x0000003f0400728c */ /* 0x000fc6000bf05070 */
[----:B------:R-:W-:Y:S01]  /*a3b0*/  ULDC UR4, c[0x0][0x424] ;  /* 0x0001090000047ab9 */ /* 0x000fe20000000800 */
[----:B------:R-:W-:-:S03]  /*a3c0*/  UISETP.NE.AND.EX UP0, UPT, UR5, URZ, UPT, UP0 ;  /* 0x0000003f0500728c */ /* 0x000fc6000bf05300 */
[----:B------:R-:W-:Y:S01]  /*a3d0*/  ULDC UR5, c[0x0][0x2f0] ;  /* 0x0000bc0000057ab9 */ /* 0x000fe20000000800 */
[----:B------:R-:W-:-:S04]  /*a3e0*/  USEL UR4, UR4, 0x1, UP0 ;  /* 0x0000000104047887 */ /* 0x000fc80008000000 */
[----:B------:R-:W-:-:S06]  /*a3f0*/  UIMAD UR4, UR4, UR5, URZ ;  /* 0x00000005040472a4 */ /* 0x000fcc000f8e023f */
[----:B------:R-:W-:Y:S01]  /*a400*/  IMAD.U32 R35, RZ, RZ, UR4 ;  /* 0x00000004ff237e24 */ /* 0x000fe2000f8e00ff */
[----:B--2---:R0:W-:Y:S01]  /*a410*/  @P0 STL [R1+0x14], R0 ;  /* 0x0000140001000387 */ /* 0x0041e20000100800 */
[----:B------:R-:W-:Y:S05]  /*a420*/  @P0 BRA `(.L_x_261) ;  /* 0x0000000000200947 */ /* 0x000fea0003800000 */
[----:B------:R-:W-:Y:S02]  /*a430*/  ULDC UR4, c[0x0][0x288] ;  /* 0x0000a20000047ab9 */ /* 0x000fe40000000800 */
[----:B0-----:R-:W-:-:S05]  /*a440*/  IMAD.U32 R0, RZ, RZ, UR4 ;  /* 0x00000004ff007e24 */ /* 0x001fca000f8e00ff */
[----:B------:R1:W-:Y:S01]  /*a450*/  STL [R1+0x14], R0 ;  /* 0x0000140001007387 */ /* 0x0003e20000100800 */
[----:B------:R-:W-:Y:S05]  /*a460*/  @!P2 BRA `(.L_x_261) ;  /* 0x000000000010a947 */ /* 0x000fea0003800000 */
[----:B------:R-:W2:Y:S04]  /*a470*/  LDG.E R5, desc[UR50][R2.64] ;  /* 0x0000003202057981 */ /* 0x000ea8000c1e1900 */
[----:B-1----:R-:W2:Y:S02]  /*a480*/  LDG.E R0, desc[UR50][R2.64+0x4] ;  /* 0x0000043202007981 */ /* 0x002ea4000c1e1900 */
[----:B--2---:R-:W-:-:S05]  /*a490*/  IMAD.IADD R0, R0, 0x1, -R5 ;  /* 0x0000000100007824 */ /* 0x004fca00078e0a05 */
[----:B------:R2:W-:Y:S02]  /*a4a0*/  STL [R1+0x14], R0 ;  /* 0x0000140001007387 */ /* 0x0005e40000100800 */
.L_x_261:
[----:B------:R-:W-:Y:S01]  /*a4b0*/  ULDC.64 UR4, c[0x0][0xa20] ;  /* 0x0002880000047ab9 */ /* 0x000fe20000000a00 */
[----:B------:R-:W-:Y:S01]  /*a4c0*/  IMAD.MOV.U32 R33, RZ, RZ, R31 ;  /* 0x000000ffff217224 */ /* 0x000fe200078e001f */
[----:B------:R-:W-:-:S04]  /*a4d0*/  ISETP.NE.U32.AND P0, PT, RZ, UR4, PT ;  /* 0x00000004ff007c0c */ /* 0x000fc8000bf05070 */
[----:B------:R-:W-:-:S13]  /*a4e0*/  ISETP.NE.AND.EX P0, PT, RZ, UR5, PT, P0 ;  /* 0x00000005ff007c0c */ /* 0x000fda000bf05300 */
[----:B------:R-:W-:Y:S05]  /*a4f0*/  @!P0 BRA `(.L_x_262) ;  /* 0x0000000000108947 */ /* 0x000fea0003800000 */
[----:B------:R-:W-:-:S04]  /*a500*/  IADD3 R2, P0, R23, UR4, RZ ;  /* 0x0000000417027c10 */ /* 0x000fc8000ff1e0ff */
[----:B------:R-:W-:-:S05]  /*a510*/  IADD3.X R3, R24, UR5, RZ, P0, !PT ;  /* 0x0000000518037c10 */ /* 0x000fca00087fe4ff */
[----:B------:R3:W5:Y:S01]  /*a520*/  LDG.E R35, desc[UR50][R2.64] ;  /* 0x0000003202237981 */ /* 0x000762000c1e1900 */
[----:B------:R-:W-:Y:S05]  /*a530*/  BRA `(.L_x_263) ;  /* 0x0000000000247947 */ /* 0x000fea0003800000 */
.L_x_262:
[----:B------:R-:W-:Y:S02]  /*a540*/  ULDC.64 UR4, c[0x0][0xa08] ;  /* 0x0002820000047ab9 */ /* 0x000fe40000000a00 */
[----:B------:R-:W-:-:S04]  /*a550*/  ISETP.NE.U32.AND P0, PT, RZ, UR4, PT ;  /* 0x00000004ff007c0c */ /* 0x000fc8000bf05070 */
[----:B------:R-:W-:-:S13]  /*a560*/  ISETP.NE.AND.EX P0, PT, RZ, UR5, PT, P0 ;  /* 0x00000005ff007c0c */ /* 0x000fda000bf05300 */
[----:B------:R-:W-:Y:S05]  /*a570*/  @!P0 BRA `(.L_x_263) ;  /* 0x0000000000148947 */ /* 0x000fea0003800000 */
[----:B------:R-:W3:Y:S02]  /*a580*/  LDC.64 R2, c[0x0][0xa08] ;  /* 0x00028200ff027b82 */ /* 0x000ee40000000a00 */
[----:B---3--:R-:W-:-:S05]  /*a590*/  IMAD.WIDE R2, R33, 0x4, R2 ;  /* 0x0000000421027825 */ /* 0x008fca00078e0202 */
[----:B------:R-:W3:Y:S04]  /*a5a0*/  LDG.E R35, desc[UR50][R2.64] ;  /* 0x0000003202237981 */ /* 0x000ee8000c1e1900 */
[----:B012---:R-:W3:Y:S02]  /*a5b0*/  LDG.E R0, desc[UR50][R2.64+0x4] ;  /* 0x0000043202007981 */ /* 0x007ee4000c1e1900 */
[----:B---3--:R-:W-:-:S07]  /*a5c0*/  IADD3 R35, -R35, R0, RZ ;  /* 0x0000000023237210 */ /* 0x008fce0007ffe1ff */
.L_x_263:
[----:B-----5:R-:W-:Y:S01]  /*a5d0*/  IMAD.IADD R35, R35, 0x1, -R36 ;  /* 0x0000000123237824 */ /* 0x020fe200078e0a24 */
[----:B------:R-:W-:Y:S03]  /*a5e0*/  BSSY B7, `(.L_x_264) ;  /* 0x0000377000077945 */ /* 0x000fe60003800000 */
[C---:B012---:R-:W-:Y:S01]  /*a5f0*/  VIADD R0, R35.reuse, 0x7f ;  /* 0x0000007f23007836 */ /* 0x047fe20000000000 */
[----:B------:R-:W-:-:S04]  /*a600*/  ISETP.GT.AND P0, PT, R35, RZ, PT ;  /* 0x000000ff2300720c */ /* 0x000fc80003f04270 */
[----:B---3--:R-:W-:-:S04]  /*a610*/  SHF.R.S32.HI R3, RZ, 0x1f, R0 ;  /* 0x0000001fff037819 */ /* 0x008fc80000011400 */
[----:B------:R-:W-:-:S05]  /*a620*/  LEA.HI R32, R3, R0, RZ, 0x7 ;  /* 0x0000000003207211 */ /* 0x000fca00078f38ff */
[----:B------:R0:W-:Y:S01]  /*a630*/  STL [R1+0x18], R32 ;  /* 0x0000182001007387 */ /* 0x0001e20000100800 */
[----:B------:R-:W-:Y:S05]  /*a640*/  @P0 BRA `(.L_x_265) ;  /* 0x0000000000440947 */ /* 0x000fea0003800000 */
[----:B------:R-:W1:Y:S02]  /*a650*/  S2R R2, SR_TID.X ;  /* 0x0000000000027919 */ /* 0x000e640000002100 */
[----:B-1----:R-:W-:-:S04]  /*a660*/  LOP3.LUT R2, R2, 0x7f, RZ, 0xc0, !PT ;  /* 0x0000007f02027812 */ /* 0x002fc800078ec0ff */
[----:B------:R-:W-:-:S13]  /*a670*/  ISETP.NE.AND P0, PT, R2, RZ, PT ;  /* 0x000000ff0200720c */ /* 0x000fda0003f05270 */
[----:B------:R-:W-:Y:S05]  /*a680*/  @P0 BRA `(.L_x_266) ;  /* 0x0000003400b00947 */ /* 0x000fea0003800000 */
[----:B------:R-:W1:Y:S01]  /*a690*/  S2R R7, SR_LANEID ;  /* 0x0000000000077919 */ /* 0x000e620000000000 */
[----:B------:R-:W-:Y:S01]  /*a6a0*/  VOTEU.ANY UR4, UPT, PT ;  /* 0x0000000000047886 */ /* 0x000fe200038e0100 */
[----:B------:R-:W2:Y:S01]  /*a6b0*/  LDC.64 R2, c[0x0][0xc60] ;  /* 0x00031800ff027b82 */ /* 0x000ea20000000a00 */
[----:B------:R-:W1:Y:S08]  /*a6c0*/  FLO.U32 R0, UR4 ;  /* 0x0000000400007d00 */ /* 0x000e7000080e0000 */
[----:B------:R-:W2:Y:S01]  /*a6d0*/  POPC R5, UR4 ;  /* 0x0000000400057d09 */ /* 0x000ea20008000000 */
[----:B-1----:R-:W-:-:S13]  /*a6e0*/  ISETP.EQ.U32.AND P0, PT, R0, R7, PT ;  /* 0x000000070000720c */ /* 0x002fda0003f02070 */
[----:B--2---:R-:W2:Y:S01]  /*a6f0*/  @P0 ATOMG.E.ADD.STRONG.GPU PT, R3, desc[UR50][R2.64], R5 ;  /* 0x00000005020309a8 */ /* 0x004ea200081ee1f2 */
[----:B------:R-:W1:Y:S02]  /*a700*/  S2R R4, SR_LTMASK ;  /* 0x0000000000047919 */ /* 0x000e640000003900 */
[----:B-1----:R-:W-:-:S04]  /*a710*/  LOP3.LUT R4, R4, UR4, RZ, 0xc0, !PT ;  /* 0x0000000404047c12 */ /* 0x002fc8000f8ec0ff */
[----:B------:R-:W1:Y:S01]  /*a720*/  POPC R7, R4 ;  /* 0x0000000400077309 */ /* 0x000e620000000000 */
[----:B--2---:R-:W1:Y:S02]  /*a730*/  SHFL.IDX PT, R0, R3, R0, 0x1f ;  /* 0x00001f0003007589 */ /* 0x004e6400000e0000 */
[----:B-1----:R-:W-:Y:S01]  /*a740*/  IADD3 R16, R0, UR38, R7 ;  /* 0x0000002600107c10 */ /* 0x002fe2000fffe007 */
[----:B------:R-:W-:Y:S06]  /*a750*/  BRA `(.L_x_266) ;  /* 0x00000034007c7947 */ /* 0x000fec0003800000 */
.L_x_265:
[----:B------:R-:W-:Y:S01]  /*a760*/  VIADD R0, R22, 0x18400 ;  /* 0x0001840016007836 */ /* 0x000fe20000000000 */
[----:B------:R-:W-:Y:S04]  /*a770*/  BSSY B6, `(.L_x_267) ;  /* 0x0000013000067945 */ /* 0x000fe80003800000 */
[----:B------:R-:W-:-:S13]  /*a780*/  LOP3.LUT P0, RZ, R0, 0x3ff, RZ, 0xc0, !PT ;  /* 0x000003ff00ff7812 */ /* 0x000fda000780c0ff */
        /* <DEDUP_REMOVED lines=9> */
[----:B------:R-:W-:Y:S01]  /*a820*/  MOV R8, 0x70 ;  /* 0x0000007000087802 */ /* 0x000fe20000000f00 */
[----:B------:R-:W-:Y:S02]  /*a830*/  IMAD.U32 R7, RZ, RZ, UR9 ;  /* 0x00000009ff077e24 */ /* 0x000fe4000f8e00ff */
[----:B------:R-:W-:-:S02]  /*a840*/  IMAD.U32 R10, RZ, RZ, UR4 ;  /* 0x00000004ff0a7e24 */ /* 0x000fc4000f8e00ff */
[----:B------:R-:W-:Y:S02]  /*a850*/  IMAD.U32 R11, RZ, RZ, UR5 ;  /* 0x00000005ff0b7e24 */ /* 0x000fe4000f8e00ff */
[----:B------:R-:W-:Y:S02]  /*a860*/  IMAD.MOV.U32 R12, RZ, RZ, 0x1 ;  /* 0x00000001ff0c7424 */ /* 0x000fe400078e00ff */
[----:B------:R-:W-:-:S07]  /*a870*/  IMAD.MOV.U32 R13, RZ, RZ, RZ ;  /* 0x000000ffff0d7224 */ /* 0x000fce00078e00ff */
[----:B------:R-:W-:-:S07]  /*a880*/  LEPC R20, `(.L_x_268) ;  /* 0x000000001014794e */ /* 0x000fce0000000000 */
[----:B01----:R-:W-:Y:S05]  /*a890*/  CALL.ABS.NOINC R2 ;  /* 0x0000000002007343 */ /* 0x003fea0003c00000 */
.L_x_268:
[----:B------:R-:W-:Y:S05]  /*a8a0*/  BSYNC B6 ;  /* 0x0000000000067941 */ /* 0x000fea0003800000 */
.L_x_267:
        /* <DEDUP_REMOVED lines=8> */
[----:B------:R1:W2:Y:S01]  /*a930*/  LDC.64 R2, c[0x4][R26] ;  /* 0x010000001a027b82 */ /* 0x0002a20000000a00 */
[----:B------:R-:W-:Y:S01]  /*a940*/  IMAD.U32 R4, RZ, RZ, UR6 ;  /* 0x00000006ff047e24 */ /* 0x000fe2000f8e00ff */
[----:B------:R-:W-:Y:S01]  /*a950*/  MOV R5, UR7 ;  /* 0x0000000700057c02 */ /* 0x000fe20008000f00 */
[----:B------:R-:W-:Y:S01]  /*a960*/  IMAD.U32 R6, RZ, RZ, UR8 ;  /* 0x00000008ff067e24 */ /* 0x000fe2000f8e00ff */
[----:B------:R-:W-:Y:S01]  /*a970*/  MOV R8, 0x70 ;  /* 0x0000007000087802 */ /* 0x000fe20000000f00 */
[----:B------:R-:W-:Y:S02]  /*a980*/  IMAD.U32 R7, RZ, RZ, UR9 ;  /* 0x00000009ff077e24 */ /* 0x000fe4000f8e00ff */
[----:B------:R-:W-:-:S02]  /*a990*/  IMAD.U32 R10, RZ, RZ, UR4 ;  /* 0x00000004ff0a7e24 */ /* 0x000fc4000f8e00ff */
[----:B------:R-:W-:Y:S02]  /*a9a0*/  IMAD.U32 R11, RZ, RZ, UR5 ;  /* 0x00000005ff0b7e24 */ /* 0x000fe4000f8e00ff */
[----:B------:R-:W-:Y:S02]  /*a9b0*/  IMAD.MOV.U32 R12, RZ, RZ, 0x1 ;  /* 0x00000001ff0c7424 */ /* 0x000fe400078e00ff */
[----:B-1----:R-:W-:-:S07]  /*a9c0*/  IMAD.MOV.U32 R13, RZ, RZ, RZ ;  /* 0x000000ffff0d7224 */ /* 0x002fce00078e00ff */
[----:B------:R-:W-:-:S07]  /*a9d0*/  LEPC R20, `(.L_x_271) ;  /* 0x000000001014794e */ /* 0x000fce0000000000 */
[----:B0-2---:R-:W-:Y:S05]  /*a9e0*/  CALL.ABS.NOINC R2 ;  /* 0x0000000002007343 */ /* 0x005fea0003c00000 */
.L_x_271:
[----:B------:R0:W1:Y:S01]  /*a9f0*/  LDC.64 R2, c[0x4][R26] ;  /* 0x010000001a027b82 */ /* 0x0000620000000a00 */
[----:B------:R-:W-:Y:S01]  /*aa00*/  ULDC.64 UR6, c[0x4][0x80] ;  /* 0x0100200000067ab9 */ /* 0x000fe20000000a00 */
[----:B------:R-:W-:Y:S01]  /*aa10*/  ULDC.64 UR8, c[0x4][0x88] ;  /* 0x0100220000087ab9 */ /* 0x000fe20000000a00 */
[----:B------:R-:W-:Y:S01]  /*aa20*/  ULDC.64 UR4, c[0x4][0x18] ;  /* 0x0100060000047ab9 */ /* 0x000fe20000000a00 */
        /* <DEDUP_REMOVED lines=8> */
[----:B0-----:R-:W-:-:S07]  /*aab0*/  IMAD.MOV.U32 R13, RZ, RZ, RZ ;  /* 0x000000ffff0d7224 */ /* 0x001fce00078e00ff */
[----:B------:R-:W-:-:S07]  /*aac0*/  LEPC R20, `(.L_x_270) ;  /* 0x000000001014794e */ /* 0x000fce0000000000 */
[----:B-1----:R-:W-:Y:S05]  /*aad0*/  CALL.ABS.NOINC R2 ;  /* 0x0000000002007343 */ /* 0x002fea0003c00000 */
.L_x_270:
[----:B------:R-:W-:Y:S05]  /*aae0*/  BSYNC B6 ;  /* 0x0000000000067941 */ /* 0x000fea0003800000 */
.L_x_269:
[----:B------:R-:W-:Y:S01]  /*aaf0*/  ULDC.64 UR4, c[0x0][0x9f8] ;  /* 0x00027e0000047ab9 */ /* 0x000fe20000000a00 */
[----:B------:R-:W1:Y:S01]  /*ab00*/  S2R R20, SR_TID.X ;  /* 0x0000000000147919 */ /* 0x000e620000002100 */
[----:B------:R-:W-:Y:S01]  /*ab10*/  ISETP.NE.U32.AND P0, PT, RZ, UR4, PT ;  /* 0x00000004ff007c0c */ /* 0x000fe2000bf05070 */
[----:B------:R-:W2:Y:S03]  /*ab20*/  LDC R6, c[0x0][0x430] ;  /* 0x00010c00ff067b82 */ /* 0x000ea60000000800 */
[----:B------:R-:W-:-:S13]  /*ab30*/  ISETP.NE.AND.EX P0, PT, RZ, UR5, PT, P0 ;  /* 0x00000005ff007c0c */ /* 0x000fda000bf05300 */
[----:B------:R-:W-:Y:S01]  /*ab40*/  @P0 IADD3 R2, P1, R23, UR4, RZ ;  /* 0x0000000417020c10 */ /* 0x000fe2000ff3e0ff */
[----:B------:R-:W3:Y:S01]  /*ab50*/  S2R R21, SR_TID.X ;  /* 0x0000000000157919 */ /* 0x000ee20000002100 */
[----:B------:R-:W-:Y:S01]  /*ab60*/  LEA.HI.SX32 R26, R32, 0xffffffff, 0x19 ;  /* 0xffffffff201a7811 */ /* 0x000fe200078fcaff */
[----:B------:R-:W-:Y:S01]  /*ab70*/  IMAD.U32 R10, RZ, RZ, UR37 ;  /* 0x00000025ff0a7e24 */ /* 0x000fe2000f8e00ff */
[----:B------:R-:W-:Y:S01]  /*ab80*/  @P0 IADD3.X R3, R24, UR5, RZ, P1, !PT ;  /* 0x0000000518030c10 */ /* 0x000fe20008ffe4ff */
[----:B------:R-:W-:-:S04]  /*ab90*/  ULDC UR4, c[0x0][0x2f4] ;  /* 0x0000bd0000047ab9 */ /* 0x000fc80000000800 */
[----:B------:R4:W4:Y:S01]  /*aba0*/  @P0 LDG.E R33, desc[UR50][R2.64] ;  /* 0x0000003202210981 */ /* 0x000922000c1e1900 */
[----:B--2---:R-:W-:Y:S01]  /*abb0*/  ISETP.NE.AND P2, PT, R6, 0x1, PT ;  /* 0x000000010600780c */ /* 0x004fe20003f45270 */
[----:B------:R-:W-:Y:S01]  /*abc0*/  IMAD.SHL.U32 R8, R26, 0x80, RZ ;  /* 0x000000801a087824 */ /* 0x000fe200078e00ff */
[----:B------:R-:W-:Y:S02]  /*abd0*/  LOP3.LUT R27, R27, 0xfffffff7, RZ, 0xc0, !PT ;  /* 0xfffffff71b1b7812 */ /* 0x000fe400078ec0ff */
[----:B-1----:R-:W-:-:S04]  /*abe0*/  LOP3.LUT R20, R20, 0x7f, RZ, 0xc0, !PT ;  /* 0x0000007f14147812 */ /* 0x002fc800078ec0ff */
[----:B------:R-:W-:-:S05]  /*abf0*/  SHF.R.U32.HI R20, RZ, 0x3, R20 ;  /* 0x00000003ff147819 */ /* 0x000fca0000011614 */
[----:B------:R-:W1:Y:S01]  /*ac00*/  @P2 LDC R0, c[0x0][0x434] ;  /* 0x00010d00ff002b82 */ /* 0x000e620000000800 */
[----:B------:R-:W-:-:S07]  /*ac10*/  @P2 LOP3.LUT R27, R27, 0x8, RZ, 0xfc, !PT ;  /* 0x000000081b1b2812 */ /* 0x000fce00078efcff */
[----:B------:R-:W2:Y:S01]  /*ac20*/  @P2 LDC R7, c[0x0][0x438] ;  /* 0x00010e00ff072b82 */ /* 0x000ea20000000800 */
[----:B---3--:R-:W-:-:S05]  /*ac30*/  IMAD.SHL.U32 R21, R21, 0x10, RZ ;  /* 0x0000001015157824 */ /* 0x008fca00078e00ff */
[----:B------:R-:W-:-:S04]  /*ac40*/  LOP3.LUT R21, R21, 0x70, RZ, 0xc0, !PT ;  /* 0x0000007015157812 */ /* 0x000fc800078ec0ff */
[----:B------:R-:W-:-:S04]  /*ac50*/  LOP3.LUT R4, R8, R20, R21, 0xfe, !PT ;  /* 0x0000001408047212 */ /* 0x000fc800078efe15 */
[C---:B------:R-:W-:Y:S01]  /*ac60*/  ISETP.GE.AND P0, PT, R4.reuse, R35, PT ;  /* 0x000000230400720c */ /* 0x040fe20003f06270 */
[----:B------:R-:W-:-:S04]  /*ac70*/  IMAD.IADD R9, R4, 0x1, R36 ;  /* 0x0000000104097824 */ /* 0x000fc800078e0224 */
[----:B-1----:R-:W-:Y:S01]  /*ac80*/  @P2 IMAD.HI.U32 R0, R9, R0, RZ ;  /* 0x0000000009002227 */ /* 0x002fe200078e00ff */
[----:B----4-:R-:W-:-:S04]  /*ac90*/  MOV R2, R9 ;  /* 0x0000000900027202 */ /* 0x010fc80000000f00 */
[----:B--2---:R-:W-:-:S03]  /*aca0*/  @P2 SHF.R.U32.HI R2, RZ, R7, R0 ;  /* 0x00000007ff022219 */ /* 0x004fc60000011600 */
[----:B------:R-:W1:Y:S01]  /*acb0*/  @!P0 LDC.64 R4, c[0x0][0x428] ;  /* 0x00010a00ff048b82 */ /* 0x000e620000000a00 */
[--C-:B------:R-:W-:Y:S01]  /*acc0*/  @!P0 SHF.R.S32.HI R3, RZ, 0x1f, R2.reuse ;  /* 0x0000001fff038819 */ /* 0x100fe20000011402 */
[----:B------:R-:W-:-:S04]  /*acd0*/  IMAD.MOV R0, RZ, RZ, -R2 ;  /* 0x000000ffff007224 */ /* 0x000fc800078e0a02 */
[----:B------:R-:W-:Y:S01]  /*ace0*/  IMAD R0, R6, R0, R9 ;  /* 0x0000000006007224 */ /* 0x000fe200078e0209 */
[----:B------:R-:W-:Y:S02]  /*acf0*/  ISETP.NE.AND P2, PT, R10, 0x3, PT ;  /* 0x000000030a00780c */ /* 0x000fe40003f45270 */
[----:B------:R-:W-:-:S11]  /*ad00*/  LOP3.LUT R27, R27, 0xfffffffb, RZ, 0xc0, !PT ;  /* 0xfffffffb1b1b7812 */ /* 0x000fd600078ec0ff */
[----:B------:R-:W-:-:S04]  /*ad10*/  @P2 LOP3.LUT R27, R27, 0x4, RZ, 0xfc, !PT ;  /* 0x000000041b1b2812 */ /* 0x000fc800078efcff */
[----:B------:R-:W-:Y:S01]  /*ad20*/  LOP3.LUT R27, R27, 0xfffffffd, RZ, 0xc0, !PT ;  /* 0xfffffffd1b1b7812 */ /* 0x000fe200078ec0ff */
[----:B------:R-:W-:Y:S01]  /*ad30*/  UMOV UR5, 0xffffffff ;  /* 0xffffffff00057882 */ /* 0x000fe20000000000 */
[-C--:B-1----:R-:W-:Y:S01]  /*ad40*/  @!P0 IMAD.WIDE.U32 R6, R33, R4.reuse, R2 ;  /* 0x0000000421068225 */ /* 0x082fe200078e0002 */
[----:B------:R-:W-:Y:S01]  /*ad50*/  SHF.R.S32.HI R37, RZ, 0x1f, R33 ;  /* 0x0000001fff257819 */ /* 0x000fe20000011421 */
[----:B------:R-:W1:Y:S04]  /*ad60*/  @!P0 LDC.64 R2, c[0x0][0x418] ;  /* 0x00010600ff028b82 */ /* 0x000e680000000a00 */
[----:B------:R-:W-:Y:S02]  /*ad70*/  @!P0 IMAD R9, R37, R4, RZ ;  /* 0x0000000425098224 */ /* 0x000fe400078e02ff */
[----:B------:R-:W-:-:S02]  /*ad80*/  IMAD.MOV.U32 R4, RZ, RZ, RZ ;  /* 0x000000ffff047224 */ /* 0x000fc400078e00ff */
[----:B------:R-:W-:-:S04]  /*ad90*/  @!P0 IMAD R5, R33, R5, R9 ;  /* 0x0000000521058224 */ /* 0x000fc800078e0209 */
[----:B------:R-:W-:Y:S01]  /*ada0*/  @!P0 IMAD.IADD R5, R7, 0x1, R5 ;  /* 0x0000000107058824 */ /* 0x000fe200078e0205 */
[----:B-1----:R-:W-:-:S04]  /*adb0*/  @!P0 LEA R2, P1, R6, R2, 0x2 ;  /* 0x0000000206028211 */ /* 0x002fc800078210ff */
[----:B------:R-:W-:-:S05]  /*adc0*/  @!P0 LEA.HI.X R3, R6, R3, R5, 0x2, P1 ;  /* 0x0000000306038211 */ /* 0x000fca00008f1405 */
[----:B------:R1:W5:Y:S01]  /*add0*/  @!P0 LDG.E R4, desc[UR50][R2.64] ;  /* 0x0000003202048981 */ /* 0x000362000c1e1900 */
[----:B------:R-:W-:-:S13]  /*ade0*/  ISETP.GE.AND P0, PT, R30, UR4, PT ;  /* 0x000000041e007c0c */ /* 0x000fda000bf06270 */
[----:B------:R-:W-:Y:S02]  /*adf0*/  @P0 LOP3.LUT R27, R27, 0x2, RZ, 0xfc, !PT ;  /* 0x000000021b1b0812 */ /* 0x000fe400078efcff */
[----:B------:R-:W-:Y:S02]  /*ae00*/  ISETP.GE.AND P0, PT, R29, UR4, PT ;  /* 0x000000041d007c0c */ /* 0x000fe4000bf06270 */
[----:B------:R-:W-:-:S11]  /*ae10*/  LOP3.LUT R27, R27, 0xfffffffe, RZ, 0xc0, !PT ;  /* 0xfffffffe1b1b7812 */ /* 0x000fd600078ec0ff */
[----:B------:R-:W-:Y:S01]  /*ae20*/  @P0 LOP3.LUT R27, R27, 0x1, RZ, 0xfc, !PT ;  /* 0x000000011b1b0812 */ /* 0x000fe200078efcff */
[----:B-1----:R-:W-:Y:S06]  /*ae30*/  BRA.DIV UR5, `(.L_x_272) ;  /* 0x0000003e05a07947 */ /* 0x002fec000b800000 */
.L_x_340:
[----:B0-----:R-:W-:Y:S01]  /*ae40*/  SHF.R.S32.HI R32, RZ, 0x1f, R18 ;  /* 0x0000001fff207819 */ /* 0x001fe20000011412 */
[----:B------:R-:W-:Y:S06]  /*ae50*/  @!P2 BRA `(.L_x_273) ;  /* 0x000000000004a947 */ /* 0x000fec0003800000 */
[----:B------:R-:W-:Y:S01]  /*ae60*/  BPT.TRAP 0x1 ;  /* 0x000000040000795c */ /* 0x000fe20000300000 */
.L_x_273:
[----:B------:R-:W-:Y:S01]  /*ae70*/  SHF.R.S32.HI R6, RZ, 0x1f, R0 ;  /* 0x0000001fff067819 */ /* 0x000fe20000011400 */
[----:B------:R-:W-:Y:S01]  /*ae80*/  ULDC.64 UR4, c[0x0][0x328] ;  /* 0x0000ca0000047ab9 */ /* 0x000fe20000000a00 */
[----:B------:R-:W-:Y:S01]  /*ae90*/  BSSY B0, `(.L_x_274) ;  /* 0x0000017000007945 */ /* 0x000fe20003800000 */
[----:B------:R-:W-:-:S04]  /*aea0*/  IMAD.WIDE.U32 R2, R0, UR4, RZ ;  /* 0x0000000400027c25 */ /* 0x000fc8000f8e00ff */
[----:B------:R-:W-:-:S04]  /*aeb0*/  IMAD R5, R6, UR4, RZ ;  /* 0x0000000406057c24 */ /* 0x000fc8000f8e02ff */
[----:B------:R-:W-:Y:S01]  /*aec0*/  IMAD R5, R0, UR5, R5 ;  /* 0x0000000500057c24 */ /* 0x000fe2000f8e0205 */
[----:B------:R-:W-:-:S04]  /*aed0*/  ULDC.64 UR4, c[0x0][0x338] ;  /* 0x0000ce0000047ab9 */ /* 0x000fc80000000a00 */
[----:B------:R-:W-:Y:S02]  /*aee0*/  IADD3 R3, R3, R5, RZ ;  /* 0x0000000503037210 */ /* 0x000fe40007ffe0ff */
[----:B-----5:R-:W-:Y:S01]  /*aef0*/  SHF.R.S32.HI R5, RZ, 0x1f, R4 ;  /* 0x0000001fff057819 */ /* 0x020fe20000011404 */
[----:B------:R-:W-:-:S04]  /*af00*/  IMAD.WIDE.U32 R2, R4, UR4, R2 ;  /* 0x0000000404027c25 */ /* 0x000fc8000f8e0002 */
[----:B------:R-:W-:-:S04]  /*af10*/  IMAD R7, R5, UR4, RZ ;  /* 0x0000000405077c24 */ /* 0x000fc8000f8e02ff */
[----:B------:R-:W-:Y:S01]  /*af20*/  IMAD R7, R4, UR5, R7 ;  /* 0x0000000504077c24 */ /* 0x000fe2000f8e0207 */
[----:B------:R-:W-:-:S03]  /*af30*/  ULDC.64 UR4, c[0x0][0x330] ;  /* 0x0000cc0000047ab9 */ /* 0x000fc60000000a00 */
[----:B------:R-:W-:Y:S02]  /*af40*/  IMAD.IADD R3, R3, 0x1, R7 ;  /* 0x0000000103037824 */ /* 0x000fe400078e0207 */
[----:B------:R-:W-:Y:S02]  /*af50*/  IMAD R7, R32, UR4, RZ ;  /* 0x0000000420077c24 */ /* 0x000fe4000f8e02ff */
[----:B------:R-:W-:-:S04]  /*af60*/  IMAD.WIDE.U32 R2, R18, UR4, R2 ;  /* 0x0000000412027c25 */ /* 0x000fc8000f8e0002 */
[----:B------:R-:W-:Y:S01]  /*af70*/  IMAD R7, R18, UR5, R7 ;  /* 0x0000000512077c24 */ /* 0x000fe2000f8e0207 */
[----:B------:R-:W-:Y:S02]  /*af80*/  ULDC.64 UR4, c[0x0][0x318] ;  /* 0x0000c60000047ab9 */ /* 0x000fe40000000a00 */
[----:B------:R-:W-:Y:S01]  /*af90*/  LEA R23, P0, R2, UR4, 0x1 ;  /* 0x0000000402177c11 */ /* 0x000fe2000f8008ff */
[----:B------:R-:W-:-:S05]  /*afa0*/  IMAD.IADD R7, R3, 0x1, R7 ;  /* 0x0000000103077824 */ /* 0x000fca00078e0207 */
[----:B------:R-:W-:Y:S01]  /*afb0*/  LEA.HI.X R24, R2, UR5, R7, 0x1, P0 ;  /* 0x0000000502187c11 */ /* 0x000fe200080f0c07 */
[----:B------:R-:W-:Y:S01]  /*afc0*/  IMAD R7, R25, 0x8, R22 ;  /* 0x0000000819077824 */ /* 0x000fe200078e0216 */
[----:B------:R-:W-:-:S04]  /*afd0*/  SHF.L.U32 R2, R28, 0x1f, RZ ;  /* 0x0000001f1c027819 */ /* 0x000fc800000006ff */
[----:B------:R-:W0:Y:S02]  /*afe0*/  SYNCS.PHASECHK.TRANS64.TRYWAIT P0, [R7+URZ+0x28840], R2 ;  /* 0x02884002070075a7 */ /* 0x000e24000800017f */
[----:B0-----:R-:W-:Y:S05]  /*aff0*/  @!P0 BRA `(.L_x_275) ;  /* 0x0000003c00648947 */ /* 0x001fea0003800000 */
.L_x_341:
[----:B------:R-:W-:Y:S05]  /*b000*/  BSYNC B0 ;  /* 0x0000000000007941 */ /* 0x000fea0003800000 */
.L_x_274:
[----:B------:R-:W1:Y:S01]  /*b010*/  S2R R9, SR_TID.X ;  /* 0x0000000000097919 */ /* 0x000e620000002100 */
        /* <DEDUP_REMOVED lines=12> */
[----:B------:R-:W-:Y:S01]  /*b0e0*/  IMAD R0, R32, UR4, RZ ;  /* 0x0000000420007c24 */ /* 0x000fe2000f8e02ff */
[----:B------:R-:W-:Y:S01]  /*b0f0*/  IADD3 R3, R3, R5, RZ ;  /* 0x0000000503037210 */ /* 0x000fe20007ffe0ff */
[----:B------:R-:W-:Y:S02]  /*b100*/  IMAD R5, R25, 0x4000, R34 ;  /* 0x0000400019057824 */ /* 0x000fe400078e0222 */
[C---:B------:R-:W-:Y:S02]  /*b110*/  IMAD R0, R18.reuse, UR5, R0 ;  /* 0x0000000512007c24 */ /* 0x040fe4000f8e0200 */
[----:B------:R-:W-:Y:S01]  /*b120*/  IMAD.WIDE.U32 R2, R18, UR4, R2 ;  /* 0x0000000412027c25 */ /* 0x000fe2000f8e0002 */
[----:B------:R-:W-:Y:S01]  /*b130*/  ULDC.64 UR4, c[0x0][0x2e8] ;  /* 0x0000ba0000047ab9 */ /* 0x000fe20000000a00 */
[----:B-1----:R-:W-:Y:S02]  /*b140*/  LOP3.LUT R9, R9, 0x7f, RZ, 0xc0, !PT ;  /* 0x0000007f09097812 */ /* 0x002fe400078ec0ff */
[----:B------:R-:W-:Y:S01]  /*b150*/  IMAD.IADD R0, R3, 0x1, R0 ;  /* 0x0000000103007824 */ /* 0x000fe200078e0200 */
[----:B------:R-:W-:Y:S01]  /*b160*/  LEA R4, P0, R2, UR4, 0x1 ;  /* 0x0000000402047c11 */ /* 0x000fe2000f8008ff */
[----:B------:R-:W-:Y:S01]  /*b170*/  UMOV UR4, 0xffffffff ;  /* 0xffffffff00047882 */ /* 0x000fe20000000000 */
[----:B------:R-:W-:-:S02]  /*b180*/  SHF.R.U32.HI R9, RZ, 0x3, R9 ;  /* 0x00000003ff097819 */ /* 0x000fc40000011609 */
[----:B------:R-:W-:Y:S02]  /*b190*/  LEA.HI.X R0, R2, UR5, R0, 0x1, P0 ;  /* 0x0000000502007c11 */ /* 0x000fe400080f0c00 */
[----:B------:R-:W-:-:S04]  /*b1a0*/  IADD3 R6, -R9, R35, -R8 ;  /* 0x0000002309067210 */ /* 0x000fc80007ffe908 */
[----:B------:R-:W-:Y:S01]  /*b1b0*/  ISETP.GE.AND P0, PT, R6, 0x1, PT ;  /* 0x000000010600780c */ /* 0x000fe20003f06270 */
[----:B------:R-:W-:-:S12]  /*b1c0*/  BRA.DIV UR4, `(.L_x_276) ;  /* 0x0000003e04047947 */ /* 0x000fd8000b800000 */
[----:B------:R-:W0:Y:S01]  /*b1d0*/  SHFL.IDX PT, R3, R4, RZ, 0x181f ;  /* 0x00181fff04037589 */ /* 0x000e2200000e0000 */
[----:B------:R-:W-:-:S03]  /*b1e0*/  @P0 IMAD R8, R5, 0x2, R22 ;  /* 0x0000000205080824 */ /* 0x000fc600078e0216 */
[----:B------:R-:W1:Y:S01]  /*b1f0*/  SHFL.IDX PT, R2, R0, RZ, 0x181f ;  /* 0x00181fff00027589 */ /* 0x000e6200000e0000 */
[----:B0-----:R-:W-:-:S05]  /*b200*/  @P0 LEA R3, P1, R30, R3, 0x1 ;  /* 0x000000031e030211 */ /* 0x001fca00078208ff */
[----:B-1----:R-:W-:Y:S01]  /*b210*/  @P0 IMAD.X R2, RZ, RZ, R2, P1 ;  /* 0x000000ffff020224 */ /* 0x002fe200008e0602 */
[----:B------:R-:W-:-:S04]  /*b220*/  ISETP.GE.AND P1, PT, R6, 0x11, PT ;  /* 0x000000110600780c */ /* 0x000fc80003f26270 */
[----:B------:R-:W-:-:S04]  /*b230*/  @P0 LOP3.LUT R3, R3, R2, RZ, 0x3c, !PT ;  /* 0x0000000203030212 */ /* 0x000fc800078e3cff */
[----:B------:R-:W-:-:S04]  /*b240*/  @P0 LOP3.LUT R2, R3, R2, RZ, 0x3c, !PT ;  /* 0x0000000203020212 */ /* 0x000fc800078e3cff */
[----:B------:R-:W-:-:S05]  /*b250*/  @P0 LOP3.LUT R3, R3, R2, RZ, 0x3c, !PT ;  /* 0x0000000203030212 */ /* 0x000fca00078e3cff */
[----:B------:R-:W-:Y:S01]  /*b260*/  @!PT LDS RZ, [RZ] ;  /* 0x00000000fffff984 */ /* 0x000fe20000000800 */
[----:B------:R-:W-:Y:S04]  /*b270*/  @P0 LDGSTS.E.BYPASS.LTC128B.128 [R8+0x18400], desc[UR50][R2.64], !P3 ;  /* 0x1840000002080fae */ /* 0x000fe8000d901d72 */
[----:B------:R0:W-:Y:S04]  /*b280*/  @P0 LDGSTS.E.BYPASS.LTC128B.128 [R8+0x1c400], desc[UR50][R2.64+0x80], !P2 ;  /* 0x1c40008002080fae */ /* 0x0001e8000d101d72 */
[----:B0-----:R-:W0:Y:S01]  /*b290*/  SHFL.IDX PT, R3, R4, 0x1, 0x181f ;  /* 0x00381f0004037f89 */ /* 0x001e2200000e0000 */
[----:B------:R-:W-:-:S03]  /*b2a0*/  @P1 IMAD R8, R5, 0x2, R22 ;  /* 0x0000000205081824 */ /* 0x000fc600078e0216 */
[----:B------:R-:W1:Y:S01]  /*b2b0*/  SHFL.IDX PT, R2, R0, 0x1, 0x181f ;  /* 0x00381f0000027f89 */ /* 0x000e6200000e0000 */
[----:B0-----:R-:W-:-:S04]  /*b2c0*/  @P1 LEA R3, P0, R30, R3, 0x1 ;  /* 0x000000031e031211 */ /* 0x001fc800078008ff */
[----:B-1----:R-:W-:-:S04]  /*b2d0*/  @P1 IADD3.X R2, RZ, R2, RZ, P0, !PT ;  /* 0x00000002ff021210 */ /* 0x002fc800007fe4ff */
[----:B------:R-:W-:-:S04]  /*b2e0*/  @P1 LOP3.LUT R3, R3, R2, RZ, 0x3c, !PT ;  /* 0x0000000203031212 */ /* 0x000fc800078e3cff */
[----:B------:R-:W-:-:S04]  /*b2f0*/  @P1 LOP3.LUT R2, R3, R2, RZ, 0x3c, !PT ;  /* 0x0000000203021212 */ /* 0x000fc800078e3cff */
[----:B------:R-:W-:-:S05]  /*b300*/  @P1 LOP3.LUT R3, R3, R2, RZ, 0x3c, !PT ;  /* 0x0000000203031212 */ /* 0x000fca00078e3cff */
[----:B------:R-:W-:Y:S04]  /*b310*/  @P1 LDGSTS.E.BYPASS.LTC128B.128 [R8+0x18c00], desc[UR50][R2.64], !P3 ;  /* 0x18c0000002081fae */ /* 0x000fe8000d901d72 */
[----:B------:R0:W-:Y:S01]  /*b320*/  @P1 LDGSTS.E.BYPASS.LTC128B.128 [R8+0x1cc00], desc[UR50][R2.64+0x80], !P2 ;  /* 0x1cc0008002081fae */ /* 0x0001e2000d101d72 */
[----:B------:R-:W-:-:S03]  /*b330*/  ISETP.GE.AND P1, PT, R6, 0x21, PT ;  /* 0x000000210600780c */ /* 0x000fc60003f26270 */
[----:B0-----:R-:W0:Y:S10]  /*b340*/  SHFL.IDX PT, R3, R4, 0x2, 0x181f ;  /* 0x00581f0004037f89 */ /* 0x001e3400000e0000 */
[----:B------:R-:W-:Y:S01]  /*b350*/  @P1 IMAD R8, R5, 0x2, R22 ;  /* 0x0000000205081824 */ /* 0x000fe200078e0216 */
[----:B------:R-:W1:Y:S01]  /*b360*/  SHFL.IDX PT, R2, R0, 0x2, 0x181f ;  /* 0x00581f0000027f89 */ /* 0x000e6200000e0000 */
[----:B0-----:R-:W-:-:S05]  /*b370*/  @P1 LEA R3, P0, R30, R3, 0x1 ;  /* 0x000000031e031211 */ /* 0x001fca00078008ff */
[----:B-1----:R-:W-:-:S05]  /*b380*/  @P1 IMAD.X R2, RZ, RZ, R2, P0 ;  /* 0x000000ffff021224 */ /* 0x002fca00000e0602 */
[----:B------:R-:W-:-:S04]  /*b390*/  @P1 LOP3.LUT R3, R3, R2, RZ, 0x3c, !PT ;  /* 0x0000000203031212 */ /* 0x000fc800078e3cff */
[----:B------:R-:W-:-:S04]  /*b3a0*/  @P1 LOP3.LUT R2, R3, R2, RZ, 0x3c, !PT ;  /* 0x0000000203021212 */ /* 0x000fc800078e3cff */
[----:B------:R-:W-:-:S05]  /*b3b0*/  @P1 LOP3.LUT R3, R3, R2, RZ, 0x3c, !PT ;  /* 0x0000000203031212 */ /* 0x000fca00078e3cff */
[----:B------:R-:W-:Y:S04]  /*b3c0*/  @P1 LDGSTS.E.BYPASS.LTC128B.128 [R8+0x19400], desc[UR50][R2.64], !P3 ;  /* 0x1940000002081fae */ /* 0x000fe8000d901d72 */
[----:B------:R0:W-:Y:S01]  /*b3d0*/  @P1 LDGSTS.E.BYPASS.LTC128B.128 [R8+0x1d400], desc[UR50][R2.64+0x80], !P2 ;  /* 0x1d40008002081fae */ /* 0x0001e2000d101d72 */
[----:B------:R-:W-:-:S03]  /*b3e0*/  ISETP.GE.AND P1, PT, R6, 0x31, PT ;  /* 0x000000310600780c */ /* 0x000fc60003f26270 */
[----:B0-----:R-:W0:Y:S10]  /*b3f0*/  SHFL.IDX PT, R3, R4, 0x3, 0x181f ;  /* 0x00781f0004037f89 */ /* 0x001e3400000e0000 */
[----:B------:R-:W-:Y:S01]  /*b400*/  @P1 LEA R8, R5, R22, 0x1 ;  /* 0x0000001605081211 */ /* 0x000fe200078e08ff */
        /* <DEDUP_REMOVED lines=33> */
[----:B------:R-:W1:Y:S04]  /*b620*/  SHFL.IDX PT, R2, R0, 0x6, 0x181f ;  /* 0x00d81f0000027f89 */ /* 0x000e6800000e0000 */
[----:B------:R-:W2:Y:S01]  /*b630*/  SHFL.IDX PT, R0, R0, 0x7, 0x181f ;  /* 0x00f81f0000007f89 */ /* 0x000ea200000e0000 */
[----:B0-----:R-:W-:-:S04]  /*b640*/  @P1 LEA R3, P0, R30, R3, 0x1 ;  /* 0x000000031e031211 */ /* 0x001fc800078008ff */
[----:B-1----:R-:W-:-:S04]  /*b650*/  @P1 IADD3.X R2, RZ, R2, RZ, P0, !PT ;  /* 0x00000002ff021210 */ /* 0x002fc800007fe4ff */
[----:B------:R-:W-:-:S04]  /*b660*/  @P1 LOP3.LUT R3, R3, R2, RZ, 0x3c, !PT ;  /* 0x0000000203031212 */ /* 0x000fc800078e3cff */
[----:B------:R-:W-:-:S04]  /*b670*/  @P1 LOP3.LUT R2, R3, R2, RZ, 0x3c, !PT ;  /* 0x0000000203021212 */ /* 0x000fc800078e3cff */
[----:B------:R-:W-:-:S05]  /*b680*/  @P1 LOP3.LUT R3, R3, R2, RZ, 0x3c, !PT ;  /* 0x0000000203031212 */ /* 0x000fca00078e3cff */
[----:B------:R-:W-:Y:S04]  /*b690*/  @P1 LDGSTS.E.BYPASS.LTC128B.128 [R8+0x1b400], desc[UR50][R2.64], !P3 ;  /* 0x1b40000002081fae */ /* 0x000fe8000d901d72 */
[----:B------:R0:W-:Y:S04]  /*b6a0*/  @P1 LDGSTS.E.BYPASS.LTC128B.128 [R8+0x1f400], desc[UR50][R2.64+0x80], !P2 ;  /* 0x1f40008002081fae */ /* 0x0001e8000d101d72 */
[----:B0-2---:R0:W1:Y:S02]  /*b6b0*/  SHFL.IDX PT, R2, R4, 0x7, 0x181f ;  /* 0x00f81f0004027f89 */ /* 0x00506400000e0000 */
.L_x_359:
[----:B------:R-:W-:-:S13]  /*b6c0*/  ISETP.GE.AND P0, PT, R6, 0x71, PT ;  /* 0x000000710600780c */ /* 0x000fda0003f06270 */
[----:B-1----:R-:W-:Y:S01]  /*b6d0*/  @P0 LEA R2, P1, R30, R2, 0x1 ;  /* 0x000000021e020211 */ /* 0x002fe200078208ff */
[----:B------:R-:W-:-:S04]  /*b6e0*/  @P0 IMAD R5, R5, 0x2, R22 ;  /* 0x0000000205050824 */ /* 0x000fc800078e0216 */
[----:B------:R-:W-:-:S05]  /*b6f0*/  @P0 IMAD.X R3, RZ, RZ, R0, P1 ;  /* 0x000000ffff030224 */ /* 0x000fca00008e0600 */
[----:B------:R-:W-:Y:S01]  /*b700*/  @!PT LDS RZ, [RZ] ;  /* 0x00000000fffff984 */ /* 0x000fe20000000800 */
[----:B------:R-:W-:Y:S01]  /*b710*/  @!PT LDS RZ, [RZ] ;  /* 0x00000000fffff984 */ /* 0x000fe20000000800 */
[----:B------:R-:W-:Y:S01]  /*b720*/  @!PT LDS RZ, [RZ] ;  /* 0x00000000fffff984 */ /* 0x000fe20000000800 */
[----:B------:R1:W-:Y:S04]  /*b730*/  @P0 LDGSTS.E.BYPASS.LTC128B.128 [R5+0x1bc00], desc[UR50][R2.64], !P3 ;  /* 0x1bc0000002050fae */ /* 0x0003e8000d901d72 */
[----:B------:R1:W-:Y:S01]  /*b740*/  @P0 LDGSTS.E.BYPASS.LTC128B.128 [R5+0x1fc00], desc[UR50][R2.64+0x80], !P2 ;  /* 0x1fc0008002050fae */ /* 0x0003e2000d101d72 */
[----:B------:R-:W-:Y:S01]  /*b750*/  PLOP3.LUT P0, PT, PT, PT, PT, 0x80, 0x0 ;  /* 0x000000000000781c */ /* 0x000fe20003f0f070 */
[----:B------:R-:W-:-:S12]  /*b760*/  NOP ;  /* 0x0000000000007918 */ /* 0x000fd80000000000 */
.L_x_277:
[----:B------:R-:W-:Y:S02]  /*b770*/  PLOP3.LUT P1, PT, P1, P0, PT, 0xa2, 0x0 ;  /* 0x000000000000781c */ /* 0x000fe40000f21472 */
[----:B------:R-:W-:-:S08]  /*b780*/  @P0 R2UR P1, UR4, R7 ;  /* 0x00000000070402ca */ /* 0x000fd00000020000 */
[----:B------:R-:W-:-:S05]  /*b790*/  @P0 PLOP3.LUT P0, PT, P1, PT, PT, 0x80, 0x0 ;  /* 0x000000000000081c */ /* 0x000fca0000f0f070 */
[----:B------:R-:W-:Y:S01]  /*b7a0*/  @!P1 SYNCS.ARRIVE.TRANS64.RED.A0T1 RZ, [UR4+0x28830], RZ ;  /* 0x028830ffffff99a7 */ /* 0x000fe20008200404 */
[----:B------:R-:W-:Y:S07]  /*b7b0*/  @!P1 ARRIVES.LDGSTSBAR.64.TRANSCNT [UR4+0x28830] ;  /* 0x02883000ff0099b0 */ /* 0x000fee0008000a84 */
[----:B------:R-:W-:Y:S05]  /*b7c0*/  @P0 BRA.U.ANY `(.L_x_277) ;  /* 0xfffffffd00e80947 */ /* 0x000fea000393ffff */
[----:B------:R-:W-:Y:S01]  /*b7d0*/  NOP ;  /* 0x0000000000007918 */ /* 0x000fe20000000000 */
[----:B------:R-:W-:-:S05]  /*b7e0*/  IMAD.U32 R0, RZ, RZ, UR37 ;  /* 0x00000025ff007e24 */ /* 0x000fca000f8e00ff */
[----:B------:R-:W-:-:S13]  /*b7f0*/  ISETP.NE.AND P2, PT, R0, 0x3, PT ;  /* 0x000000030000780c */ /* 0x000fda0003f45270 */
[----:B------:R-:W-:Y:S05]  /*b800*/  @!P2 BRA `(.L_x_278) ;  /* 0x000000000004a947 */ /* 0x000fea0003800000 */
[----:B------:R-:W-:Y:S01]  /*b810*/  BPT.TRAP 0x1 ;  /* 0x000000040000795c */ /* 0x000fe20000300000 */
.L_x_278:
[----:B-1----:R1:W5:Y:S01]  /*b820*/  LDL.LU R3, [R1+0x4] ;  /* 0x0000040001037983 */ /* 0x0023620000300800 */
[----:B------:R1:W-:Y:S03]  /*b830*/  SYNCS.ARRIVE.TRANS64.A1T0 RZ, [R7+URZ+0x28830], RZ ;  /* 0x028830ff07ff79a7 */ /* 0x0003e6000810003f */
[----:B0-----:R1:W5:Y:S02]  /*b840*/  LDL.LU R4, [R1+0x10] ;  /* 0x0000100001047983 */ /* 0x0013640000300800 */
[----:B------:R-:W-:Y:S05]  /*b850*/  WARPSYNC.ALL ;  /* 0x0000000000007948 */ /* 0x000fea0003800000 */
[----:B------:R-:W-:Y:S01]  /*b860*/  ULDC.64 UR4, c[0x0][0x298] ;  /* 0x0000a60000047ab9 */ /* 0x000fe20000000a00 */
[----:B------:R-:W-:Y:S01]  /*b870*/  IADD3 R2, R22, 0x10400, RZ ;  /* 0x0001040016027810 */ /* 0x000fe20007ffe0ff */
[----:B------:R-:W-:Y:S01]  /*b880*/  BSSY B6, `(.L_x_279) ;  /* 0x000001f000067945 */ /* 0x000fe20003800000 */
[----:B------:R-:W-:Y:S01]  /*b890*/  BAR.SYNC.DEFER_BLOCKING 0x8, 0x180 ;  /* 0x0206000000007b1d */ /* 0x000fe20000010000 */
[----:B------:R-:W-:Y:S02]  /*b8a0*/  LOP3.LUT P1, RZ, R27, 0x10, RZ, 0xc0, !PT ;  /* 0x000000101bff7812 */ /* 0x000fe4000782c0ff */
[----:B------:R-:W-:-:S02]  /*b8b0*/  LOP3.LUT P0, RZ, R2, 0x3ff, RZ, 0xc0, !PT ;  /* 0x000003ff02ff7812 */ /* 0x000fc4000780c0ff */
[----:B------:R-:W-:Y:S02]  /*b8c0*/  SEL R31, R31, RZ, !P1 ;  /* 0x000000ff1f1f7207 */ /* 0x000fe40004800000 */
[----:B-----5:R-:W-:Y:S02]  /*b8d0*/  SHF.R.S32.HI R0, RZ, 0x1f, R3 ;  /* 0x0000001fff007819 */ /* 0x020fe40000011403 */
[----:B------:R-:W-:-:S03]  /*b8e0*/  SEL R4, R4, RZ, !P1 ;  /* 0x000000ff04047207 */ /* 0x000fc60004800000 */
[----:B------:R-:W-:-:S04]  /*b8f0*/  IMAD R0, R0, UR4, RZ ;  /* 0x0000000400007c24 */ /* 0x000fc8000f8e02ff */
[C---:B------:R-:W-:Y:S02]  /*b900*/  IMAD R0, R3.reuse, UR5, R0 ;  /* 0x0000000503007c24 */ /* 0x040fe4000f8e0200 */
[----:B------:R-:W-:-:S04]  /*b910*/  IMAD.WIDE.U32 R2, R3, UR4, RZ ;  /* 0x0000000403027c25 */ /* 0x000fc8000f8e00ff */
[----:B------:R-:W-:Y:S01]  /*b920*/  IMAD.IADD R0, R3, 0x1, R0 ;  /* 0x0000000103007824 */ /* 0x000fe200078e0200 */
[----:B------:R0:W-:Y:S04]  /*b930*/  STL.64 [R1+0x8], R2 ;  /* 0x0000080201007387 */ /* 0x0001e80000100a00 */
[----:B------:R0:W-:Y:S04]  /*b940*/  STL [R1+0x10], R4 ;  /* 0x0000100401007387 */ /* 0x0001e80000100800 */
[----:B------:R0:W-:Y:S01]  /*b950*/  STL [R1+0x4], R0 ;  /* 0x0000040001007387 */ /* 0x0001e20000100800 */
[----:B------:R-:W-:Y:S05]  /*b960*/  @!P0 BRA `(.L_x_280) ;  /* 0x0000000000408947 */ /* 0x000fea0003800000 */
[----:B0-----:R-:W-:Y:S01]  /*b970*/  MOV R2, 0x0 ;  /* 0x0000000000027802 */ /* 0x001fe20000000f00 */
[----:B------:R-:W-:Y:S01]  /*b980*/  ULDC.64 UR4, c[0x4][0x80] ;  /* 0x0100200000047ab9 */ /* 0x000fe20000000a00 */
[----:B------:R-:W-:Y:S01]  /*b990*/  ULDC.64 UR6, c[0x4][0x88] ;  /* 0x0100220000067ab9 */ /* 0x000fe20000000a00 */
[----:B------:R-:W-:Y:S01]  /*b9a0*/  ULDC.64 UR8, c[0x4][0x20] ;  /* 0x0100080000087ab9 */ /* 0x000fe20000000a00 */
[----:B------:R-:W-:Y:S01]  /*b9b0*/  IMAD.U32 R4, RZ, RZ, UR4 ;  /* 0x00000004ff047e24 */ /* 0x000fe2000f8e00ff */
[----:B-1----:R-:W-:Y:S01]  /*b9c0*/  MOV R7, UR7 ;  /* 0x0000000700077c02 */ /* 0x002fe20008000f00 */
[----:B------:R-:W0:Y:S01]  /*b9d0*/  LDC.64 R2, c[0x4][R2] ;  /* 0x0100000002027b82 */ /* 0x000e220000000a00 */
[----:B------:R-:W-:Y:S01]  /*b9e0*/  IMAD.U32 R5, RZ, RZ, UR5 ;  /* 0x00000005ff057e24 */ /* 0x000fe2000f8e00ff */
[----:B------:R-:W-:Y:S01]  /*b9f0*/  MOV R13, RZ ;  /* 0x000000ff000d7202 */ /* 0x000fe20000000f00 */
[----:B------:R-:W-:Y:S02]  /*ba00*/  IMAD.U32 R6, RZ, RZ, UR6 ;  /* 0x00000006ff067e24 */ /* 0x000fe4000f8e00ff */
[----:B------:R-:W-:-:S02]  /*ba10*/  IMAD.U32 R10, RZ, RZ, UR8 ;  /* 0x00000008ff0a7e24 */ /* 0x000fc4000f8e00ff */
[----:B------:R-:W-:Y:S02]  /*ba20*/  IMAD.U32 R11, RZ, RZ, UR9 ;  /* 0x00000009ff0b7e24 */ /* 0x000fe4000f8e00ff */
[----:B------:R-:W-:Y:S02]  /*ba30*/  IMAD.MOV.U32 R8, RZ, RZ, 0x70 ;  /* 0x00000070ff087424 */ /* 0x000fe400078e00ff */
[----:B------:R-:W-:-:S07]  /*ba40*/  IMAD.MOV.U32 R12, RZ, RZ, 0x1 ;  /* 0x00000001ff0c7424 */ /* 0x000fce00078e00ff */
[----:B------:R-:W-:-:S07]  /*ba50*/  LEPC R20, `(.L_x_280) ;  /* 0x000000001014794e */ /* 0x000fce0000000000 */
[----:B0-----:R-:W-:Y:S05]  /*ba60*/  CALL.ABS.NOINC R2 ;  /* 0x0000000002007343 */ /* 0x001fea0003c00000 */
.L_x_280:
[----:B------:R-:W-:Y:S05]  /*ba70*/  BSYNC B6 ;  /* 0x0000000000067941 */ /* 0x000fea0003800000 */
.L_x_279:
[----:B------:R-:W2:Y:S01]  /*ba80*/  LDL.LU R21, [R1+0x4] ;  /* 0x0000040001157983 */ /* 0x000ea20000300800 */
[----:B------:R-:W3:Y:S01]  /*ba90*/  LDC R6, c[0x0][0x448] ;  /* 0x00011200ff067b82 */ /* 0x000ee20000000800 */
[----:B------:R-:W-:Y:S02]  /*baa0*/  ULDC.64 UR4, c[0x0][0x2d8] ;  /* 0x0000b60000047ab9 */ /* 0x000fe40000000a00 */
[----:B0-----:R-:W2:Y:S04]  /*bab0*/  LDL.LU.64 R2, [R1+0x8] ;  /* 0x0000080001027983 */ /* 0x001ea80000300a00 */
[----:B------:R-:W4:Y:S01]  /*bac0*/  LDL.LU R20, [R1+0x10] ;  /* 0x0000100001147983 */ /* 0x000f220000300800 */
[----:B------:R-:W-:-:S03]  /*bad0*/  IMAD R0, R32, UR4, RZ ;  /* 0x0000000420007c24 */ /* 0x000fc6000f8e02ff */
[----:B------:R0:W5:Y:S01]  /*bae0*/  LDL R10, [R1] ;  /* 0x00000000010a7983 */ /* 0x0001620000100800 */
[----:B------:R-:W-:Y:S01]  /*baf0*/  IMAD R5, R18, UR5, R0 ;  /* 0x0000000512057c24 */ /* 0x000fe2000f8e0200 */
[----:B------:R-:W0:Y:S01]  /*bb00*/  S2R R4, SR_TID.X ;  /* 0x0000000000047919 */ /* 0x000e220000002100 */
[----:B---3--:R-:W-:-:S13]  /*bb10*/  ISETP.NE.AND P0, PT, R6, 0x1, PT ;  /* 0x000000010600780c */ /* 0x008fda0003f05270 */
[----:B-1----:R-:W1:Y:S01]  /*bb20*/  @P0 LDC R7, c[0x0][0x450] ;  /* 0x00011400ff070b82 */ /* 0x002e620000000800 */
[----:B0-----:R-:W-:Y:S01]  /*bb30*/  IMAD.SHL.U32 R8, R4, 0x10, RZ ;  /* 0x0000001004087824 */ /* 0x001fe200078e00ff */
[----:B------:R-:W-:-:S04]  /*bb40*/  SHF.L.U32 R4, R17, 0x7, RZ ;  /* 0x0000000711047819 */ /* 0x000fc800000006ff */
[----:B------:R-:W-:Y:S01]  /*bb50*/  LOP3.LUT R8, R8, 0x70, RZ, 0xc0, !PT ;  /* 0x0000007008087812 */ /* 0x000fe200078ec0ff */
[----:B--2---:R-:W-:Y:S02]  /*bb60*/  IMAD.MOV.U32 R3, RZ, RZ, R21 ;  /* 0x000000ffff037224 */ /* 0x004fe400078e0015 */
[----:B------:R0:W5:Y:S01]  /*bb70*/  LDL R21, [R1+0x14] ;  /* 0x0000140001157983 */ /* 0x0001620000100800 */
[----:B------:R-:W-:Y:S01]  /*bb80*/  IMAD.WIDE.U32 R2, R18, UR4, R2 ;  /* 0x0000000412027c25 */ /* 0x000fe2000f8e0002 */
[----:B------:R-:W-:-:S03]  /*bb90*/  ULDC.64 UR4, c[0x0][0x2e0] ;  /* 0x0000b80000047ab9 */ /* 0x000fc60000000a00 */
[----:B----4-:R-:W-:Y:S02]  /*bba0*/  IMAD R0, R20, UR4, RZ ;  /* 0x0000000414007c24 */ /* 0x010fe4000f8e02ff */
[----:B------:R-:W2:Y:S01]  /*bbb0*/  S2R R20, SR_TID.X ;  /* 0x0000000000147919 */ /* 0x000ea20000002100 */
[----:B------:R-:W-:Y:S02]  /*bbc0*/  IMAD.IADD R3, R3, 0x1, R5 ;  /* 0x0000000103037824 */ /* 0x000fe400078e0205 */
[----:B------:R-:W3:Y:S01]  /*bbd0*/  @P0 LDC R5, c[0x0][0x44c] ;  /* 0x00011300ff050b82 */ /* 0x000ee20000000800 */
[C---:B------:R-:W-:Y:S02]  /*bbe0*/  IMAD R0, R31.reuse, UR5, R0 ;  /* 0x000000051f007c24 */ /* 0x040fe4000f8e0200 */
[----:B------:R-:W-:Y:S01]  /*bbf0*/  IMAD.WIDE.U32 R2, R31, UR4, R2 ;  /* 0x000000041f027c25 */ /* 0x000fe2000f8e0002 */
[----:B------:R-:W-:-:S03]  /*bc00*/  ULDC.64 UR4, c[0x0][0x2d0] ;  /* 0x0000b40000047ab9 */ /* 0x000fc60000000a00 */
[----:B------:R-:W-:Y:S01]  /*bc10*/  IMAD.IADD R3, R3, 0x1, R0 ;  /* 0x0000000103037824 */ /* 0x000fe200078e0200 */
[----:B--2---:R-:W-:-:S04]  /*bc20*/  LOP3.LUT R20, R20, 0x7f, RZ, 0xc0, !PT ;  /* 0x0000007f14147812 */ /* 0x004fc800078ec0ff */
[----:B------:R-:W-:-:S04]  /*bc30*/  SHF.R.U32.HI R20, RZ, 0x3, R20 ;  /* 0x00000003ff147819 */ /* 0x000fc80000011614 */
[----:B------:R-:W-:-:S05]  /*bc40*/  LOP3.LUT R0, R4, R20, R8, 0xfe, !PT ;  /* 0x0000001404007212 */ /* 0x000fca00078efe08 */
[----:B---3--:R-:W-:-:S04]  /*bc50*/  @P0 IMAD.HI.U32 R8, R0, R5, RZ ;  /* 0x0000000500080227 */ /* 0x008fc800078e00ff */
[----:B------:R-:W-:Y:S01]  /*bc60*/  IMAD.MOV.U32 R9, RZ, RZ, R0 ;  /* 0x000000ffff097224 */ /* 0x000fe200078e0000 */
[----:B-1----:R-:W-:-:S04]  /*bc70*/  @P0 SHF.R.U32.HI R9, RZ, R7, R8 ;  /* 0x00000007ff090219 */ /* 0x002fc80000011608 */
[--C-:B------:R-:W-:Y:S01]  /*bc80*/  SHF.R.S32.HI R8, RZ, 0x1f, R9.reuse ;  /* 0x0000001fff087819 */ /* 0x100fe20000011409 */
[----:B------:R-:W-:-:S04]  /*bc90*/  IMAD.MOV R5, RZ, RZ, -R9 ;  /* 0x000000ffff057224 */ /* 0x000fc800078e0a09 */
[----:B------:R-:W-:Y:S02]  /*bca0*/  IMAD R0, R6, R5, R0 ;  /* 0x0000000506007224 */ /* 0x000fe400078e0200 */
[----:B------:R-:W-:Y:S02]  /*bcb0*/  IMAD R8, R8, UR4, RZ ;  /* 0x0000000408087c24 */ /* 0x000fe4000f8e02ff */
[----:B------:R-:W-:Y:S01]  /*bcc0*/  IMAD.WIDE.U32 R2, R9, UR4, R2 ;  /* 0x0000000409027c25 */ /* 0x000fe2000f8e0002 */
[----:B------:R-:W-:-:S03]  /*bcd0*/  SHF.R.S32.HI R7, RZ, 0x1f, R0 ;  /* 0x0000001fff077819 */ /* 0x000fc60000011400 */
[----:B------:R-:W-:Y:S01]  /*bce0*/  IMAD R5, R9, UR5, R8 ;  /* 0x0000000509057c24 */ /* 0x000fe2000f8e0208 */
[----:B------:R-:W-:Y:S02]  /*bcf0*/  ULDC.64 UR4, c[0x0][0x2c8] ;  /* 0x0000b20000047ab9 */ /* 0x000fe40000000a00 */
[----:B------:R-:W-:Y:S02]  /*bd00*/  IMAD R7, R7, UR4, RZ ;  /* 0x0000000407077c24 */ /* 0x000fe4000f8e02ff */
[----:B------:R-:W-:Y:S02]  /*bd10*/  IMAD.IADD R3, R3, 0x1, R5 ;  /* 0x0000000103037824 */ /* 0x000fe400078e0205 */
[C---:B------:R-:W-:Y:S02]  /*bd20*/  IMAD R5, R0.reuse, UR5, R7 ;  /* 0x0000000500057c24 */ /* 0x040fe4000f8e0207 */
[----:B------:R-:W-:Y:S01]  /*bd30*/  IMAD.WIDE.U32 R2, R0, UR4, R2 ;  /* 0x0000000400027c25 */ /* 0x000fe2000f8e0002 */
[----:B------:R-:W-:-:S03]  /*bd40*/  ULDC.64 UR4, c[0x0][0x280] ;  /* 0x0000a00000047ab9 */ /* 0x000fc60000000a00 */
[----:B------:R-:W-:Y:S01]  /*bd50*/  IMAD.IADD R5, R3, 0x1, R5 ;  /* 0x0000000103057824 */ /* 0x000fe200078e0205 */
[C---:B------:R-:W-:Y:S01]  /*bd60*/  LEA R0, P0, R2.reuse, UR4, 0x1 ;  /* 0x0000000402007c11 */ /* 0x040fe2000f8008ff */
[----:B------:R-:W-:Y:S02]  /*bd70*/  ULDC UR4, c[0x0][0x2b8] ;  /* 0x0000ae0000047ab9 */ /* 0x000fe40000000800 */
[----:B------:R-:W-:Y:S02]  /*bd80*/  ISETP.GE.AND P1, PT, R29, UR4, PT ;  /* 0x000000041d007c0c */ /* 0x000fe4000bf26270 */
[----:B------:R-:W-:Y:S02]  /*bd90*/  LEA.HI.X R5, R2, UR5, R5, 0x1, P0 ;  /* 0x0000000502057c11 */ /* 0x000fe400080f0c05 */
[----:B------:R-:W-:Y:S01]  /*bda0*/  ISETP.GE.AND P0, PT, R30, UR4, PT ;  /* 0x000000041e007c0c */ /* 0x000fe2000bf06270 */
[----:B------:R-:W-:-:S03]  /*bdb0*/  UMOV UR4, 0xffffffff ;  /* 0xffffffff00047882 */ /* 0x000fc60000000000 */
[----:B0-----:R-:W-:Y:S09]  /*bdc0*/  BRA.DIV UR4, `(.L_x_281) ;  /* 0x0000003a04dc7947 */ /* 0x001ff2000b800000 */
[----:B------:R-:W0:Y:S01]  /*bdd0*/  SHFL.IDX PT, R14, R0, RZ, 0x181f ;  /* 0x00181fff000e7589 */ /* 0x000e2200000e0000 */
[----:B-----5:R-:W-:Y:S01]  /*bde0*/  IMAD R6, R21, R6, RZ ;  /* 0x0000000615067224 */ /* 0x020fe200078e02ff */
[----:B------:R-:W-:Y:S02]  /*bdf0*/  IADD3 R4, R20, R4, RZ ;  /* 0x0000000414047210 */ /* 0x000fe40007ffe0ff */
[----:B------:R-:W1:Y:S02]  /*be00*/  SHFL.IDX PT, R2, R5, RZ, 0x181f ;  /* 0x00181fff05027589 */ /* 0x000e6400000e0000 */
[C---:B------:R-:W-:Y:S01]  /*be10*/  ISETP.GE.AND P2, PT, R4.reuse, R6, PT ;  /* 0x000000060400720c */ /* 0x040fe20003f46270 */
[----:B------:R-:W-:-:S12]  /*be20*/  VIADD R7, R4, 0x10 ;  /* 0x0000001004077836 */ /* 0x000fd80000000000 */
[----:B0-----:R-:W-:-:S05]  /*be30*/  @!P2 LEA R14, P3, R30, R14, 0x1 ;  /* 0x0000000e1e0ea211 */ /* 0x001fca00078608ff */
[----:B-1----:R-:W-:Y:S02]  /*be40*/  @!P2 IMAD.X R3, RZ, RZ, R2, P3 ;  /* 0x000000ffff03a224 */ /* 0x002fe400018e0602 */
[----:B------:R-:W-:Y:S02]  /*be50*/  @!P2 IMAD.MOV.U32 R2, RZ, RZ, R14 ;  /* 0x000000ffff02a224 */ /* 0x000fe400078e000e */
[----:B------:R-:W0:Y:S04]  /*be60*/  SHFL.IDX PT, R14, R0, 0x1, 0x181f ;  /* 0x00381f00000e7f89 */ /* 0x000e2800000e0000 */
[----:B------:R-:W-:Y:S04]  /*be70*/  @!P2 LDGSTS.E.BYPASS.LTC128B.128 [R10+0x10400], desc[UR50][R2.64], !P0 ;  /* 0x10400000020aafae */ /* 0x000fe8000c101d72 */
[----:B------:R1:W-:Y:S01]  /*be80*/  @!P2 LDGSTS.E.BYPASS.LTC128B.128 [R10+0x14400], desc[UR50][R2.64+0x80], !P1 ;  /* 0x14400080020aafae */ /* 0x0003e2000c901d72 */
[----:B------:R-:W-:-:S03]  /*be90*/  ISETP.GE.AND P2, PT, R7, R6, PT ;  /* 0x000000060700720c */ /* 0x000fc60003f46270 */
[----:B-1----:R-:W1:Y:S10]  /*bea0*/  SHFL.IDX PT, R2, R5, 0x1, 0x181f ;  /* 0x00381f0005027f89 */ /* 0x002e7400000e0000 */
[----:B0-----:R-:W-:-:S05]  /*beb0*/  @!P2 LEA R14, P3, R30, R14, 0x1 ;  /* 0x0000000e1e0ea211 */ /* 0x001fca00078608ff */
[----:B-1----:R-:W-:Y:S01]  /*bec0*/  @!P2 IMAD.X R7, RZ, RZ, R2, P3 ;  /* 0x000000ffff07a224 */ /* 0x002fe200018e0602 */
[----:B------:R-:W-:Y:S02]  /*bed0*/  @!P2 MOV R2, R14 ;  /* 0x0000000e0002a202 */ /* 0x000fe40000000f00 */
[----:B------:R-:W0:Y:S01]  /*bee0*/  SHFL.IDX PT, R14, R0, 0x2, 0x181f ;  /* 0x00581f00000e7f89 */ /* 0x000e2200000e0000 */
[----:B------:R-:W-:Y:S02]  /*bef0*/  @!P2 IMAD.MOV.U32 R3, RZ, RZ, R7 ;  /* 0x000000ffff03a224 */ /* 0x000fe400078e0007 */
[----:B------:R-:W-:-:S03]  /*bf00*/  VIADD R7, R4, 0x20 ;  /* 0x0000002004077836 */ /* 0x000fc60000000000 */
[----:B------:R-:W-:Y:S04]  /*bf10*/  @!P2 LDGSTS.E.BYPASS.LTC128B.128 [R10+0x10c00], desc[UR50][R2.64], !P0 ;  /* 0x10c00000020aafae */ /* 0x000fe8000c101d72 */
[----:B------:R1:W-:Y:S01]  /*bf20*/  @!P2 LDGSTS.E.BYPASS.LTC128B.128 [R10+0x14c00], desc[UR50][R2.64+0x80], !P1 ;  /* 0x14c00080020aafae */ /* 0x0003e2000c901d72 */
[----:B------:R-:W-:-:S03]  /*bf30*/  ISETP.GE.AND P2, PT, R7, R6, PT ;  /* 0x000000060700720c */ /* 0x000fc60003f46270 */
[----:B-1----:R-:W1:Y:S10]  /*bf40*/  SHFL.IDX PT, R2, R5, 0x2, 0x181f ;  /* 0x00581f0005027f89 */ /* 0x002e7400000e0000 */
[----:B0-----:R-:W-:-:S05]  /*bf50*/  @!P2 LEA R14, P3, R30, R14, 0x1 ;  /* 0x0000000e1e0ea211 */ /* 0x001fca00078608ff */
[----:B-1----:R-:W-:Y:S02]  /*bf60*/  @!P2 IMAD.X R7, RZ, RZ, R2, P3 ;  /* 0x000000ffff07a224 */ /* 0x002fe400018e0602 */
[----:B------:R-:W-:Y:S02]  /*bf70*/  @!P2 IMAD.MOV.U32 R2, RZ, RZ, R14 ;  /* 0x000000ffff02a224 */ /* 0x000fe400078e000e */
[----:B------:R-:W0:Y:S01]  /*bf80*/  SHFL.IDX PT, R14, R0, 0x3, 0x181f ;  /* 0x00781f00000e7f89 */ /* 0x000e2200000e0000 */
[----:B------:R-:W-:Y:S01]  /*bf90*/  @!P2 MOV R3, R7 ;  /* 0x000000070003a202 */ /* 0x000fe20000000f00 */
[----:B------:R-:W-:-:S04]  /*bfa0*/  VIADD R7, R4, 0x30 ;  /* 0x0000003004077836 */ /* 0x000fc80000000000 */
[----:B------:R-:W-:Y:S04]  /*bfb0*/  @!P2 LDGSTS.E.BYPASS.LTC128B.128 [R10+0x11400], desc[UR50][R2.64], !P0 ;  /* 0x11400000020aafae */ /* 0x000fe8000c101d72 */
[----:B------:R1:W-:Y:S01]  /*bfc0*/  @!P2 LDGSTS.E.BYPASS.LTC128B.128 [R10+0x15400], desc[UR50][R2.64+0x80], !P1 ;  /* 0x15400080020aafae */ /* 0x0003e2000c901d72 */
[----:B------:R-:W-:-:S03]  /*bfd0*/  ISETP.GE.AND P2, PT, R7, R6, PT ;  /* 0x000000060700720c */ /* 0x000fc60003f46270 */
[----:B-1----:R-:W1:Y:S10]  /*bfe0*/  SHFL.IDX PT, R2, R5, 0x3, 0x181f ;  /* 0x00781f0005027f89 */ /* 0x002e7400000e0000 */
[----:B0-----:R-:W-:-:S05]  /*bff0*/  @!P2 LEA R14, P3, R30, R14, 0x1 ;  /* 0x0000000e1e0ea211 */ /* 0x001fca00078608ff */
[----:B-1----:R-:W-:Y:S02]  /*c000*/  @!P2 IMAD.X R7, RZ, RZ, R2, P3 ;  /* 0x000000ffff07a224 */ /* 0x002fe400018e0602 */
[----:B------:R-:W-:Y:S02]  /*c010*/  @!P2 IMAD.MOV.U32 R2, RZ, RZ, R14 ;  /* 0x000000ffff02a224 */ /* 0x000fe400078e000e */
[----:B------:R-:W-:Y:S01]  /*c020*/  @!P2 IMAD.MOV.U32 R3, RZ, RZ, R7 ;  /* 0x000000ffff03a224 */ /* 0x000fe200078e0007 */
[----:B------:R-:W0:Y:S01]  /*c030*/  SHFL.IDX PT, R14, R0, 0x4, 0x181f ;  /* 0x00981f00000e7f89 */ /* 0x000e2200000e0000 */
[----:B------:R-:W-:-:S03]  /*c040*/  IADD3 R7, R4, 0x40, RZ ;  /* 0x0000004004077810 */ /* 0x000fc60007ffe0ff */
        /* <DEDUP_REMOVED lines=9> */
[----:B------:R-:W-:-:S03]  /*c0e0*/  VIADD R7, R4, 0x50 ;  /* 0x0000005004077836 */ /* 0x000fc60000000000 */
[----:B------:R-:W-:Y:S04]  /*c0f0*/  @!P2 LDGSTS.E.BYPASS.LTC128B.128 [R10+0x12400], desc[UR50][R2.64], !P0 ;  /* 0x12400000020aafae */ /* 0x000fe8000c101d72 */
[----:B------:R1:W-:Y:S01]  /*c100*/  @!P2 LDGSTS.E.BYPASS.LTC128B.128 [R10+0x16400], desc[UR50][R2.64+0x80], !P1 ;  /* 0x16400080020aafae */ /* 0x0003e2000c901d72 */
[----:B------:R-:W-:-:S03]  /*c110*/  ISETP.GE.AND P2, PT, R7, R6, PT ;  /* 0x000000060700720c */ /* 0x000fc60003f46270 */
[----:B-1----:R-:W1:Y:S10]  /*c120*/  SHFL.IDX PT, R2, R5, 0x5, 0x181f ;  /* 0x00b81f0005027f89 */ /* 0x002e7400000e0000 */
[----:B0-----:R-:W-:-:S04]  /*c130*/  @!P2 LEA R14, P3, R30, R14, 0x1 ;  /* 0x0000000e1e0ea211 */ /* 0x001fc800078608ff */
[----:B-1----:R-:W-:Y:S01]  /*c140*/  @!P2 IADD3.X R7, RZ, R2, RZ, P3, !PT ;  /* 0x00000002ff07a210 */ /* 0x002fe20001ffe4ff */
[----:B------:R-:W-:Y:S02]  /*c150*/  @!P2 IMAD.MOV.U32 R2, RZ, RZ, R14 ;  /* 0x000000ffff02a224 */ /* 0x000fe400078e000e */
[----:B------:R-:W0:Y:S02]  /*c160*/  SHFL.IDX PT, R14, R0, 0x6, 0x181f ;  /* 0x00d81f00000e7f89 */ /* 0x000e2400000e0000 */
[----:B------:R-:W-:Y:S02]  /*c170*/  @!P2 IMAD.MOV.U32 R3, RZ, RZ, R7 ;  /* 0x000000ffff03a224 */ /* 0x000fe400078e0007 */
[----:B------:R-:W-:-:S03]  /*c180*/  VIADD R7, R4, 0x60 ;  /* 0x0000006004077836 */ /* 0x000fc60000000000 */
[----:B------:R-:W-:Y:S04]  /*c190*/  @!P2 LDGSTS.E.BYPASS.LTC128B.128 [R10+0x12c00], desc[UR50][R2.64], !P0 ;  /* 0x12c00000020aafae */ /* 0x000fe8000c101d72 */
[----:B------:R1:W-:Y:S01]  /*c1a0*/  @!P2 LDGSTS.E.BYPASS.LTC128B.128 [R10+0x16c00], desc[UR50][R2.64+0x80], !P1 ;  /* 0x16c00080020aafae */ /* 0x0003e2000c901d72 */
[----:B------:R-:W-:-:S03]  /*c1b0*/  ISETP.GE.AND P2, PT, R7, R6, PT ;  /* 0x000000060700720c */ /* 0x000fc60003f46270 */
[----:B-1----:R-:W1:Y:S10]  /*c1c0*/  SHFL.IDX PT, R2, R5, 0x6, 0x181f ;  /* 0x00d81f0005027f89 */ /* 0x002e7400000e0000 */
[----:B0-----:R-:W-:Y:S01]  /*c1d0*/  @!P2 LEA R14, P3, R30, R14, 0x1 ;  /* 0x0000000e1e0ea211 */ /* 0x001fe200078608ff */
[----:B------:R-:W0:Y:S04]  /*c1e0*/  SHFL.IDX PT, R5, R5, 0x7, 0x181f ;  /* 0x00f81f0005057f89 */ /* 0x000e2800000e0000 */
[----:B-1----:R-:W-:Y:S01]  /*c1f0*/  @!P2 IMAD.X R7, RZ, RZ, R2, P3 ;  /* 0x000000ffff07a224 */ /* 0x002fe200018e0602 */
[----:B------:R-:W-:-:S02]  /*c200*/  @!P2 MOV R2, R14 ;  /* 0x0000000e0002a202 */ /* 0x000fc40000000f00 */
[----:B------:R1:W2:Y:S01]  /*c210*/  SHFL.IDX PT, R14, R0, 0x7, 0x181f ;  /* 0x00f81f00000e7f89 */ /* 0x0002a200000e0000 */
[----:B------:R-:W-:-:S05]  /*c220*/  @!P2 IMAD.MOV.U32 R3, RZ, RZ, R7 ;  /* 0x000000ffff03a224 */ /* 0x000fca00078e0007 */
[----:B------:R1:W-:Y:S04]  /*c230*/  @!P2 LDGSTS.E.BYPASS.LTC128B.128 [R10+0x13400], desc[UR50][R2.64], !P0 ;  /* 0x13400000020aafae */ /* 0x0003e8000c101d72 */
[----:B0-----:R1:W-:Y:S02]  /*c240*/  @!P2 LDGSTS.E.BYPASS.LTC128B.128 [R10+0x17400], desc[UR50][R2.64+0x80], !P1 ;  /* 0x17400080020aafae */ /* 0x0013e4000c901d72 */
.L_x_376:
[----:B-1----:R-:W-:Y:S01]  /*c250*/  VIADD R3, R4, 0x70 ;  /* 0x0000007004037836 */ /* 0x002fe20000000000 */
[----:B------:R-:W-:Y:S04]  /*c260*/  BSSY B0, `(.L_x_282) ;  /* 0x000000a000007945 */ /* 0x000fe80003800000 */
[----:B------:R-:W-:-:S13]  /*c270*/  ISETP.GE.AND P2, PT, R3, R6, PT ;  /* 0x000000060300720c */ /* 0x000fda0003f46270 */
[----:B------:R-:W-:Y:S05]  /*c280*/  @P2 BRA `(.L_x_283) ;  /* 0x00000000001c2947 */ /* 0x000fea0003800000 */
[----:B--2---:R-:W-:-:S05]  /*c290*/  LEA R2, P2, R30, R14, 0x1 ;  /* 0x0000000e1e027211 */ /* 0x004fca00078408ff */
[----:B------:R-:W-:-:S05]  /*c2a0*/  IMAD.X R3, RZ, RZ, R5, P2 ;  /* 0x000000ffff037224 */ /* 0x000fca00010e0605 */
[----:B------:R-:W-:Y:S01]  /*c2b0*/  @!PT LDS RZ, [RZ] ;  /* 0x00000000fffff984 */ /* 0x000fe20000000800 */
[----:B------:R-:W-:Y:S01]  /*c2c0*/  @!PT LDS RZ, [RZ] ;  /* 0x00000000fffff984 */ /* 0x000fe20000000800 */
[----:B------:R-:W-:Y:S01]  /*c2d0*/  @!PT LDS RZ, [RZ] ;  /* 0x00000000fffff984 */ /* 0x000fe20000000800 */
[----:B------:R0:W-:Y:S04]  /*c2e0*/  LDGSTS.E.BYPASS.LTC128B.128 [R10+0x13c00], desc[UR50][R2.64], !P0 ;  /* 0x13c00000020a7fae */ /* 0x0001e8000c101d72 */
[----:B------:R0:W-:Y:S02]  /*c2f0*/  LDGSTS.E.BYPASS.LTC128B.128 [R10+0x17c00], desc[UR50][R2.64+0x80], !P1 ;  /* 0x17c00080020a7fae */ /* 0x0001e4000c901d72 */
.L_x_283:
[----:B------:R-:W-:Y:S05]  /*c300*/  BSYNC B0 ;  /* 0x0000000000007941 */ /* 0x000fea0003800000 */
.L_x_282:
[----:B------:R-:W-:Y:S01]  /*c310*/  NOP ;  /* 0x0000000000007918 */ /* 0x000fe20000000000 */
[----:B------:R-:W-:-:S13]  /*c320*/  PLOP3.LUT P0, PT, PT, PT, PT, 0x80, 0x0 ;  /* 0x000000000000781c */ /* 0x000fda0003f0f070 */
.L_x_284:
[----:B------:R-:W-:Y:S02]  /*c330*/  PLOP3.LUT P1, PT, P1, P0, PT, 0xa2, 0x0 ;  /* 0x000000000000781c */ /* 0x000fe40000f21472 */
[----:B------:R-:W-:-:S08]  /*c340*/  @P0 R2UR P1, UR4, R22 ;  /* 0x00000000160402ca */ /* 0x000fd00000020000 */
[----:B------:R-:W-:-:S05]  /*c350*/  @P0 PLOP3.LUT P0, PT, P1, PT, PT, 0x80, 0x0 ;  /* 0x000000000000081c */ /* 0x000fca0000f0f070 */
[----:B------:R-:W-:Y:S01]  /*c360*/  @!P1 SYNCS.ARRIVE.TRANS64.RED.A0T1 RZ, [UR4+0x28800], RZ ;  /* 0x028800ffffff99a7 */ /* 0x000fe20008200404 */
[----:B------:R-:W-:Y:S07]  /*c370*/  @!P1 ARRIVES.LDGSTSBAR.64.TRANSCNT [UR4+0x28800] ;  /* 0x02880000ff0099b0 */ /* 0x000fee0008000a84 */
[----:B------:R-:W-:Y:S05]  /*c380*/  @P0 BRA.U.ANY `(.L_x_284) ;  /* 0xfffffffd00e80947 */ /* 0x000fea000393ffff */
[----:B0-----:R-:W3:Y:S02]  /*c390*/  LDL.LU R2, [R1+0x1c] ;  /* 0x00001c0001027983 */ /* 0x001ee40000300800 */
[----:B---3--:R-:W-:-:S05]  /*c3a0*/  VIADD R2, R2, 0x1 ;  /* 0x0000000102027836 */ /* 0x008fca0000000000 */
[----:B------:R0:W-:Y:S01]  /*c3b0*/  STL [R1+0x1c], R2 ;  /* 0x00001c0201007387 */ /* 0x0001e20000100800 */
[----:B------:R-:W-:-:S04]  /*c3c0*/  LEA.HI R0, R2, R2, RZ, 0x1 ;  /* 0x0000000202007211 */ /* 0x000fc800078f08ff */
[----:B------:R-:W-:-:S04]  /*c3d0*/  LOP3.LUT R0, R0, 0xfffffffe, RZ, 0xc0, !PT ;  /* 0xfffffffe00007812 */ /* 0x000fc800078ec0ff */
[----:B------:R-:W-:-:S04]  /*c3e0*/  IADD3 R0, R2, -R0, RZ ;  /* 0x8000000002007210 */ /* 0x000fc80007ffe0ff */
[----:B------:R-:W-:Y:S01]  /*c3f0*/  SHF.L.U32 R3, R0, 0x1f, RZ ;  /* 0x0000001f00037819 */ /* 0x000fe200000006ff */
[----:B------:R-:W-:Y:S01]  /*c400*/  NOP ;  /* 0x0000000000007918 */ /* 0x000fe20000000000 */
[----:B------:R0:W-:Y:S01]  /*c410*/  SYNCS.ARRIVE.TRANS64.A1T0 RZ, [R22+URZ+0x28800], RZ ;  /* 0x028800ff16ff79a7 */ /* 0x0001e2000810003f */
[----:B------:R-:W-:Y:S01]  /*c420*/  BSSY B0, `(.L_x_285) ;  /* 0x0000004000007945 */ /* 0x000fe20003800000 */
[----:B------:R-:W-:Y:S01]  /*c430*/  ISETP.GE.AND P0, PT, R35, 0x81, PT ;  /* 0x000000812300780c */ /* 0x000fe20003f06270 */
[----:B------:R-:W1:Y:S02]  /*c440*/  SYNCS.PHASECHK.TRANS64.TRYWAIT P1, [R22+URZ+0x28820], R3 ;  /* 0x02882003160075a7 */ /* 0x000e64000802017f */
[----:B01----:R-:W-:Y:S10]  /*c450*/  @!P1 BRA `(.L_x_286) ;  /* 0x0000003c00b89947 */ /* 0x003ff40003800000 */
.L_x_377:
[----:B------:R-:W-:Y:S05]  /*c460*/  BSYNC B0 ;  /* 0x0000000000007941 */ /* 0x000fea0003800000 */
.L_x_285:
[----:B------:R-:W-:Y:S04]  /*c470*/  BSSY B0, `(.L_x_287) ;  /* 0x000010e000007945 */ /* 0x000fe80003800000 */
[----:B------:R-:W-:Y:S05]  /*c480*/  @!P0 BRA `(.L_x_288) ;  /* 0x0000001000308947 */ /* 0x000fea0003800000 */
[----:B------:R-:W3:Y:S01]  /*c490*/  LDL.LU R0, [R1+0x18] ;  /* 0x0000180001007983 */ /* 0x000ee20000300800 */
[----:B------:R-:W-:Y:S01]  /*c4a0*/  ULDC UR4, c[0x0][0x2f4] ;  /* 0x0000bd0000047ab9 */ /* 0x000fe20000000800 */
[----:B------:R-:W-:Y:S01]  /*c4b0*/  IMAD.MOV.U32 R17, RZ, RZ, R28 ;  /* 0x000000ffff117224 */ /* 0x000fe200078e001c */
[----:B------:R-:W-:Y:S01]  /*c4c0*/  ISETP.GE.AND P2, PT, R30, UR4, PT ;  /* 0x000000041e007c0c */ /* 0x000fe2000bf46270 */
[----:B------:R-:W-:Y:S01]  /*c4d0*/  IMAD.MOV.U32 R10, RZ, RZ, R25 ;  /* 0x000000ffff0a7224 */ /* 0x000fe200078e0019 */
[----:B------:R-:W-:Y:S01]  /*c4e0*/  ISETP.GE.AND P1, PT, R29, UR4, PT ;  /* 0x000000041d007c0c */ /* 0x000fe2000bf26270 */
[----:B------:R-:W-:Y:S01]  /*c4f0*/  IMAD.MOV.U32 R31, RZ, RZ, R26 ;  /* 0x000000ffff1f7224 */ /* 0x000fe200078e001a */
[----:B---3--:R-:W-:-:S11]  /*c500*/  LEA.HI.SX32 R6, R0, 0xfffffffe, 0x19 ;  /* 0xfffffffe00067811 */ /* 0x008fd600078fcaff */
.L_x_301:
[----:B0-----:R-:W0:Y:S01]  /*c510*/  S2R R3, SR_TID.X ;  /* 0x0000000000037919 */ /* 0x001e220000002100 */
[----:B------:R-:W1:Y:S01]  /*c520*/  LDC R4, c[0x0][0x430] ;  /* 0x00010c00ff047b82 */ /* 0x000e620000000800 */
[----:B------:R-:W-:Y:S05]  /*c530*/  YIELD ;  /* 0x0000000000007946 */ /* 0x000fea0003800000 */
[----:B------:R-:W-:Y:S01]  /*c540*/  ULDC.64 UR4, c[0x0][0x428] ;  /* 0x00010a0000047ab9 */ /* 0x000fe20000000a00 */
[----:B------:R-:W-:Y:S01]  /*c550*/  VIADD R25, R10, 0x1 ;  /* 0x000000010a197836 */ /* 0x000fe20000000000 */
[----:B-1----:R-:W-:Y:S02]  /*c560*/  ISETP.NE.AND P0, PT, R4, 0x1, PT ;  /* 0x000000010400780c */ /* 0x002fe40003f05270 */
[C---:B0-----:R-:W-:Y:S01]  /*c570*/  LOP3.LUT R0, R3.reuse, 0x7f, RZ, 0xc0, !PT ;  /* 0x0000007f03007812 */ /* 0x041fe200078ec0ff */
[----:B------:R-:W-:-:S03]  /*c580*/  IMAD.SHL.U32 R4, R3, 0x10, RZ ;  /* 0x0000001003047824 */ /* 0x000fc600078e00ff */
[----:B------:R-:W-:-:S07]  /*c590*/  SHF.R.U32.HI R5, RZ, 0x3, R0 ;  /* 0x00000003ff057819 */ /* 0x000fce0000011600 */
[----:B------:R-:W0:Y:S01]  /*c5a0*/  @P0 LDC R0, c[0x0][0x434] ;  /* 0x00010d00ff000b82 */ /* 0x000e220000000800 */
[----:B------:R-:W-:Y:S02]  /*c5b0*/  LOP3.LUT R4, R4, 0x70, RZ, 0xc0, !PT ;  /* 0x0000007004047812 */ /* 0x000fe400078ec0ff */
[----:B------:R-:W-:-:S04]  /*c5c0*/  LEA R7, R6, R5, 0x7 ;  /* 0x0000000506077211 */ /* 0x000fc800078e38ff */
[----:B------:R-:W-:Y:S01]  /*c5d0*/  IADD3 R7, R4, R7, R36 ;  /* 0x0000000704077210 */ /* 0x000fe20007ffe024 */
[----:B------:R-:W1:Y:S04]  /*c5e0*/  @P0 LDC R3, c[0x0][0x438] ;  /* 0x00010e00ff030b82 */ /* 0x000e680000000800 */
        /* <DEDUP_REMOVED lines=10> */
[----:B------:R-:W-:Y:S01]  /*c690*/  LEA R4, P0, R2, UR4, 0x2 ;  /* 0x0000000402047c11 */ /* 0x000fe2000f8010ff */
[----:B------:R-:W-:-:S03]  /*c6a0*/  ULDC UR4, c[0x0][0x430] ;  /* 0x00010c0000047ab9 */ /* 0x000fc60000000800 */
[----:B------:R-:W-:Y:S02]  /*c6b0*/  LEA.HI.X R5, R2, UR5, R3, 0x2, P0 ;  /* 0x0000000502057c11 */ /* 0x000fe400080f1403 */
[----:B------:R-:W-:Y:S01]  /*c6c0*/  MOV R9, UR37 ;  /* 0x0000002500097c02 */ /* 0x000fe20008000f00 */
[----:B------:R-:W-:Y:S01]  /*c6d0*/  IMAD.MOV R2, RZ, RZ, -R8 ;  /* 0x000000ffff027224 */ /* 0x000fe200078e0a08 */
[----:B------:R-:W-:Y:S01]  /*c6e0*/  ISETP.NE.AND P0, PT, R25, 0x2, PT ;  /* 0x000000021900780c */ /* 0x000fe20003f05270 */
[----:B------:R0:W3:Y:S01]  /*c6f0*/  LDG.E R0, desc[UR50][R4.64] ;  /* 0x0000003204007981 */ /* 0x0000e2000c1e1900 */
[----:B------:R-:W-:Y:S02]  /*c700*/  ISETP.NE.AND P3, PT, R9, 0x3, PT ;  /* 0x000000030900780c */ /* 0x000fe40003f65270 */
[----:B------:R-:W-:Y:S01]  /*c710*/  SEL R28, RZ, 0x1, P0 ;  /* 0x00000001ff1c7807 */ /* 0x000fe20000000000 */
[----:B------:R-:W-:Y:S01]  /*c720*/  IMAD.MOV.U32 R26, RZ, RZ, R6 ;  /* 0x000000ffff1a7224 */ /* 0x000fe200078e0006 */
[----:B------:R-:W-:-:S02]  /*c730*/  SEL R25, R25, RZ, P0 ;  /* 0x000000ff19197207 */ /* 0x000fc40000000000 */
[----:B------:R-:W-:Y:S01]  /*c740*/  LOP3.LUT R28, R17, R28, RZ, 0x3c, !PT ;  /* 0x0000001c111c7212 */ /* 0x000fe200078e3cff */
[----:B0-----:R-:W-:Y:S01]  /*c750*/  IMAD R4, R2, UR4, R7 ;  /* 0x0000000402047c24 */ /* 0x001fe2000f8e0207 */
[----:B---3--:R-:W-:-:S05]  /*c760*/  SHF.R.S32.HI R21, RZ, 0x1f, R0 ;  /* 0x0000001fff157819 */ /* 0x008fca0000011400 */
[----:B------:R-:W-:Y:S05]  /*c770*/  @!P3 BRA `(.L_x_289) ;  /* 0x000000000004b947 */ /* 0x000fea0003800000 */
[----:B------:R-:W-:Y:S01]  /*c780*/  BPT.TRAP 0x1 ;  /* 0x000000040000795c */ /* 0x000fe20000300000 */
.L_x_289:
[----:B------:R-:W-:Y:S01]  /*c790*/  IMAD R6, R25, 0x8, R22 ;  /* 0x0000000819067824 */ /* 0x000fe200078e0216 */
[----:B------:R-:W-:Y:S01]  /*c7a0*/  SHF.L.U32 R3, R28, 0x1f, RZ ;  /* 0x0000001f1c037819 */ /* 0x000fe200000006ff */
[----:B------:R-:W-:Y:S03]  /*c7b0*/  BSSY B1, `(.L_x_290) ;  /* 0x0000003000017945 */ /* 0x000fe60003800000 */
[----:B------:R-:W0:Y:S02]  /*c7c0*/  SYNCS.PHASECHK.TRANS64.TRYWAIT P0, [R6+URZ+0x28840], R3 ;  /* 0x02884003060075a7 */ /* 0x000e24000800017f */
[----:B0-----:R-:W-:Y:S05]  /*c7d0*/  @!P0 BRA `(.L_x_291) ;  /* 0x0000003800ec8947 */ /* 0x001fea0003800000 */
.L_x_378:
[----:B------:R-:W-:Y:S05]  /*c7e0*/  BSYNC B1 ;  /* 0x0000000000017941 */ /* 0x000fea0003800000 */
.L_x_290:
[----:B------:R-:W-:Y:S01]  /*c7f0*/  SHF.R.S32.HI R20, RZ, 0x1f, R4 ;  /* 0x0000001fff147819 */ /* 0x000fe20000011404 */
[----:B------:R-:W-:Y:S01]  /*c800*/  ULDC.64 UR4, c[0x0][0x300] ;  /* 0x0000c00000047ab9 */ /* 0x000fe20000000a00 */
[C---:B------:R-:W-:Y:S01]  /*c810*/  LOP3.LUT P4, RZ, R27.reuse, 0x2, RZ, 0xc0, !PT ;  /* 0x000000021bff7812 */ /* 0x040fe2000788c0ff */
[----:B0-----:R-:W-:Y:S01]  /*c820*/  IMAD.WIDE.U32 R2, R4, UR4, RZ ;  /* 0x0000000404027c25 */ /* 0x001fe2000f8e00ff */
[----:B------:R-:W-:-:S03]  /*c830*/  LOP3.LUT P3, RZ, R27, 0x1, RZ, 0xc0, !PT ;  /* 0x000000011bff7812 */ /* 0x000fc6000786c0ff */
[----:B------:R-:W-:Y:S02]  /*c840*/  IMAD R5, R20, UR4, RZ ;  /* 0x0000000414057c24 */ /* 0x000fe4000f8e02ff */
[----:B------:R-:W-:Y:S02]  /*c850*/  IMAD R8, R25, 0x4000, R34 ;  /* 0x0000400019087824 */ /* 0x000fe400078e0222 */
[----:B------:R-:W-:Y:S01]  /*c860*/  IMAD R5, R4, UR5, R5 ;  /* 0x0000000504057c24 */ /* 0x000fe2000f8e0205 */
[----:B------:R-:W-:-:S03]  /*c870*/  ULDC.64 UR4, c[0x0][0x310] ;  /* 0x0000c40000047ab9 */ /* 0x000fc60000000a00 */
[----:B------:R-:W-:Y:S02]  /*c880*/  IMAD.IADD R3, R3, 0x1, R5 ;  /* 0x0000000103037824 */ /* 0x000fe400078e0205 */
[----:B------:R-:W-:Y:S02]  /*c890*/  IMAD R5, R21, UR4, RZ ;  /* 0x0000000415057c24 */ /* 0x000fe4000f8e02ff */
[----:B------:R-:W-:-:S04]  /*c8a0*/  IMAD.WIDE.U32 R2, R0, UR4, R2 ;  /* 0x0000000400027c25 */ /* 0x000fc8000f8e0002 */
[----:B------:R-:W-:Y:S01]  /*c8b0*/  IMAD R5, R0, UR5, R5 ;  /* 0x0000000500057c24 */ /* 0x000fe2000f8e0205 */
[----:B------:R-:W-:-:S04]  /*c8c0*/  ULDC.64 UR4, c[0x0][0x308] ;  /* 0x0000c20000047ab9 */ /* 0x000fc80000000a00 */
[----:B------:R-:W-:Y:S01]  /*c8d0*/  IADD3 R3, R3, R5, RZ ;  /* 0x0000000503037210 */ /* 0x000fe20007ffe0ff */
[----:B------:R-:W-:-:S04]  /*c8e0*/  IMAD R5, R32, UR4, RZ ;  /* 0x0000000420057c24 */ /* 0x000fc8000f8e02ff */
[C---:B------:R-:W-:Y:S02]  /*c8f0*/  IMAD R5, R18.reuse, UR5, R5 ;  /* 0x0000000512057c24 */ /* 0x040fe4000f8e0205 */
[----:B------:R-:W-:Y:S01]  /*c900*/  IMAD.WIDE.U32 R2, R18, UR4, R2 ;  /* 0x0000000412027c25 */ /* 0x000fe2000f8e0002 */
[----:B------:R-:W-:-:S03]  /*c910*/  ULDC.64 UR4, c[0x0][0x2e8] ;  /* 0x0000ba0000047ab9 */ /* 0x000fc60000000a00 */
[----:B------:R-:W-:Y:S01]  /*c920*/  IMAD.IADD R5, R5, 0x1, R3 ;  /* 0x0000000105057824 */ /* 0x000fe200078e0203 */
[----:B------:R-:W-:Y:S01]  /*c930*/  LEA R7, P0, R2, UR4, 0x1 ;  /* 0x0000000402077c11 */ /* 0x000fe2000f8008ff */
[----:B------:R-:W-:-:S03]  /*c940*/  UMOV UR4, 0xffffffff ;  /* 0xffffffff00047882 */ /* 0x000fc60000000000 */
[----:B------:R-:W-:Y:S01]  /*c950*/  LEA.HI.X R9, R2, UR5, R5, 0x1, P0 ;  /* 0x0000000502097c11 */ /* 0x000fe200080f0c05 */
[----:B------:R-:W-:Y:S08]  /*c960*/  BRA.DIV UR4, `(.L_x_292) ;  /* 0x0000003a049c7947 */ /* 0x000ff0000b800000 */
[----:B------:R-:W0:Y:S01]  /*c970*/  SHFL.IDX PT, R2, R7, RZ, 0x181f ;  /* 0x00181fff07027589 */ /* 0x000e2200000e0000 */
[----:B------:R-:W-:Y:S01]  /*c980*/  IMAD.SHL.U32 R5, R30, 0x2, RZ ;  /* 0x000000021e057824 */ /* 0x000fe200078e00ff */
[----:B------:R-:W-:Y:S02]  /*c990*/  LEA R8, R8, R22, 0x1 ;  /* 0x0000001608087211 */ /* 0x000fe400078e08ff */
[----:B------:R-:W1:Y:S02]  /*c9a0*/  SHFL.IDX PT, R3, R9, RZ, 0x181f ;  /* 0x00181fff09037589 */ /* 0x000e6400000e0000 */
[----:B0-----:R-:W-:-:S05]  /*c9b0*/  IADD3 R2, P0, R2, R5, RZ ;  /* 0x0000000502027210 */ /* 0x001fca0007f1e0ff */
[----:B-1----:R-:W-:-:S05]  /*c9c0*/  IMAD.X R3, RZ, RZ, R3, P0 ;  /* 0x000000ffff037224 */ /* 0x002fca00000e0603 */
[----:B------:R-:W-:Y:S01]  /*c9d0*/  @!PT LDS RZ, [RZ] ;  /* 0x00000000fffff984 */ /* 0x000fe20000000800 */
[----:B------:R-:W-:Y:S04]  /*c9e0*/  LDGSTS.E.BYPASS.LTC128B.128 [R8+0x18400], desc[UR50][R2.64], !P4 ;  /* 0x1840000002087fae */ /* 0x000fe8000e101d72 */
[----:B------:R0:W-:Y:S04]  /*c9f0*/  LDGSTS.E.BYPASS.LTC128B.128 [R8+0x1c400], desc[UR50][R2.64+0x80], !P3 ;  /* 0x1c40008002087fae */ /* 0x0001e8000d901d72 */
[----:B0-----:R-:W0:Y:S04]  /*ca00*/  SHFL.IDX PT, R2, R7, 0x1, 0x181f ;  /* 0x00381f0007027f89 */ /* 0x001e2800000e0000 */
[----:B------:R-:W1:Y:S01]  /*ca10*/  SHFL.IDX PT, R3, R9, 0x1, 0x181f ;  /* 0x00381f0009037f89 */ /* 0x000e6200000e0000 */
[----:B0-----:R-:W-:-:S05]  /*ca20*/  IADD3 R2, P0, R2, R5, RZ ;  /* 0x0000000502027210 */ /* 0x001fca0007f1e0ff */
[----:B-1----:R-:W-:-:S05]  /*ca30*/  IMAD.X R3, RZ, RZ, R3, P0 ;  /* 0x000000ffff037224 */ /* 0x002fca00000e0603 */
        /* <DEDUP_REMOVED lines=22> */
[----:B0-----:R-:W-:-:S04]  /*cba0*/  IADD3 R2, P0, R2, R5, RZ ;  /* 0x0000000502027210 */ /* 0x001fc80007f1e0ff */
[----:B-1----:R-:W-:-:S05]  /*cbb0*/  IADD3.X R3, RZ, R3, RZ, P0, !PT ;  /* 0x00000003ff037210 */ /* 0x002fca00007fe4ff */
[----:B------:R-:W-:Y:S04]  /*cbc0*/  LDGSTS.E.BYPASS.LTC128B.128 [R8+0x1ac00], desc[UR50][R2.64], !P4 ;  /* 0x1ac0000002087fae */ /* 0x000fe8000e101d72 */
[----:B------:R0:W-:Y:S04]  /*cbd0*/  LDGSTS.E.BYPASS.LTC128B.128 [R8+0x1ec00], desc[UR50][R2.64+0x80], !P3 ;  /* 0x1ec0008002087fae */ /* 0x0001e8000d901d72 */
[----:B0-----:R-:W0:Y:S04]  /*cbe0*/  SHFL.IDX PT, R2, R7, 0x6, 0x181f ;  /* 0x00d81f0007027f89 */ /* 0x001e2800000e0000 */
[----:B------:R-:W1:Y:S04]  /*cbf0*/  SHFL.IDX PT, R3, R9, 0x6, 0x181f ;  /* 0x00d81f0009037f89 */ /* 0x000e6800000e0000 */
[----:B------:R-:W3:Y:S01]  /*cc00*/  SHFL.IDX PT, R9, R9, 0x7, 0x181f ;  /* 0x00f81f0009097f89 */ /* 0x000ee200000e0000 */
[----:B0-----:R-:W-:-:S05]  /*cc10*/  IADD3 R2, P0, R2, R5, RZ ;  /* 0x0000000502027210 */ /* 0x001fca0007f1e0ff */
[----:B-1----:R-:W-:-:S05]  /*cc20*/  IMAD.X R3, RZ, RZ, R3, P0 ;  /* 0x000000ffff037224 */ /* 0x002fca00000e0603 */
[----:B------:R-:W-:Y:S04]  /*cc30*/  LDGSTS.E.BYPASS.LTC128B.128 [R8+0x1b400], desc[UR50][R2.64], !P4 ;  /* 0x1b40000002087fae */ /* 0x000fe8000e101d72 */
[----:B------:R0:W-:Y:S04]  /*cc40*/  LDGSTS.E.BYPASS.LTC128B.128 [R8+0x1f400], desc[UR50][R2.64+0x80], !P3 ;  /* 0x1f40008002087fae */ /* 0x0001e8000d901d72 */
[----:B0--3--:R0:W1:Y:S02]  /*cc50*/  SHFL.IDX PT, R2, R7, 0x7, 0x181f ;  /* 0x00f81f0007027f89 */ /* 0x00906400000e0000 */
.L_x_396:
[----:B-1----:R-:W-:-:S05]  /*cc60*/  IADD3 R2, P0, R2, R5, RZ ;  /* 0x0000000502027210 */ /* 0x002fca0007f1e0ff */
[----:B------:R-:W-:Y:S01]  /*cc70*/  IMAD.X R3, RZ, RZ, R9, P0 ;  /* 0x000000ffff037224 */ /* 0x000fe200000e0609 */
[----:B------:R-:W-:-:S04]  /*cc80*/  PLOP3.LUT P0, PT, PT, PT, PT, 0x80, 0x0 ;  /* 0x000000000000781c */ /* 0x000fc80003f0f070 */
[----:B------:R-:W-:Y:S01]  /*cc90*/  @!PT LDS RZ, [RZ] ;  /* 0x00000000fffff984 */ /* 0x000fe20000000800 */
[----:B------:R-:W-:Y:S01]  /*cca0*/  @!PT LDS RZ, [RZ] ;  /* 0x00000000fffff984 */ /* 0x000fe20000000800 */
[----:B------:R-:W-:Y:S01]  /*ccb0*/  @!PT LDS RZ, [RZ] ;  /* 0x00000000fffff984 */ /* 0x000fe20000000800 */
[----:B------:R1:W-:Y:S04]  /*ccc0*/  LDGSTS.E.BYPASS.LTC128B.128 [R8+0x1bc00], desc[UR50][R2.64], !P4 ;  /* 0x1bc0000002087fae */ /* 0x0003e8000e101d72 */
[----:B------:R1:W-:Y:S01]  /*ccd0*/  LDGSTS.E.BYPASS.LTC128B.128 [R8+0x1fc00], desc[UR50][R2.64+0x80], !P3 ;  /* 0x1fc0008002087fae */ /* 0x0003e2000d901d72 */
[----:B------:R-:W-:-:S04]  /*cce0*/  NOP ;  /* 0x0000000000007918 */ /* 0x000fc80000000000 */
.L_x_293:
[----:B------:R-:W-:Y:S02]  /*ccf0*/  PLOP3.LUT P3, PT, P3, P0, PT, 0xa2, 0x0 ;  /* 0x000000000000781c */ /* 0x000fe40001f61472 */
[----:B------:R-:W-:-:S08]  /*cd00*/  @P0 R2UR P3, UR4, R6 ;  /* 0x00000000060402ca */ /* 0x000fd00000060000 */
[----:B------:R-:W-:-:S05]  /*cd10*/  @P0 PLOP3.LUT P0, PT, P3, PT, PT, 0x80, 0x0 ;  /* 0x000000000000081c */ /* 0x000fca0001f0f070 */
[----:B------:R-:W-:Y:S01]  /*cd20*/  @!P3 SYNCS.ARRIVE.TRANS64.RED.A0T1 RZ, [UR4+0x28830], RZ ;  /* 0x028830ffffffb9a7 */ /* 0x000fe20008200404 */
[----:B------:R-:W-:Y:S07]  /*cd30*/  @!P3 ARRIVES.LDGSTSBAR.64.TRANSCNT [UR4+0x28830] ;  /* 0x02883000ff00b9b0 */ /* 0x000fee0008000a84 */
[----:B------:R-:W-:Y:S05]  /*cd40*/  @P0 BRA.U.ANY `(.L_x_293) ;  /* 0xfffffffd00e80947 */ /* 0x000fea000393ffff */
[----:B------:R-:W-:Y:S01]  /*cd50*/  NOP ;  /* 0x0000000000007918 */ /* 0x000fe20000000000 */
[----:B-1----:R-:W-:-:S05]  /*cd60*/  IMAD.U32 R2, RZ, RZ, UR37 ;  /* 0x00000025ff027e24 */ /* 0x002fca000f8e00ff */
[----:B------:R-:W-:-:S13]  /*cd70*/  ISETP.NE.AND P4, PT, R2, 0x3, PT ;  /* 0x000000030200780c */ /* 0x000fda0003f85270 */
[----:B------:R-:W-:Y:S05]  /*cd80*/  @!P4 BRA `(.L_x_294) ;  /* 0x000000000004c947 */ /* 0x000fea0003800000 */
[----:B------:R-:W-:Y:S01]  /*cd90*/  BPT.TRAP 0x1 ;  /* 0x000000040000795c */ /* 0x000fe20000300000 */
.L_x_294:
[----:B------:R1:W-:Y:S01]  /*cda0*/  SYNCS.ARRIVE.TRANS64.A1T0 RZ, [R6+URZ+0x28830], RZ ;  /* 0x028830ff06ff79a7 */ /* 0x0003e2000810003f */
[----:B------:R-:W-:Y:S05]  /*cdb0*/  @!P4 BRA `(.L_x_295) ;  /* 0x000000000004c947 */ /* 0x000fea0003800000 */
[----:B------:R-:W-:Y:S01]  /*cdc0*/  BPT.TRAP 0x1 ;  /* 0x000000040000795c */ /* 0x000fe20000300000 */
.L_x_295:
[----:B------:R-:W-:Y:S01]  /*cdd0*/  SHF.L.U32 R3, R17, 0x1f, RZ ;  /* 0x0000001f11037819 */ /* 0x000fe200000006ff */
[----:B-1----:R-:W-:Y:S01]  /*cde0*/  IMAD R6, R10, 0x8, R22 ;  /* 0x000000080a067824 */ /* 0x002fe200078e0216 */
[----:B------:R-:W-:Y:S01]  /*cdf0*/  BSSY B1, `(.L_x_296) ;  /* 0x0000004000017945 */ /* 0x000fe20003800000 */
[----:B------:R-:W-:Y:S02]  /*ce00*/  IMAD R8, R31, -0x80, R35 ;  /* 0xffffff801f087824 */ /* 0x000fe400078e0223 */
[----:B------:R-:W1:Y:S02]  /*ce10*/  SYNCS.PHASECHK.TRANS64.TRYWAIT P0, [R6+URZ+0x28860], R3 ;  /* 0x02886003060075a7 */ /* 0x000e64000800017f */
[----:B-1----:R-:W-:Y:S05]  /*ce20*/  @!P0 BRA `(.L_x_297) ;  /* 0x0000003c00b88947 */ /* 0x002fea0003800000 */
.L_x_397:
[----:B------:R-:W-:Y:S05]  /*ce30*/  BSYNC B1 ;  /* 0x0000000000017941 */ /* 0x000fea0003800000 */
.L_x_296:
[----:B------:R-:W3:Y:S01]  /*ce40*/  S2R R2, SR_TID.X ;  /* 0x0000000000027919 */ /* 0x000ee20000002100 */
[----:B------:R-:W-:Y:S01]  /*ce50*/  UMOV UR4, 0xffffffff ;  /* 0xffffffff00047882 */ /* 0x000fe20000000000 */
[----:B0-----:R-:W-:Y:S02]  /*ce60*/  LEA R7, R10, R34, 0xe ;  /* 0x000000220a077211 */ /* 0x001fe400078e70ff */
[----:B---3--:R-:W-:-:S04]  /*ce70*/  LOP3.LUT R2, R2, 0x7f, RZ, 0xc0, !PT ;  /* 0x0000007f02027812 */ /* 0x008fc800078ec0ff */
[----:B------:R-:W-:-:S05]  /*ce80*/  SHF.R.U32.HI R2, RZ, 0x3, R2 ;  /* 0x00000003ff027819 */ /* 0x000fca0000011602 */
[----:B------:R-:W-:Y:S01]  /*ce90*/  IMAD.IADD R8, R8, 0x1, -R2 ;  /* 0x0000000108087824 */ /* 0x000fe200078e0a02 */
[----:B------:R-:W-:Y:S06]  /*cea0*/  BRA.DIV UR4, `(.L_x_298) ;  /* 0x0000003e04ac7947 */ /* 0x000fec000b800000 */
[----:B--2---:R-:W0:Y:S01]  /*ceb0*/  SHFL.IDX PT, R14, R23, RZ, 0x181f ;  /* 0x00181fff170e7589 */ /* 0x004e2200000e0000 */
[----:B------:R-:W-:-:S03]  /*cec0*/  IMAD R7, R7, 0x2, R22 ;  /* 0x0000000207077824 */ /* 0x000fc600078e0216 */
[----:B-1----:R-:W1:Y:S01]  /*ced0*/  SHFL.IDX PT, R3, R24, RZ, 0x181f ;  /* 0x00181fff18037589 */ /* 0x002e6200000e0000 */
[----:B0-----:R-:W-:-:S03]  /*cee0*/  IADD3 R2, P0, R14, R5, RZ ;  /* 0x000000050e027210 */ /* 0x001fc60007f1e0ff */
[----:B------:R-:W0:Y:S02]  /*cef0*/  SHFL.IDX PT, R14, R23, 0x1, 0x181f ;  /* 0x00381f00170e7f89 */ /* 0x000e2400000e0000 */
[----:B-1----:R-:W-:Y:S01]  /*cf00*/  IMAD.X R3, RZ, RZ, R3, P0 ;  /* 0x000000ffff037224 */ /* 0x002fe200000e0603 */
[----:B------:R-:W-:-:S13]  /*cf10*/  ISETP.LT.OR P0, PT, R8, 0x1, P2 ;  /* 0x000000010800780c */ /* 0x000fda0001701670 */
[----:B------:R-:W-:Y:S01]  /*cf20*/  LDGSTS.E.BYPASS.LTC128B.128 [R7+0x400], desc[UR50][R2.64], !P0 ;  /* 0x0040000002077fae */ /* 0x000fe2000c101d72 */
[----:B------:R-:W-:-:S13]  /*cf30*/  ISETP.LT.OR P0, PT, R8, 0x1, P1 ;  /* 0x000000010800780c */ /* 0x000fda0000f01670 */
[----:B------:R1:W-:Y:S04]  /*cf40*/  LDGSTS.E.BYPASS.LTC128B.128 [R7+0x4400], desc[UR50][R2.64+0x80], !P0 ;  /* 0x0440008002077fae */ /* 0x0003e8000c101d72 */
[----:B-1----:R-:W1:Y:S01]  /*cf50*/  SHFL.IDX PT, R3, R24, 0x1, 0x181f ;  /* 0x00381f0018037f89 */ /* 0x002e6200000e0000 */
        /* <DEDUP_REMOVED lines=9> */
[----:B------:R-:W0:Y:S01]  /*cff0*/  SHFL.IDX PT, R14, R23, 0x3, 0x181f ;  /* 0x00781f00170e7f89 */ /* 0x000e2200000e0000 */
[----:B-1----:R-:W-:Y:S02]  /*d000*/  IADD3.X R3, RZ, R3, RZ, P0, !PT ;  /* 0x00000003ff037210 */ /* 0x002fe400007fe4ff */
        /* <DEDUP_REMOVED lines=30> */
[----:B------:R-:W2:Y:S04]  /*d1f0*/  SHFL.IDX PT, R24, R24, 0x7, 0x181f ;  /* 0x00f81f0018187f89 */ /* 0x000ea800000e0000 */
[----:B------:R3:W4:Y:S01]  /*d200*/  SHFL.IDX PT, R14, R23, 0x7, 0x181f ;  /* 0x00f81f00170e7f89 */ /* 0x00072200000e0000 */
[----:B-1----:R-:W-:Y:S01]  /*d210*/  IMAD.X R3, RZ, RZ, R3, P0 ;  /* 0x000000ffff037224 */ /* 0x002fe200000e0603 */
[----:B------:R-:W-:-:S13]  /*d220*/  ISETP.LT.OR P0, PT, R8, 0x61, P2 ;  /* 0x000000610800780c */ /* 0x000fda0001701670 */
[----:B------:R3:W-:Y:S01]  /*d230*/  LDGSTS.E.BYPASS.LTC128B.128 [R7+0x3400], desc[UR50][R2.64], !P0 ;  /* 0x0340000002077fae */ /* 0x0007e2000c101d72 */
[----:B------:R-:W-:-:S13]  /*d240*/  ISETP.LT.OR P0, PT, R8, 0x61, P1 ;  /* 0x000000610800780c */ /* 0x000fda0000f01670 */
[----:B--2-4-:R3:W-:Y:S02]  /*d250*/  LDGSTS.E.BYPASS.LTC128B.128 [R7+0x7400], desc[UR50][R2.64+0x80], !P0 ;  /* 0x0740008002077fae */ /* 0x0147e4000c101d72 */
.L_x_415:
[----:B0--3--:R-:W-:Y:S01]  /*d260*/  IADD3 R2, P0, R14, R5, RZ ;  /* 0x000000050e027210 */ /* 0x009fe20007f1e0ff */
        /* <DEDUP_REMOVED lines=17> */
[----:B------:R-:W-:Y:S01]  /*d380*/  ULDC.64 UR4, c[0x0][0x330] ;  /* 0x0000cc0000047ab9 */ /* 0x000fe20000000a00 */
[----:B------:R-:W-:Y:S01]  /*d390*/  NOP ;  /* 0x0000000000007918 */ /* 0x000fe20000000000 */
[----:B------:R-:W-:Y:S02]  /*d3a0*/  IMAD R5, R32, UR4, RZ ;  /* 0x0000000420057c24 */ /* 0x000fe4000f8e02ff */
[----:B------:R-:W-:Y:S02]  /*d3b0*/  IMAD.IADD R3, R3, 0x1, R21 ;  /* 0x0000000103037824 */ /* 0x000fe400078e0215 */
[C---:B------:R-:W-:Y:S02]  /*d3c0*/  IMAD R5, R18.reuse, UR5, R5 ;  /* 0x0000000512057c24 */ /* 0x040fe4000f8e0205 */
[----:B------:R-:W-:Y:S01]  /*d3d0*/  IMAD.WIDE.U32 R2, R18, UR4, R2 ;  /* 0x0000000412027c25 */ /* 0x000fe2000f8e0002 */
[----:B------:R-:W-:-:S03]  /*d3e0*/  ULDC.64 UR4, c[0x0][0x318] ;  /* 0x0000c60000047ab9 */ /* 0x000fc60000000a00 */
[----:B------:R-:W-:Y:S01]  /*d3f0*/  IMAD.IADD R3, R5, 0x1, R3 ;  /* 0x0000000105037824 */ /* 0x000fe200078e0203 */
[----:B------:R-:W-:-:S04]  /*d400*/  LEA R23, P0, R2, UR4, 0x1 ;  /* 0x0000000402177c11 */ /* 0x000fc8000f8008ff */
[----:B------:R-:W-:Y:S02]  /*d410*/  LEA.HI.X R24, R2, UR5, R3, 0x1, P0 ;  /* 0x0000000502187c11 */ /* 0x000fe400080f0c03 */
[----:B------:R-:W-:-:S13]  /*d420*/  PLOP3.LUT P0, PT, PT, PT, PT, 0x80, 0x0 ;  /* 0x000000000000781c */ /* 0x000fda0003f0f070 */
.L_x_299:
        /* <DEDUP_REMOVED lines=11> */
.L_x_300:
[C---:B------:R-:W-:Y:S01]  /*d4e0*/  ISETP.GT.AND P0, PT, R26.reuse, RZ, PT ;  /* 0x000000ff1a00720c */ /* 0x040fe20003f04270 */
[----:B------:R0:W-:Y:S01]  /*d4f0*/  SYNCS.ARRIVE.TRANS64.A1T0 RZ, [R6+URZ+0x28850], RZ ;  /* 0x028850ff06ff79a7 */ /* 0x0001e2000810003f */
[----:B------:R-:W-:Y:S02]  /*d500*/  IMAD.MOV.U32 R17, RZ, RZ, R28 ;  /* 0x000000ffff117224 */ /* 0x000fe400078e001c */
[----:B------:R-:W-:Y:S02]  /*d510*/  IMAD.MOV.U32 R10, RZ, RZ, R25 ;  /* 0x000000ffff0a7224 */ /* 0x000fe400078e0019 */
[----:B------:R-:W-:Y:S01]  /*d520*/  IMAD.MOV.U32 R31, RZ, RZ, R26 ;  /* 0x000000ffff1f7224 */ /* 0x000fe200078e001a */
[----:B0-----:R-:W-:-:S06]  /*d530*/  IADD3 R6, R26, -0x1, RZ ;  /* 0xffffffff1a067810 */ /* 0x001fcc0007ffe0ff */
[----:B------:R-:W-:Y:S05]  /*d540*/  @P0 BRA `(.L_x_301) ;  /* 0xffffffec00f00947 */ /* 0x000fea000383ffff */
.L_x_288:
[----:B------:R-:W-:Y:S05]  /*d550*/  BSYNC B0 ;  /* 0x0000000000007941 */ /* 0x000fea0003800000 */
.L_x_287:
[----:B------:R-:W1:Y:S01]  /*d560*/  S2R R0, SR_TID.X ;  /* 0x0000000000007919 */ /* 0x000e620000002100 */
[----:B------:R-:W-:Y:S01]  /*d570*/  BSSY B0, `(.L_x_302) ;  /* 0x0000010000007945 */ /* 0x000fe20003800000 */
[----:B-1----:R-:W-:-:S04]  /*d580*/  LOP3.LUT R0, R0, 0x7f, RZ, 0xc0, !PT ;  /* 0x0000007f00007812 */ /* 0x002fc800078ec0ff */
[----:B------:R-:W-:-:S13]  /*d590*/  ISETP.NE.AND P0, PT, R0, RZ, PT ;  /* 0x000000ff0000720c */ /* 0x000fda0003f05270 */
[----:B------:R-:W-:Y:S05]  /*d5a0*/  @P0 BRA `(.L_x_303) ;  /* 0x0000000000300947 */ /* 0x000fea0003800000 */
[----:B------:R-:W1:Y:S01]  /*d5b0*/  S2R R5, SR_LANEID ;  /* 0x0000000000057919 */ /* 0x000e620000000000 */
[----:B------:R-:W-:Y:S01]  /*d5c0*/  VOTEU.ANY UR4, UPT, PT ;  /* 0x0000000000047886 */ /* 0x000fe200038e0100 */
[----:B0-----:R-:W0:Y:S01]  /*d5d0*/  LDC.64 R2, c[0x0][0xc60] ;  /* 0x00031800ff027b82 */ /* 0x001e220000000a00 */
[----:B------:R-:W1:Y:S02]  /*d5e0*/  FLO.U32 R0, UR4 ;  /* 0x0000000400007d00 */ /* 0x000e6400080e0000 */
[----:B-1----:R-:W-:-:S06]  /*d5f0*/  ISETP.EQ.U32.AND P0, PT, R0, R5, PT ;  /* 0x000000050000720c */ /* 0x002fcc0003f02070 */
[----:B------:R-:W0:Y:S07]  /*d600*/  POPC R5, UR4 ;  /* 0x0000000400057d09 */ /* 0x000e2e0008000000 */
[----:B0-----:R-:W3:Y:S01]  /*d610*/  @P0 ATOMG.E.ADD.STRONG.GPU PT, R3, desc[UR50][R2.64], R5 ;  /* 0x00000005020309a8 */ /* 0x001ee200081ee1f2 */
[----:B------:R-:W0:Y:S02]  /*d620*/  S2R R4, SR_LTMASK ;  /* 0x0000000000047919 */ /* 0x000e240000003900 */
[----:B0-----:R-:W-:-:S04]  /*d630*/  LOP3.LUT R4, R4, UR4, RZ, 0xc0, !PT ;  /* 0x0000000404047c12 */ /* 0x001fc8000f8ec0ff */
[----:B------:R-:W0:Y:S01]  /*d640*/  POPC R7, R4 ;  /* 0x0000000400077309 */ /* 0x000e220000000000 */
[----:B---3--:R-:W0:Y:S02]  /*d650*/  SHFL.IDX PT, R0, R3, R0, 0x1f ;  /* 0x00001f0003007589 */ /* 0x008e2400000e0000 */
[----:B0-----:R-:W-:-:S07]  /*d660*/  IADD3 R16, R0, UR38, R7 ;  /* 0x0000002600107c10 */ /* 0x001fce000fffe007 */
.L_x_303:
[----:B------:R-:W-:Y:S05]  /*d670*/  BSYNC B0 ;  /* 0x0000000000007941 */ /* 0x000fea0003800000 */
.L_x_302:
[----:B------:R-:W-:-:S05]  /*d680*/  IMAD.U32 R0, RZ, RZ, UR37 ;  /* 0x00000025ff007e24 */ /* 0x000fca000f8e00ff */
[----:B------:R-:W-:-:S13]  /*d690*/  ISETP.NE.AND P0, PT, R0, 0x3, PT ;  /* 0x000000030000780c */ /* 0x000fda0003f05270 */
[----:B------:R-:W-:Y:S05]  /*d6a0*/  @!P0 BRA `(.L_x_304) ;  /* 0x0000000000048947 */ /* 0x000fea0003800000 */
[----:B------:R-:W-:Y:S01]  /*d6b0*/  BPT.TRAP 0x1 ;  /* 0x000000040000795c */ /* 0x000fe20000300000 */
.L_x_304:
[----:B------:R-:W-:Y:S01]  /*d6c0*/  LEA R0, R25, R22, 0x3 ;  /* 0x0000001619007211 */ /* 0x000fe200078e18ff */
[----:B------:R-:W-:Y:S01]  /*d6d0*/  BSSY B0, `(.L_x_305) ;  /* 0x0000005000007945 */ /* 0x000fe20003800000 */
[----:B0-----:R-:W-:Y:S01]  /*d6e0*/  SHF.L.U32 R3, R28, 0x1f, RZ ;  /* 0x0000001f1c037819 */ /* 0x001fe200000006ff */
[----:B------:R-:W-:-:S03]  /*d6f0*/  IMAD R6, R26, -0x80, R35 ;  /* 0xffffff801a067824 */ /* 0x000fc600078e0223 */
[----:B------:R-:W0:Y:S02]  /*d700*/  SYNCS.PHASECHK.TRANS64.TRYWAIT P0, [R0+URZ+0x28860], R3 ;  /* 0x02886003000075a7 */ /* 0x000e24000800017f */
[----:B0-----:R-:W-:Y:S05]  /*d710*/  @!P0 BRA `(.L_x_306) ;  /* 0x0000003c00fc8947 */ /* 0x001fea0003800000 */
.L_x_416:
[----:B------:R-:W-:Y:S05]  /*d720*/  BSYNC B0 ;  /* 0x0000000000007941 */ /* 0x000fea0003800000 */
.L_x_305:
[----:B------:R-:W1:Y:S01]  /*d730*/  S2R R2, SR_TID.X ;  /* 0x0000000000027919 */ /* 0x000e620000002100 */
[----:B------:R-:W-:Y:S01]  /*d740*/  UMOV UR4, 0xffffffff ;  /* 0xffffffff00047882 */ /* 0x000fe20000000000 */
[----:B------:R-:W-:Y:S01]  /*d750*/  IMAD R9, R25, 0x4000, R34 ;  /* 0x0000400019097824 */ /* 0x000fe200078e0222 */
[----:B-1----:R-:W-:-:S04]  /*d760*/  LOP3.LUT R2, R2, 0x7f, RZ, 0xc0, !PT ;  /* 0x0000007f02027812 */ /* 0x002fc800078ec0ff */
[----:B------:R-:W-:-:S05]  /*d770*/  SHF.R.U32.HI R2, RZ, 0x3, R2 ;  /* 0x00000003ff027819 */ /* 0x000fca0000011602 */
[----:B------:R-:W-:Y:S01]  /*d780*/  IMAD.IADD R6, R6, 0x1, -R2 ;  /* 0x0000000106067824 */ /* 0x000fe200078e0a02 */
[----:B------:R-:W-:Y:S06]  /*d790*/  BRA.DIV UR4, `(.L_x_307) ;  /* 0x0000003e04f07947 */ /* 0x000fec000b800000 */
[----:B--2---:R-:W1:Y:S01]  /*d7a0*/  SHFL.IDX PT, R14, R23, RZ, 0x181f ;  /* 0x00181fff170e7589 */ /* 0x004e6200000e0000 */
[----:B------:R-:W-:Y:S01]  /*d7b0*/  ULDC UR4, c[0x0][0x2f4] ;  /* 0x0000bd0000047ab9 */ /* 0x000fe20000000800 */
[C---:B------:R-:W-:Y:S01]  /*d7c0*/  IMAD.SHL.U32 R5, R30.reuse, 0x2, RZ ;  /* 0x000000021e057824 */ /* 0x040fe200078e00ff */
[----:B------:R-:W-:Y:S01]  /*d7d0*/  ISETP.GE.AND P1, PT, R30, UR4, PT ;  /* 0x000000041e007c0c */ /* 0x000fe2000bf26270 */
[----:B0-----:R-:W0:Y:S01]  /*d7e0*/  SHFL.IDX PT, R3, R24, RZ, 0x181f ;  /* 0x00181fff18037589 */ /* 0x001e2200000e0000 */
[----:B------:R-:W-:Y:S01]  /*d7f0*/  ISETP.GE.AND P0, PT, R29, UR4, PT ;  /* 0x000000041d007c0c */ /* 0x000fe2000bf06270 */
[----:B------:R-:W-:Y:S01]  /*d800*/  IMAD R4, R9, 0x2, R22 ;  /* 0x0000000209047824 */ /* 0x000fe200078e0216 */
[C---:B------:R-:W-:Y:S01]  /*d810*/  ISETP.LT.OR P2, PT, R6.reuse, 0x1, P1 ;  /* 0x000000010600780c */ /* 0x040fe20000f41670 */
[----:B------:R-:W2:Y:S01]  /*d820*/  SHFL.IDX PT, R10, R23, 0x1, 0x181f ;  /* 0x00381f00170a7f89 */ /* 0x000ea200000e0000 */
[----:B------:R-:W-:-:S03]  /*d830*/  ISETP.LT.OR P3, PT, R6, 0x1, P0 ;  /* 0x000000010600780c */ /* 0x000fc60000761670 */
[----:B------:R-:W3:Y:S04]  /*d840*/  SHFL.IDX PT, R7, R24, 0x1, 0x181f ;  /* 0x00381f0018077f89 */ /* 0x000ee800000e0000 */
[----:B------:R-:W-:Y:S01]  /*d850*/  SHFL.IDX PT, R8, R24, 0x2, 0x181f ;  /* 0x00581f0018087f89 */ /* 0x000fe200000e0000 */
[----:B-1----:R-:W-:-:S03]  /*d860*/  IADD3 R2, P4, R14, R5, RZ ;  /* 0x000000050e027210 */ /* 0x002fc60007f9e0ff */
[----:B------:R-:W1:Y:S01]  /*d870*/  SHFL.IDX PT, R14, R23, 0x2, 0x181f ;  /* 0x00581f00170e7f89 */ /* 0x000e6200000e0000 */
[----:B0-----:R-:W-:-:S05]  /*d880*/  IADD3.X R3, RZ, R3, RZ, P4, !PT ;  /* 0x00000003ff037210 */ /* 0x001fca00027fe4ff */
[----:B------:R-:W-:Y:S01]  /*d890*/  LDGSTS.E.BYPASS.LTC128B.128 [R4+0x400], desc[UR50][R2.64], !P2 ;  /* 0x0040000002047fae */ /* 0x000fe2000d101d72 */
[----:B------:R-:W-:-:S03]  /*d8a0*/  ISETP.LT.OR P2, PT, R6, 0x11, P1 ;  /* 0x000000110600780c */ /* 0x000fc60000f41670 */
[----:B------:R2:W-:Y:S01]  /*d8b0*/  LDGSTS.E.BYPASS.LTC128B.128 [R4+0x4400], desc[UR50][R2.64+0x80], !P3 ;  /* 0x0440008002047fae */ /* 0x0005e2000d901d72 */
[----:B------:R-:W-:Y:S02]  /*d8c0*/  ISETP.LT.OR P3, PT, R6, 0x11, P0 ;  /* 0x000000110600780c */ /* 0x000fe40000761670 */
[----:B--2---:R-:W-:Y:S02]  /*d8d0*/  IADD3 R2, P4, R10, R5, RZ ;  /* 0x000000050a027210 */ /* 0x004fe40007f9e0ff */
[----:B------:R-:W-:Y:S03]  /*d8e0*/  SHFL.IDX PT, R10, R23, 0x4, 0x181f ;  /* 0x00981f00170a7f89 */ /* 0x000fe600000e0000 */
[----:B---3--:R-:W-:Y:S02]  /*d8f0*/  IMAD.X R3, RZ, RZ, R7, P4 ;  /* 0x000000ffff037224 */ /* 0x008fe400020e0607 */
[----:B------:R-:W-:Y:S04]  /*d900*/  SHFL.IDX PT, R7, R24, 0x3, 0x181f ;  /* 0x00781f0018077f89 */ /* 0x000fe800000e0000 */
[----:B------:R-:W-:Y:S01]  /*d910*/  LDGSTS.E.BYPASS.LTC128B.128 [R4+0xc00], desc[UR50][R2.64], !P2 ;  /* 0x00c0000002047fae */ /* 0x000fe2000d101d72 */
[----:B------:R-:W-:-:S03]  /*d920*/  ISETP.LT.OR P2, PT, R6, 0x21, P1 ;  /* 0x000000210600780c */ /* 0x000fc60000f41670 */
[----:B------:R1:W-:Y:S01]  /*d930*/  LDGSTS.E.BYPASS.LTC128B.128 [R4+0x4c00], desc[UR50][R2.64+0x80], !P3 ;  /* 0x04c0008002047fae */ /* 0x0003e2000d901d72 */
[----:B------:R-:W-:Y:S02]  /*d940*/  ISETP.LT.OR P3, PT, R6, 0x21, P0 ;  /* 0x000000210600780c */ /* 0x000fe40000761670 */
[----:B-1----:R-:W-:Y:S02]  /*d950*/  IADD3 R2, P4, R14, R5, RZ ;  /* 0x000000050e027210 */ /* 0x002fe40007f9e0ff */
[----:B------:R-:W0:Y:S03]  /*d960*/  SHFL.IDX PT, R14, R23, 0x3, 0x181f ;  /* 0x00781f00170e7f89 */ /* 0x000e2600000e0000 */
[----:B------:R-:W-:Y:S02]  /*d970*/  IMAD.X R3, RZ, RZ, R8, P4 ;  /* 0x000000ffff037224 */ /* 0x000fe400020e0608 */
[----:B------:R-:W1:Y:S04]  /*d980*/  SHFL.IDX PT, R8, R24, 0x4, 0x181f ;  /* 0x00981f0018087f89 */ /* 0x000e6800000e0000 */
[----:B------:R-:W-:Y:S01]  /*d990*/  LDGSTS.E.BYPASS.LTC128B.128 [R4+0x1400], desc[UR50][R2.64], !P2 ;  /* 0x0140000002047fae */ /* 0x000fe2000d101d72 */
[----:B------:R-:W-:-:S03]  /*d9a0*/  ISETP.LT.OR P2, PT, R6, 0x31, P1 ;  /* 0x000000310600780c */ /* 0x000fc60000f41670 */
[----:B------:R0:W-:Y:S01]  /*d9b0*/  LDGSTS.E.BYPASS.LTC128B.128 [R4+0x5400], desc[UR50][R2.64+0x80], !P3 ;  /* 0x0540008002047fae */ /* 0x0001e2000d901d72 */
[----:B------:R-:W-:Y:S02]  /*d9c0*/  ISETP.LT.OR P3, PT, R6, 0x31, P0 ;  /* 0x000000310600780c */ /* 0x000fe40000761670 */
[----:B0-----:R-:W-:Y:S02]  /*d9d0*/  IADD3 R2, P4, R14, R5, RZ ;  /* 0x000000050e027210 */ /* 0x001fe40007f9e0ff */
[----:B------:R-:W0:Y:S03]  /*d9e0*/  SHFL.IDX PT, R14, R23, 0x5, 0x181f ;  /* 0x00b81f00170e7f89 */ /* 0x000e2600000e0000 */
[----:B------:R-:W-:Y:S02]  /*d9f0*/  IMAD.X R3, RZ, RZ, R7, P4 ;  /* 0x000000ffff037224 */ /* 0x000fe400020e0607 */
[----:B------:R-:W2:Y:S04]  /*da00*/  SHFL.IDX PT, R7, R24, 0x5, 0x181f ;  /* 0x00b81f0018077f89 */ /* 0x000ea800000e0000 */
[----:B------:R-:W-:Y:S01]  /*da10*/  LDGSTS.E.BYPASS.LTC128B.128 [R4+0x1c00], desc[UR50][R2.64], !P2 ;  /* 0x01c0000002047fae */ /* 0x000fe2000d101d72 */
[----:B------:R-:W-:-:S03]  /*da20*/  ISETP.LT.OR P2, PT, R6, 0x41, P1 ;  /* 0x000000410600780c */ /* 0x000fc60000f41670 */
[----:B------:R3:W-:Y:S01]  /*da30*/  LDGSTS.E.BYPASS.LTC128B.128 [R4+0x5c00], desc[UR50][R2.64+0x80], !P3 ;  /* 0x05c0008002047fae */ /* 0x0007e2000d901d72 */
[----:B------:R-:W-:Y:S02]  /*da40*/  ISETP.LT.OR P3, PT, R6, 0x41, P0 ;  /* 0x000000410600780c */ /* 0x000fe40000761670 */
[----:B---3--:R-:W-:Y:S02]  /*da50*/  IADD3 R2, P4, R10, R5, RZ ;  /* 0x000000050a027210 */ /* 0x008fe40007f9e0ff */
[----:B------:R-:W3:Y:S03]  /*da60*/  SHFL.IDX PT, R10, R23, 0x6, 0x181f ;  /* 0x00d81f00170a7f89 */ /* 0x000ee600000e0000 */
[----:B-1----:R-:W-:Y:S02]  /*da70*/  IMAD.X R3, RZ, RZ, R8, P4 ;  /* 0x000000ffff037224 */ /* 0x002fe400020e0608 */
[----:B------:R-:W1:Y:S04]  /*da80*/  SHFL.IDX PT, R8, R24, 0x6, 0x181f ;  /* 0x00d81f0018087f89 */ /* 0x000e6800000e0000 */
[----:B------:R-:W-:Y:S01]  /*da90*/  LDGSTS.E.BYPASS.LTC128B.128 [R4+0x2400], desc[UR50][R2.64], !P2 ;  /* 0x0240000002047fae */ /* 0x000fe2000d101d72 */
[----:B------:R-:W-:-:S03]  /*daa0*/  ISETP.LT.OR P2, PT, R6, 0x51, P1 ;  /* 0x000000510600780c */ /* 0x000fc60000f41670 */
[----:B------:R0:W-:Y:S01]  /*dab0*/  LDGSTS.E.BYPASS.LTC128B.128 [R4+0x6400], desc[UR50][R2.64+0x80], !P3 ;  /* 0x0640008002047fae */ /* 0x0001e2000d901d72 */
[----:B------:R-:W-:-:S03]  /*dac0*/  ISETP.LT.OR P3, PT, R6, 0x51, P0 ;  /* 0x000000510600780c */ /* 0x000fc60000761670 */
[----:B------:R-:W4:Y:S01]  /*dad0*/  SHFL.IDX PT, R24, R24, 0x7, 0x181f ;  /* 0x00f81f0018187f89 */ /* 0x000f2200000e0000 */
[----:B0-----:R-:W-:-:S03]  /*dae0*/  IADD3 R2, P4, R14, R5, RZ ;  /* 0x000000050e027210 */ /* 0x001fc60007f9e0ff */
[----:B------:R0:W0:Y:S01]  /*daf0*/  SHFL.IDX PT, R14, R23, 0x7, 0x181f ;  /* 0x00f81f00170e7f89 */ /* 0x00002200000e0000 */
[----:B--2---:R-:W-:-:S05]  /*db00*/  IADD3.X R3, RZ, R7, RZ, P4, !PT ;  /* 0x00000007ff037210 */ /* 0x004fca00027fe4ff */
[----:B------:R-:W-:Y:S01]  /*db10*/  LDGSTS.E.BYPASS.LTC128B.128 [R4+0x2c00], desc[UR50][R2.64], !P2 ;  /* 0x02c0000002047fae */ /* 0x000fe2000d101d72 */
[----:B------:R-:W-:-:S03]  /*db20*/  ISETP.LT.OR P2, PT, R6, 0x61, P1 ;  /* 0x000000610600780c */ /* 0x000fc60000f41670 */
[----:B------:R3:W-:Y:S01]  /*db30*/  LDGSTS.E.BYPASS.LTC128B.128 [R4+0x6c00], desc[UR50][R2.64+0x80], !P3 ;  /* 0x06c0008002047fae */ /* 0x0007e2000d901d72 */
[----:B------:R-:W-:Y:S02]  /*db40*/  ISETP.LT.OR P3, PT, R6, 0x61, P0 ;  /* 0x000000610600780c */ /* 0x000fe40000761670 */
[----:B---3--:R-:W-:-:S05]  /*db50*/  IADD3 R2, P4, R10, R5, RZ ;  /* 0x000000050a027210 */ /* 0x008fca0007f9e0ff */
[----:B-1----:R-:W-:-:S05]  /*db60*/  IMAD.X R3, RZ, RZ, R8, P4 ;  /* 0x000000ffff037224 */ /* 0x002fca00020e0608 */
[----:B------:R1:W-:Y:S04]  /*db70*/  LDGSTS.E.BYPASS.LTC128B.128 [R4+0x3400], desc[UR50][R2.64], !P2 ;  /* 0x0340000002047fae */ /* 0x0003e8000d101d72 */
[----:B0---4-:R1:W-:Y:S02]  /*db80*/  LDGSTS.E.BYPASS.LTC128B.128 [R4+0x7400], desc[UR50][R2.64+0x80], !P3 ;  /* 0x0740008002047fae */ /* 0x0113e4000d901d72 */
.L_x_434:
[C---:B------:R-:W-:Y:S02]  /*db90*/  ISETP.LT.OR P1, PT, R6.reuse, 0x71, P1 ;  /* 0x000000710600780c */ /* 0x040fe40000f21670 */
[----:B------:R-:W-:Y:S02]  /*dba0*/  ISETP.LT.OR P0, PT, R6, 0x71, P0 ;  /* 0x000000710600780c */ /* 0x000fe40000701670 */
[----:B-1----:R-:W-:-:S05]  /*dbb0*/  IADD3 R2, P2, R14, R5, RZ ;  /* 0x000000050e027210 */ /* 0x002fca0007f5e0ff */
[----:B------:R-:W-:-:S05]  /*dbc0*/  IMAD.X R3, RZ, RZ, R24, P2 ;  /* 0x000000ffff037224 */ /* 0x000fca00010e0618 */
[----:B------:R-:W-:Y:S01]  /*dbd0*/  @!PT LDS RZ, [RZ] ;  /* 0x00000000fffff984 */ /* 0x000fe20000000800 */
[----:B------:R-:W-:Y:S01]  /*dbe0*/  @!PT LDS RZ, [RZ] ;  /* 0x00000000fffff984 */ /* 0x000fe20000000800 */
[----:B------:R-:W-:Y:S01]  /*dbf0*/  @!PT LDS RZ, [RZ] ;  /* 0x00000000fffff984 */ /* 0x000fe20000000800 */
[----:B------:R0:W-:Y:S04]  /*dc00*/  LDGSTS.E.BYPASS.LTC128B.128 [R4+0x3c00], desc[UR50][R2.64], !P1 ;  /* 0x03c0000002047fae */ /* 0x0001e8000c901d72 */
[----:B------:R0:W-:Y:S01]  /*dc10*/  LDGSTS.E.BYPASS.LTC128B.128 [R4+0x7c00], desc[UR50][R2.64+0x80], !P0 ;  /* 0x07c0008002047fae */ /* 0x0001e2000c101d72 */
[----:B------:R-:W-:Y:S01]  /*dc20*/  PLOP3.LUT P0, PT, PT, PT, PT, 0x80, 0x0 ;  /* 0x000000000000781c */ /* 0x000fe20003f0f070 */
[----:B------:R-:W-:-:S12]  /*dc30*/  NOP ;  /* 0x0000000000007918 */ /* 0x000fd80000000000 */
.L_x_308:
        /* <DEDUP_REMOVED lines=11> */
.L_x_309:
[----:B------:R1:W-:Y:S01]  /*dcf0*/  SYNCS.ARRIVE.TRANS64.A1T0 RZ, [R0+URZ+0x28850], RZ ;  /* 0x028850ff00ff79a7 */ /* 0x0003e2000810003f */
[----:B------:R-:W-:-:S05]  /*dd00*/  VIADD R25, R25, 0x1 ;  /* 0x0000000119197836 */ /* 0x000fca0000000000 */
[----:B------:R-:W-:-:S04]  /*dd10*/  ISETP.NE.AND P0, PT, R25, 0x2, PT ;  /* 0x000000021900780c */ /* 0x000fc80003f05270 */
[----:B------:R-:W-:Y:S02]  /*dd20*/  SEL R3, RZ, 0x1, P0 ;  /* 0x00000001ff037807 */ /* 0x000fe40000000000 */
[----:B------:R-:W-:Y:S02]  /*dd30*/  SEL R25, R25, RZ, P0 ;  /* 0x000000ff19197207 */ /* 0x000fe40000000000 */
[----:B-1----:R-:W-:-:S07]  /*dd40*/  LOP3.LUT R28, R28, R3, RZ, 0x3c, !PT ;  /* 0x000000031c1c7212 */ /* 0x002fce00078e3cff */
.L_x_266:
[----:B------:R-:W-:Y:S05]  /*dd50*/  BSYNC B7 ;  /* 0x0000000000077941 */ /* 0x000fea0003800000 */
.L_x_264:
[----:B------:R-:W-:-:S13]  /*dd60*/  LOP3.LUT P0, RZ, R27, 0x20, RZ, 0xc0, !PT ;  /* 0x000000201bff7812 */ /* 0x000fda000780c0ff */
[----:B------:R-:W-:Y:S05]  /*dd70*/  @!P0 BRA `(.L_x_310) ;  /* 0x0000000000248947 */ /* 0x000fea0003800000 */
[----:B------:R-:W-:Y:S05]  /*dd80*/  WARPSYNC.ALL ;  /* 0x0000000000007948 */ /* 0x000fea0003800000 */
[----:B------:R-:W1:Y:S08]  /*dd90*/  S2UR UR5, SR_CgaCtaId ;  /* 0x00000000000579c3 */ /* 0x000e700000008800 */
[----:B------:R-:W-:Y:S06]  /*dda0*/  BAR.SYNC.DEFER_BLOCKING 0x5, 0x180 ;  /* 0x0146000000007b1d */ /* 0x000fec0000010000 */
[----:B------:R-:W-:-:S02]  /*ddb0*/  UMOV UR4, 0x400 ;  /* 0x0000040000047882 */ /* 0x000fc40000000000 */
[----:B-1----:R-:W-:-:S06]  /*ddc0*/  ULEA UR4, UR5, UR4, 0x18 ;  /* 0x0000000405047291 */ /* 0x002fcc000f8ec03f */
[----:B------:R-:W-:-:S05]  /*ddd0*/  MOV R22, UR4 ;  /* 0x0000000400167c02 */ /* 0x000fca0008000f00 */
[----:B------:R1:W2:Y:S01]  /*dde0*/  LDS.128 R16, [R22+0x288d0] ;  /* 0x0288d00016107984 */ /* 0x0002a20000000c00 */
[----:B------:R-:W-:Y:S06]  /*ddf0*/  BAR.ARV 0x4, 0x180 ;  /* 0x0106000000007b1d */ /* 0x000fec0000002000 */
[----:B------:R-:W-:Y:S05]  /*de00*/  BRA `(.L_x_311) ;  /* 0x0000000800407947 */ /* 0x000fea0003800000 */
.L_x_310:
[----:B------:R-:W1:Y:S01]  /*de10*/  S2R R0, SR_TID.X ;  /* 0x0000000000007919 */ /* 0x000e620000002100 */
[----:B------:R-:W-:Y:S01]  /*de20*/  UMOV UR4, 0xffffffff ;  /* 0xffffffff00047882 */ /* 0x000fe20000000000 */
[----:B-1----:R-:W-:-:S04]  /*de30*/  LOP3.LUT R8, R0, 0x1f, RZ, 0xc0, !PT ;  /* 0x0000001f00087812 */ /* 0x002fc800078ec0ff */
[----:B------:R-:W-:Y:S01]  /*de40*/  ISETP.NE.AND P0, PT, R8, 0x1f, PT ;  /* 0x0000001f0800780c */ /* 0x000fe20003f05270 */
[----:B------:R-:W-:-:S12]  /*de50*/  BRA.DIV UR4, `(.L_x_312) ;  /* 0x0000004204bc7947 */ /* 0x000fd8000b800000 */
[----:B------:R-:W-:Y:S01]  /*de60*/  IMAD.IADD R5, R19, 0x1, R8 ;  /* 0x0000000113057824 */ /* 0x000fe200078e0208 */
[----:B------:R-:W-:-:S04]  /*de70*/  ULDC UR4, c[0x0][0xc3c] ;  /* 0x00030f0000047ab9 */ /* 0x000fc80000000800 */
[----:B------:R-:W-:-:S13]  /*de80*/  ISETP.GE.OR P1, PT, R5, UR4, !P0 ;  /* 0x0000000405007c0c */ /* 0x000fda000c726670 */
[----:B------:R-:W1:Y:S02]  /*de90*/  @!P1 LDC.64 R2, c[0x0][0xc80] ;  /* 0x00032000ff029b82 */ /* 0x000e640000000a00 */
[----:B-1----:R-:W-:-:S06]  /*dea0*/  @!P1 IMAD.WIDE R2, R5, 0x4, R2 ;  /* 0x0000000405029825 */ /* 0x002fcc00078e0202 */
[----:B------:R-:W2:Y:S01]  /*deb0*/  @!P1 LDG.E R2, desc[UR50][R2.64] ;  /* 0x0000003202029981 */ /* 0x000ea2000c1e1900 */
[----:B------:R-:W-:Y:S01]  /*dec0*/  IMAD.MOV.U32 R4, RZ, RZ, RZ ;  /* 0x000000ffff047224 */ /* 0x000fe200078e00ff */
[C---:B------:R-:W-:Y:S02]  /*ded0*/  ISETP.GE.U32.AND P2, PT, R8.reuse, 0x2, PT ;  /* 0x000000020800780c */ /* 0x040fe40003f46070 */
[C---:B------:R-:W-:Y:S01]  /*dee0*/  ISETP.GE.U32.AND P3, PT, R8.reuse, 0x4, PT ;  /* 0x000000040800780c */ /* 0x040fe20003f66070 */
[----:B------:R-:W-:Y:S01]  /*def0*/  SHFL.IDX PT, R0, R16, 0x1, 0x1f ;  /* 0x00201f0010007f89 */ /* 0x000fe200000e0000 */
[C---:B------:R-:W-:Y:S02]  /*df00*/  ISETP.GE.U32.AND P4, PT, R8.reuse, 0x8, PT ;  /* 0x000000080800780c */ /* 0x040fe40003f86070 */
[C---:B------:R-:W-:Y:S01]  /*df10*/  ISETP.GE.U32.AND P5, PT, R8.reuse, 0x10, PT ;  /* 0x000000100800780c */ /* 0x040fe20003fa6070 */
[----:B--2---:R-:W-:Y:S01]  /*df20*/  @!P1 IMAD.MOV.U32 R4, RZ, RZ, R2 ;  /* 0x000000ffff049224 */ /* 0x004fe200078e0002 */
[----:B------:R-:W-:-:S04]  /*df30*/  ISETP.NE.AND P1, PT, R8, RZ, PT ;  /* 0x000000ff0800720c */ /* 0x000fc80003f25270 */
[----:B------:R-:W1:Y:S02]  /*df40*/  SHFL.UP PT, R14, R4, 0x1, RZ ;  /* 0x04200000040e7989 */ /* 0x000e6400000e00ff */
[----:B-1----:R-:W-:-:S05]  /*df50*/  SEL R5, R14, RZ, P1 ;  /* 0x000000ff0e057207 */ /* 0x002fca0000800000 */
[----:B------:R-:W-:Y:S02]  /*df60*/  IMAD.IADD R6, R4, 0x1, R5 ;  /* 0x0000000104067824 */ /* 0x000fe400078e0205 */
[----:B------:R-:W-:Y:S04]  /*df70*/  SHFL.IDX PT, R5, R16, RZ, 0x1f ;  /* 0x00001fff10057589 */ /* 0x000fe800000e0000 */
[----:B------:R-:W1:Y:S02]  /*df80*/  SHFL.UP PT, R14, R6, 0x2, RZ ;  /* 0x04400000060e7989 */ /* 0x000e6400000e00ff */
[----:B-1----:R-:W-:-:S04]  /*df90*/  SEL R7, R14, RZ, P2 ;  /* 0x000000ff0e077207 */ /* 0x002fc80001000000 */
[----:B------:R-:W-:-:S05]  /*dfa0*/  IADD3 R7, R6, R7, RZ ;  /* 0x0000000706077210 */ /* 0x000fca0007ffe0ff */
[----:B------:R-:W1:Y:S02]  /*dfb0*/  SHFL.UP PT, R14, R7, 0x4, RZ ;  /* 0x04800000070e7989 */ /* 0x000e6400000e00ff */
[----:B-1----:R-:W-:-:S05]  /*dfc0*/  SEL R2, R14, RZ, P3 ;  /* 0x000000ff0e027207 */ /* 0x002fca0001800000 */
[----:B------:R-:W-:-:S05]  /*dfd0*/  IMAD.IADD R2, R7, 0x1, R2 ;  /* 0x0000000107027824 */ /* 0x000fca00078e0202 */
[----:B------:R-:W1:Y:S02]  /*dfe0*/  SHFL.UP PT, R14, R2, 0x8, RZ ;  /* 0x05000000020e7989 */ /* 0x000e6400000e00ff */
[----:B-1----:R-:W-:-:S05]  /*dff0*/  SEL R3, R14, RZ, P4 ;  /* 0x000000ff0e037207 */ /* 0x002fca0002000000 */
[----:B------:R-:W-:-:S05]  /*e000*/  IMAD.IADD R3, R2, 0x1, R3 ;  /* 0x0000000102037824 */ /* 0x000fca00078e0203 */
[----:B------:R-:W1:Y:S02]  /*e010*/  SHFL.UP PT, R14, R3, 0x10, RZ ;  /* 0x06000000030e7989 */ /* 0x000e6400000e00ff */
[----:B-1----:R-:W-:-:S05]  /*e020*/  SEL R6, R14, RZ, P5 ;  /* 0x000000ff0e067207 */ /* 0x002fca0002800000 */
[----:B------:R-:W-:-:S05]  /*e030*/  IMAD.IADD R6, R3, 0x1, R6 ;  /* 0x0000000103067824 */ /* 0x000fca00078e0206 */
[----:B------:R1:W2:Y:S02]  /*e040*/  SHFL.IDX PT, R14, R6, 0x1f, 0x1f ;  /* 0x03e01f00060e7f89 */ /* 0x0002a400000e0000 */
.L_x_444:
[----:B------:R-:W-:Y:S02]  /*e050*/  ULDC UR4, c[0x0][0xc38] ;  /* 0x00030e0000047ab9 */ /* 0x000fe40000000800 */
[----:B------:R-:W-:-:S04]  /*e060*/  IMAD.U32 R7, RZ, RZ, UR4 ;  /* 0x00000004ff077e24 */ /* 0x000fc8000f8e00ff */
[----:B--2---:R-:W-:-:S05]  /*e070*/  IMAD R3, R14, R7, RZ ;  /* 0x000000070e037224 */ /* 0x004fca00078e02ff */
[----:B------:R-:W-:-:S04]  /*e080*/  IADD3 R8, R0, R3, RZ ;  /* 0x0000000300087210 */ /* 0x000fc80007ffe0ff */
[----:B------:R-:W-:-:S13]  /*e090*/  ISETP.GT.AND P6, PT, R8, R5, PT ;  /* 0x000000050800720c */ /* 0x000fda0003fc4270 */
[----:B------:R-:W-:Y:S05]  /*e0a0*/  @P6 BRA `(.L_x_313) ;  /* 0x00000000009c6947 */ /* 0x000fea0003800000 */
.L_x_318:
[----:B------:R-:W2:Y:S01]  /*e0b0*/  LDC R0, c[0x0][0xc3c] ;  /* 0x00030f00ff007b82 */ /* 0x000ea20000000800 */
[----:B------:R-:W-:-:S05]  /*e0c0*/  VIADD R19, R19, 0x1f ;  /* 0x0000001f13137836 */ /* 0x000fca0000000000 */
[----:B--2---:R-:W-:-:S13]  /*e0d0*/  ISETP.GE.AND P6, PT, R19, R0, PT ;  /* 0x000000001300720c */ /* 0x004fda0003fc6270 */
[----:B------:R-:W-:Y:S05]  /*e0e0*/  @P6 BRA `(.L_x_314) ;  /* 0x0000000400446947 */ /* 0x000fea0003800000 */
[----:B------:R-:W2:Y:S01]  /*e0f0*/  S2R R2, SR_TID.X ;  /* 0x0000000000027919 */ /* 0x000ea20000002100 */
[----:B------:R-:W-:Y:S01]  /*e100*/  BSSY B0, `(.L_x_315) ;  /* 0x0000009000007945 */ /* 0x000fe20003800000 */
[----:B------:R-:W-:Y:S01]  /*e110*/  IMAD.MOV.U32 R4, RZ, RZ, RZ ;  /* 0x000000ffff047224 */ /* 0x000fe200078e00ff */
[----:B--2---:R-:W-:-:S05]  /*e120*/  LOP3.LUT R2, R2, 0x1f, RZ, 0xc0, !PT ;  /* 0x0000001f02027812 */ /* 0x004fca00078ec0ff */
[----:B------:R-:W-:-:S05]  /*e130*/  IMAD.IADD R7, R19, 0x1, R2 ;  /* 0x0000000113077824 */ /* 0x000fca00078e0202 */
[----:B------:R-:W-:-:S13]  /*e140*/  ISETP.GE.OR P6, PT, R7, R0, !P0 ;  /* 0x000000000700720c */ /* 0x000fda00047c6670 */
[----:B------:R-:W-:Y:S05]  /*e150*/  @P6 BRA `(.L_x_316) ;  /* 0x00000000000c6947 */ /* 0x000fea0003800000 */
[----:B------:R-:W2:Y:S02]  /*e160*/  LDC.64 R2, c[0x0][0xc80] ;  /* 0x00032000ff027b82 */ /* 0x000ea40000000a00 */
[----:B--2---:R-:W-:-:S05]  /*e170*/  IMAD.WIDE R2, R7, 0x4, R2 ;  /* 0x0000000407027825 */ /* 0x004fca00078e0202 */
[----:B------:R2:W5:Y:S02]  /*e180*/  LDG.E R4, desc[UR50][R2.64] ;  /* 0x0000003202047981 */ /* 0x000564000c1e1900 */
.L_x_316:
[----:B------:R-:W-:Y:S05]  /*e190*/  BSYNC B0 ;  /* 0x0000000000007941 */ /* 0x000fea0003800000 */
.L_x_315:
[----:B------:R-:W-:-:S03]  /*e1a0*/  UMOV UR4, 0xffffffff ;  /* 0xffffffff00047882 */ /* 0x000fc60000000000 */
[----:B------:R-:W-:Y:S05]  /*e1b0*/  BRA.DIV UR4, `(.L_x_317) ;  /* 0x0000004604087947 */ /* 0x000fea000b800000 */
[----:B-----5:R-:W3:Y:S02]  /*e1c0*/  SHFL.UP PT, R14, R4, 0x1, RZ ;  /* 0x04200000040e7989 */ /* 0x020ee400000e00ff */
[----:B---3--:R-:W-:-:S05]  /*e1d0*/  SEL R13, R14, RZ, P1 ;  /* 0x000000ff0e0d7207 */ /* 0x008fca0000800000 */
[----:B------:R-:W-:-:S05]  /*e1e0*/  IMAD.IADD R13, R4, 0x1, R13 ;  /* 0x00000001040d7824 */ /* 0x000fca00078e020d */
[----:B------:R-:W3:Y:S02]  /*e1f0*/  SHFL.UP PT, R14, R13, 0x2, RZ ;  /* 0x044000000d0e7989 */ /* 0x000ee400000e00ff */
[----:B---3--:R-:W-:-:S04]  /*e200*/  SEL R0, R14, RZ, P2 ;  /* 0x000000ff0e007207 */ /* 0x008fc80001000000 */
[----:B------:R-:W-:-:S05]  /*e210*/  IADD3 R0, R13, R0, RZ ;  /* 0x000000000d007210 */ /* 0x000fca0007ffe0ff */
[----:B------:R-:W2:Y:S02]  /*e220*/  SHFL.UP PT, R14, R0, 0x4, RZ ;  /* 0x04800000000e7989 */ /* 0x000ea400000e00ff */
[----:B--2---:R-:W-:-:S05]  /*e230*/  SEL R3, R14, RZ, P3 ;  /* 0x000000ff0e037207 */ /* 0x004fca0001800000 */
[----:B------:R-:W-:-:S05]  /*e240*/  IMAD.IADD R2, R0, 0x1, R3 ;  /* 0x0000000100027824 */ /* 0x000fca00078e0203 */
[----:B------:R-:W2:Y:S02]  /*e250*/  SHFL.UP PT, R14, R2, 0x8, RZ ;  /* 0x05000000020e7989 */ /* 0x000ea400000e00ff */
[----:B--2---:R-:W-:-:S05]  /*e260*/  SEL R3, R14, RZ, P4 ;  /* 0x000000ff0e037207 */ /* 0x004fca0002000000 */
[----:B------:R-:W-:-:S05]  /*e270*/  IMAD.IADD R3, R2, 0x1, R3 ;  /* 0x0000000102037824 */ /* 0x000fca00078e0203 */
[----:B------:R-:W1:Y:S02]  /*e280*/  SHFL.UP PT, R14, R3, 0x10, RZ ;  /* 0x06000000030e7989 */ /* 0x000e6400000e00ff */
[----:B-1----:R-:W-:-:S05]  /*e290*/  SEL R6, R14, RZ, P5 ;  /* 0x000000ff0e067207 */ /* 0x002fca0002800000 */
[----:B------:R-:W-:-:S05]  /*e2a0*/  IMAD.IADD R6, R3, 0x1, R6 ;  /* 0x0000000103067824 */ /* 0x000fca00078e0206 */
[----:B------:R1:W2:Y:S02]  /*e2b0*/  SHFL.IDX PT, R14, R6, 0x1f, 0x1f ;  /* 0x03e01f00060e7f89 */ /* 0x0002a400000e0000 */
.L_x_452:
[----:B------:R-:W-:Y:S02]  /*e2c0*/  ULDC UR4, c[0x0][0xc38] ;  /* 0x00030e0000047ab9 */ /* 0x000fe40000000800 */
[----:B------:R-:W-:-:S04]  /*e2d0*/  IMAD.U32 R7, RZ, RZ, UR4 ;  /* 0x00000004ff077e24 */ /* 0x000fc8000f8e00ff */
[----:B--2---:R-:W-:-:S05]  /*e2e0*/  IMAD R3, R14, R7, RZ ;  /* 0x000000070e037224 */ /* 0x004fca00078e02ff */
[----:B------:R-:W-:-:S04]  /*e2f0*/  IADD3 R8, R3, R8, RZ ;  /* 0x0000000803087210 */ /* 0x000fc80007ffe0ff */
[----:B------:R-:W-:-:S13]  /*e300*/  ISETP.GT.AND P6, PT, R8, R5, PT ;  /* 0x000000050800720c */ /* 0x000fda0003fc4270 */
[----:B------:R-:W-:Y:S05]  /*e310*/  @!P6 BRA `(.L_x_318) ;  /* 0xfffffffc0064e947 */ /* 0x000fea000383ffff */
.L_x_313:
[----:B------:R-:W-:Y:S01]  /*e320*/  IMAD.IADD R8, R8, 0x1, -R3 ;  /* 0x0000000108087824 */ /* 0x000fe200078e0a03 */
[----:B------:R-:W-:-:S03]  /*e330*/  UMOV UR4, 0xffffffff ;  /* 0xffffffff00047882 */ /* 0x000fc60000000000 */
[----:B------:R-:W-:-:S05]  /*e340*/  IMAD R0, R6, R7, R8 ;  /* 0x0000000706007224 */ /* 0x000fca00078e0208 */
[----:B------:R-:W-:Y:S01]  /*e350*/  ISETP.GT.AND P6, PT, R0, R5, PT ;  /* 0x000000050000720c */ /* 0x000fe20003fc4270 */
[----:B------:R-:W-:-:S12]  /*e360*/  BRA.DIV UR4, `(.L_x_319) ;  /* 0x0000004604587947 */ /* 0x000fd8000b800000 */
[----:B------:R-:W-:-:S04]  /*e370*/  VOTE.ANY R2, PT, !P6 ;  /* 0x0000000000027806 */ /* 0x000fc800070e0100 */
[----:B------:R-:W2:Y:S02]  /*e380*/  POPC R0, R2 ;  /* 0x0000000200007309 */ /* 0x000ea40000000000 */
[----:B--2---:R2:W3:Y:S02]  /*e390*/  SHFL.IDX PT, R4, R4, R0, 0x1f ;  /* 0x00001f0004047589 */ /* 0x0044e400000e0000 */
.L_x_456:
[----:B------:R-:W-:Y:S01]  /*e3a0*/  ISETP.NE.AND P0, PT, R2, RZ, PT ;  /* 0x000000ff0200720c */ /* 0x000fe20003f05270 */
[----:B------:R-:W-:-:S12]  /*e3b0*/  IMAD.MOV.U32 R14, RZ, RZ, RZ ;  /* 0x000000ffff0e7224 */ /* 0x000fd800078e00ff */
[----:B------:R-:W-:Y:S05]  /*e3c0*/  @!P0 BRA `(.L_x_320) ;  /* 0x0000000000108947 */ /* 0x000fea0003800000 */
[----:B------:R-:W-:Y:S01]  /*e3d0*/  UMOV UR4, 0xffffffff ;  /* 0xffffffff00047882 */ /* 0x000fe20000000000 */
[----:B------:R-:W-:Y:S02]  /*e3e0*/  VIADD R12, R0, 0xffffffff ;  /* 0xffffffff000c7836 */ /* 0x000fe40000000000 */
[----:B------:R-:W-:Y:S05]  /*e3f0*/  BRA.DIV UR4, `(.L_x_321) ;  /* 0x00000046047c7947 */ /* 0x000fea000b800000 */
[----:B------:R4:W0:Y:S02]  /*e400*/  SHFL.IDX PT, R14, R6, R12, 0x1f ;  /* 0x00001f0c060e7589 */ /* 0x00082400000e0000 */
.L_x_320:
[----:B-1-34-:R-:W-:Y:S01]  /*e410*/  IABS R6, R4 ;  /* 0x0000000400067213 */ /* 0x01afe20000000000 */
[----:B0-----:R-:W-:Y:S02]  /*e420*/  IMAD R16, R14, R7, R8 ;  /* 0x000000070e107224 */ /* 0x001fe400078e0208 */
[----:B------:R-:W-:Y:S01]  /*e430*/  IMAD.IADD R19, R0, 0x1, R19 ;  /* 0x0000000100137824 */ /* 0x000fe200078e0213 */
[----:B------:R-:W0:Y:S08]  /*e440*/  I2F.RP R9, R6 ;  /* 0x0000000600097306 */ /* 0x000e300000209400 */
[----:B0-----:R-:W0:Y:S02]  /*e450*/  MUFU.RCP R9, R9 ;  /* 0x0000000900097308 */ /* 0x001e240000001000 */
[----:B0-----:R-:W-:-:S06]  /*e460*/  VIADD R2, R9, 0xffffffe ;  /* 0x0ffffffe09027836 */ /* 0x001fcc0000000000 */
[----:B------:R0:W1:Y:S02]  /*e470*/  F2I.FTZ.U32.TRUNC.NTZ R3, R2 ;  /* 0x0000000200037305 */ /* 0x000064000021f000 */
[----:B0-----:R-:W-:Y:S01]  /*e480*/  IMAD.MOV.U32 R2, RZ, RZ, RZ ;  /* 0x000000ffff027224 */ /* 0x001fe200078e00ff */
[----:B-1----:R-:W-:-:S05]  /*e490*/  IADD3 R7, RZ, -R3, RZ ;  /* 0x80000003ff077210 */ /* 0x002fca0007ffe0ff */
[----:B------:R-:W-:-:S04]  /*e4a0*/  IMAD R7, R7, R6, RZ ;  /* 0x0000000607077224 */ /* 0x000fc800078e02ff */
[----:B------:R-:W-:-:S04]  /*e4b0*/  IMAD.HI.U32 R3, R3, R7, R2 ;  /* 0x0000000703037227 */ /* 0x000fc800078e0002 */
[----:B------:R-:W-:Y:S01]  /*e4c0*/  IMAD.IADD R7, R5, 0x1, -R16 ;  /* 0x0000000105077824 */ /* 0x000fe200078e0a10 */
[----:B------:R-:W-:-:S04]  /*e4d0*/  IABS R5, R4 ;  /* 0x0000000400057213 */ /* 0x000fc80000000000 */
[----:B------:R-:W-:Y:S01]  /*e4e0*/  IABS R2, R7 ;  /* 0x0000000700027213 */ /* 0x000fe20000000000 */
[----:B------:R-:W-:-:S04]  /*e4f0*/  IMAD.MOV R5, RZ, RZ, -R5 ;  /* 0x000000ffff057224 */ /* 0x000fc800078e0a05 */
[----:B------:R-:W-:-:S04]  /*e500*/  IMAD.HI.U32 R3, R3, R2, RZ ;  /* 0x0000000203037227 */ /* 0x000fc800078e00ff */
[----:B------:R-:W-:Y:S01]  /*e510*/  IMAD R5, R3, R5, R2 ;  /* 0x0000000503057224 */ /* 0x000fe200078e0202 */
[----:B------:R-:W-:-:S04]  /*e520*/  LOP3.LUT R2, R7, R4, RZ, 0x3c, !PT ;  /* 0x0000000407027212 */ /* 0x000fc800078e3cff */
[----:B------:R-:W-:Y:S02]  /*e530*/  ISETP.GT.U32.AND P1, PT, R6, R5, PT ;  /* 0x000000050600720c */ /* 0x000fe40003f24070 */
[----:B------:R-:W-:-:S11]  /*e540*/  ISETP.GE.AND P2, PT, R2, RZ, PT ;  /* 0x000000ff0200720c */ /* 0x000fd60003f46270 */
[----:B------:R-:W-:Y:S01]  /*e550*/  @!P1 IMAD.IADD R5, R5, 0x1, -R6 ;  /* 0x0000000105059824 */ /* 0x000fe200078e0a06 */
[----:B------:R-:W-:Y:S02]  /*e560*/  @!P1 IADD3 R3, R3, 0x1, RZ ;  /* 0x0000000103039810 */ /* 0x000fe40007ffe0ff */
[----:B------:R-:W-:Y:S02]  /*e570*/  ISETP.NE.AND P1, PT, R4, RZ, PT ;  /* 0x000000ff0400720c */ /* 0x000fe40003f25270 */
[----:B------:R-:W-:-:S13]  /*e580*/  ISETP.GE.U32.AND P0, PT, R5, R6, PT ;  /* 0x000000060500720c */ /* 0x000fda0003f06070 */
[----:B------:R-:W-:-:S04]  /*e590*/  @P0 VIADD R3, R3, 0x1 ;  /* 0x0000000103030836 */ /* 0x000fc80000000000 */
[----:B------:R-:W-:Y:S01]  /*e5a0*/  @!P2 IMAD.MOV R3, RZ, RZ, -R3 ;  /* 0x000000ffff03a224 */ /* 0x000fe200078e0a03 */
[----:B------:R-:W-:-:S04]  /*e5b0*/  @!P1 LOP3.LUT R3, RZ, R4, RZ, 0x33, !PT ;  /* 0x00000004ff039212 */ /* 0x000fc800078e33ff */
[----:B------:R-:W-:Y:S01]  /*e5c0*/  MOV R18, R3 ;  /* 0x0000000300127202 */ /* 0x000fe20000000f00 */
[----:B------:R-:W-:-:S04]  /*e5d0*/  IMAD.MOV R17, RZ, RZ, -R3 ;  /* 0x000000ffff117224 */ /* 0x000fc800078e0a03 */
[----:B------:R-:W-:Y:S01]  /*e5e0*/  IMAD R17, R4, R17, R7 ;  /* 0x0000001104117224 */ /* 0x000fe200078e0207 */
[----:B------:R-:W-:Y:S06]  /*e5f0*/  BRA `(.L_x_322) ;  /* 0x00000000001c7947 */ /* 0x000fec0003800000 */
.L_x_314:
[----:B------:R-:W-:Y:S01]  /*e600*/  UMOV UR4, URZ ;  /* 0x0000003f00047c82 */ /* 0x000fe20008000000 */
[----:B------:R-:W-:Y:S01]  /*e610*/  UMOV UR5, URZ ;  /* 0x0000003f00057c82 */ /* 0x000fe20008000000 */
[----:B------:R-:W-:Y:S01]  /*e620*/  ULDC UR6, c[0x0][0xc3c] ;  /* 0x00030f0000067ab9 */ /* 0x000fe20000000800 */
[----:B------:R-:W-:Y:S02]  /*e630*/  IMAD.MOV.U32 R16, RZ, RZ, R5 ;  /* 0x000000ffff107224 */ /* 0x000fe400078e0005 */
[----:B------:R-:W-:Y:S02]  /*e640*/  IMAD.U32 R17, RZ, RZ, UR4 ;  /* 0x00000004ff117e24 */ /* 0x000fe4000f8e00ff */
[----:B------:R-:W-:Y:S02]  /*e650*/  IMAD.U32 R18, RZ, RZ, UR5 ;  /* 0x00000005ff127e24 */ /* 0x000fe4000f8e00ff */
[----:B------:R-:W-:-:S07]  /*e660*/  IMAD.U32 R19, RZ, RZ, UR6 ;  /* 0x00000006ff137e24 */ /* 0x000fce000f8e00ff */
.L_x_322:
[----:B--2---:R-:W2:Y:S01]  /*e670*/  S2R R0, SR_TID.X ;  /* 0x0000000000007919 */ /* 0x004ea20000002100 */
[----:B------:R-:W-:Y:S05]  /*e680*/  WARPSYNC.ALL ;  /* 0x0000000000007948 */ /* 0x000fea0003800000 */
[----:B------:R-:W-:Y:S01]  /*e690*/  BAR.SYNC.DEFER_BLOCKING 0x4, 0x180 ;  /* 0x0106000000007b1d */ /* 0x000fe20000010000 */
[----:B--2---:R-:W-:-:S04]  /*e6a0*/  LOP3.LUT R0, R0, 0x1f, RZ, 0xc0, !PT ;  /* 0x0000001f00007812 */ /* 0x004fc800078ec0ff */
[----:B------:R-:W-:-:S13]  /*e6b0*/  ISETP.NE.AND P0, PT, R0, RZ, PT ;  /* 0x000000ff0000720c */ /* 0x000fda0003f05270 */
[----:B------:R-:W2:Y:S01]  /*e6c0*/  @!P0 S2R R3, SR_CgaCtaId ;  /* 0x0000000000038919 */ /* 0x000ea20000008800 */
[----:B------:R-:W-:-:S04]  /*e6d0*/  @!P0 MOV R0, 0x400 ;  /* 0x0000040000008802 */ /* 0x000fc80000000f00 */
[----:B--2---:R-:W-:-:S05]  /*e6e0*/  @!P0 LEA R22, R3, R0, 0x18 ;  /* 0x0000000003168211 */ /* 0x004fca00078ec0ff */
[----:B------:R3:W-:Y:S01]  /*e6f0*/  @!P0 STS.128 [R22+0x288d0], R16 ;  /* 0x0288d01016008388 */ /* 0x0007e20000000c00 */
[----:B------:R-:W-:Y:S06]  /*e700*/  BAR.ARV 0x5, 0x180 ;  /* 0x0146000000007b1d */ /* 0x000fec0000002000 */
.L_x_311:
[----:B------:R-:W-:Y:S02]  /*e710*/  ULDC UR4, c[0x0][0xc3c] ;  /* 0x00030f0000047ab9 */ /* 0x000fe40000000800 */
[----:B--2---:R-:W-:-:S13]  /*e720*/  ISETP.GE.AND P0, PT, R19, UR4, PT ;  /* 0x0000000413007c0c */ /* 0x004fda000bf06270 */
[----:B------:R-:W-:Y:S05]  /*e730*/  @!P0 BRA `(.L_x_323) ;  /* 0xffffffb800988947 */ /* 0x000fea000383ffff */
[----:B------:R-:W-:Y:S05]  /*e740*/  BSYNC B8 ;  /* 0x0000000000087941 */ /* 0x000fea0003800000 */
.L_x_260:
[----:B-1----:R-:W2:Y:S01]  /*e750*/  LDL.LU R0, [R1+0x1c] ;  /* 0x00001c0001007983 */ /* 0x002ea20000300800 */
[----:B------:R-:W-:Y:S01]  /*e760*/  BSSY B0, `(.L_x_324) ;  /* 0x000000b000007945 */ /* 0x000fe20003800000 */
[----:B------:R-:W1:Y:S01]  /*e770*/  S2R R5, SR_CgaCtaId ;  /* 0x0000000000057919 */ /* 0x000e620000008800 */
[----:B--2---:R-:W-:-:S04]  /*e780*/  IADD3 R0, R0, 0x1, RZ ;  /* 0x0000000100007810 */ /* 0x004fc80007ffe0ff */
[----:B------:R-:W-:-:S04]  /*e790*/  LEA.HI R2, R0, R0, RZ, 0x1 ;  /* 0x0000000000027211 */ /* 0x000fc800078f08ff */
[----:B------:R-:W-:Y:S02]  /*e7a0*/  LOP3.LUT R3, R2, 0xfffffffe, RZ, 0xc0, !PT ;  /* 0xfffffffe02037812 */ /* 0x000fe400078ec0ff */
[----:B------:R-:W-:-:S03]  /*e7b0*/  MOV R2, 0x400 ;  /* 0x0000040000027802 */ /* 0x000fc60000000f00 */
[----:B------:R-:W-:Y:S01]  /*e7c0*/  IMAD.IADD R0, R0, 0x1, -R3 ;  /* 0x0000000100007824 */ /* 0x000fe200078e0a03 */
[----:B-1----:R-:W-:-:S04]  /*e7d0*/  LEA R4, R5, R2, 0x18 ;  /* 0x0000000205047211 */ /* 0x002fc800078ec0ff */
[----:B------:R-:W-:-:S04]  /*e7e0*/  SHF.L.U32 R0, R0, 0x1f, RZ ;  /* 0x0000001f00007819 */ /* 0x000fc800000006ff */
[----:B------:R-:W1:Y:S02]  /*e7f0*/  SYNCS.PHASECHK.TRANS64.TRYWAIT P0, [R4+URZ+0x28820], R0 ;  /* 0x02882000040075a7 */ /* 0x000e64000800017f */
[----:B-1----:R-:W-:Y:S05]  /*e800*/  @!P0 BRA `(.L_x_325) ;  /* 0x00000040009c8947 */ /* 0x002fea0003800000 */
.L_x_459:
[----:B------:R-:W-:Y:S05]  /*e810*/  BSYNC B0 ;  /* 0x0000000000007941 */ /* 0x000fea0003800000 */
.L_x_324:
[----:B------:R-:W-:-:S03]  /*e820*/  UMOV UR4, 0xffffffff ;  /* 0xffffffff00047882 */ /* 0x000fc60000000000 */
[----:B------:R-:W-:Y:S05]  /*e830*/  BRA.DIV UR4, `(.L_x_326) ;  /* 0x0000004204a47947 */ /* 0x000fea000b800000 */
[----:B-1----:R-:W1:Y:S02]  /*e840*/  S2R R0, SR_TID.X ;  /* 0x0000000000007919 */ /* 0x002e640000002100 */
[----:B-1----:R-:W-:-:S04]  /*e850*/  SHF.R.U32.HI R0, RZ, 0x5, R0 ;  /* 0x00000005ff007819 */ /* 0x002fc80000011600 */
[----:B------:R-:W-:-:S05]  /*e860*/  LOP3.LUT R0, R0, 0x3, RZ, 0xc0, !PT ;  /* 0x0000000300007812 */ /* 0x000fca00078ec0ff */
[----:B------:R1:W2:Y:S02]  /*e870*/  SHFL.IDX PT, R14, R0, RZ, 0x1f ;  /* 0x00001fff000e7589 */ /* 0x0002a400000e0000 */
.L_x_462:
[----:B--2---:R-:W-:Y:S01]  /*e880*/  ISETP.NE.AND P0, PT, R14, RZ, PT ;  /* 0x000000ff0e00720c */ /* 0x004fe20003f05270 */
[----:B------:R-:W-:-:S12]  /*e890*/  BSSY B0, `(.L_x_327) ;  /* 0x0000024000007945 */ /* 0x000fd80003800000 */
[----:B------:R-:W-:Y:S05]  /*e8a0*/  @P0 BRA `(.L_x_328) ;  /* 0x0000000000880947 */ /* 0x000fea0003800000 */
[----:B------:R-:W-:-:S03]  /*e8b0*/  UMOV UR4, 0xffffffff ;  /* 0xffffffff00047882 */ /* 0x000fc60000000000 */
[----:B------:R-:W-:Y:S05]  /*e8c0*/  BRA.DIV UR4, `(.L_x_329) ;  /* 0x0000004204b47947 */ /* 0x000fea000b800000 */
[----:B------:R-:W-:-:S13]  /*e8d0*/  ELECT P6, URZ, PT ;  /* 0x00000000003f782f */ /* 0x000fda00038c0000 */
.L_x_465:
[----:B------:R-:W-:Y:S05]  /*e8e0*/  @!P6 BRA `(.L_x_328) ;  /* 0x000000000078e947 */ /* 0x000fea0003800000 */
[----:B------:R-:W-:-:S06]  /*e8f0*/  ULOP3.LUT UR4, UR36, 0x2, URZ, 0xfc, !UPT ;  /* 0x0000000224047892 */ /* 0x000fcc000f8efc3f */
[----:B-1----:R-:W-:-:S05]  /*e900*/  IMAD.U32 R0, RZ, RZ, UR4 ;  /* 0x00000004ff007e24 */ /* 0x002fca000f8e00ff */
[----:B------:R-:W-:-:S13]  /*e910*/  ISETP.NE.AND P0, PT, R0, 0x3, PT ;  /* 0x000000030000780c */ /* 0x000fda0003f05270 */
[----:B------:R-:W-:Y:S05]  /*e920*/  @!P0 BRA `(.L_x_330) ;  /* 0x0000000000048947 */ /* 0x000fea0003800000 */
[----:B------:R-:W-:Y:S01]  /*e930*/  BPT.TRAP 0x1 ;  /* 0x000000040000795c */ /* 0x000fe20000300000 */
.L_x_330:
[C---:B------:R-:W-:Y:S01]  /*e940*/  IMAD R5, R25.reuse, 0x8, R4 ;  /* 0x0000000819057824 */ /* 0x040fe200078e0204 */
[----:B------:R-:W-:Y:S01]  /*e950*/  SHF.L.U32 R0, R28, 0x1f, RZ ;  /* 0x0000001f1c007819 */ /* 0x000fe200000006ff */
[----:B------:R-:W-:-:S03]  /*e960*/  VIADD R25, R25, 0x1 ;  /* 0x0000000119197836 */ /* 0x000fc60000000000 */
[----:B------:R-:W1:Y:S02]  /*e970*/  SYNCS.PHASECHK.TRANS64.TRYWAIT P1, [R5+URZ+0x28840], R0 ;  /* 0x02884000050075a7 */ /* 0x000e64000802017f */
[----:B------:R-:W-:-:S04]  /*e980*/  ISETP.NE.AND P2, PT, R25, 0x2, PT ;  /* 0x000000021900780c */ /* 0x000fc80003f45270 */
[----:B------:R-:W-:Y:S01]  /*e990*/  SEL R3, RZ, 0x1, P2 ;  /* 0x00000001ff037807 */ /* 0x000fe20001000000 */
[----:B-1----:R-:W-:Y:S08]  /*e9a0*/  @!P1 BRA `(.L_x_331) ;  /* 0x00000040009c9947 */ /* 0x002ff00003800000 */
.L_x_466:
[----:B------:R-:W-:Y:S02]  /*e9b0*/  SEL R25, R25, RZ, P2 ;  /* 0x000000ff19197207 */ /* 0x000fe40001000000 */
[----:B------:R-:W-:Y:S01]  /*e9c0*/  LOP3.LUT R2, R28, R3, RZ, 0x3c, !PT ;  /* 0x000000031c027212 */ /* 0x000fe200078e3cff */
[----:B------:R-:W-:Y:S06]  /*e9d0*/  @!P0 BRA `(.L_x_332) ;  /* 0x0000000000048947 */ /* 0x000fec0003800000 */
[----:B------:R-:W-:Y:S01]  /*e9e0*/  BPT.TRAP 0x1 ;  /* 0x000000040000795c */ /* 0x000fe20000300000 */
.L_x_332:
[----:B------:R-:W-:Y:S02]  /*e9f0*/  LEA R25, R25, R4, 0x3 ;  /* 0x0000000419197211 */ /* 0x000fe400078e18ff */
[----:B------:R-:W-:-:S04]  /*ea00*/  SHF.L.U32 R2, R2, 0x1f, RZ ;  /* 0x0000001f02027819 */ /* 0x000fc800000006ff */
[----:B------:R-:W2:Y:S02]  /*ea10*/  SYNCS.PHASECHK.TRANS64.TRYWAIT P1, [R25+URZ+0x28840], R2 ;  /* 0x02884002190075a7 */ /* 0x000ea4000802017f */
[----:B--2---:R-:W-:Y:S05]  /*ea20*/  @!P1 BRA `(.L_x_333) ;  /* 0x0000004000909947 */ /* 0x004fea0003800000 */
.L_x_467:
[----:B------:R-:W-:Y:S05]  /*ea30*/  @!P0 BRA `(.L_x_334) ;  /* 0x0000000000048947 */ /* 0x000fea0003800000 */
[----:B------:R-:W-:Y:S01]  /*ea40*/  BPT.TRAP 0x1 ;  /* 0x000000040000795c */ /* 0x000fe20000300000 */
.L_x_334:
[----:B------:R-:W4:Y:S02]  /*ea50*/  SYNCS.PHASECHK.TRANS64.TRYWAIT P1, [R5+URZ+0x28860], R0 ;  /* 0x02886000050075a7 */ /* 0x000f24000802017f */
[----:B----4-:R-:W-:Y:S05]  /*ea60*/  @!P1 BRA `(.L_x_335) ;  /* 0x0000004000949947 */ /* 0x010fea0003800000 */
.L_x_468:
[----:B------:R-:W-:Y:S05]  /*ea70*/  @!P0 BRA `(.L_x_336) ;  /* 0x0000000000048947 */ /* 0x000fea0003800000 */
[----:B------:R-:W-:Y:S01]  /*ea80*/  BPT.TRAP 0x1 ;  /* 0x000000040000795c */ /* 0x000fe20000300000 */
.L_x_336:
[----:B------:R0:W0:Y:S02]  /*ea90*/  SYNCS.PHASECHK.TRANS64.TRYWAIT P0, [R25+URZ+0x28860], R2 ;  /* 0x02886002190075a7 */ /* 0x000024000800017f */
[----:B0-----:R-:W-:Y:S05]  /*eaa0*/  @!P0 NANOSLEEP.SYNCS 0x989680 ;  /* 0x009896800000895d */ /* 0x001fea0003900000 */
[----:B------:R-:W0:Y:S02]  /*eab0*/  @!P0 SYNCS.PHASECHK.TRANS64 P0, [R25+URZ+0x28860], R2 ;  /* 0x02886002190085a7 */ /* 0x000e24000800007f */
[----:B0-----:R-:W-:Y:S05]  /*eac0*/  @!P0 BRA `(.L_x_336) ;  /* 0xfffffffc00f08947 */ /* 0x001fea000383ffff */
.L_x_328:
[----:B------:R-:W-:Y:S05]  /*ead0*/  BSYNC B0 ;  /* 0x0000000000007941 */ /* 0x000fea0003800000 */
.L_x_327:
[----:B------:R-:W-:Y:S05]  /*eae0*/  EXIT ;  /* 0x000000000000794d */ /* 0x000fea0003800000 */
.L_x_208:
[----:B0-----:R-:W-:-:S04]  /*eaf0*/  IMAD.U32 R3, RZ, RZ, UR49 ;  /* 0x00000031ff037e24 */ /* 0x001fc8000f8e00ff */
[----:B------:R0:W1:Y:S03]  /*eb00*/  SYNCS.PHASECHK.TRANS64.TRYWAIT P1, [R3+URZ+0x28800], R0 ;  /* 0x02880000030075a7 */ /* 0x000066000802017f */
[----:B-1----:R-:W-:Y:S05]  /*eb10*/  @!P1 NANOSLEEP.SYNCS 0x989680 ;  /* 0x009896800000995d */ /* 0x002fea0003900000 */
[----:B------:R-:W1:Y:S02]  /*eb20*/  @!P1 SYNCS.PHASECHK.TRANS64 P1, [R3+URZ+0x28800], R0 ;  /* 0x02880000030095a7 */ /* 0x000e64000802007f */
[----:B-1----:R-:W-:Y:S05]  /*eb30*/  @!P1 BRA `(.L_x_208) ;  /* 0xfffffffc00ec9947 */ /* 0x002fea000383ffff */
[----:B------:R-:W-:Y:S05]  /*eb40*/  BRA `(.L_x_337) ;  /* 0xffffff2800a07947 */ /* 0x000fea000383ffff */
.L_x_212:
[----:B-1----:R1:W2:Y:S02]  /*eb50*/  SYNCS.PHASECHK.TRANS64.TRYWAIT P1, [R0+URZ+0x28830], R3 ;  /* 0x02883003000075a7 */ /* 0x0022a4000802017f */
[----:B--2---:R-:W-:Y:S05]  /*eb60*/  @!P1 NANOSLEEP.SYNCS 0x989680 ;  /* 0x009896800000995d */ /* 0x004fea0003900000 */
[----:B------:R-:W2:Y:S02]  /*eb70*/  @!P1 SYNCS.PHASECHK.TRANS64 P1, [R0+URZ+0x28830], R3 ;  /* 0x02883003000095a7 */ /* 0x000ea4000802007f */
[----:B--2---:R-:W-:Y:S05]  /*eb80*/  @!P1 BRA `(.L_x_212) ;  /* 0xfffffffc00f09947 */ /* 0x004fea000383ffff */
[----:B------:R-:W-:Y:S05]  /*eb90*/  BRA `(.L_x_211) ;  /* 0xffffff2800c07947 */ /* 0x000fea000383ffff */
.L_x_218:
[----:B-1----:R-:W-:-:S04]  /*eba0*/  IMAD.U32 R7, RZ, RZ, UR6 ;  /* 0x00000006ff077e24 */ /* 0x002fc8000f8e00ff */
[----:B------:R1:W2:Y:S03]  /*ebb0*/  SYNCS.PHASECHK.TRANS64.TRYWAIT P1, [R7+URZ+0x28830], R6 ;  /* 0x02883006070075a7 */ /* 0x0002a6000802017f */
[----:B--2---:R-:W-:Y:S05]  /*ebc0*/  @!P1 NANOSLEEP.SYNCS 0x989680 ;  /* 0x009896800000995d */ /* 0x004fea0003900000 */
[----:B------:R-:W2:Y:S02]  /*ebd0*/  @!P1 SYNCS.PHASECHK.TRANS64 P1, [R7+URZ+0x28830], R6 ;  /* 0x02883006070095a7 */ /* 0x000ea4000802007f */
[----:B--2---:R-:W-:Y:S05]  /*ebe0*/  @!P1 BRA `(.L_x_218) ;  /* 0xfffffffc00ec9947 */ /* 0x004fea000383ffff */
[----:B------:R-:W-:Y:S05]  /*ebf0*/  BRA `(.L_x_215) ;  /* 0xffffff5400f47947 */ /* 0x000fea000383ffff */
.L_x_222:
[----:B-1----:R-:W-:-:S04]  /*ec00*/  IMAD.U32 R7, RZ, RZ, UR6 ;  /* 0x00000006ff077e24 */ /* 0x002fc8000f8e00ff */
[----:B------:R1:W2:Y:S03]  /*ec10*/  SYNCS.PHASECHK.TRANS64.TRYWAIT P1, [R7+URZ+0x28850], R6 ;  /* 0x02885006070075a7 */ /* 0x0002a6000802017f */
[----:B--2---:R-:W-:Y:S05]  /*ec20*/  @!P1 NANOSLEEP.SYNCS 0x989680 ;  /* 0x009896800000995d */ /* 0x004fea0003900000 */
[----:B------:R-:W2:Y:S02]  /*ec30*/  @!P1 SYNCS.PHASECHK.TRANS64 P1, [R7+URZ+0x28850], R6 ;  /* 0x02885006070095a7 */ /* 0x000ea4000802007f */
[----:B--2---:R-:W-:Y:S05]  /*ec40*/  @!P1 BRA `(.L_x_222) ;  /* 0xfffffffc00ec9947 */ /* 0x004fea000383ffff */
[----:B------:R-:W-:Y:S05]  /*ec50*/  BRA `(.L_x_219) ;  /* 0xffffff5800cc7947 */ /* 0x000fea000383ffff */
.L_x_229:
[----:B-1----:R-:W-:-:S04]  /*ec60*/  IMAD.U32 R5, RZ, RZ, UR5 ;  /* 0x00000005ff057e24 */ /* 0x002fc8000f8e00ff */
[----:B------:R1:W2:Y:S03]  /*ec70*/  SYNCS.PHASECHK.TRANS64.TRYWAIT P1, [R5+URZ+0x28850], R4 ;  /* 0x02885004050075a7 */ /* 0x0002a6000802017f */
[----:B--2---:R-:W-:Y:S05]  /*ec80*/  @!P1 NANOSLEEP.SYNCS 0x989680 ;  /* 0x009896800000995d */ /* 0x004fea0003900000 */
[----:B------:R-:W2:Y:S02]  /*ec90*/  @!P1 SYNCS.PHASECHK.TRANS64 P1, [R5+URZ+0x28850], R4 ;  /* 0x02885004050095a7 */ /* 0x000ea4000802007f */
[----:B--2---:R-:W-:Y:S05]  /*eca0*/  @!P1 BRA `(.L_x_229) ;  /* 0xfffffffc00ec9947 */ /* 0x004fea000383ffff */
[----:B------:R-:W-:Y:S05]  /*ecb0*/  BRA `(.L_x_228) ;  /* 0xffffff7c00cc7947 */ /* 0x000fea000383ffff */
.L_x_272:
[----:B------:R-:W1:Y:S01]  /*ecc0*/  S2R R20, SR_TID.X ;  /* 0x0000000000147919 */ /* 0x000e620000002100 */
[----:B------:R-:W-:Y:S01]  /*ecd0*/  BSSY B0, `(.L_x_338) ;  /* 0x000000a000007945 */ /* 0x000fe20003800000 */
[----:B------:R-:W-:Y:S02]  /*ece0*/  IMAD.MOV.U32 R12, RZ, RZ, RZ ;  /* 0x000000ffff0c7224 */ /* 0x000fe400078e00ff */
[----:B------:R-:W-:Y:S02]  /*ecf0*/  IMAD.MOV.U32 R11, RZ, RZ, 0x1f ;  /* 0x0000001fff0b7424 */ /* 0x000fe400078e00ff */
[----:B------:R-:W-:Y:S01]  /*ed00*/  IMAD.MOV.U32 R15, RZ, RZ, -0x1 ;  /* 0xffffffffff0f7424 */ /* 0x000fe200078e00ff */
[----:B-1----:R-:W-:-:S04]  /*ed10*/  SHF.R.U32.HI R10, RZ, 0x5, R20 ;  /* 0x00000005ff0a7819 */ /* 0x002fc80000011614 */
[----:B------:R-:W-:-:S04]  /*ed20*/  LOP3.LUT R10, R10, 0x3, RZ, 0xc0, !PT ;  /* 0x000000030a0a7812 */ /* 0x000fc800078ec0ff */
[----:B------:R-:W-:-:S07]  /*ed30*/  MOV R13, R10 ;  /* 0x0000000a000d7202 */ /* 0x000fce0000000f00 */
[----:B0----5:R-:W-:Y:S05]  /*ed40*/  WARPSYNC.COLLECTIVE R15, `(.L_x_339) ;  /* 0x000000000f087348 */ /* 0x021fea0003c00000 */
[----:B------:R1:W2:Y:S02]  /*ed50*/  SHFL.IDX P6, R14, R13, R12, R11 ;  /* 0x0000000c0d0e7389 */ /* 0x0002a400000c000b */
[----:B012--5:R-:W-:Y:S01]  /*ed60*/  ENDCOLLECTIVE ;  /* 0x000000000000791b */ /* 0x027fe20003800000 */
.L_x_339:
[----:B------:R-:W-:Y:S05]  /*ed70*/  BSYNC B0 ;  /* 0x0000000000007941 */ /* 0x000fea0003800000 */
.L_x_338:
[----:B------:R-:W-:Y:S05]  /*ed80*/  BRA `(.L_x_340) ;  /* 0xffffffc0002c7947 */ /* 0x000fea000383ffff */
.L_x_275:
[----:B0-----:R0:W1:Y:S02]  /*ed90*/  SYNCS.PHASECHK.TRANS64.TRYWAIT P0, [R7+URZ+0x28840], R2 ;  /* 0x02884002070075a7 */ /* 0x001064000800017f */
[----:B-1----:R-:W-:Y:S05]  /*eda0*/  @!P0 NANOSLEEP.SYNCS 0x989680 ;  /* 0x009896800000895d */ /* 0x002fea0003900000 */
[----:B------:R-:W1:Y:S02]  /*edb0*/  @!P0 SYNCS.PHASECHK.TRANS64 P0, [R7+URZ+0x28840], R2 ;  /* 0x02884002070085a7 */ /* 0x000e64000800007f */
[----:B-1----:R-:W-:Y:S05]  /*edc0*/  @!P0 BRA `(.L_x_275) ;  /* 0xfffffffc00f08947 */ /* 0x002fea000383ffff */
[----:B------:R-:W-:Y:S05]  /*edd0*/  BRA `(.L_x_341) ;  /* 0xffffffc000887947 */ /* 0x000fea000383ffff */
.L_x_276:
        /* <DEDUP_REMOVED lines=8> */
.L_x_343:
[----:B------:R-:W-:Y:S05]  /*ee60*/  BSYNC B0 ;  /* 0x0000000000007941 */ /* 0x000fea0003800000 */
.L_x_342:
[----:B------:R-:W-:Y:S01]  /*ee70*/  IMAD.MOV.U32 R13, RZ, RZ, R4 ;  /* 0x000000ffff0d7224 */ /* 0x000fe200078e0004 */
[----:B------:R-:W-:Y:S01]  /*ee80*/  MOV R12, RZ ;  /* 0x000000ff000c7202 */ /* 0x000fe20000000f00 */
[----:B------:R-:W-:Y:S01]  /*ee90*/  IMAD.MOV.U32 R11, RZ, RZ, 0x181f ;  /* 0x0000181fff0b7424 */ /* 0x000fe200078e00ff */
[----:B------:R-:W-:Y:S01]  /*eea0*/  @P0 LEA R8, R5, R22, 0x1 ;  /* 0x0000001605080211 */ /* 0x000fe200078e08ff */
[----:B------:R-:W-:Y:S02]  /*eeb0*/  IMAD.MOV.U32 R15, RZ, RZ, -0x1 ;  /* 0xffffffffff0f7424 */ /* 0x000fe400078e00ff */
[----:B------:R-:W-:-:S07]  /*eec0*/  IMAD.MOV.U32 R2, RZ, RZ, R14 ;  /* 0x000000ffff027224 */ /* 0x000fce00078e000e */
[----:B------:R-:W-:Y:S05]  /*eed0*/  WARPSYNC.COLLECTIVE R15, `(.L_x_344) ;  /* 0x000000000f087348 */ /* 0x000fea0003c00000 */
[----:B------:R0:W1:Y:S02]  /*eee0*/  SHFL.IDX P6, R14, R13, R12, R11 ;  /* 0x0000000c0d0e7389 */ /* 0x00006400000c000b */
[----:B01----:R-:W-:Y:S01]  /*eef0*/  ENDCOLLECTIVE ;  /* 0x000000000000791b */ /* 0x003fe20003800000 */
.L_x_344:
[----:B------:R-:W-:Y:S02]  /*ef00*/  IMAD.MOV.U32 R13, RZ, RZ, R0 ;  /* 0x000000ffff0d7224 */ /* 0x000fe400078e0000 */
[----:B------:R-:W-:Y:S02]  /*ef10*/  IMAD.MOV.U32 R12, RZ, RZ, 0x1 ;  /* 0x00000001ff0c7424 */ /* 0x000fe400078e00ff */
[----:B------:R-:W-:-:S07]  /*ef20*/  IMAD.MOV.U32 R3, RZ, RZ, R14 ;  /* 0x000000ffff037224 */ /* 0x000fce00078e000e */
[----:B------:R-:W-:Y:S05]  /*ef30*/  WARPSYNC.COLLECTIVE R15, `(.L_x_345) ;  /* 0x000000000f087348 */ /* 0x000fea0003c00000 */
[----:B------:R0:W1:Y:S02]  /*ef40*/  SHFL.IDX P6, R14, R13, R12, R11 ;  /* 0x0000000c0d0e7389 */ /* 0x00006400000c000b */
[----:B01----:R-:W-:Y:S01]  /*ef50*/  ENDCOLLECTIVE ;  /* 0x000000000000791b */ /* 0x003fe20003800000 */
.L_x_345:
[----:B------:R-:W-:-:S05]  /*ef60*/  @P0 LEA R3, P1, R30, R3, 0x1 ;  /* 0x000000031e030211 */ /* 0x000fca00078208ff */
[----:B------:R-:W-:Y:S01]  /*ef70*/  @P0 IMAD.X R2, RZ, RZ, R2, P1 ;  /* 0x000000ffff020224 */ /* 0x000fe200008e0602 */
[----:B------:R-:W-:-:S04]  /*ef80*/  ISETP.GE.AND P1, PT, R6, 0x11, PT ;  /* 0x000000110600780c */ /* 0x000fc80003f26270 */
[----:B------:R-:W-:Y:S01]  /*ef90*/  @P0 LOP3.LUT R3, R3, R2, RZ, 0x3c, !PT ;  /* 0x0000000203030212 */ /* 0x000fe200078e3cff */
[----:B------:R-:W-:-:S03]  /*efa0*/  IMAD.MOV.U32 R13, RZ, RZ, R4 ;  /* 0x000000ffff0d7224 */ /* 0x000fc600078e0004 */
[----:B------:R-:W-:-:S04]  /*efb0*/  @P0 LOP3.LUT R2, R3, R2, RZ, 0x3c, !PT ;  /* 0x0000000203020212 */ /* 0x000fc800078e3cff */
[----:B------:R-:W-:-:S05]  /*efc0*/  @P0 LOP3.LUT R3, R3, R2, RZ, 0x3c, !PT ;  /* 0x0000000203030212 */ /* 0x000fca00078e3cff */
[----:B------:R-:W-:Y:S01]  /*efd0*/  @!PT LDS RZ, [RZ] ;  /* 0x00000000fffff984 */ /* 0x000fe20000000800 */
[----:B------:R-:W-:Y:S01]  /*efe0*/  @!PT LDS RZ, [RZ] ;  /* 0x00000000fffff984 */ /* 0x000fe20000000800 */
[----:B------:R-:W-:Y:S01]  /*eff0*/  @!PT LDS RZ, [RZ] ;  /* 0x00000000fffff984 */ /* 0x000fe20000000800 */
[----:B------:R-:W-:Y:S04]  /*f000*/  @P0 LDGSTS.E.BYPASS.LTC128B.128 [R8+0x18400], desc[UR50][R2.64], !P3 ;  /* 0x1840000002080fae */ /* 0x000fe8000d901d72 */
[----:B------:R0:W-:Y:S02]  /*f010*/  @P0 LDGSTS.E.BYPASS.LTC128B.128 [R8+0x1c400], desc[UR50][R2.64+0x80], !P2 ;  /* 0x1c40008002080fae */ /* 0x0001e4000d101d72 */
[----:B0-----:R-:W-:-:S07]  /*f020*/  IMAD.MOV.U32 R2, RZ, RZ, R14 ;  /* 0x000000ffff027224 */ /* 0x001fce00078e000e */
[----:B------:R-:W-:Y:S05]  /*f030*/  WARPSYNC.COLLECTIVE R15, `(.L_x_346) ;  /* 0x000000000f087348 */ /* 0x000fea0003c00000 */
[----:B------:R0:W1:Y:S02]  /*f040*/  SHFL.IDX P6, R14, R13, R12, R11 ;  /* 0x0000000c0d0e7389 */ /* 0x00006400000c000b */
[----:B01----:R-:W-:Y:S01]  /*f050*/  ENDCOLLECTIVE ;  /* 0x000000000000791b */ /* 0x003fe20003800000 */
.L_x_346:
[----:B------:R-:W-:Y:S02]  /*f060*/  @P1 IMAD R8, R5, 0x2, R22 ;  /* 0x0000000205081824 */ /* 0x000fe400078e0216 */
[----:B------:R-:W-:Y:S02]  /*f070*/  IMAD.MOV.U32 R13, RZ, RZ, R0 ;  /* 0x000000ffff0d7224 */ /* 0x000fe400078e0000 */
[----:B------:R-:W-:Y:S01]  /*f080*/  IMAD.MOV.U32 R12, RZ, RZ, 0x2 ;  /* 0x00000002ff0c7424 */ /* 0x000fe200078e00ff */
[----:B------:R-:W-:-:S07]  /*f090*/  MOV R3, R14 ;  /* 0x0000000e00037202 */ /* 0x000fce0000000f00 */
[----:B------:R-:W-:Y:S05]  /*f0a0*/  WARPSYNC.COLLECTIVE R15, `(.L_x_347) ;  /* 0x000000000f087348 */ /* 0x000fea0003c00000 */
[----:B------:R0:W1:Y:S02]  /*f0b0*/  SHFL.IDX P6, R14, R13, R12, R11 ;  /* 0x0000000c0d0e7389 */ /* 0x00006400000c000b */
[----:B01----:R-:W-:Y:S01]  /*f0c0*/  ENDCOLLECTIVE ;  /* 0x000000000000791b */ /* 0x003fe20003800000 */
.L_x_347:
[----:B------:R-:W-:-:S05]  /*f0d0*/  @P1 LEA R3, P0, R30, R3, 0x1 ;  /* 0x000000031e031211 */ /* 0x000fca00078008ff */
[----:B------:R-:W-:-:S05]  /*f0e0*/  @P1 IMAD.X R2, RZ, RZ, R2, P0 ;  /* 0x000000ffff021224 */ /* 0x000fca00000e0602 */
        /* <DEDUP_REMOVED lines=8> */
[----:B------:R0:W-:Y:S01]  /*f170*/  @P1 LDGSTS.E.BYPASS.LTC128B.128 [R8+0x1cc00], desc[UR50][R2.64+0x80], !P2 ;  /* 0x1cc0008002081fae */ /* 0x0001e2000d101d72 */
[----:B------:R-:W-:Y:S02]  /*f180*/  ISETP.GE.AND P1, PT, R6, 0x21, PT ;  /* 0x000000210600780c */ /* 0x000fe40003f26270 */
[----:B0-----:R-:W-:-:S11]  /*f190*/  MOV R2, R14 ;  /* 0x0000000e00027202 */ /* 0x001fd60000000f00 */
[----:B------:R-:W-:Y:S05]  /*f1a0*/  WARPSYNC.COLLECTIVE R15, `(.L_x_348) ;  /* 0x000000000f087348 */ /* 0x000fea0003c00000 */
[----:B------:R0:W1:Y:S02]  /*f1b0*/  SHFL.IDX P6, R14, R13, R12, R11 ;  /* 0x0000000c0d0e7389 */ /* 0x00006400000c000b */
[----:B01----:R-:W-:Y:S01]  /*f1c0*/  ENDCOLLECTIVE ;  /* 0x000000000000791b */ /* 0x003fe20003800000 */
.L_x_348:
[----:B------:R-:W-:Y:S01]  /*f1d0*/  @P1 IMAD R8, R5, 0x2, R22 ;  /* 0x0000000205081824 */ /* 0x000fe200078e0216 */
[----:B------:R-:W-:Y:S01]  /*f1e0*/  MOV R13, R0 ;  /* 0x00000000000d7202 */ /* 0x000fe20000000f00 */
[----:B------:R-:W-:Y:S02]  /*f1f0*/  IMAD.MOV.U32 R12, RZ, RZ, 0x3 ;  /* 0x00000003ff0c7424 */ /* 0x000fe400078e00ff */
[----:B------:R-:W-:-:S07]  /*f200*/  IMAD.MOV.U32 R3, RZ, RZ, R14 ;  /* 0x000000ffff037224 */ /* 0x000fce00078e000e */
[----:B------:R-:W-:Y:S05]  /*f210*/  WARPSYNC.COLLECTIVE R15, `(.L_x_349) ;  /* 0x000000000f087348 */ /* 0x000fea0003c00000 */
[----:B------:R0:W1:Y:S02]  /*f220*/  SHFL.IDX P6, R14, R13, R12, R11 ;  /* 0x0000000c0d0e7389 */ /* 0x00006400000c000b */
[----:B01----:R-:W-:Y:S01]  /*f230*/  ENDCOLLECTIVE ;  /* 0x000000000000791b */ /* 0x003fe20003800000 */
.L_x_349:
        /* <DEDUP_REMOVED lines=11> */
[----:B------:R-:W-:Y:S01]  /*f2f0*/  ISETP.GE.AND P1, PT, R6, 0x31, PT ;  /* 0x000000310600780c */ /* 0x000fe20003f26270 */
[----:B0-----:R-:W-:-:S12]  /*f300*/  IMAD.MOV.U32 R2, RZ, RZ, R14 ;  /* 0x000000ffff027224 */ /* 0x001fd800078e000e */
[----:B------:R-:W-:Y:S05]  /*f310*/  WARPSYNC.COLLECTIVE R15, `(.L_x_350) ;  /* 0x000000000f087348 */ /* 0x000fea0003c00000 */
[----:B------:R0:W1:Y:S02]  /*f320*/  SHFL.IDX P6, R14, R13, R12, R11 ;  /* 0x0000000c0d0e7389 */ /* 0x00006400000c000b */
[----:B01----:R-:W-:Y:S01]  /*f330*/  ENDCOLLECTIVE ;  /* 0x000000000000791b */ /* 0x003fe20003800000 */
.L_x_350:
[----:B------:R-:W-:Y:S02]  /*f340*/  @P1 IMAD R8, R5, 0x2, R22 ;  /* 0x0000000205081824 */ /* 0x000fe400078e0216 */
[----:B------:R-:W-:Y:S02]  /*f350*/  IMAD.MOV.U32 R13, RZ, RZ, R0 ;  /* 0x000000ffff0d7224 */ /* 0x000fe400078e0000 */
[----:B------:R-:W-:Y:S02]  /*f360*/  IMAD.MOV.U32 R12, RZ, RZ, 0x4 ;  /* 0x00000004ff0c7424 */ /* 0x000fe400078e00ff */
[----:B------:R-:W-:-:S07]  /*f370*/  IMAD.MOV.U32 R3, RZ, RZ, R14 ;  /* 0x000000ffff037224 */ /* 0x000fce00078e000e */
[----:B------:R-:W-:Y:S05]  /*f380*/  WARPSYNC.COLLECTIVE R15, `(.L_x_351) ;  /* 0x000000000f087348 */ /* 0x000fea0003c00000 */
[----:B------:R0:W1:Y:S02]  /*f390*/  SHFL.IDX P6, R14, R13, R12, R11 ;  /* 0x0000000c0d0e7389 */ /* 0x00006400000c000b */
[----:B01----:R-:W-:Y:S01]  /*f3a0*/  ENDCOLLECTIVE ;  /* 0x000000000000791b */ /* 0x003fe20003800000 */
.L_x_351:
[----:B------:R-:W-:-:S04]  /*f3b0*/  @P1 LEA R3, P0, R30, R3, 0x1 ;  /* 0x000000031e031211 */ /* 0x000fc800078008ff */
[----:B------:R-:W-:-:S04]  /*f3c0*/  @P1 IADD3.X R2, RZ, R2, RZ, P0, !PT ;  /* 0x00000002ff021210 */ /* 0x000fc800007fe4ff */
[----:B------:R-:W-:Y:S02]  /*f3d0*/  @P1 LOP3.LUT R3, R3, R2, RZ, 0x3c, !PT ;  /* 0x0000000203031212 */ /* 0x000fe400078e3cff */
[----:B------:R-:W-:Y:S02]  /*f3e0*/  MOV R13, R4 ;  /* 0x00000004000d7202 */ /* 0x000fe40000000f00 */
        /* <DEDUP_REMOVED lines=12> */
.L_x_352:
[----:B------:R-:W-:Y:S02]  /*f4b0*/  @P1 IMAD R8, R5, 0x2, R22 ;  /* 0x0000000205081824 */ /* 0x000fe400078e0216 */
[----:B------:R-:W-:Y:S01]  /*f4c0*/  IMAD.MOV.U32 R13, RZ, RZ, R0 ;  /* 0x000000ffff0d7224 */ /* 0x000fe200078e0000 */
[----:B------:R-:W-:Y:S01]  /*f4d0*/  MOV R12, 0x5 ;  /* 0x00000005000c7802 */ /* 0x000fe20000000f00 */
[----:B------:R-:W-:-:S07]  /*f4e0*/  IMAD.MOV.U32 R3, RZ, RZ, R14 ;  /* 0x000000ffff037224 */ /* 0x000fce00078e000e */
[----:B------:R-:W-:Y:S05]  /*f4f0*/  WARPSYNC.COLLECTIVE R15, `(.L_x_353) ;  /* 0x000000000f087348 */ /* 0x000fea0003c00000 */
[----:B------:R0:W1:Y:S02]  /*f500*/  SHFL.IDX P6, R14, R13, R12, R11 ;  /* 0x0000000c0d0e7389 */ /* 0x00006400000c000b */
[----:B01----:R-:W-:Y:S01]  /*f510*/  ENDCOLLECTIVE ;  /* 0x000000000000791b */ /* 0x003fe20003800000 */
.L_x_353:
        /* <DEDUP_REMOVED lines=16> */
.L_x_354:
[----:B------:R-:W-:Y:S01]  /*f620*/  @P1 LEA R8, R5, R22, 0x1 ;  /* 0x0000001605081211 */ /* 0x000fe200078e08ff */
[----:B------:R-:W-:Y:S02]  /*f630*/  IMAD.MOV.U32 R13, RZ, RZ, R0 ;  /* 0x000000ffff0d7224 */ /* 0x000fe400078e0000 */
[----:B------:R-:W-:Y:S02]  /*f640*/  IMAD.MOV.U32 R12, RZ, RZ, 0x6 ;  /* 0x00000006ff0c7424 */ /* 0x000fe400078e00ff */
[----:B------:R-:W-:-:S07]  /*f650*/  IMAD.MOV.U32 R3, RZ, RZ, R14 ;  /* 0x000000ffff037224 */ /* 0x000fce00078e000e */
[----:B------:R-:W-:Y:S05]  /*f660*/  WARPSYNC.COLLECTIVE R15, `(.L_x_355) ;  /* 0x000000000f087348 */ /* 0x000fea0003c00000 */
[----:B------:R0:W1:Y:S02]  /*f670*/  SHFL.IDX P6, R14, R13, R12, R11 ;  /* 0x0000000c0d0e7389 */ /* 0x00006400000c000b */
[----:B01----:R-:W-:Y:S01]  /*f680*/  ENDCOLLECTIVE ;  /* 0x000000000000791b */ /* 0x003fe20003800000 */
.L_x_355:
        /* <DEDUP_REMOVED lines=16> */
.L_x_356:
[----:B------:R-:W-:Y:S02]  /*f790*/  @P1 IMAD R8, R5, 0x2, R22 ;  /* 0x0000000205081824 */ /* 0x000fe400078e0216 */
[----:B------:R-:W-:Y:S02]  /*f7a0*/  IMAD.MOV.U32 R13, RZ, RZ, R0 ;  /* 0x000000ffff0d7224 */ /* 0x000fe400078e0000 */
[----:B------:R-:W-:Y:S01]  /*f7b0*/  IMAD.MOV.U32 R12, RZ, RZ, 0x7 ;  /* 0x00000007ff0c7424 */ /* 0x000fe200078e00ff */
[----:B------:R-:W-:-:S07]  /*f7c0*/  MOV R3, R14 ;  /* 0x0000000e00037202 */ /* 0x000fce0000000f00 */
[----:B------:R-:W-:Y:S05]  /*f7d0*/  WARPSYNC.COLLECTIVE R15, `(.L_x_357) ;  /* 0x000000000f087348 */ /* 0x000fea0003c00000 */
[----:B------:R0:W1:Y:S02]  /*f7e0*/  SHFL.IDX P6, R14, R13, R12, R11 ;  /* 0x0000000c0d0e7389 */ /* 0x00006400000c000b */
[----:B01----:R-:W-:Y:S01]  /*f7f0*/  ENDCOLLECTIVE ;  /* 0x000000000000791b */ /* 0x003fe20003800000 */
.L_x_357:
[----:B------:R-:W-:-:S05]  /*f800*/  @P1 LEA R3, P0, R30, R3, 0x1 ;  /* 0x000000031e031211 */ /* 0x000fca00078008ff */
[----:B------:R-:W-:-:S05]  /*f810*/  @P1 IMAD.X R2, RZ, RZ, R2, P0 ;  /* 0x000000ffff021224 */ /* 0x000fca00000e0602 */
[----:B------:R-:W-:Y:S01]  /*f820*/  @P1 LOP3.LUT R3, R3, R2, RZ, 0x3c, !PT ;  /* 0x0000000203031212 */ /* 0x000fe200078e3cff */
[----:B------:R-:W-:-:S03]  /*f830*/  IMAD.MOV.U32 R13, RZ, RZ, R4 ;  /* 0x000000ffff0d7224 */ /* 0x000fc600078e0004 */
[----:B------:R-:W-:-:S04]  /*f840*/  @P1 LOP3.LUT R2, R3, R2, RZ, 0x3c, !PT ;  /* 0x0000000203021212 */ /* 0x000fc800078e3cff */
[----:B------:R-:W-:Y:S02]  /*f850*/  @P1 LOP3.LUT R3, R3, R2, RZ, 0x3c, !PT ;  /* 0x0000000203031212 */ /* 0x000fe400078e3cff */
[----:B------:R-:W-:-:S03]  /*f860*/  MOV R0, R14 ;  /* 0x0000000e00007202 */ /* 0x000fc60000000f00 */
[----:B------:R-:W-:Y:S01]  /*f870*/  @!PT LDS RZ, [RZ] ;  /* 0x00000000fffff984 */ /* 0x000fe20000000800 */
[----:B------:R-:W-:Y:S01]  /*f880*/  @!PT LDS RZ, [RZ] ;  /* 0x00000000fffff984 */ /* 0x000fe20000000800 */
[----:B------:R-:W-:Y:S01]  /*f890*/  @!PT LDS RZ, [RZ] ;  /* 0x00000000fffff984 */ /* 0x000fe20000000800 */
[----:B------:R0:W-:Y:S04]  /*f8a0*/  @P1 LDGSTS.E.BYPASS.LTC128B.128 [R8+0x1b400], desc[UR50][R2.64], !P3 ;  /* 0x1b40000002081fae */ /* 0x0001e8000d901d72 */
[----:B0-----:R-:W-:Y:S05]  /*f8b0*/  WARPSYNC.COLLECTIVE R15, `(.L_x_358) ;  /* 0x000000000f087348 */ /* 0x001fea0003c00000 */
[----:B------:R1:W2:Y:S02]  /*f8c0*/  SHFL.IDX P6, R14, R13, R12, R11 ;  /* 0x0000000c0d0e7389 */ /* 0x0002a400000c000b */
[----:B012---:R-:W-:Y:S01]  /*f8d0*/  ENDCOLLECTIVE ;  /* 0x000000000000791b */ /* 0x007fe20003800000 */
.L_x_358:
[----:B------:R-:W-:Y:S01]  /*f8e0*/  @!PT LDS RZ, [RZ] ;  /* 0x00000000fffff984 */ /* 0x000fe20000000800 */
[----:B------:R-:W-:Y:S01]  /*f8f0*/  @!PT LDS RZ, [RZ] ;  /* 0x00000000fffff984 */ /* 0x000fe20000000800 */
[----:B------:R-:W-:Y:S01]  /*f900*/  @!PT LDS RZ, [RZ] ;  /* 0x00000000fffff984 */ /* 0x000fe20000000800 */
[----:B------:R0:W-:Y:S02]  /*f910*/  @P1 LDGSTS.E.BYPASS.LTC128B.128 [R8+0x1f400], desc[UR50][R2.64+0x80], !P2 ;  /* 0x1f40008002081fae */ /* 0x0001e4000d101d72 */
[----:B0-----:R-:W-:Y:S01]  /*f920*/  IMAD.MOV.U32 R2, RZ, RZ, R14 ;  /* 0x000000ffff027224 */ /* 0x001fe200078e000e */
[----:B------:R-:W-:Y:S06]  /*f930*/  BRA `(.L_x_359) ;  /* 0xffffffbc00607947 */ /* 0x000fec000383ffff */
.L_x_281:
[----:B------:R-:W-:Y:S01]  /*f940*/  IMAD.MOV.U32 R13, RZ, RZ, R5 ;  /* 0x000000ffff0d7224 */ /* 0x000fe200078e0005 */
[----:B------:R-:W-:Y:S01]  /*f950*/  MOV R11, 0x181f ;  /* 0x0000181f000b7802 */ /* 0x000fe20000000f00 */
[----:B------:R-:W-:Y:S02]  /*f960*/  IMAD.MOV.U32 R12, RZ, RZ, RZ ;  /* 0x000000ffff0c7224 */ /* 0x000fe400078e00ff */
[----:B------:R-:W-:Y:S02]  /*f970*/  IMAD.MOV.U32 R15, RZ, RZ, -0x1 ;  /* 0xffffffffff0f7424 */ /* 0x000fe400078e00ff */
[----:B-----5:R-:W-:Y:S02]  /*f980*/  IMAD R6, R21, R6, RZ ;  /* 0x0000000615067224 */ /* 0x020fe400078e02ff */
[----:B------:R-:W-:-:S07]  /*f990*/  IMAD.IADD R4, R20, 0x1, R4 ;  /* 0x0000000114047824 */ /* 0x000fce00078e0204 */
[----:B------:R-:W-:Y:S05]  /*f9a0*/  WARPSYNC.COLLECTIVE R15, `(.L_x_360) ;  /* 0x000000000f087348 */ /* 0x000fea0003c00000 */
[----:B------:R0:W1:Y:S02]  /*f9b0*/  SHFL.IDX P6, R14, R13, R12, R11 ;  /* 0x0000000c0d0e7389 */ /* 0x00006400000c000b */
[----:B01----:R-:W-:Y:S01]  /*f9c0*/  ENDCOLLECTIVE ;  /* 0x000000000000791b */ /* 0x003fe20003800000 */
.L_x_360:
[C---:B------:R-:W-:Y:S01]  /*f9d0*/  VIADD R7, R4.reuse, 0x10 ;  /* 0x0000001004077836 */ /* 0x040fe20000000000 */
[----:B------:R-:W-:Y:S01]  /*f9e0*/  ISETP.GE.AND P2, PT, R4, R6, PT ;  /* 0x000000060400720c */ /* 0x000fe20003f46270 */
[----:B------:R-:W-:Y:S02]  /*f9f0*/  IMAD.MOV.U32 R13, RZ, RZ, R0 ;  /* 0x000000ffff0d7224 */ /* 0x000fe400078e0000 */
[----:B------:R-:W-:-:S10]  /*fa00*/  IMAD.MOV.U32 R2, RZ, RZ, R14 ;  /* 0x000000ffff027224 */ /* 0x000fd400078e000e */
[----:B------:R-:W-:Y:S05]  /*fa10*/  WARPSYNC.COLLECTIVE R15, `(.L_x_361) ;  /* 0x000000000f087348 */ /* 0x000fea0003c00000 */
[----:B------:R0:W1:Y:S02]  /*fa20*/  SHFL.IDX P6, R14, R13, R12, R11 ;  /* 0x0000000c0d0e7389 */ /* 0x00006400000c000b */
[----:B01----:R-:W-:Y:S01]  /*fa30*/  ENDCOLLECTIVE ;  /* 0x000000000000791b */ /* 0x003fe20003800000 */
.L_x_361:
[----:B------:R-:W-:Y:S02]  /*fa40*/  IMAD.MOV.U32 R13, RZ, RZ, R5 ;  /* 0x000000ffff0d7224 */ /* 0x000fe400078e0005 */
[----:B------:R-:W-:Y:S01]  /*fa50*/  IMAD.MOV.U32 R12, RZ, RZ, 0x1 ;  /* 0x00000001ff0c7424 */ /* 0x000fe200078e00ff */
[----:B------:R-:W-:-:S04]  /*fa60*/  @!P2 LEA R14, P3, R30, R14, 0x1 ;  /* 0x0000000e1e0ea211 */ /* 0x000fc800078608ff */
[----:B------:R-:W-:Y:S01]  /*fa70*/  @!P2 IADD3.X R3, RZ, R2, RZ, P3, !PT ;  /* 0x00000002ff03a210 */ /* 0x000fe20001ffe4ff */
[----:B------:R-:W-:-:S08]  /*fa80*/  @!P2 IMAD.MOV.U32 R2, RZ, RZ, R14 ;  /* 0x000000ffff02a224 */ /* 0x000fd000078e000e */
[----:B------:R-:W-:Y:S05]  /*fa90*/  WARPSYNC.COLLECTIVE R15, `(.L_x_362) ;  /* 0x000000000f087348 */ /* 0x000fea0003c00000 */
[----:B------:R0:W1:Y:S02]  /*faa0*/  SHFL.IDX P6, R14, R13, R12, R11 ;  /* 0x0000000c0d0e7389 */ /* 0x00006400000c000b */
[----:B01----:R-:W-:Y:S01]  /*fab0*/  ENDCOLLECTIVE ;  /* 0x000000000000791b */ /* 0x003fe20003800000 */
.L_x_362:
[----:B------:R-:W-:Y:S01]  /*fac0*/  @!PT LDS RZ, [RZ] ;  /* 0x00000000fffff984 */ /* 0x000fe20000000800 */
[----:B------:R-:W-:Y:S01]  /*fad0*/  @!PT LDS RZ, [RZ] ;  /* 0x00000000fffff984 */ /* 0x000fe20000000800 */
[----:B------:R-:W-:Y:S01]  /*fae0*/  @!PT LDS RZ, [RZ] ;  /* 0x00000000fffff984 */ /* 0x000fe20000000800 */
[----:B------:R-:W-:Y:S04]  /*faf0*/  @!P2 LDGSTS.E.BYPASS.LTC128B.128 [R10+0x10400], desc[UR50][R2.64], !P0 ;  /* 0x10400000020aafae */ /* 0x000fe8000c101d72 */
[----:B------:R0:W-:Y:S01]  /*fb00*/  @!P2 LDGSTS.E.BYPASS.LTC128B.128 [R10+0x14400], desc[UR50][R2.64+0x80], !P1 ;  /* 0x14400080020aafae */ /* 0x0001e2000c901d72 */
[----:B------:R-:W-:Y:S01]  /*fb10*/  ISETP.GE.AND P2, PT, R7, R6, PT ;  /* 0x000000060700720c */ /* 0x000fe20003f46270 */
[----:B------:R-:W-:Y:S01]  /*fb20*/  IMAD.MOV.U32 R13, RZ, RZ, R0 ;  /* 0x000000ffff0d7224 */ /* 0x000fe200078e0000 */
[----:B0-----:R-:W-:-:S11]  /*fb30*/  MOV R2, R14 ;  /* 0x0000000e00027202 */ /* 0x001fd60000000f00 */
[----:B------:R-:W-:Y:S05]  /*fb40*/  WARPSYNC.COLLECTIVE R15, `(.L_x_363) ;  /* 0x000000000f087348 */ /* 0x000fea0003c00000 */
[----:B------:R0:W1:Y:S02]  /*fb50*/  SHFL.IDX P6, R14, R13, R12, R11 ;  /* 0x0000000c0d0e7389 */ /* 0x00006400000c000b */
[----:B01----:R-:W-:Y:S01]  /*fb60*/  ENDCOLLECTIVE ;  /* 0x000000000000791b */ /* 0x003fe20003800000 */
.L_x_363:
[----:B------:R-:W-:Y:S02]  /*fb70*/  IMAD.MOV.U32 R13, RZ, RZ, R5 ;  /* 0x000000ffff0d7224 */ /* 0x000fe400078e0005 */
[----:B------:R-:W-:Y:S01]  /*fb80*/  IMAD.MOV.U32 R12, RZ, RZ, 0x2 ;  /* 0x00000002ff0c7424 */ /* 0x000fe200078e00ff */
[----:B------:R-:W-:-:S05]  /*fb90*/  @!P2 LEA R14, P3, R30, R14, 0x1 ;  /* 0x0000000e1e0ea211 */ /* 0x000fca00078608ff */
[----:B------:R-:W-:Y:S02]  /*fba0*/  @!P2 IMAD.X R7, RZ, RZ, R2, P3 ;  /* 0x000000ffff07a224 */ /* 0x000fe400018e0602 */
[----:B------:R-:W-:-:S07]  /*fbb0*/  @!P2 IMAD.MOV.U32 R2, RZ, RZ, R14 ;  /* 0x000000ffff02a224 */ /* 0x000fce00078e000e */
[----:B------:R-:W-:Y:S05]  /*fbc0*/  WARPSYNC.COLLECTIVE R15, `(.L_x_364) ;  /* 0x000000000f087348 */ /* 0x000fea0003c00000 */
[----:B------:R0:W1:Y:S02]  /*fbd0*/  SHFL.IDX P6, R14, R13, R12, R11 ;  /* 0x0000000c0d0e7389 */ /* 0x00006400000c000b */
[----:B01----:R-:W-:Y:S01]  /*fbe0*/  ENDCOLLECTIVE ;  /* 0x000000000000791b */ /* 0x003fe20003800000 */
.L_x_364:
[----:B------:R-:W-:Y:S01]  /*fbf0*/  @!P2 IMAD.MOV.U32 R3, RZ, RZ, R7 ;  /* 0x000000ffff03a224 */ /* 0x000fe200078e0007 */
[----:B------:R-:W-:-:S04]  /*fc00*/  IADD3 R7, R4, 0x20, RZ ;  /* 0x0000002004077810 */ /* 0x000fc80007ffe0ff */
[----:B------:R-:W-:Y:S01]  /*fc10*/  @!PT LDS RZ, [RZ] ;  /* 0x00000000fffff984 */ /* 0x000fe20000000800 */
[----:B------:R-:W-:Y:S01]  /*fc20*/  @!PT LDS RZ, [RZ] ;  /* 0x00000000fffff984 */ /* 0x000fe20000000800 */
[----:B------:R-:W-:Y:S01]  /*fc30*/  @!PT LDS RZ, [RZ] ;  /* 0x00000000fffff984 */ /* 0x000fe20000000800 */
[----:B------:R-:W-:Y:S04]  /*fc40*/  @!P2 LDGSTS.E.BYPASS.LTC128B.128 [R10+0x10c00], desc[UR50][R2.64], !P0 ;  /* 0x10c00000020aafae */ /* 0x000fe8000c101d72 */
[----:B------:R0:W-:Y:S01]  /*fc50*/  @!P2 LDGSTS.E.BYPASS.LTC128B.128 [R10+0x14c00], desc[UR50][R2.64+0x80], !P1 ;  /* 0x14c00080020aafae */ /* 0x0001e2000c901d72 */
[----:B------:R-:W-:Y:S01]  /*fc60*/  ISETP.GE.AND P2, PT, R7, R6, PT ;  /* 0x000000060700720c */ /* 0x000fe20003f46270 */
[----:B------:R-:W-:Y:S02]  /*fc70*/  IMAD.MOV.U32 R13, RZ, RZ, R0 ;  /* 0x000000ffff0d7224 */ /* 0x000fe400078e0000 */
[----:B0-----:R-:W-:-:S10]  /*fc80*/  IMAD.MOV.U32 R2, RZ, RZ, R14 ;  /* 0x000000ffff027224 */ /* 0x001fd400078e000e */
[----:B------:R-:W-:Y:S05]  /*fc90*/  WARPSYNC.COLLECTIVE R15, `(.L_x_365) ;  /* 0x000000000f087348 */ /* 0x000fea0003c00000 */
[----:B------:R0:W1:Y:S02]  /*fca0*/  SHFL.IDX P6, R14, R13, R12, R11 ;  /* 0x0000000c0d0e7389 */ /* 0x00006400000c000b */
[----:B01----:R-:W-:Y:S01]  /*fcb0*/  ENDCOLLECTIVE ;  /* 0x000000000000791b */ /* 0x003fe20003800000 */
.L_x_365:
[----:B------:R-:W-:Y:S01]  /*fcc0*/  IMAD.MOV.U32 R13, RZ, RZ, R5 ;  /* 0x000000ffff0d7224 */ /* 0x000fe200078e0005 */
[----:B------:R-:W-:Y:S02]  /*fcd0*/  MOV R12, 0x3 ;  /* 0x00000003000c7802 */ /* 0x000fe40000000f00 */
[----:B------:R-:W-:-:S04]  /*fce0*/  @!P2 LEA R14, P3, R30, R14, 0x1 ;  /* 0x0000000e1e0ea211 */ /* 0x000fc800078608ff */
[----:B------:R-:W-:Y:S01]  /*fcf0*/  @!P2 IADD3.X R7, RZ, R2, RZ, P3, !PT ;  /* 0x00000002ff07a210 */ /* 0x000fe20001ffe4ff */
[----:B------:R-:W-:-:S08]  /*fd00*/  @!P2 IMAD.MOV.U32 R2, RZ, RZ, R14 ;  /* 0x000000ffff02a224 */ /* 0x000fd000078e000e */
[----:B------:R-:W-:Y:S05]  /*fd10*/  WARPSYNC.COLLECTIVE R15, `(.L_x_366) ;  /* 0x000000000f087348 */ /* 0x000fea0003c00000 */
[----:B------:R0:W1:Y:S02]  /*fd20*/  SHFL.IDX P6, R14, R13, R12, R11 ;  /* 0x0000000c0d0e7389 */ /* 0x00006400000c000b */
[----:B01----:R-:W-:Y:S01]  /*fd30*/  ENDCOLLECTIVE ;  /* 0x000000000000791b */ /* 0x003fe20003800000 */
.L_x_366:
[----:B------:R-:W-:Y:S02]  /*fd40*/  @!P2 IMAD.MOV.U32 R3, RZ, RZ, R7 ;  /* 0x000000ffff03a224 */ /* 0x000fe400078e0007 */
[----:B------:R-:W-:-:S03]  /*fd50*/  VIADD R7, R4, 0x30 ;  /* 0x0000003004077836 */ /* 0x000fc60000000000 */
        /* <DEDUP_REMOVED lines=11> */
.L_x_367:
        /* <DEDUP_REMOVED lines=8> */
.L_x_368:
[----:B------:R-:W-:Y:S01]  /*fe90*/  @!P2 MOV R3, R7 ;  /* 0x000000070003a202 */ /* 0x000fe20000000f00 */
[----:B------:R-:W-:-:S04]  /*fea0*/  VIADD R7, R4, 0x40 ;  /* 0x0000004004077836 */ /* 0x000fc80000000000 */
[----:B------:R-:W-:Y:S01]  /*feb0*/  @!PT LDS RZ, [RZ] ;  /* 0x00000000fffff984 */ /* 0x000fe20000000800 */
[----:B------:R-:W-:Y:S01]  /*fec0*/  @!PT LDS RZ, [RZ] ;  /* 0x00000000fffff984 */ /* 0x000fe20000000800 */
[----:B------:R-:W-:Y:S01]  /*fed0*/  @!PT LDS RZ, [RZ] ;  /* 0x00000000fffff984 */ /* 0x000fe20000000800 */
[----:B------:R-:W-:Y:S04]  /*fee0*/  @!P2 LDGSTS.E.BYPASS.LTC128B.128 [R10+0x11c00], desc[UR50][R2.64], !P0 ;  /* 0x11c00000020aafae */ /* 0x000fe8000c101d72 */
[----:B------:R0:W-:Y:S01]  /*fef0*/  @!P2 LDGSTS.E.BYPASS.LTC128B.128 [R10+0x15c00], desc[UR50][R2.64+0x80], !P1 ;  /* 0x15c00080020aafae */ /* 0x0001e2000c901d72 */
[----:B------:R-:W-:Y:S02]  /*ff00*/  ISETP.GE.AND P2, PT, R7, R6, PT ;  /* 0x000000060700720c */ /* 0x000fe40003f46270 */
[----:B------:R-:W-:Y:S01]  /*ff10*/  MOV R13, R0 ;  /* 0x00000000000d7202 */ /* 0x000fe20000000f00 */
[----:B0-----:R-:W-:-:S10]  /*ff20*/  IMAD.MOV.U32 R2, RZ, RZ, R14 ;  /* 0x000000ffff027224 */ /* 0x001fd400078e000e */
[----:B------:R-:W-:Y:S05]  /*ff30*/  WARPSYNC.COLLECTIVE R15, `(.L_x_369) ;  /* 0x000000000f087348 */ /* 0x000fea0003c00000 */
[----:B------:R0:W1:Y:S02]  /*ff40*/  SHFL.IDX P6, R14, R13, R12, R11 ;  /* 0x0000000c0d0e7389 */ /* 0x00006400000c000b */
[----:B01----:R-:W-:Y:S01]  /*ff50*/  ENDCOLLECTIVE ;  /* 0x000000000000791b */ /* 0x003fe20003800000 */
.L_x_369:
[----:B------:R-:W-:Y:S01]  /*ff60*/  MOV R13, R5 ;  /* 0x00000005000d7202 */ /* 0x000fe20000000f00 */
[----:B------:R-:W-:Y:S01]  /*ff70*/  IMAD.MOV.U32 R12, RZ, RZ, 0x5 ;  /* 0x00000005ff0c7424 */ /* 0x000fe200078e00ff */
[----:B------:R-:W-:-:S05]  /*ff80*/  @!P2 LEA R14, P3, R30, R14, 0x1 ;  /* 0x0000000e1e0ea211 */ /* 0x000fca00078608ff */
[----:B------:R-:W-:Y:S02]  /*ff90*/  @!P2 IMAD.X R7, RZ, RZ, R2, P3 ;  /* 0x000000ffff07a224 */ /* 0x000fe400018e0602 */
[----:B------:R-:W-:-:S07]  /*ffa0*/  @!P2 IMAD.MOV.U32 R2, RZ, RZ, R14 ;  /* 0x000000ffff02a224 */ /* 0x000fce00078e000e */
[----:B------:R-:W-:Y:S05]  /*ffb0*/  WARPSYNC.COLLECTIVE R15, `(.L_x_370) ;  /* 0x000000000f087348 */ /* 0x000fea0003c00000 */
[----:B------:R0:W1:Y:S02]  /*ffc0*/  SHFL.IDX P6, R14, R13, R12, R11 ;  /* 0x0000000c0d0e7389 */ /* 0x00006400000c000b */
[----:B01----:R-:W-:Y:S01]  /*ffd0*/  ENDCOLLECTIVE ;  /* 0x000000000000791b */ /* 0x003fe20003800000 */
.L_x_370:
        /* <DEDUP_REMOVED lines=13> */
.L_x_371:
[----:B------:R-:W-:Y:S02]  /*100b0*/  IMAD.MOV.U32 R13, RZ, RZ, R5 ;  /* 0x000000ffff0d7224 */ /* 0x000fe400078e0005 */
[----:B------:R-:W-:Y:S01]  /*100c0*/  IMAD.MOV.U32 R12, RZ, RZ, 0x6 ;  /* 0x00000006ff0c7424 */ /* 0x000fe200078e00ff */
[----:B------:R-:W-:-:S05]  /*100d0*/  @!P2 LEA R14, P3, R30, R14, 0x1 ;  /* 0x0000000e1e0ea211 */ /* 0x000fca00078608ff */
[----:B------:R-:W-:Y:S01]  /*100e0*/  @!P2 IMAD.X R7, RZ, RZ, R2, P3 ;  /* 0x000000ffff07a224 */ /* 0x000fe200018e0602 */
[----:B------:R-:W-:-:S07]  /*100f0*/  @!P2 MOV R2, R14 ;  /* 0x0000000e0002a202 */ /* 0x000fce0000000f00 */
[----:B------:R-:W-:Y:S05]  /*10100*/  WARPSYNC.COLLECTIVE R15, `(.L_x_372) ;  /* 0x000000000f087348 */ /* 0x000fea0003c00000 */
[----:B------:R0:W1:Y:S02]  /*10110*/  SHFL.IDX P6, R14, R13, R12, R11 ;  /* 0x0000000c0d0e7389 */ /* 0x00006400000c000b */
[----:B01----:R-:W-:Y:S01]  /*10120*/  ENDCOLLECTIVE ;  /* 0x000000000000791b */ /* 0x003fe20003800000 */
.L_x_372:
        /* <DEDUP_REMOVED lines=13> */
.L_x_373:
        /* <DEDUP_REMOVED lines=8> */
.L_x_374:
        /* <DEDUP_REMOVED lines=11> */
.L_x_375:
[----:B------:R-:W-:Y:S05]  /*10330*/  BRA `(.L_x_376) ;  /* 0xffffffbc00c47947 */ /* 0x000fea000383ffff */
.L_x_286:
[----:B0-----:R0:W1:Y:S02]  /*10340*/  SYNCS.PHASECHK.TRANS64.TRYWAIT P1, [R22+URZ+0x28820], R3 ;  /* 0x02882003160075a7 */ /* 0x001064000802017f */
[----:B-1----:R-:W-:Y:S05]  /*10350*/  @!P1 NANOSLEEP.SYNCS 0x989680 ;  /* 0x009896800000995d */ /* 0x002fea0003900000 */
[----:B------:R-:W1:Y:S02]  /*10360*/  @!P1 SYNCS.PHASECHK.TRANS64 P1, [R22+URZ+0x28820], R3 ;  /* 0x02882003160095a7 */ /* 0x000e64000802007f */
[----:B-1----:R-:W-:Y:S05]  /*10370*/  @!P1 BRA `(.L_x_286) ;  /* 0xfffffffc00f09947 */ /* 0x002fea000383ffff */
[----:B------:R-:W-:Y:S05]  /*10380*/  BRA `(.L_x_377) ;  /* 0xffffffc000347947 */ /* 0x000fea000383ffff */
.L_x_291:
[----:B0-----:R0:W1:Y:S02]  /*10390*/  SYNCS.PHASECHK.TRANS64.TRYWAIT P0, [R6+URZ+0x28840], R3 ;  /* 0x02884003060075a7 */ /* 0x001064000800017f */
[----:B-1----:R-:W-:Y:S05]  /*103a0*/  @!P0 NANOSLEEP.SYNCS 0x989680 ;  /* 0x009896800000895d */ /* 0x002fea0003900000 */
[----:B------:R-:W1:Y:S02]  /*103b0*/  @!P0 SYNCS.PHASECHK.TRANS64 P0, [R6+URZ+0x28840], R3 ;  /* 0x02884003060085a7 */ /* 0x000e64000800007f */
[----:B-1----:R-:W-:Y:S05]  /*103c0*/  @!P0 BRA `(.L_x_291) ;  /* 0xfffffffc00f08947 */ /* 0x002fea000383ffff */
[----:B------:R-:W-:Y:S05]  /*103d0*/  BRA `(.L_x_378) ;  /* 0xffffffc400007947 */ /* 0x000fea000383ffff */
.L_x_292:
[----:B------:R-:W-:Y:S01]  /*103e0*/  BSSY B1, `(.L_x_379) ;  /* 0x0000008000017945 */ /* 0x000fe20003800000 */
[----:B------:R-:W-:Y:S01]  /*103f0*/  IMAD.MOV.U32 R13, RZ, RZ, R9 ;  /* 0x000000ffff0d7224 */ /* 0x000fe200078e0009 */
[----:B------:R-:W-:Y:S01]  /*10400*/  MOV R12, RZ ;  /* 0x000000ff000c7202 */ /* 0x000fe20000000f00 */
[----:B------:R-:W-:Y:S02]  /*10410*/  IMAD.MOV.U32 R11, RZ, RZ, 0x181f ;  /* 0x0000181fff0b7424 */ /* 0x000fe400078e00ff */
[----:B------:R-:W-:-:S07]  /*10420*/  IMAD.MOV.U32 R15, RZ, RZ, -0x1 ;  /* 0xffffffffff0f7424 */ /* 0x000fce00078e00ff */
[----:B--2---:R-:W-:Y:S05]  /*10430*/  WARPSYNC.COLLECTIVE R15, `(.L_x_380) ;  /* 0x000000000f087348 */ /* 0x004fea0003c00000 */
[----:B--2---:R0:W1:Y:S02]  /*10440*/  SHFL.IDX P6, R14, R13, R12, R11 ;  /* 0x0000000c0d0e7389 */ /* 0x00406400000c000b */
[----:B01----:R-:W-:Y:S01]  /*10450*/  ENDCOLLECTIVE ;  /* 0x000000000000791b */ /* 0x003fe20003800000 */
.L_x_380:
[----:B------:R-:W-:Y:S05]  /*10460*/  BSYNC B1 ;  /* 0x0000000000017941 */ /* 0x000fea0003800000 */
.L_x_379:
[----:B------:R-:W-:Y:S01]  /*10470*/  IMAD.MOV.U32 R13, RZ, RZ, R7 ;  /* 0x000000ffff0d7224 */ /* 0x000fe200078e0007 */
[----:B------:R-:W-:Y:S01]  /*10480*/  MOV R12, RZ ;  /* 0x000000ff000c7202 */ /* 0x000fe20000000f00 */
[----:B------:R-:W-:Y:S02]  /*10490*/  IMAD.MOV.U32 R11, RZ, RZ, 0x181f ;  /* 0x0000181fff0b7424 */ /* 0x000fe400078e00ff */
[----:B------:R-:W-:Y:S02]  /*104a0*/  IMAD.MOV.U32 R15, RZ, RZ, -0x1 ;  /* 0xffffffffff0f7424 */ /* 0x000fe400078e00ff */
[----:B------:R-:W-:Y:S02]  /*104b0*/  IMAD.MOV.U32 R3, RZ, RZ, R14 ;  /* 0x000000ffff037224 */ /* 0x000fe400078e000e */
[----:B------:R-:W-:-:S07]  /*104c0*/  IMAD.SHL.U32 R5, R30, 0x2, RZ ;  /* 0x000000021e057824 */ /* 0x000fce00078e00ff */
[----:B------:R-:W-:Y:S05]  /*104d0*/  WARPSYNC.COLLECTIVE R15, `(.L_x_381) ;  /* 0x000000000f087348 */ /* 0x000fea0003c00000 */
[----:B------:R0:W1:Y:S02]  /*104e0*/  SHFL.IDX P6, R14, R13, R12, R11 ;  /* 0x0000000c0d0e7389 */ /* 0x00006400000c000b */
[----:B01----:R-:W-:Y:S01]  /*104f0*/  ENDCOLLECTIVE ;  /* 0x000000000000791b */ /* 0x003fe20003800000 */
.L_x_381:
[----:B------:R-:W-:Y:S02]  /*10500*/  IMAD R8, R8, 0x2, R22 ;  /* 0x0000000208087824 */ /* 0x000fe400078e0216 */
[----:B------:R-:W-:Y:S02]  /*10510*/  IMAD.MOV.U32 R13, RZ, RZ, R9 ;  /* 0x000000ffff0d7224 */ /* 0x000fe400078e0009 */
[----:B------:R-:W-:Y:S02]  /*10520*/  IMAD.MOV.U32 R12, RZ, RZ, 0x1 ;  /* 0x00000001ff0c7424 */ /* 0x000fe400078e00ff */
[----:B------:R-:W-:-:S07]  /*10530*/  IMAD.MOV.U32 R2, RZ, RZ, R14 ;  /* 0x000000ffff027224 */ /* 0x000fce00078e000e */
[----:B------:R-:W-:Y:S05]  /*10540*/  WARPSYNC.COLLECTIVE R15, `(.L_x_382) ;  /* 0x000000000f087348 */ /* 0x000fea0003c00000 */
[----:B------:R0:W1:Y:S02]  /*10550*/  SHFL.IDX P6, R14, R13, R12, R11 ;  /* 0x0000000c0d0e7389 */ /* 0x00006400000c000b */
[----:B01----:R-:W-:Y:S01]  /*10560*/  ENDCOLLECTIVE ;  /* 0x000000000000791b */ /* 0x003fe20003800000 */
.L_x_382:
[----:B------:R-:W-:-:S04]  /*10570*/  IADD3 R2, P0, R2, R5, RZ ;  /* 0x0000000502027210 */ /* 0x000fc80007f1e0ff */
[----:B------:R-:W-:-:S05]  /*10580*/  IADD3.X R3, RZ, R3, RZ, P0, !PT ;  /* 0x00000003ff037210 */ /* 0x000fca00007fe4ff */
[----:B------:R-:W-:Y:S01]  /*10590*/  @!PT LDS RZ, [RZ] ;  /* 0x00000000fffff984 */ /* 0x000fe20000000800 */
[----:B------:R-:W-:Y:S01]  /*105a0*/  @!PT LDS RZ, [RZ] ;  /* 0x00000000fffff984 */ /* 0x000fe20000000800 */
[----:B------:R-:W-:Y:S01]  /*105b0*/  @!PT LDS RZ, [RZ] ;  /* 0x00000000fffff984 */ /* 0x000fe20000000800 */
[----:B------:R-:W-:Y:S01]  /*105c0*/  LDGSTS.E.BYPASS.LTC128B.128 [R8+0x18400], desc[UR50][R2.64], !P4 ;  /* 0x1840000002087fae */ /* 0x000fe2000e101d72 */
[----:B------:R-:W-:-:S03]  /*105d0*/  MOV R13, R7 ;  /* 0x00000007000d7202 */ /* 0x000fc60000000f00 */
[----:B------:R0:W-:Y:S02]  /*105e0*/  LDGSTS.E.BYPASS.LTC128B.128 [R8+0x1c400], desc[UR50][R2.64+0x80], !P3 ;  /* 0x1c40008002087fae */ /* 0x0001e4000d901d72 */
[----:B0-----:R-:W-:-:S07]  /*105f0*/  IMAD.MOV.U32 R3, RZ, RZ, R14 ;  /* 0x000000ffff037224 */ /* 0x001fce00078e000e */
[----:B------:R-:W-:Y:S05]  /*10600*/  WARPSYNC.COLLECTIVE R15, `(.L_x_383) ;  /* 0x000000000f087348 */ /* 0x000fea0003c00000 */
[----:B------:R0:W1:Y:S02]  /*10610*/  SHFL.IDX P6, R14, R13, R12, R11 ;  /* 0x0000000c0d0e7389 */ /* 0x00006400000c000b */
[----:B01----:R-:W-:Y:S01]  /*10620*/  ENDCOLLECTIVE ;  /* 0x000000000000791b */ /* 0x003fe20003800000 */
.L_x_383:
[----:B------:R-:W-:Y:S02]  /*10630*/  IMAD.MOV.U32 R13, RZ, RZ, R9 ;  /* 0x000000ffff0d7224 */ /* 0x000fe400078e0009 */
[----:B------:R-:W-:Y:S02]  /*10640*/  IMAD.MOV.U32 R12, RZ, RZ, 0x2 ;  /* 0x00000002ff0c7424 */ /* 0x000fe400078e00ff */
[----:B------:R-:W-:-:S07]  /*10650*/  IMAD.MOV.U32 R2, RZ, RZ, R14 ;  /* 0x000000ffff027224 */ /* 0x000fce00078e000e */
[----:B------:R-:W-:Y:S05]  /*10660*/  WARPSYNC.COLLECTIVE R15, `(.L_x_384) ;  /* 0x000000000f087348 */ /* 0x000fea0003c00000 */
[----:B------:R0:W1:Y:S02]  /*10670*/  SHFL.IDX P6, R14, R13, R12, R11 ;  /* 0x0000000c0d0e7389 */ /* 0x00006400000c000b */
[----:B01----:R-:W-:Y:S01]  /*10680*/  ENDCOLLECTIVE ;  /* 0x000000000000791b */ /* 0x003fe20003800000 */
.L_x_384:
[----:B------:R-:W-:-:S05]  /*10690*/  IADD3 R2, P0, R2, R5, RZ ;  /* 0x0000000502027210 */ /* 0x000fca0007f1e0ff */
[----:B------:R-:W-:-:S05]  /*106a0*/  IMAD.X R3, RZ, RZ, R3, P0 ;  /* 0x000000ffff037224 */ /* 0x000fca00000e0603 */
[----:B------:R-:W-:Y:S01]  /*106b0*/  @!PT LDS RZ, [RZ] ;  /* 0x00000000fffff984 */ /* 0x000fe20000000800 */
[----:B------:R-:W-:Y:S01]  /*106c0*/  @!PT LDS RZ, [RZ] ;  /* 0x00000000fffff984 */ /* 0x000fe20000000800 */
[----:B------:R-:W-:Y:S01]  /*106d0*/  @!PT LDS RZ, [RZ] ;  /* 0x00000000fffff984 */ /* 0x000fe20000000800 */
[----:B------:R-:W-:Y:S01]  /*106e0*/  LDGSTS.E.BYPASS.LTC128B.128 [R8+0x18c00], desc[UR50][R2.64], !P4 ;  /* 0x18c0000002087fae */ /* 0x000fe2000e101d72 */
[----:B------:R-:W-:-:S03]  /*106f0*/  IMAD.MOV.U32 R13, RZ, RZ, R7 ;  /* 0x000000ffff0d7224 */ /* 0x000fc600078e0007 */
[----:B------:R0:W-:Y:S02]  /*10700*/  LDGSTS.E.BYPASS.LTC128B.128 [R8+0x1cc00], desc[UR50][R2.64+0x80], !P3 ;  /* 0x1cc0008002087fae */ /* 0x0001e4000d901d72 */
[----:B0-----:R-:W-:-:S07]  /*10710*/  MOV R3, R14 ;  /* 0x0000000e00037202 */ /* 0x001fce0000000f00 */
[----:B------:R-:W-:Y:S05]  /*10720*/  WARPSYNC.COLLECTIVE R15, `(.L_x_385) ;  /* 0x000000000f087348 */ /* 0x000fea0003c00000 */
[----:B------:R0:W1:Y:S02]  /*10730*/  SHFL.IDX P6, R14, R13, R12, R11 ;  /* 0x0000000c0d0e7389 */ /* 0x00006400000c000b */
[----:B01----:R-:W-:Y:S01]  /*10740*/  ENDCOLLECTIVE ;  /* 0x000000000000791b */ /* 0x003fe20003800000 */
.L_x_385:
[----:B------:R-:W-:Y:S01]  /*10750*/  IMAD.MOV.U32 R13, RZ, RZ, R9 ;  /* 0x000000ffff0d7224 */ /* 0x000fe200078e0009 */
[----:B------:R-:W-:Y:S01]  /*10760*/  MOV R12, 0x3 ;  /* 0x00000003000c7802 */ /* 0x000fe20000000f00 */
[----:B------:R-:W-:-:S07]  /*10770*/  IMAD.MOV.U32 R2, RZ, RZ, R14 ;  /* 0x000000ffff027224 */ /* 0x000fce00078e000e */
[----:B------:R-:W-:Y:S05]  /*10780*/  WARPSYNC.COLLECTIVE R15, `(.L_x_386) ;  /* 0x000000000f087348 */ /* 0x000fea0003c00000 */
[----:B------:R0:W1:Y:S02]  /*10790*/  SHFL.IDX P6, R14, R13, R12, R11 ;  /* 0x0000000c0d0e7389 */ /* 0x00006400000c000b */
[----:B01----:R-:W-:Y:S01]  /*107a0*/  ENDCOLLECTIVE ;  /* 0x000000000000791b */ /* 0x003fe20003800000 */
.L_x_386:
        /* <DEDUP_REMOVED lines=8> */
[----:B0-----:R-:W-:-:S07]  /*10830*/  IMAD.MOV.U32 R3, RZ, RZ, R14 ;  /* 0x000000ffff037224 */ /* 0x001fce00078e000e */
[----:B------:R-:W-:Y:S05]  /*10840*/  WARPSYNC.COLLECTIVE R15, `(.L_x_387) ;  /* 0x000000000f087348 */ /* 0x000fea0003c00000 */
[----:B------:R0:W1:Y:S02]  /*10850*/  SHFL.IDX P6, R14, R13, R12, R11 ;  /* 0x0000000c0d0e7389 */ /* 0x00006400000c000b */
[----:B01----:R-:W-:Y:S01]  /*10860*/  ENDCOLLECTIVE ;  /* 0x000000000000791b */ /* 0x003fe20003800000 */
.L_x_387:
[----:B------:R-:W-:Y:S01]  /*10870*/  MOV R13, R9 ;  /* 0x00000009000d7202 */ /* 0x000fe20000000f00 */
[----:B------:R-:W-:Y:S02]  /*10880*/  IMAD.MOV.U32 R12, RZ, RZ, 0x4 ;  /* 0x00000004ff0c7424 */ /* 0x000fe400078e00ff */
[----:B------:R-:W-:-:S07]  /*10890*/  IMAD.MOV.U32 R2, RZ, RZ, R14 ;  /* 0x000000ffff027224 */ /* 0x000fce00078e000e */
[----:B------:R-:W-:Y:S05]  /*108a0*/  WARPSYNC.COLLECTIVE R15, `(.L_x_388) ;  /* 0x000000000f087348 */ /* 0x000fea0003c00000 */
[----:B------:R0:W1:Y:S02]  /*108b0*/  SHFL.IDX P6, R14, R13, R12, R11 ;  /* 0x0000000c0d0e7389 */ /* 0x00006400000c000b */
[----:B01----:R-:W-:Y:S01]  /*108c0*/  ENDCOLLECTIVE ;  /* 0x000000000000791b */ /* 0x003fe20003800000 */
.L_x_388:
        /* <DEDUP_REMOVED lines=12> */
.L_x_389:
[----:B------:R-:W-:Y:S02]  /*10990*/  IMAD.MOV.U32 R13, RZ, RZ, R9 ;  /* 0x000000ffff0d7224 */ /* 0x000fe400078e0009 */
[----:B------:R-:W-:Y:S02]  /*109a0*/  IMAD.MOV.U32 R12, RZ, RZ, 0x5 ;  /* 0x00000005ff0c7424 */ /* 0x000fe400078e00ff */
[----:B------:R-:W-:-:S07]  /*109b0*/  IMAD.MOV.U32 R2, RZ, RZ, R14 ;  /* 0x000000ffff027224 */ /* 0x000fce00078e000e */
[----:B------:R-:W-:Y:S05]  /*109c0*/  WARPSYNC.COLLECTIVE R15, `(.L_x_390) ;  /* 0x000000000f087348 */ /* 0x000fea0003c00000 */
[----:B------:R0:W1:Y:S02]  /*109d0*/  SHFL.IDX P6, R14, R13, R12, R11 ;  /* 0x0000000c0d0e7389 */ /* 0x00006400000c000b */
[----:B01----:R-:W-:Y:S01]  /*109e0*/  ENDCOLLECTIVE ;  /* 0x000000000000791b */ /* 0x003fe20003800000 */
.L_x_390:
[----:B------:R-:W-:-:S04]  /*109f0*/  IADD3 R2, P0, R2, R5, RZ ;  /* 0x0000000502027210 */ /* 0x000fc80007f1e0ff */
[----:B------:R-:W-:-:S05]  /*10a00*/  IADD3.X R3, RZ, R3, RZ, P0, !PT ;  /* 0x00000003ff037210 */ /* 0x000fca00007fe4ff */
        /* <DEDUP_REMOVED lines=10> */
.L_x_391:
[----:B------:R-:W-:Y:S02]  /*10ab0*/  IMAD.MOV.U32 R13, RZ, RZ, R9 ;  /* 0x000000ffff0d7224 */ /* 0x000fe400078e0009 */
[----:B------:R-:W-:Y:S01]  /*10ac0*/  IMAD.MOV.U32 R12, RZ, RZ, 0x6 ;  /* 0x00000006ff0c7424 */ /* 0x000fe200078e00ff */
[----:B------:R-:W-:-:S07]  /*10ad0*/  MOV R2, R14 ;  /* 0x0000000e00027202 */ /* 0x000fce0000000f00 */
[----:B------:R-:W-:Y:S05]  /*10ae0*/  WARPSYNC.COLLECTIVE R15, `(.L_x_392) ;  /* 0x000000000f087348 */ /* 0x000fea0003c00000 */
[----:B------:R0:W1:Y:S02]  /*10af0*/  SHFL.IDX P6, R14, R13, R12, R11 ;  /* 0x0000000c0d0e7389 */ /* 0x00006400000c000b */
[----:B01----:R-:W-:Y:S01]  /*10b00*/  ENDCOLLECTIVE ;  /* 0x000000000000791b */ /* 0x003fe20003800000 */
.L_x_392:
[----:B------:R-:W-:-:S05]  /*10b10*/  IADD3 R2, P0, R2, R5, RZ ;  /* 0x0000000502027210 */ /* 0x000fca0007f1e0ff */
[----:B------:R-:W-:-:S05]  /*10b20*/  IMAD.X R3, RZ, RZ, R3, P0 ;  /* 0x000000ffff037224 */ /* 0x000fca00000e0603 */
        /* <DEDUP_REMOVED lines=10> */
.L_x_393:
[----:B------:R-:W-:Y:S02]  /*10bd0*/  IMAD.MOV.U32 R13, RZ, RZ, R9 ;  /* 0x000000ffff0d7224 */ /* 0x000fe400078e0009 */
[----:B------:R-:W-:Y:S02]  /*10be0*/  IMAD.MOV.U32 R12, RZ, RZ, 0x7 ;  /* 0x00000007ff0c7424 */ /* 0x000fe400078e00ff */
[----:B------:R-:W-:-:S07]  /*10bf0*/  IMAD.MOV.U32 R2, RZ, RZ, R14 ;  /* 0x000000ffff027224 */ /* 0x000fce00078e000e */
[----:B------:R-:W-:Y:S05]  /*10c00*/  WARPSYNC.COLLECTIVE R15, `(.L_x_394) ;  /* 0x000000000f087348 */ /* 0x000fea0003c00000 */
[----:B------:R0:W1:Y:S02]  /*10c10*/  SHFL.IDX P6, R14, R13, R12, R11 ;  /* 0x0000000c0d0e7389 */ /* 0x00006400000c000b */
[----:B01----:R-:W-:Y:S01]  /*10c20*/  ENDCOLLECTIVE ;  /* 0x000000000000791b */ /* 0x003fe20003800000 */
.L_x_394:
[----:B------:R-:W-:-:S05]  /*10c30*/  IADD3 R2, P0, R2, R5, RZ ;  /* 0x0000000502027210 */ /* 0x000fca0007f1e0ff */
[----:B------:R-:W-:-:S05]  /*10c40*/  IMAD.X R3, RZ, RZ, R3, P0 ;  /* 0x000000ffff037224 */ /* 0x000fca00000e0603 */
[----:B------:R-:W-:Y:S01]  /*10c50*/  @!PT LDS RZ, [RZ] ;  /* 0x00000000fffff984 */ /* 0x000fe20000000800 */
[----:B------:R-:W-:Y:S01]  /*10c60*/  @!PT LDS RZ, [RZ] ;  /* 0x00000000fffff984 */ /* 0x000fe20000000800 */
[----:B------:R-:W-:Y:S01]  /*10c70*/  @!PT LDS RZ, [RZ] ;  /* 0x00000000fffff984 */ /* 0x000fe20000000800 */
[----:B------:R0:W-:Y:S01]  /*10c80*/  LDGSTS.E.BYPASS.LTC128B.128 [R8+0x1b400], desc[UR50][R2.64], !P4 ;  /* 0x1b40000002087fae */ /* 0x0001e2000e101d72 */
[----:B------:R-:W-:-:S03]  /*10c90*/  IMAD.MOV.U32 R13, RZ, RZ, R7 ;  /* 0x000000ffff0d7224 */ /* 0x000fc600078e0007 */
[----:B------:R0:W-:Y:S01]  /*10ca0*/  LDGSTS.E.BYPASS.LTC128B.128 [R8+0x1f400], desc[UR50][R2.64+0x80], !P3 ;  /* 0x1f40008002087fae */ /* 0x0001e2000d901d72 */
[----:B------:R-:W-:-:S07]  /*10cb0*/  MOV R9, R14 ;  /* 0x0000000e00097202 */ /* 0x000fce0000000f00 */
[----:B0-----:R-:W-:Y:S05]  /*10cc0*/  WARPSYNC.COLLECTIVE R15, `(.L_x_395) ;  /* 0x000000000f087348 */ /* 0x001fea0003c00000 */
[----:B------:R1:W2:Y:S02]  /*10cd0*/  SHFL.IDX P6, R14, R13, R12, R11 ;  /* 0x0000000c0d0e7389 */ /* 0x0002a400000c000b */
[----:B012---:R-:W-:Y:S01]  /*10ce0*/  ENDCOLLECTIVE ;  /* 0x000000000000791b */ /* 0x007fe20003800000 */
.L_x_395:
[----:B------:R-:W-:Y:S01]  /*10cf0*/  IMAD.MOV.U32 R2, RZ, RZ, R14 ;  /* 0x000000ffff027224 */ /* 0x000fe200078e000e */
[----:B------:R-:W-:Y:S06]  /*10d00*/  BRA `(.L_x_396) ;  /* 0xffffffbc00d47947 */ /* 0x000fec000383ffff */
.L_x_297:
[----:B-1----:R1:W3:Y:S02]  /*10d10*/  SYNCS.PHASECHK.TRANS64.TRYWAIT P0, [R6+URZ+0x28860], R3 ;  /* 0x02886003060075a7 */ /* 0x0022e4000800017f */
[----:B---3--:R-:W-:Y:S05]  /*10d20*/  @!P0 NANOSLEEP.SYNCS 0x989680 ;  /* 0x009896800000895d */ /* 0x008fea0003900000 */
[----:B------:R-:W3:Y:S02]  /*10d30*/  @!P0 SYNCS.PHASECHK.TRANS64 P0, [R6+URZ+0x28860], R3 ;  /* 0x02886003060085a7 */ /* 0x000ee4000800007f */
[----:B---3--:R-:W-:Y:S05]  /*10d40*/  @!P0 BRA `(.L_x_297) ;  /* 0xfffffffc00f08947 */ /* 0x008fea000383ffff */
[----:B------:R-:W-:Y:S05]  /*10d50*/  BRA `(.L_x_397) ;  /* 0xffffffc000347947 */ /* 0x000fea000383ffff */
.L_x_298:
[----:B------:R-:W-:Y:S01]  /*10d60*/  BSSY B1, `(.L_x_398) ;  /* 0x0000008000017945 */ /* 0x000fe20003800000 */
[----:B------:R-:W-:Y:S01]  /*10d70*/  IMAD.MOV.U32 R13, RZ, RZ, R24 ;  /* 0x000000ffff0d7224 */ /* 0x000fe200078e0018 */
[----:B------:R-:W-:Y:S01]  /*10d80*/  MOV R11, 0x181f ;  /* 0x0000181f000b7802 */ /* 0x000fe20000000f00 */
[----:B------:R-:W-:Y:S02]  /*10d90*/  IMAD.MOV.U32 R12, RZ, RZ, RZ ;  /* 0x000000ffff0c7224 */ /* 0x000fe400078e00ff */
[----:B------:R-:W-:-:S07]  /*10da0*/  IMAD.MOV.U32 R15, RZ, RZ, -0x1 ;  /* 0xffffffffff0f7424 */ /* 0x000fce00078e00ff */
[----:B-12---:R-:W-:Y:S05]  /*10db0*/  WARPSYNC.COLLECTIVE R15, `(.L_x_399) ;  /* 0x000000000f087348 */ /* 0x006fea0003c00000 */
[----:B--2---:R0:W2:Y:S02]  /*10dc0*/  SHFL.IDX P6, R14, R13, R12, R11 ;  /* 0x0000000c0d0e7389 */ /* 0x0040a400000c000b */
[----:B012---:R-:W-:Y:S01]  /*10dd0*/  ENDCOLLECTIVE ;  /* 0x000000000000791b */ /* 0x007fe20003800000 */
.L_x_399:
[----:B------:R-:W-:Y:S05]  /*10de0*/  BSYNC B1 ;  /* 0x0000000000017941 */ /* 0x000fea0003800000 */
.L_x_398:
[----:B------:R-:W-:Y:S01]  /*10df0*/  IMAD.MOV.U32 R13, RZ, RZ, R23 ;  /* 0x000000ffff0d7224 */ /* 0x000fe200078e0017 */
[----:B------:R-:W-:Y:S01]  /*10e00*/  MOV R11, 0x181f ;  /* 0x0000181f000b7802 */ /* 0x000fe20000000f00 */
[----:B------:R-:W-:Y:S02]  /*10e10*/  IMAD.MOV.U32 R12, RZ, RZ, RZ ;  /* 0x000000ffff0c7224 */ /* 0x000fe400078e00ff */
[----:B------:R-:W-:Y:S02]  /*10e20*/  IMAD.MOV.U32 R15, RZ, RZ, -0x1 ;  /* 0xffffffffff0f7424 */ /* 0x000fe400078e00ff */
[----:B------:R-:W-:Y:S02]  /*10e30*/  IMAD.MOV.U32 R3, RZ, RZ, R14 ;  /* 0x000000ffff037224 */ /* 0x000fe400078e000e */
[----:B------:R-:W-:-:S07]  /*10e40*/  IMAD R7, R7, 0x2, R22 ;  /* 0x0000000207077824 */ /* 0x000fce00078e0216 */
[----:B------:R-:W-:Y:S05]  /*10e50*/  WARPSYNC.COLLECTIVE R15, `(.L_x_400) ;  /* 0x000000000f087348 */ /* 0x000fea0003c00000 */
[----:B------:R0:W1:Y:S02]  /*10e60*/  SHFL.IDX P6, R14, R13, R12, R11 ;  /* 0x0000000c0d0e7389 */ /* 0x00006400000c000b */
[----:B01----:R-:W-:Y:S01]  /*10e70*/  ENDCOLLECTIVE ;  /* 0x000000000000791b */ /* 0x003fe20003800000 */
.L_x_400:
[----:B------:R-:W-:Y:S01]  /*10e80*/  IMAD.MOV.U32 R13, RZ, RZ, R24 ;  /* 0x000000ffff0d7224 */ /* 0x000fe200078e0018 */
[----:B------:R-:W-:Y:S02]  /*10e90*/  MOV R12, 0x1 ;  /* 0x00000001000c7802 */ /* 0x000fe40000000f00 */
[----:B------:R-:W-:-:S13]  /*10ea0*/  IADD3 R2, P0, R14, R5, RZ ;  /* 0x000000050e027210 */ /* 0x000fda0007f1e0ff */
[----:B------:R-:W-:Y:S05]  /*10eb0*/  WARPSYNC.COLLECTIVE R15, `(.L_x_401) ;  /* 0x000000000f087348 */ /* 0x000fea0003c00000 */
[----:B------:R0:W1:Y:S02]  /*10ec0*/  SHFL.IDX P6, R14, R13, R12, R11 ;  /* 0x0000000c0d0e7389 */ /* 0x00006400000c000b */
[----:B01----:R-:W-:Y:S01]  /*10ed0*/  ENDCOLLECTIVE ;  /* 0x000000000000791b */ /* 0x003fe20003800000 */
.L_x_401:
        /* <DEDUP_REMOVED lines=13> */
.L_x_402:
[----:B------:R-:W-:Y:S01]  /*10fb0*/  IMAD.MOV.U32 R13, RZ, RZ, R24 ;  /* 0x000000ffff0d7224 */ /* 0x000fe200078e0018 */
[----:B------:R-:W-:Y:S02]  /*10fc0*/  MOV R12, 0x2 ;  /* 0x00000002000c7802 */ /* 0x000fe40000000f00 */
[----:B------:R-:W-:-:S13]  /*10fd0*/  IADD3 R2, P0, R14, R5, RZ ;  /* 0x000000050e027210 */ /* 0x000fda0007f1e0ff */
[----:B------:R-:W-:Y:S05]  /*10fe0*/  WARPSYNC.COLLECTIVE R15, `(.L_x_403) ;  /* 0x000000000f087348 */ /* 0x000fea0003c00000 */
[----:B------:R0:W1:Y:S02]  /*10ff0*/  SHFL.IDX P6, R14, R13, R12, R11 ;  /* 0x0000000c0d0e7389 */ /* 0x00006400000c000b */
[----:B01----:R-:W-:Y:S01]  /*11000*/  ENDCOLLECTIVE ;  /* 0x000000000000791b */ /* 0x003fe20003800000 */
.L_x_403:
        /* <DEDUP_REMOVED lines=13> */
.L_x_404:
[----:B------:R-:W-:Y:S01]  /*110e0*/  IMAD.MOV.U32 R13, RZ, RZ, R24 ;  /* 0x000000ffff0d7224 */ /* 0x000fe200078e0018 */
[----:B------:R-:W-:Y:S02]  /*110f0*/  MOV R12, 0x3 ;  /* 0x00000003000c7802 */ /* 0x000fe40000000f00 */
[----:B------:R-:W-:-:S13]  /*11100*/  IADD3 R2, P0, R14, R5, RZ ;  /* 0x000000050e027210 */ /* 0x000fda0007f1e0ff */
[----:B------:R-:W-:Y:S05]  /*11110*/  WARPSYNC.COLLECTIVE R15, `(.L_x_405) ;  /* 0x000000000f087348 */ /* 0x000fea0003c00000 */
[----:B------:R0:W1:Y:S02]  /*11120*/  SHFL.IDX P6, R14, R13, R12, R11 ;  /* 0x0000000c0d0e7389 */ /* 0x00006400000c000b */
[----:B01----:R-:W-:Y:S01]  /*11130*/  ENDCOLLECTIVE ;  /* 0x000000000000791b */ /* 0x003fe20003800000 */
.L_x_405:
        /* <DEDUP_REMOVED lines=13> */
.L_x_406:
[----:B------:R-:W-:Y:S01]  /*11210*/  IMAD.MOV.U32 R13, RZ, RZ, R24 ;  /* 0x000000ffff0d7224 */ /* 0x000fe200078e0018 */
[----:B------:R-:W-:Y:S02]  /*11220*/  MOV R12, 0x4 ;  /* 0x00000004000c7802 */ /* 0x000fe40000000f00 */
[----:B------:R-:W-:-:S13]  /*11230*/  IADD3 R2, P0, R14, R5, RZ ;  /* 0x000000050e027210 */ /* 0x000fda0007f1e0ff */
[----:B------:R-:W-:Y:S05]  /*11240*/  WARPSYNC.COLLECTIVE R15, `(.L_x_407) ;  /* 0x000000000f087348 */ /* 0x000fea0003c00000 */
[----:B------:R0:W1:Y:S02]  /*11250*/  SHFL.IDX P6, R14, R13, R12, R11 ;  /* 0x0000000c0d0e7389 */ /* 0x00006400000c000b */
[----:B01----:R-:W-:Y:S01]  /*11260*/  ENDCOLLECTIVE ;  /* 0x000000000000791b */ /* 0x003fe20003800000 */
.L_x_407:
        /* <DEDUP_REMOVED lines=13> */
.L_x_408:
[----:B------:R-:W-:Y:S01]  /*11340*/  IMAD.MOV.U32 R13, RZ, RZ, R24 ;  /* 0x000000ffff0d7224 */ /* 0x000fe200078e0018 */
[----:B------:R-:W-:Y:S02]  /*11350*/  MOV R12, 0x5 ;  /* 0x00000005000c7802 */ /* 0x000fe40000000f00 */
[----:B------:R-:W-:-:S13]  /*11360*/  IADD3 R2, P0, R14, R5, RZ ;  /* 0x000000050e027210 */ /* 0x000fda0007f1e0ff */
[----:B------:R-:W-:Y:S05]  /*11370*/  WARPSYNC.COLLECTIVE R15, `(.L_x_409) ;  /* 0x000000000f087348 */ /* 0x000fea0003c00000 */
[----:B------:R0:W1:Y:S02]  /*11380*/  SHFL.IDX P6, R14, R13, R12, R11 ;  /* 0x0000000c0d0e7389 */ /* 0x00006400000c000b */
[----:B01----:R-:W-:Y:S01]  /*11390*/  ENDCOLLECTIVE ;  /* 0x000000000000791b */ /* 0x003fe20003800000 */
.L_x_409:
        /* <DEDUP_REMOVED lines=13> */
.L_x_410:
[----:B------:R-:W-:Y:S01]  /*11470*/  IMAD.MOV.U32 R13, RZ, RZ, R24 ;  /* 0x000000ffff0d7224 */ /* 0x000fe200078e0018 */
[----:B------:R-:W-:Y:S02]  /*11480*/  MOV R12, 0x6 ;  /* 0x00000006000c7802 */ /* 0x000fe40000000f00 */
[----:B------:R-:W-:-:S13]  /*11490*/  IADD3 R2, P0, R14, R5, RZ ;  /* 0x000000050e027210 */ /* 0x000fda0007f1e0ff */
[----:B------:R-:W-:Y:S05]  /*114a0*/  WARPSYNC.COLLECTIVE R15, `(.L_x_411) ;  /* 0x000000000f087348 */ /* 0x000fea0003c00000 */
[----:B------:R0:W1:Y:S02]  /*114b0*/  SHFL.IDX P6, R14, R13, R12, R11 ;  /* 0x0000000c0d0e7389 */ /* 0x00006400000c000b */
[----:B01----:R-:W-:Y:S01]  /*114c0*/  ENDCOLLECTIVE ;  /* 0x000000000000791b */ /* 0x003fe20003800000 */
.L_x_411:
        /* <DEDUP_REMOVED lines=13> */
.L_x_412:
[----:B------:R-:W-:Y:S01]  /*115a0*/  IMAD.MOV.U32 R13, RZ, RZ, R24 ;  /* 0x000000ffff0d7224 */ /* 0x000fe200078e0018 */
[----:B------:R-:W-:Y:S02]  /*115b0*/  MOV R12, 0x7 ;  /* 0x00000007000c7802 */ /* 0x000fe40000000f00 */
[----:B------:R-:W-:-:S13]  /*115c0*/  IADD3 R2, P0, R14, R5, RZ ;  /* 0x000000050e027210 */ /* 0x000fda0007f1e0ff */
[----:B------:R-:W-:Y:S05]  /*115d0*/  WARPSYNC.COLLECTIVE R15, `(.L_x_413) ;  /* 0x000000000f087348 */ /* 0x000fea0003c00000 */
[----:B------:R0:W1:Y:S02]  /*115e0*/  SHFL.IDX P6, R14, R13, R12, R11 ;  /* 0x0000000c0d0e7389 */ /* 0x00006400000c000b */
[----:B01----:R-:W-:Y:S01]  /*115f0*/  ENDCOLLECTIVE ;  /* 0x000000000000791b */ /* 0x003fe20003800000 */
.L_x_413:
        /* <DEDUP_REMOVED lines=12> */
.L_x_414:
[----:B------:R-:W-:Y:S01]  /*116c0*/  @!PT LDS RZ, [RZ] ;  /* 0x00000000fffff984 */ /* 0x000fe20000000800 */
[----:B------:R-:W-:Y:S01]  /*116d0*/  @!PT LDS RZ, [RZ] ;  /* 0x00000000fffff984 */ /* 0x000fe20000000800 */
[----:B------:R-:W-:Y:S01]  /*116e0*/  @!PT LDS RZ, [RZ] ;  /* 0x00000000fffff984 */ /* 0x000fe20000000800 */
[----:B------:R0:W-:Y:S01]  /*116f0*/  LDGSTS.E.BYPASS.LTC128B.128 [R7+0x7400], desc[UR50][R2.64+0x80], !P0 ;  /* 0x0740008002077fae */ /* 0x0001e2000c101d72 */
[----:B------:R-:W-:Y:S05]  /*11700*/  BRA `(.L_x_415) ;  /* 0xffffffb800d47947 */ /* 0x000fea000383ffff */
.L_x_306:
[----:B0-----:R0:W1:Y:S02]  /*11710*/  SYNCS.PHASECHK.TRANS64.TRYWAIT P0, [R0+URZ+0x28860], R3 ;  /* 0x02886003000075a7 */ /* 0x001064000800017f */
[----:B-1----:R-:W-:Y:S05]  /*11720*/  @!P0 NANOSLEEP.SYNCS 0x989680 ;  /* 0x009896800000895d */ /* 0x002fea0003900000 */
[----:B------:R-:W1:Y:S02]  /*11730*/  @!P0 SYNCS.PHASECHK.TRANS64 P0, [R0+URZ+0x28860], R3 ;  /* 0x02886003000085a7 */ /* 0x000e64000800007f */
[----:B-1----:R-:W-:Y:S05]  /*11740*/  @!P0 BRA `(.L_x_306) ;  /* 0xfffffffc00f08947 */ /* 0x002fea000383ffff */
[----:B------:R-:W-:Y:S05]  /*11750*/  BRA `(.L_x_416) ;  /* 0xffffffbc00f07947 */ /* 0x000fea000383ffff */
.L_x_307:
[----:B------:R-:W-:Y:S01]  /*11760*/  BSSY B0, `(.L_x_417) ;  /* 0x0000008000007945 */ /* 0x000fe20003800000 */
[----:B------:R-:W-:Y:S01]  /*11770*/  IMAD.MOV.U32 R13, RZ, RZ, R24 ;  /* 0x000000ffff0d7224 */ /* 0x000fe200078e0018 */
[----:B------:R-:W-:Y:S01]  /*11780*/  MOV R11, 0x181f ;  /* 0x0000181f000b7802 */ /* 0x000fe20000000f00 */
[----:B------:R-:W-:Y:S02]  /*11790*/  IMAD.MOV.U32 R12, RZ, RZ, RZ ;  /* 0x000000ffff0c7224 */ /* 0x000fe400078e00ff */
[----:B------:R-:W-:-:S07]  /*117a0*/  IMAD.MOV.U32 R15, RZ, RZ, -0x1 ;  /* 0xffffffffff0f7424 */ /* 0x000fce00078e00ff */
[----:B0-2---:R-:W-:Y:S05]  /*117b0*/  WARPSYNC.COLLECTIVE R15, `(.L_x_418) ;  /* 0x000000000f087348 */ /* 0x005fea0003c00000 */
[----:B--2---:R1:W2:Y:S02]  /*117c0*/  SHFL.IDX P6, R14, R13, R12, R11 ;  /* 0x0000000c0d0e7389 */ /* 0x0042a400000c000b */
[----:B012---:R-:W-:Y:S01]  /*117d0*/  ENDCOLLECTIVE ;  /* 0x000000000000791b */ /* 0x007fe20003800000 */
.L_x_418:
[----:B------:R-:W-:Y:S05]  /*117e0*/  BSYNC B0 ;  /* 0x0000000000007941 */ /* 0x000fea0003800000 */
.L_x_417:
[----:B------:R-:W-:Y:S01]  /*117f0*/  IMAD.MOV.U32 R13, RZ, RZ, R23 ;  /* 0x000000ffff0d7224 */ /* 0x000fe200078e0017 */
[----:B------:R-:W-:Y:S01]  /*11800*/  MOV R11, 0x181f ;  /* 0x0000181f000b7802 */ /* 0x000fe20000000f00 */
[----:B------:R-:W-:Y:S02]  /*11810*/  IMAD.MOV.U32 R12, RZ, RZ, RZ ;  /* 0x000000ffff0c7224 */ /* 0x000fe400078e00ff */
[----:B------:R-:W-:Y:S02]  /*11820*/  IMAD.MOV.U32 R15, RZ, RZ, -0x1 ;  /* 0xffffffffff0f7424 */ /* 0x000fe400078e00ff */
[----:B------:R-:W-:Y:S02]  /*11830*/  IMAD.MOV.U32 R3, RZ, RZ, R14 ;  /* 0x000000ffff037224 */ /* 0x000fe400078e000e */
[----:B------:R-:W-:-:S07]  /*11840*/  IMAD.SHL.U32 R5, R30, 0x2, RZ ;  /* 0x000000021e057824 */ /* 0x000fce00078e00ff */
[----:B------:R-:W-:Y:S05]  /*11850*/  WARPSYNC.COLLECTIVE R15, `(.L_x_419) ;  /* 0x000000000f087348 */ /* 0x000fea0003c00000 */
[----:B------:R0:W1:Y:S02]  /*11860*/  SHFL.IDX P6, R14, R13, R12, R11 ;  /* 0x0000000c0d0e7389 */ /* 0x00006400000c000b */
[----:B01----:R-:W-:Y:S01]  /*11870*/  ENDCOLLECTIVE ;  /* 0x000000000000791b */ /* 0x003fe20003800000 */
.L_x_419:
[----:B------:R-:W-:Y:S01]  /*11880*/  ULDC UR4, c[0x0][0x2f4] ;  /* 0x0000bd0000047ab9 */ /* 0x000fe20000000800 */
[----:B------:R-:W-:Y:S01]  /*11890*/  IMAD R4, R9, 0x2, R22 ;  /* 0x0000000209047824 */ /* 0x000fe200078e0216 */
[----:B------:R-:W-:Y:S02]  /*118a0*/  ISETP.GE.AND P1, PT, R30, UR4, PT ;  /* 0x000000041e007c0c */ /* 0x000fe4000bf26270 */
[----:B------:R-:W-:Y:S02]  /*118b0*/  ISETP.GE.AND P0, PT, R29, UR4, PT ;  /* 0x000000041d007c0c */ /* 0x000fe4000bf06270 */
[C---:B------:R-:W-:Y:S02]  /*118c0*/  ISETP.LT.OR P3, PT, R6.reuse, 0x1, P1 ;  /* 0x000000010600780c */ /* 0x040fe40000f61670 */
[----:B------:R-:W-:Y:S02]  /*118d0*/  ISETP.LT.OR P4, PT, R6, 0x1, P0 ;  /* 0x000000010600780c */ /* 0x000fe40000781670 */
[----:B------:R-:W-:Y:S01]  /*118e0*/  MOV R13, R24 ;  /* 0x00000018000d7202 */ /* 0x000fe20000000f00 */
[----:B------:R-:W-:Y:S01]  /*118f0*/  IMAD.MOV.U32 R12, RZ, RZ, 0x1 ;  /* 0x00000001ff0c7424 */ /* 0x000fe200078e00ff */
[----:B------:R-:W-:-:S13]  /*11900*/  IADD3 R2, P2, R14, R5, RZ ;  /* 0x000000050e027210 */ /* 0x000fda0007f5e0ff */
[----:B------:R-:W-:Y:S05]  /*11910*/  WARPSYNC.COLLECTIVE R15, `(.L_x_420) ;  /* 0x000000000f087348 */ /* 0x000fea0003c00000 */
[----:B------:R0:W1:Y:S02]  /*11920*/  SHFL.IDX P6, R14, R13, R12, R11 ;  /* 0x0000000c0d0e7389 */ /* 0x00006400000c000b */
[----:B01----:R-:W-:Y:S01]  /*11930*/  ENDCOLLECTIVE ;  /* 0x000000000000791b */ /* 0x003fe20003800000 */
.L_x_420:
[----:B------:R-:W-:-:S05]  /*11940*/  IMAD.X R3, RZ, RZ, R3, P2 ;  /* 0x000000ffff037224 */ /* 0x000fca00010e0603 */
[----:B------:R-:W-:Y:S01]  /*11950*/  @!PT LDS RZ, [RZ] ;  /* 0x00000000fffff984 */ /* 0x000fe20000000800 */
[----:B------:R-:W-:Y:S01]  /*11960*/  @!PT LDS RZ, [RZ] ;  /* 0x00000000fffff984 */ /* 0x000fe20000000800 */
[----:B------:R-:W-:Y:S01]  /*11970*/  @!PT LDS RZ, [RZ] ;  /* 0x00000000fffff984 */ /* 0x000fe20000000800 */
[----:B------:R0:W-:Y:S01]  /*11980*/  LDGSTS.E.BYPASS.LTC128B.128 [R4+0x400], desc[UR50][R2.64], !P3 ;  /* 0x0040000002047fae */ /* 0x0001e2000d901d72 */
[----:B------:R-:W-:-:S03]  /*11990*/  ISETP.LT.OR P3, PT, R6, 0x11, P1 ;  /* 0x000000110600780c */ /* 0x000fc60000f61670 */
[----:B------:R0:W-:Y:S01]  /*119a0*/  LDGSTS.E.BYPASS.LTC128B.128 [R4+0x4400], desc[UR50][R2.64+0x80], !P4 ;  /* 0x0440008002047fae */ /* 0x0001e2000e101d72 */
[----:B------:R-:W-:Y:S01]  /*119b0*/  ISETP.LT.OR P4, PT, R6, 0x11, P0 ;  /* 0x000000110600780c */ /* 0x000fe20000781670 */
[----:B------:R-:W-:Y:S02]  /*119c0*/  IMAD.MOV.U32 R13, RZ, RZ, R23 ;  /* 0x000000ffff0d7224 */ /* 0x000fe400078e0017 */
[----:B------:R-:W-:-:S10]  /*119d0*/  IMAD.MOV.U32 R7, RZ, RZ, R14 ;  /* 0x000000ffff077224 */ /* 0x000fd400078e000e */
[----:B0-----:R-:W-:Y:S05]  /*119e0*/  WARPSYNC.COLLECTIVE R15, `(.L_x_421) ;  /* 0x000000000f087348 */ /* 0x001fea0003c00000 */
[----:B------:R1:W2:Y:S02]  /*119f0*/  SHFL.IDX P6, R14, R13, R12, R11 ;  /* 0x0000000c0d0e7389 */ /* 0x0002a400000c000b */
[----:B012---:R-:W-:Y:S01]  /*11a00*/  ENDCOLLECTIVE ;  /* 0x000000000000791b */ /* 0x007fe20003800000 */
.L_x_421:
[----:B------:R-:W-:Y:S02]  /*11a10*/  IMAD.MOV.U32 R13, RZ, RZ, R24 ;  /* 0x000000ffff0d7224 */ /* 0x000fe400078e0018 */
[----:B------:R-:W-:Y:S02]  /*11a20*/  IMAD.MOV.U32 R12, RZ, RZ, 0x2 ;  /* 0x00000002ff0c7424 */ /* 0x000fe400078e00ff */
[----:B------:R-:W-:-:S07]  /*11a30*/  IMAD.MOV.U32 R10, RZ, RZ, R14 ;  /* 0x000000ffff0a7224 */ /* 0x000fce00078e000e */
[----:B------:R-:W-:Y:S05]  /*11a40*/  WARPSYNC.COLLECTIVE R15, `(.L_x_422) ;  /* 0x000000000f087348 */ /* 0x000fea0003c00000 */
[----:B------:R0:W1:Y:S02]  /*11a50*/  SHFL.IDX P6, R14, R13, R12, R11 ;  /* 0x0000000c0d0e7389 */ /* 0x00006400000c000b */
[----:B01----:R-:W-:Y:S01]  /*11a60*/  ENDCOLLECTIVE ;  /* 0x000000000000791b */ /* 0x003fe20003800000 */
.L_x_422:
[----:B------:R-:W-:-:S04]  /*11a70*/  IADD3 R2, P2, R10, R5, RZ ;  /* 0x000000050a027210 */ /* 0x000fc80007f5e0ff */
[----:B------:R-:W-:-:S05]  /*11a80*/  IADD3.X R3, RZ, R7, RZ, P2, !PT ;  /* 0x00000007ff037210 */ /* 0x000fca00017fe4ff */
[----:B------:R-:W-:Y:S01]  /*11a90*/  @!PT LDS RZ, [RZ] ;  /* 0x00000000fffff984 */ /* 0x000fe20000000800 */
[----:B------:R-:W-:Y:S01]  /*11aa0*/  @!PT LDS RZ, [RZ] ;  /* 0x00000000fffff984 */ /* 0x000fe20000000800 */
[----:B------:R-:W-:Y:S01]  /*11ab0*/  @!PT LDS RZ, [RZ] ;  /* 0x00000000fffff984 */ /* 0x000fe20000000800 */
[----:B------:R0:W-:Y:S01]  /*11ac0*/  LDGSTS.E.BYPASS.LTC128B.128 [R4+0xc00], desc[UR50][R2.64], !P3 ;  /* 0x00c0000002047fae */ /* 0x0001e2000d901d72 */
[C---:B------:R-:W-:Y:S01]  /*11ad0*/  ISETP.LT.OR P3, PT, R6.reuse, 0x21, P1 ;  /* 0x000000210600780c */ /* 0x040fe20000f61670 */
[----:B------:R-:W-:Y:S02]  /*11ae0*/  IMAD.MOV.U32 R13, RZ, RZ, R23 ;  /* 0x000000ffff0d7224 */ /* 0x000fe400078e0017 */
[----:B------:R0:W-:Y:S01]  /*11af0*/  LDGSTS.E.BYPASS.LTC128B.128 [R4+0x4c00], desc[UR50][R2.64+0x80], !P4 ;  /* 0x04c0008002047fae */ /* 0x0001e2000e101d72 */
[----:B------:R-:W-:Y:S01]  /*11b00*/  ISETP.LT.OR P4, PT, R6, 0x21, P0 ;  /* 0x000000210600780c */ /* 0x000fe20000781670 */
[----:B------:R-:W-:-:S12]  /*11b10*/  IMAD.MOV.U32 R8, RZ, RZ, R14 ;  /* 0x000000ffff087224 */ /* 0x000fd800078e000e */
[----:B0-----:R-:W-:Y:S05]  /*11b20*/  WARPSYNC.COLLECTIVE R15, `(.L_x_423) ;  /* 0x000000000f087348 */ /* 0x001fea0003c00000 */
[----:B------:R1:W2:Y:S02]  /*11b30*/  SHFL.IDX P6, R14, R13, R12, R11 ;  /* 0x0000000c0d0e7389 */ /* 0x0002a400000c000b */
[----:B012---:R-:W-:Y:S01]  /*11b40*/  ENDCOLLECTIVE ;  /* 0x000000000000791b */ /* 0x007fe20003800000 */
.L_x_423:
[----:B------:R-:W-:Y:S02]  /*11b50*/  IMAD.MOV.U32 R13, RZ, RZ, R24 ;  /* 0x000000ffff0d7224 */ /* 0x000fe400078e0018 */
[----:B------:R-:W-:Y:S01]  /*11b60*/  IMAD.MOV.U32 R12, RZ, RZ, 0x3 ;  /* 0x00000003ff0c7424 */ /* 0x000fe200078e00ff */
[----:B------:R-:W-:-:S13]  /*11b70*/  IADD3 R2, P2, R14, R5, RZ ;  /* 0x000000050e027210 */ /* 0x000fda0007f5e0ff */
[----:B------:R-:W-:Y:S05]  /*11b80*/  WARPSYNC.COLLECTIVE R15, `(.L_x_424) ;  /* 0x000000000f087348 */ /* 0x000fea0003c00000 */
[----:B------:R0:W1:Y:S02]  /*11b90*/  SHFL.IDX P6, R14, R13, R12, R11 ;  /* 0x0000000c0d0e7389 */ /* 0x00006400000c000b */
[----:B01----:R-:W-:Y:S01]  /*11ba0*/  ENDCOLLECTIVE ;  /* 0x000000000000791b */ /* 0x003fe20003800000 */
.L_x_424:
[----:B------:R-:W-:-:S05]  /*11bb0*/  IADD3.X R3, RZ, R8, RZ, P2, !PT ;  /* 0x00000008ff037210 */ /* 0x000fca00017fe4ff */
        /* <DEDUP_REMOVED lines=12> */
.L_x_425:
[----:B------:R-:W-:Y:S02]  /*11c80*/  IMAD.MOV.U32 R13, RZ, RZ, R24 ;  /* 0x000000ffff0d7224 */ /* 0x000fe400078e0018 */
[----:B------:R-:W-:Y:S01]  /*11c90*/  IMAD.MOV.U32 R12, RZ, RZ, 0x4 ;  /* 0x00000004ff0c7424 */ /* 0x000fe200078e00ff */
[----:B------:R-:W-:-:S13]  /*11ca0*/  IADD3 R2, P2, R14, R5, RZ ;  /* 0x000000050e027210 */ /* 0x000fda0007f5e0ff */
[----:B------:R-:W-:Y:S05]  /*11cb0*/  WARPSYNC.COLLECTIVE R15, `(.L_x_426) ;  /* 0x000000000f087348 */ /* 0x000fea0003c00000 */
[----:B------:R0:W1:Y:S02]  /*11cc0*/  SHFL.IDX P6, R14, R13, R12, R11 ;  /* 0x0000000c0d0e7389 */ /* 0x00006400000c000b */
[----:B01----:R-:W-:Y:S01]  /*11cd0*/  ENDCOLLECTIVE ;  /* 0x000000000000791b */ /* 0x003fe20003800000 */
.L_x_426:
        /* <DEDUP_REMOVED lines=13> */
.L_x_427:
[----:B------:R-:W-:Y:S02]  /*11db0*/  IMAD.MOV.U32 R13, RZ, RZ, R24 ;  /* 0x000000ffff0d7224 */ /* 0x000fe400078e0018 */
[----:B------:R-:W-:Y:S01]  /*11dc0*/  IMAD.MOV.U32 R12, RZ, RZ, 0x5 ;  /* 0x00000005ff0c7424 */ /* 0x000fe200078e00ff */
[----:B------:R-:W-:-:S07]  /*11dd0*/  MOV R10, R14 ;  /* 0x0000000e000a7202 */ /* 0x000fce0000000f00 */
[----:B------:R-:W-:Y:S05]  /*11de0*/  WARPSYNC.COLLECTIVE R15, `(.L_x_428) ;  /* 0x000000000f087348 */ /* 0x000fea0003c00000 */
[----:B------:R0:W1:Y:S02]  /*11df0*/  SHFL.IDX P6, R14, R13, R12, R11 ;  /* 0x0000000c0d0e7389 */ /* 0x00006400000c000b */
[----:B01----:R-:W-:Y:S01]  /*11e00*/  ENDCOLLECTIVE ;  /* 0x000000000000791b */ /* 0x003fe20003800000 */
.L_x_428:
[----:B------:R-:W-:-:S05]  /*11e10*/  IADD3 R2, P2, R10, R5, RZ ;  /* 0x000000050a027210 */ /* 0x000fca0007f5e0ff */
[----:B------:R-:W-:-:S05]  /*11e20*/  IMAD.X R3, RZ, RZ, R8, P2 ;  /* 0x000000ffff037224 */ /* 0x000fca00010e0608 */
[----:B------:R-:W-:Y:S01]  /*11e30*/  @!PT LDS RZ, [RZ] ;  /* 0x00000000fffff984 */ /* 0x000fe20000000800 */
[----:B------:R-:W-:Y:S01]  /*11e40*/  @!PT LDS RZ, [RZ] ;  /* 0x00000000fffff984 */ /* 0x000fe20000000800 */
[----:B------:R-:W-:Y:S01]  /*11e50*/  @!PT LDS RZ, [RZ] ;  /* 0x00000000fffff984 */ /* 0x000fe20000000800 */
[----:B------:R0:W-:Y:S01]  /*11e60*/  LDGSTS.E.BYPASS.LTC128B.128 [R4+0x2400], desc[UR50][R2.64], !P3 ;  /* 0x0240000002047fae */ /* 0x0001e2000d901d72 */
[C---:B------:R-:W-:Y:S02]  /*11e70*/  ISETP.LT.OR P3, PT, R6.reuse, 0x51, P1 ;  /* 0x000000510600780c */ /* 0x040fe40000f61670 */
[----:B------:R-:W-:Y:S01]  /*11e80*/  MOV R13, R23 ;  /* 0x00000017000d7202 */ /* 0x000fe20000000f00 */
[----:B------:R0:W-:Y:S01]  /*11e90*/  LDGSTS.E.BYPASS.LTC128B.128 [R4+0x6400], desc[UR50][R2.64+0x80], !P4 ;  /* 0x0640008002047fae */ /* 0x0001e2000e101d72 */
[----:B------:R-:W-:Y:S01]  /*11ea0*/  ISETP.LT.OR P4, PT, R6, 0x51, P0 ;  /* 0x000000510600780c */ /* 0x000fe20000781670 */
[----:B------:R-:W-:-:S12]  /*11eb0*/  IMAD.MOV.U32 R7, RZ, RZ, R14 ;  /* 0x000000ffff077224 */ /* 0x000fd800078e000e */
[----:B0-----:R-:W-:Y:S05]  /*11ec0*/  WARPSYNC.COLLECTIVE R15, `(.L_x_429) ;  /* 0x000000000f087348 */ /* 0x001fea0003c00000 */
[----:B------:R1:W2:Y:S02]  /*11ed0*/  SHFL.IDX P6, R14, R13, R12, R11 ;  /* 0x0000000c0d0e7389 */ /* 0x0002a400000c000b */
[----:B012---:R-:W-:Y:S01]  /*11ee0*/  ENDCOLLECTIVE ;  /* 0x000000000000791b */ /* 0x007fe20003800000 */
.L_x_429:
[----:B------:R-:W-:Y:S02]  /*11ef0*/  IMAD.MOV.U32 R13, RZ, RZ, R24 ;  /* 0x000000ffff0d7224 */ /* 0x000fe400078e0018 */
[----:B------:R-:W-:Y:S01]  /*11f00*/  IMAD.MOV.U32 R12, RZ, RZ, 0x6 ;  /* 0x00000006ff0c7424 */ /* 0x000fe200078e00ff */
[----:B------:R-:W-:-:S13]  /*11f10*/  IADD3 R2, P2, R14, R5, RZ ;  /* 0x000000050e027210 */ /* 0x000fda0007f5e0ff */
[----:B------:R-:W-:Y:S05]  /*11f20*/  WARPSYNC.COLLECTIVE R15, `(.L_x_430) ;  /* 0x000000000f087348 */ /* 0x000fea0003c00000 */
[----:B------:R0:W1:Y:S02]  /*11f30*/  SHFL.IDX P6, R14, R13, R12, R11 ;  /* 0x0000000c0d0e7389 */ /* 0x00006400000c000b */
[----:B01----:R-:W-:Y:S01]  /*11f40*/  ENDCOLLECTIVE ;  /* 0x000000000000791b */ /* 0x003fe20003800000 */
.L_x_430:
[----:B------:R-:W-:-:S05]  /*11f50*/  IMAD.X R3, RZ, RZ, R7, P2 ;  /* 0x000000ffff037224 */ /* 0x000fca00010e0607 */
[----:B------:R-:W-:Y:S01]  /*11f60*/  @!PT LDS RZ, [RZ] ;  /* 0x00000000fffff984 */ /* 0x000fe20000000800 */
[----:B------:R-:W-:Y:S01]  /*11f70*/  @!PT LDS RZ, [RZ] ;  /* 0x00000000fffff984 */ /* 0x000fe20000000800 */
[----:B------:R-:W-:Y:S01]  /*11f80*/  @!PT LDS RZ, [RZ] ;  /* 0x00000000fffff984 */ /* 0x000fe20000000800 */
[----:B------:R0:W-:Y:S01]  /*11f90*/  LDGSTS.E.BYPASS.LTC128B.128 [R4+0x2c00], desc[UR50][R2.64], !P3 ;  /* 0x02c0000002047fae */ /* 0x0001e2000d901d72 */
[----:B------:R-:W-:-:S03]  /*11fa0*/  ISETP.LT.OR P3, PT, R6, 0x61, P1 ;  /* 0x000000610600780c */ /* 0x000fc60000f61670 */
[----:B------:R0:W-:Y:S01]  /*11fb0*/  LDGSTS.E.BYPASS.LTC128B.128 [R4+0x6c00], desc[UR50][R2.64+0x80], !P4 ;  /* 0x06c0008002047fae */ /* 0x0001e2000e101d72 */
[----:B------:R-:W-:Y:S02]  /*11fc0*/  ISETP.LT.OR P4, PT, R6, 0x61, P0 ;  /* 0x000000610600780c */ /* 0x000fe40000781670 */
[----:B------:R-:W-:Y:S01]  /*11fd0*/  MOV R13, R23 ;  /* 0x00000017000d7202 */ /* 0x000fe20000000f00 */
[----:B------:R-:W-:-:S10]  /*11fe0*/  IMAD.MOV.U32 R8, RZ, RZ, R14 ;  /* 0x000000ffff087224 */ /* 0x000fd400078e000e */
[----:B0-----:R-:W-:Y:S05]  /*11ff0*/  WARPSYNC.COLLECTIVE R15, `(.L_x_431) ;  /* 0x000000000f087348 */ /* 0x001fea0003c00000 */
[----:B------:R1:W2:Y:S02]  /*12000*/  SHFL.IDX P6, R14, R13, R12, R11 ;  /* 0x0000000c0d0e7389 */ /* 0x0002a400000c000b */
[----:B012---:R-:W-:Y:S01]  /*12010*/  ENDCOLLECTIVE ;  /* 0x000000000000791b */ /* 0x007fe20003800000 */
.L_x_431:
[----:B------:R-:W-:Y:S02]  /*12020*/  IMAD.MOV.U32 R13, RZ, RZ, R24 ;  /* 0x000000ffff0d7224 */ /* 0x000fe400078e0018 */
[----:B------:R-:W-:Y:S02]  /*12030*/  IMAD.MOV.U32 R12, RZ, RZ, 0x7 ;  /* 0x00000007ff0c7424 */ /* 0x000fe400078e00ff */
[----:B------:R-:W-:-:S07]  /*12040*/  IMAD.MOV.U32 R10, RZ, RZ, R14 ;  /* 0x000000ffff0a7224 */ /* 0x000fce00078e000e */
[----:B------:R-:W-:Y:S05]  /*12050*/  WARPSYNC.COLLECTIVE R15, `(.L_x_432) ;  /* 0x000000000f087348 */ /* 0x000fea0003c00000 */
[----:B------:R0:W1:Y:S02]  /*12060*/  SHFL.IDX P6, R14, R13, R12, R11 ;  /* 0x0000000c0d0e7389 */ /* 0x00006400000c000b */
[----:B01----:R-:W-:Y:S01]  /*12070*/  ENDCOLLECTIVE ;  /* 0x000000000000791b */ /* 0x003fe20003800000 */
.L_x_432:
        /* <DEDUP_REMOVED lines=12> */
.L_x_433:
[----:B------:R-:W-:Y:S05]  /*12140*/  BRA `(.L_x_434) ;  /* 0xffffffb800907947 */ /* 0x000fea000383ffff */
.L_x_312:
[----:B------:R-:W-:Y:S01]  /*12150*/  BSSY B0, `(.L_x_435) ;  /* 0x0000008000007945 */ /* 0x000fe20003800000 */
[----:B------:R-:W-:Y:S01]  /*12160*/  IMAD.MOV.U32 R13, RZ, RZ, R16 ;  /* 0x000000ffff0d7224 */ /* 0x000fe200078e0010 */
[----:B------:R-:W-:Y:S01]  /*12170*/  MOV R15, 0xffffffff ;  /* 0xffffffff000f7802 */ /* 0x000fe20000000f00 */
[----:B------:R-:W-:Y:S02]  /*12180*/  IMAD.MOV.U32 R12, RZ, RZ, RZ ;  /* 0x000000ffff0c7224 */ /* 0x000fe400078e00ff */
[----:B------:R-:W-:-:S07]  /*12190*/  IMAD.MOV.U32 R11, RZ, RZ, 0x1f ;  /* 0x0000001fff0b7424 */ /* 0x000fce00078e00ff */
[----:B0-----:R-:W-:Y:S05]  /*121a0*/  WARPSYNC.COLLECTIVE R15, `(.L_x_436) ;  /* 0x000000000f087348 */ /* 0x001fea0003c00000 */
[----:B------:R1:W2:Y:S02]  /*121b0*/  SHFL.IDX P6, R14, R13, R12, R11 ;  /* 0x0000000c0d0e7389 */ /* 0x0002a400000c000b */
[----:B012---:R-:W-:Y:S01]  /*121c0*/  ENDCOLLECTIVE ;  /* 0x000000000000791b */ /* 0x007fe20003800000 */
.L_x_436:
[----:B------:R-:W-:Y:S05]  /*121d0*/  BSYNC B0 ;  /* 0x0000000000007941 */ /* 0x000fea0003800000 */
.L_x_435:
[----:B------:R-:W-:Y:S01]  /*121e0*/  IMAD.MOV.U32 R13, RZ, RZ, R16 ;  /* 0x000000ffff0d7224 */ /* 0x000fe200078e0010 */
[----:B------:R-:W-:Y:S01]  /*121f0*/  MOV R15, 0xffffffff ;  /* 0xffffffff000f7802 */ /* 0x000fe20000000f00 */
[----:B------:R-:W-:Y:S02]  /*12200*/  IMAD.MOV.U32 R12, RZ, RZ, 0x1 ;  /* 0x00000001ff0c7424 */ /* 0x000fe400078e00ff */
[----:B------:R-:W-:Y:S02]  /*12210*/  IMAD.MOV.U32 R11, RZ, RZ, 0x1f ;  /* 0x0000001fff0b7424 */ /* 0x000fe400078e00ff */
[----:B------:R-:W-:Y:S02]  /*12220*/  IMAD.IADD R7, R19, 0x1, R8 ;  /* 0x0000000113077824 */ /* 0x000fe400078e0208 */
[----:B------:R-:W-:-:S07]  /*12230*/  IMAD.MOV.U32 R5, RZ, RZ, R14 ;  /* 0x000000ffff057224 */ /* 0x000fce00078e000e */
[----:B------:R-:W-:Y:S05]  /*12240*/  WARPSYNC.COLLECTIVE R15, `(.L_x_437) ;  /* 0x000000000f087348 */ /* 0x000fea0003c00000 */
[----:B------:R0:W1:Y:S02]  /*12250*/  SHFL.IDX P6, R14, R13, R12, R11 ;  /* 0x0000000c0d0e7389 */ /* 0x00006400000c000b */
[----:B01----:R-:W-:Y:S01]  /*12260*/  ENDCOLLECTIVE ;  /* 0x000000000000791b */ /* 0x003fe20003800000 */
.L_x_437:
[----:B------:R-:W-:Y:S02]  /*12270*/  ULDC UR4, c[0x0][0xc3c] ;  /* 0x00030f0000047ab9 */ /* 0x000fe40000000800 */
[----:B------:R-:W-:-:S13]  /*12280*/  ISETP.GE.OR P1, PT, R7, UR4, !P0 ;  /* 0x0000000407007c0c */ /* 0x000fda000c726670 */
[----:B------:R-:W0:Y:S01]  /*12290*/  @!P1 LDC.64 R2, c[0x0][0xc80] ;  /* 0x00032000ff029b82 */ /* 0x000e220000000a00 */
[----:B------:R-:W-:Y:S02]  /*122a0*/  IMAD.MOV.U32 R4, RZ, RZ, RZ ;  /* 0x000000ffff047224 */ /* 0x000fe400078e00ff */
[----:B------:R-:W-:Y:S02]  /*122b0*/  IMAD.MOV.U32 R11, RZ, RZ, RZ ;  /* 0x000000ffff0b7224 */ /* 0x000fe400078e00ff */
[----:B------:R-:W-:Y:S02]  /*122c0*/  IMAD.MOV.U32 R0, RZ, RZ, R14 ;  /* 0x000000ffff007224 */ /* 0x000fe400078e000e */
[----:B0-----:R-:W-:-:S06]  /*122d0*/  @!P1 IMAD.WIDE R2, R7, 0x4, R2 ;  /* 0x0000000407029825 */ /* 0x001fcc00078e0202 */
[----:B------:R-:W2:Y:S01]  /*122e0*/  @!P1 LDG.E R2, desc[UR50][R2.64] ;  /* 0x0000003202029981 */ /* 0x000ea2000c1e1900 */
[C---:B------:R-:W-:Y:S02]  /*122f0*/  ISETP.GE.U32.AND P2, PT, R8.reuse, 0x2, PT ;  /* 0x000000020800780c */ /* 0x040fe40003f46070 */
[C---:B------:R-:W-:Y:S02]  /*12300*/  ISETP.GE.U32.AND P3, PT, R8.reuse, 0x4, PT ;  /* 0x000000040800780c */ /* 0x040fe40003f66070 */
[C---:B------:R-:W-:Y:S02]  /*12310*/  ISETP.GE.U32.AND P4, PT, R8.reuse, 0x8, PT ;  /* 0x000000080800780c */ /* 0x040fe40003f86070 */
[C---:B------:R-:W-:Y:S02]  /*12320*/  ISETP.GE.U32.AND P5, PT, R8.reuse, 0x10, PT ;  /* 0x000000100800780c */ /* 0x040fe40003fa6070 */
[----:B--2---:R-:W-:Y:S02]  /*12330*/  @!P1 MOV R4, R2 ;  /* 0x0000000200049202 */ /* 0x004fe40000000f00 */
[----:B------:R-:W-:-:S03]  /*12340*/  ISETP.NE.AND P1, PT, R8, RZ, PT ;  /* 0x000000ff0800720c */ /* 0x000fc60003f25270 */
[----:B------:R-:W-:-:S10]  /*12350*/  IMAD.MOV.U32 R13, RZ, RZ, R4 ;  /* 0x000000ffff0d7224 */ /* 0x000fd400078e0004 */
[----:B------:R-:W-:Y:S05]  /*12360*/  WARPSYNC.COLLECTIVE R15, `(.L_x_438) ;  /* 0x000000000f087348 */ /* 0x000fea0003c00000 */
[----:B------:R0:W1:Y:S02]  /*12370*/  SHFL.UP P6, R14, R13, R12, R11 ;  /* 0x0400000c0d0e7389 */ /* 0x00006400000c000b */
[----:B01----:R-:W-:Y:S01]  /*12380*/  ENDCOLLECTIVE ;  /* 0x000000000000791b */ /* 0x003fe20003800000 */
.L_x_438:
[----:B------:R-:W-:Y:S01]  /*12390*/  IMAD.MOV.U32 R12, RZ, RZ, 0x2 ;  /* 0x00000002ff0c7424 */ /* 0x000fe200078e00ff */
[----:B------:R-:W-:-:S05]  /*123a0*/  SEL R7, R14, RZ, P1 ;  /* 0x000000ff0e077207 */ /* 0x000fca0000800000 */
[----:B------:R-:W-:-:S05]  /*123b0*/  IMAD.IADD R6, R4, 0x1, R7 ;  /* 0x0000000104067824 */ /* 0x000fca00078e0207 */
[----:B------:R-:W-:-:S07]  /*123c0*/  MOV R13, R6 ;  /* 0x00000006000d7202 */ /* 0x000fce0000000f00 */
[----:B------:R-:W-:Y:S05]  /*123d0*/  WARPSYNC.COLLECTIVE R15, `(.L_x_439) ;  /* 0x000000000f087348 */ /* 0x000fea0003c00000 */
[----:B------:R0:W1:Y:S02]  /*123e0*/  SHFL.UP P6, R14, R13, R12, R11 ;  /* 0x0400000c0d0e7389 */ /* 0x00006400000c000b */
[----:B01----:R-:W-:Y:S01]  /*123f0*/  ENDCOLLECTIVE ;  /* 0x000000000000791b */ /* 0x003fe20003800000 */
.L_x_439:
[----:B------:R-:W-:Y:S02]  /*12400*/  MOV R12, 0x4 ;  /* 0x00000004000c7802 */ /* 0x000fe40000000f00 */
[----:B------:R-:W-:-:S05]  /*12410*/  SEL R7, R14, RZ, P2 ;  /* 0x000000ff0e077207 */ /* 0x000fca0001000000 */
[----:B------:R-:W-:-:S04]  /*12420*/  IMAD.IADD R7, R6, 0x1, R7 ;  /* 0x0000000106077824 */ /* 0x000fc800078e0207 */
[----:B------:R-:W-:-:S07]  /*12430*/  IMAD.MOV.U32 R13, RZ, RZ, R7 ;  /* 0x000000ffff0d7224 */ /* 0x000fce00078e0007 */
[----:B------:R-:W-:Y:S05]  /*12440*/  WARPSYNC.COLLECTIVE R15, `(.L_x_440) ;  /* 0x000000000f087348 */ /* 0x000fea0003c00000 */
[----:B------:R0:W1:Y:S02]  /*12450*/  SHFL.UP P6, R14, R13, R12, R11 ;  /* 0x0400000c0d0e7389 */ /* 0x00006400000c000b */
[----:B01----:R-:W-:Y:S01]  /*12460*/  ENDCOLLECTIVE ;  /* 0x000000000000791b */ /* 0x003fe20003800000 */
.L_x_440:
[----:B------:R-:W-:Y:S01]  /*12470*/  IMAD.MOV.U32 R12, RZ, RZ, 0x8 ;  /* 0x00000008ff0c7424 */ /* 0x000fe200078e00ff */
[----:B------:R-:W-:-:S05]  /*12480*/  SEL R2, R14, RZ, P3 ;  /* 0x000000ff0e027207 */ /* 0x000fca0001800000 */
[----:B------:R-:W-:-:S04]  /*12490*/  IMAD.IADD R2, R7, 0x1, R2 ;  /* 0x0000000107027824 */ /* 0x000fc800078e0202 */
[----:B------:R-:W-:-:S07]  /*124a0*/  IMAD.MOV.U32 R13, RZ, RZ, R2 ;  /* 0x000000ffff0d7224 */ /* 0x000fce00078e0002 */
[----:B------:R-:W-:Y:S05]  /*124b0*/  WARPSYNC.COLLECTIVE R15, `(.L_x_441) ;  /* 0x000000000f087348 */ /* 0x000fea0003c00000 */
[----:B------:R0:W1:Y:S02]  /*124c0*/  SHFL.UP P6, R14, R13, R12, R11 ;  /* 0x0400000c0d0e7389 */ /* 0x00006400000c000b */
[----:B01----:R-:W-:Y:S01]  /*124d0*/  ENDCOLLECTIVE ;  /* 0x000000000000791b */ /* 0x003fe20003800000 */
.L_x_441:
[----:B------:R-:W-:Y:S01]  /*124e0*/  IMAD.MOV.U32 R12, RZ, RZ, 0x10 ;  /* 0x00000010ff0c7424 */ /* 0x000fe200078e00ff */
[----:B------:R-:W-:-:S04]  /*124f0*/  SEL R3, R14, RZ, P4 ;  /* 0x000000ff0e037207 */ /* 0x000fc80002000000 */
[----:B------:R-:W-:-:S05]  /*12500*/  IADD3 R3, R2, R3, RZ ;  /* 0x0000000302037210 */ /* 0x000fca0007ffe0ff */
[----:B------:R-:W-:-:S07]  /*12510*/  IMAD.MOV.U32 R13, RZ, RZ, R3 ;  /* 0x000000ffff0d7224 */ /* 0x000fce00078e0003 */
[----:B------:R-:W-:Y:S05]  /*12520*/  WARPSYNC.COLLECTIVE R15, `(.L_x_442) ;  /* 0x000000000f087348 */ /* 0x000fea0003c00000 */
[----:B------:R0:W1:Y:S02]  /*12530*/  SHFL.UP P6, R14, R13, R12, R11 ;  /* 0x0400000c0d0e7389 */ /* 0x00006400000c000b */
[----:B01----:R-:W-:Y:S01]  /*12540*/  ENDCOLLECTIVE ;  /* 0x000000000000791b */ /* 0x003fe20003800000 */
.L_x_442:
[----:B------:R-:W-:Y:S02]  /*12550*/  IMAD.MOV.U32 R12, RZ, RZ, 0x1f ;  /* 0x0000001fff0c7424 */ /* 0x000fe400078e00ff */
[----:B------:R-:W-:Y:S01]  /*12560*/  IMAD.MOV.U32 R11, RZ, RZ, 0x1f ;  /* 0x0000001fff0b7424 */ /* 0x000fe200078e00ff */
[----:B------:R-:W-:-:S05]  /*12570*/  SEL R6, R14, RZ, P5 ;  /* 0x000000ff0e067207 */ /* 0x000fca0002800000 */
[----:B------:R-:W-:-:S05]  /*12580*/  IMAD.IADD R6, R3, 0x1, R6 ;  /* 0x0000000103067824 */ /* 0x000fca00078e0206 */
[----:B------:R-:W-:-:S07]  /*12590*/  MOV R13, R6 ;  /* 0x00000006000d7202 */ /* 0x000fce0000000f00 */
[----:B------:R-:W-:Y:S05]  /*125a0*/  WARPSYNC.COLLECTIVE R15, `(.L_x_443) ;  /* 0x000000000f087348 */ /* 0x000fea0003c00000 */
[----:B------:R0:W1:Y:S02]  /*125b0*/  SHFL.IDX P6, R14, R13, R12, R11 ;  /* 0x0000000c0d0e7389 */ /* 0x00006400000c000b */
[----:B01----:R-:W-:Y:S01]  /*125c0*/  ENDCOLLECTIVE ;  /* 0x000000000000791b */ /* 0x003fe20003800000 */
.L_x_443:
[----:B------:R-:W-:Y:S05]  /*125d0*/  BRA `(.L_x_444) ;  /* 0xffffffb8009c7947 */ /* 0x000fea000383ffff */
.L_x_317:
[----:B------:R-:W-:Y:S01]  /*125e0*/  BSSY B0, `(.L_x_445) ;  /* 0x0000008000007945 */ /* 0x000fe20003800000 */
[----:B-----5:R-:W-:Y:S01]  /*125f0*/  IMAD.MOV.U32 R13, RZ, RZ, R4 ;  /* 0x000000ffff0d7224 */ /* 0x020fe200078e0004 */
[----:B------:R-:W-:Y:S01]  /*12600*/  MOV R12, 0x1 ;  /* 0x00000001000c7802 */ /* 0x000fe20000000f00 */
[----:B------:R-:W-:Y:S02]  /*12610*/  IMAD.MOV.U32 R11, RZ, RZ, RZ ;  /* 0x000000ffff0b7224 */ /* 0x000fe400078e00ff */
[----:B------:R-:W-:-:S07]  /*12620*/  IMAD.MOV.U32 R15, RZ, RZ, -0x1 ;  /* 0xffffffffff0f7424 */ /* 0x000fce00078e00ff */
[----:B012---:R-:W-:Y:S05]  /*12630*/  WARPSYNC.COLLECTIVE R15, `(.L_x_446) ;  /* 0x000000000f087348 */ /* 0x007fea0003c00000 */
[----:B------:R3:W4:Y:S02]  /*12640*/  SHFL.UP P6, R14, R13, R12, R11 ;  /* 0x0400000c0d0e7389 */ /* 0x00072400000c000b */
[----:B01234-:R-:W-:Y:S01]  /*12650*/  ENDCOLLECTIVE ;  /* 0x000000000000791b */ /* 0x01ffe20003800000 */
.L_x_446:
[----:B------:R-:W-:Y:S05]  /*12660*/  BSYNC B0 ;  /* 0x0000000000007941 */ /* 0x000fea0003800000 */
.L_x_445:
[----:B------:R-:W-:Y:S01]  /*12670*/  SEL R13, R14, RZ, P1 ;  /* 0x000000ff0e0d7207 */ /* 0x000fe20000800000 */
[----:B------:R-:W-:Y:S01]  /*12680*/  IMAD.MOV.U32 R11, RZ, RZ, RZ ;  /* 0x000000ffff0b7224 */ /* 0x000fe200078e00ff */
[----:B------:R-:W-:Y:S01]  /*12690*/  MOV R12, 0x2 ;  /* 0x00000002000c7802 */ /* 0x000fe20000000f00 */
[----:B------:R-:W-:Y:S02]  /*126a0*/  IMAD.MOV.U32 R15, RZ, RZ, -0x1 ;  /* 0xffffffffff0f7424 */ /* 0x000fe400078e00ff */
[----:B------:R-:W-:-:S07]  /*126b0*/  IMAD.IADD R13, R4, 0x1, R13 ;  /* 0x00000001040d7824 */ /* 0x000fce00078e020d */
[----:B------:R-:W-:Y:S05]  /*126c0*/  WARPSYNC.COLLECTIVE R15, `(.L_x_447) ;  /* 0x000000000f087348 */ /* 0x000fea0003c00000 */
[----:B------:R0:W1:Y:S02]  /*126d0*/  SHFL.UP P6, R14, R13, R12, R11 ;  /* 0x0400000c0d0e7389 */ /* 0x00006400000c000b */
[----:B01----:R-:W-:Y:S01]  /*126e0*/  ENDCOLLECTIVE ;  /* 0x000000000000791b */ /* 0x003fe20003800000 */
.L_x_447:
[----:B------:R-:W-:Y:S01]  /*126f0*/  IMAD.MOV.U32 R12, RZ, RZ, 0x4 ;  /* 0x00000004ff0c7424 */ /* 0x000fe200078e00ff */
[----:B------:R-:W-:-:S05]  /*12700*/  SEL R0, R14, RZ, P2 ;  /* 0x000000ff0e007207 */ /* 0x000fca0001000000 */
[----:B------:R-:W-:-:S05]  /*12710*/  IMAD.IADD R0, R13, 0x1, R0 ;  /* 0x000000010d007824 */ /* 0x000fca00078e0200 */
[----:B------:R-:W-:-:S07]  /*12720*/  MOV R13, R0 ;  /* 0x00000000000d7202 */ /* 0x000fce0000000f00 */
[----:B------:R-:W-:Y:S05]  /*12730*/  WARPSYNC.COLLECTIVE R15, `(.L_x_448) ;  /* 0x000000000f087348 */ /* 0x000fea0003c00000 */
[----:B------:R0:W1:Y:S02]  /*12740*/  SHFL.UP P6, R14, R13, R12, R11 ;  /* 0x0400000c0d0e7389 */ /* 0x00006400000c000b */
[----:B01----:R-:W-:Y:S01]  /*12750*/  ENDCOLLECTIVE ;  /* 0x000000000000791b */ /* 0x003fe20003800000 */
.L_x_448:
[----:B------:R-:W-:Y:S02]  /*12760*/  MOV R12, 0x8 ;  /* 0x00000008000c7802 */ /* 0x000fe40000000f00 */
[----:B------:R-:W-:-:S05]  /*12770*/  SEL R3, R14, RZ, P3 ;  /* 0x000000ff0e037207 */ /* 0x000fca0001800000 */
[----:B------:R-:W-:-:S04]  /*12780*/  IMAD.IADD R2, R0, 0x1, R3 ;  /* 0x0000000100027824 */ /* 0x000fc800078e0203 */
[----:B------:R-:W-:-:S07]  /*12790*/  IMAD.MOV.U32 R13, RZ, RZ, R2 ;  /* 0x000000ffff0d7224 */ /* 0x000fce00078e0002 */
[----:B------:R-:W-:Y:S05]  /*127a0*/  WARPSYNC.COLLECTIVE R15, `(.L_x_449) ;  /* 0x000000000f087348 */ /* 0x000fea0003c00000 */
[----:B------:R0:W1:Y:S02]  /*127b0*/  SHFL.UP P6, R14, R13, R12, R11 ;  /* 0x0400000c0d0e7389 */ /* 0x00006400000c000b */
[----:B01----:R-:W-:Y:S01]  /*127c0*/  ENDCOLLECTIVE ;  /* 0x000000000000791b */ /* 0x003fe20003800000 */
.L_x_449:
[----:B------:R-:W-:Y:S01]  /*127d0*/  IMAD.MOV.U32 R12, RZ, RZ, 0x10 ;  /* 0x00000010ff0c7424 */ /* 0x000fe200078e00ff */
[----:B------:R-:W-:-:S05]  /*127e0*/  SEL R3, R14, RZ, P4 ;  /* 0x000000ff0e037207 */ /* 0x000fca0002000000 */
[----:B------:R-:W-:-:S04]  /*127f0*/  IMAD.IADD R3, R2, 0x1, R3 ;  /* 0x0000000102037824 */ /* 0x000fc800078e0203 */
[----:B------:R-:W-:-:S07]  /*12800*/  IMAD.MOV.U32 R13, RZ, RZ, R3 ;  /* 0x000000ffff0d7224 */ /* 0x000fce00078e0003 */
[----:B------:R-:W-:Y:S05]  /*12810*/  WARPSYNC.COLLECTIVE R15, `(.L_x_450) ;  /* 0x000000000f087348 */ /* 0x000fea0003c00000 */
[----:B------:R0:W1:Y:S02]  /*12820*/  SHFL.UP P6, R14, R13, R12, R11 ;  /* 0x0400000c0d0e7389 */ /* 0x00006400000c000b */
[----:B01----:R-:W-:Y:S01]  /*12830*/  ENDCOLLECTIVE ;  /* 0x000000000000791b */ /* 0x003fe20003800000 */
.L_x_450:
[----:B------:R-:W-:Y:S02]  /*12840*/  IMAD.MOV.U32 R12, RZ, RZ, 0x1f ;  /* 0x0000001fff0c7424 */ /* 0x000fe400078e00ff */
[----:B------:R-:W-:Y:S01]  /*12850*/  IMAD.MOV.U32 R11, RZ, RZ, 0x1f ;  /* 0x0000001fff0b7424 */ /* 0x000fe200078e00ff */
[----:B------:R-:W-:-:S04]  /*12860*/  SEL R6, R14, RZ, P5 ;  /* 0x000000ff0e067207 */ /* 0x000fc80002800000 */
[----:B------:R-:W-:-:S05]  /*12870*/  IADD3 R6, R3, R6, RZ ;  /* 0x0000000603067210 */ /* 0x000fca0007ffe0ff */
[----:B------:R-:W-:-:S07]  /*12880*/  IMAD.MOV.U32 R13, RZ, RZ, R6 ;  /* 0x000000ffff0d7224 */ /* 0x000fce00078e0006 */
[----:B------:R-:W-:Y:S05]  /*12890*/  WARPSYNC.COLLECTIVE R15, `(.L_x_451) ;  /* 0x000000000f087348 */ /* 0x000fea0003c00000 */
[----:B------:R0:W1:Y:S02]  /*128a0*/  SHFL.IDX P6, R14, R13, R12, R11 ;  /* 0x0000000c0d0e7389 */ /* 0x00006400000c000b */
[----:B01----:R-:W-:Y:S01]  /*128b0*/  ENDCOLLECTIVE ;  /* 0x000000000000791b */ /* 0x003fe20003800000 */
.L_x_451:
[----:B------:R-:W-:Y:S05]  /*128c0*/  BRA `(.L_x_452) ;  /* 0xffffffb8007c7947 */ /* 0x000fea000383ffff */
.L_x_319:
[----:B------:R-:W-:Y:S01]  /*128d0*/  BSSY B0, `(.L_x_453) ;  /* 0x0000006000007945 */ /* 0x000fe20003800000 */
[----:B------:R-:W-:Y:S02]  /*128e0*/  PLOP3.LUT P6, PT, P6, PT, PT, 0x8, 0x0 ;  /* 0x000000000000781c */ /* 0x000fe400037ce170 */
[----:B------:R-:W-:-:S11]  /*128f0*/  MOV R15, 0xffffffff ;  /* 0xffffffff000f7802 */ /* 0x000fd60000000f00 */
[----:B01----:R-:W-:Y:S05]  /*12900*/  WARPSYNC.COLLECTIVE R15, `(.L_x_454) ;  /* 0x000000000f087348 */ /* 0x003fea0003c00000 */
[----:B------:R-:W-:Y:S01]  /*12910*/  VOTE.ANY R14, PT, P6 ;  /* 0x00000000000e7806 */ /* 0x000fe200030e0100 */
[----:B01----:R-:W-:Y:S06]  /*12920*/  ENDCOLLECTIVE ;  /* 0x000000000000791b */ /* 0x003fec0003800000 */
.L_x_454:
[----:B------:R-:W-:Y:S05]  /*12930*/  BSYNC B0 ;  /* 0x0000000000007941 */ /* 0x000fea0003800000 */
.L_x_453:
[----:B------:R-:W-:Y:S01]  /*12940*/  IMAD.MOV.U32 R2, RZ, RZ, R14 ;  /* 0x000000ffff027224 */ /* 0x000fe200078e000e */
[----:B------:R-:W-:Y:S01]  /*12950*/  MOV R11, 0x1f ;  /* 0x0000001f000b7802 */ /* 0x000fe20000000f00 */
[----:B------:R-:W-:Y:S02]  /*12960*/  IMAD.MOV.U32 R13, RZ, RZ, R4 ;  /* 0x000000ffff0d7224 */ /* 0x000fe400078e0004 */
[----:B------:R-:W0:Y:S01]  /*12970*/  POPC R0, R2 ;  /* 0x0000000200007309 */ /* 0x000e220000000000 */
[----:B------:R-:W-:Y:S02]  /*12980*/  IMAD.MOV.U32 R15, RZ, RZ, -0x1 ;  /* 0xffffffffff0f7424 */ /* 0x000fe400078e00ff */
[----:B0-----:R-:W-:-:S07]  /*12990*/  IMAD.MOV.U32 R12, RZ, RZ, R0 ;  /* 0x000000ffff0c7224 */ /* 0x001fce00078e0000 */
[----:B------:R-:W-:Y:S05]  /*129a0*/  WARPSYNC.COLLECTIVE R15, `(.L_x_455) ;  /* 0x000000000f087348 */ /* 0x000fea0003c00000 */
[----:B------:R0:W1:Y:S02]  /*129b0*/  SHFL.IDX P6, R14, R13, R12, R11 ;  /* 0x0000000c0d0e7389 */ /* 0x00006400000c000b */
[----:B01----:R-:W-:Y:S01]  /*129c0*/  ENDCOLLECTIVE ;  /* 0x000000000000791b */ /* 0x003fe20003800000 */
.L_x_455:
[----:B------:R-:W-:Y:S01]  /*129d0*/  IMAD.MOV.U32 R4, RZ, RZ, R14 ;  /* 0x000000ffff047224 */ /* 0x000fe200078e000e */
[----:B------:R-:W-:Y:S06]  /*129e0*/  BRA `(.L_x_456) ;  /* 0xffffffb8006c7947 */ /* 0x000fec000383ffff */
.L_x_321:
[----:B------:R-:W-:Y:S01]  /*129f0*/  BSSY B0, `(.L_x_457) ;  /* 0x0000007000007945 */ /* 0x000fe20003800000 */
[----:B------:R-:W-:Y:S01]  /*12a00*/  IMAD.MOV.U32 R13, RZ, RZ, R6 ;  /* 0x000000ffff0d7224 */ /* 0x000fe200078e0006 */
[----:B------:R-:W-:Y:S01]  /*12a10*/  MOV R11, 0x1f ;  /* 0x0000001f000b7802 */ /* 0x000fe20000000f00 */
[----:B------:R-:W-:-:S07]  /*12a20*/  IMAD.MOV.U32 R15, RZ, RZ, -0x1 ;  /* 0xffffffffff0f7424 */ /* 0x000fce00078e00ff */
[----:B0123--:R-:W-:Y:S05]  /*12a30*/  WARPSYNC.COLLECTIVE R15, `(.L_x_458) ;  /* 0x000000000f087348 */ /* 0x00ffea0003c00000 */
[----:B------:R4:W0:Y:S02]  /*12a40*/  SHFL.IDX P6, R14, R13, R12, R11 ;  /* 0x0000000c0d0e7389 */ /* 0x00082400000c000b */
[----:B01234-:R-:W-:Y:S01]  /*12a50*/  ENDCOLLECTIVE ;  /* 0x000000000000791b */ /* 0x01ffe20003800000 */
.L_x_458:
[----:B------:R-:W-:Y:S05]  /*12a60*/  BSYNC B0 ;  /* 0x0000000000007941 */ /* 0x000fea0003800000 */
.L_x_457:
[----:B------:R-:W-:Y:S05]  /*12a70*/  BRA `(.L_x_320) ;  /* 0xffffffb800647947 */ /* 0x000fea000383ffff */
.L_x_325:
[----:B-1----:R1:W2:Y:S02]  /*12a80*/  SYNCS.PHASECHK.TRANS64.TRYWAIT P0, [R4+URZ+0x28820], R0 ;  /* 0x02882000040075a7 */ /* 0x0022a4000800017f */
[----:B--2---:R-:W-:Y:S05]  /*12a90*/  @!P0 NANOSLEEP.SYNCS 0x989680 ;  /* 0x009896800000895d */ /* 0x004fea0003900000 */
[----:B------:R-:W2:Y:S02]  /*12aa0*/  @!P0 SYNCS.PHASECHK.TRANS64 P0, [R4+URZ+0x28820], R0 ;  /* 0x02882000040085a7 */ /* 0x000ea4000800007f */
[----:B--2---:R-:W-:Y:S05]  /*12ab0*/  @!P0 BRA `(.L_x_325) ;  /* 0xfffffffc00f08947 */ /* 0x004fea000383ffff */
[----:B------:R-:W-:Y:S05]  /*12ac0*/  BRA `(.L_x_459) ;  /* 0xffffffbc00507947 */ /* 0x000fea000383ffff */
.L_x_326:
[----:B------:R-:W2:Y:S01]  /*12ad0*/  S2R R2, SR_TID.X ;  /* 0x0000000000027919 */ /* 0x000ea20000002100 */
[----:B------:R-:W-:Y:S01]  /*12ae0*/  BSSY B0, `(.L_x_460) ;  /* 0x000000a000007945 */ /* 0x000fe20003800000 */
[----:B------:R-:W-:Y:S01]  /*12af0*/  IMAD.MOV.U32 R12, RZ, RZ, RZ ;  /* 0x000000ffff0c7224 */ /* 0x000fe200078e00ff */
[----:B------:R-:W-:Y:S01]  /*12b00*/  MOV R11, 0x1f ;  /* 0x0000001f000b7802 */ /* 0x000fe20000000f00 */
[----:B------:R-:W-:Y:S01]  /*12b10*/  IMAD.MOV.U32 R15, RZ, RZ, -0x1 ;  /* 0xffffffffff0f7424 */ /* 0x000fe200078e00ff */
[----:B--2---:R-:W-:-:S04]  /*12b20*/  SHF.R.U32.HI R2, RZ, 0x5, R2 ;  /* 0x00000005ff027819 */ /* 0x004fc80000011602 */
[----:B------:R-:W-:-:S05]  /*12b30*/  LOP3.LUT R2, R2, 0x3, RZ, 0xc0, !PT ;  /* 0x0000000302027812 */ /* 0x000fca00078ec0ff */
[----:B------:R-:W-:-:S07]  /*12b40*/  IMAD.MOV.U32 R13, RZ, RZ, R2 ;  /* 0x000000ffff0d7224 */ /* 0x000fce00078e0002 */
[----:B01-3--:R-:W-:Y:S05]  /*12b50*/  WARPSYNC.COLLECTIVE R15, `(.L_x_461) ;  /* 0x000000000f087348 */ /* 0x00bfea0003c00000 */
[----:B------:R2:W4:Y:S02]  /*12b60*/  SHFL.IDX P6, R14, R13, R12, R11 ;  /* 0x0000000c0d0e7389 */ /* 0x00052400000c000b */
[----:B01234-:R-:W-:Y:S01]  /*12b70*/  ENDCOLLECTIVE ;  /* 0x000000000000791b */ /* 0x01ffe20003800000 */
.L_x_461:
[----:B------:R-:W-:Y:S05]  /*12b80*/  BSYNC B0 ;  /* 0x0000000000007941 */ /* 0x000fea0003800000 */
.L_x_460:
[----:B------:R-:W-:Y:S05]  /*12b90*/  BRA `(.L_x_462) ;  /* 0xffffffbc00387947 */ /* 0x000fea000383ffff */
.L_x_329:
[----:B------:R-:W-:Y:S01]  /*12ba0*/  BSSY B1, `(.L_x_463) ;  /* 0x0000006000017945 */ /* 0x000fe20003800000 */
[----:B------:R-:W-:-:S07]  /*12bb0*/  IMAD.MOV.U32 R15, RZ, RZ, -0x1 ;  /* 0xffffffffff0f7424 */ /* 0x000fce00078e00ff */
[----:B01-3--:R-:W-:Y:S05]  /*12bc0*/  WARPSYNC.COLLECTIVE R15, `(.L_x_464) ;  /* 0x000000000f0c7348 */ /* 0x00bfea0003c00000 */
[----:B------:R-:W-:Y:S02]  /*12bd0*/  ELECT P6, UR62, PT ;  /* 0x00000000003e782f */ /* 0x000fe400038c0000 */
[----:B------:R-:W-:Y:S01]  /*12be0*/  MOV R14, UR62 ;  /* 0x0000003e000e7c02 */ /* 0x000fe20008000f00 */
[----:B01-3--:R-:W-:Y:S10]  /*12bf0*/  ENDCOLLECTIVE ;  /* 0x000000000000791b */ /* 0x00bff40003800000 */
.L_x_464:
[----:B------:R-:W-:Y:S05]  /*12c00*/  BSYNC B1 ;  /* 0x0000000000017941 */ /* 0x000fea0003800000 */
.L_x_463:
[----:B------:R-:W-:Y:S05]  /*12c10*/  BRA `(.L_x_465) ;  /* 0xffffffbc00307947 */ /* 0x000fea000383ffff */
.L_x_331:
[----:B-1----:R1:W2:Y:S02]  /*12c20*/  SYNCS.PHASECHK.TRANS64.TRYWAIT P1, [R5+URZ+0x28840], R0 ;  /* 0x02884000050075a7 */ /* 0x0022a4000802017f */
[----:B--2---:R-:W-:Y:S05]  /*12c30*/  @!P1 NANOSLEEP.SYNCS 0x989680 ;  /* 0x009896800000995d */ /* 0x004fea0003900000 */
[----:B------:R-:W2:Y:S02]  /*12c40*/  @!P1 SYNCS.PHASECHK.TRANS64 P1, [R5+URZ+0x28840], R0 ;  /* 0x02884000050095a7 */ /* 0x000ea4000802007f */
[----:B--2---:R-:W-:Y:S05]  /*12c50*/  @!P1 BRA `(.L_x_331) ;  /* 0xfffffffc00f09947 */ /* 0x004fea000383ffff */
[----:B------:R-:W-:Y:S05]  /*12c60*/  BRA `(.L_x_466) ;  /* 0xffffffbc00507947 */ /* 0x000fea000383ffff */
.L_x_333:
[----:B--2---:R2:W4:Y:S02]  /*12c70*/  SYNCS.PHASECHK.TRANS64.TRYWAIT P1, [R25+URZ+0x28840], R2 ;  /* 0x02884002190075a7 */ /* 0x004524000802017f */
[----:B----4-:R-:W-:Y:S05]  /*12c80*/  @!P1 NANOSLEEP.SYNCS 0x989680 ;  /* 0x009896800000995d */ /* 0x010fea0003900000 */
[----:B------:R-:W4:Y:S02]  /*12c90*/  @!P1 SYNCS.PHASECHK.TRANS64 P1, [R25+URZ+0x28840], R2 ;  /* 0x02884002190095a7 */ /* 0x000f24000802007f */
[----:B----4-:R-:W-:Y:S05]  /*12ca0*/  @!P1 BRA `(.L_x_333) ;  /* 0xfffffffc00f09947 */ /* 0x010fea000383ffff */
[----:B------:R-:W-:Y:S05]  /*12cb0*/  BRA `(.L_x_467) ;  /* 0xffffffbc005c7947 */ /* 0x000fea000383ffff */
.L_x_335:
[----:B----4-:R4:W0:Y:S02]  /*12cc0*/  SYNCS.PHASECHK.TRANS64.TRYWAIT P1, [R5+URZ+0x28860], R0 ;  /* 0x02886000050075a7 */ /* 0x010824000802017f */
[----:B0-----:R-:W-:Y:S05]  /*12cd0*/  @!P1 NANOSLEEP.SYNCS 0x989680 ;  /* 0x009896800000995d */ /* 0x001fea0003900000 */
[----:B------:R-:W0:Y:S02]  /*12ce0*/  @!P1 SYNCS.PHASECHK.TRANS64 P1, [R5+URZ+0x28860], R0 ;  /* 0x02886000050095a7 */ /* 0x000e24000802007f */
[----:B0-----:R-:W-:Y:S05]  /*12cf0*/  @!P1 BRA `(.L_x_335) ;  /* 0xfffffffc00f09947 */ /* 0x001fea000383ffff */
[----:B------:R-:W-:Y:S05]  /*12d00*/  BRA `(.L_x_468) ;  /* 0xffffffbc00587947 */ /* 0x000fea000383ffff */
.L_x_469:
        /* <DEDUP_REMOVED lines=15> */
.L_x_3479:


//--------------------- .text._ZN7cutlass13device_kernelIN5flash11enable_sm90INS1_16FlashAttnFwdSm90INS1_25CollectiveMainloopFwdSm90ILi2EN4cute5tupleIJNS5_1CILi1EEES8_S8_EEENS6_IJNS7_ILi128EEESA_SA_EEELi128ENS_6half_tEfNS_4arch4Sm90ELb0ELb0ELb1ELb1ELb1ELb1ELb0ELb1ELb1ELb1ELb0ELb0EEENS1_21CollectiveEpilogueFwdISB_S9_SC_SE_Li256ELb1ELb1ELb0ELb0EEENS1_36VarlenDynamicPersistentTileSchedulerILi128ELi128ELi256ELi128ELb0ELb1ELb1ELb0ELb1ELb1EEEEEEEEEvNT_6ParamsE --------------------------
	.section	.text._ZN7cutlass13device_kernelIN5flash11enable_sm90INS1_16FlashAttnFwdSm90INS1_25CollectiveMainloopFwdSm90ILi2EN4cute5tupleIJNS5_1CILi1EEES8_S8_EEENS6_IJNS7_ILi128EEESA_SA_EEELi128ENS_6half_tEfNS_4arch4Sm90ELb0ELb0ELb1ELb1ELb1ELb1ELb0ELb1ELb1ELb1ELb0ELb0EEENS1_21CollectiveEpilogueFwdISB_S9_SC_SE_Li256ELb1ELb1ELb0ELb0EEENS1_36VarlenDynamicPersistentTileSchedulerILi128ELi128ELi256ELi128ELb0ELb1ELb1ELb0ELb1ELb1EEEEEEEEEvNT_6ParamsE,"ax",@progbits
	.align	128
.text._ZN7cutlass13device_kernelIN5flash11enable_sm90INS1_16FlashAttnFwdSm90INS1_25CollectiveMainloopFwdSm90ILi2EN4cute5tupleIJNS5_1CILi1EEES8_S8_EEENS6_IJNS7_ILi128EEESA_SA_EEELi128ENS_6half_tEfNS_4arch4Sm90ELb0ELb0ELb1ELb1ELb1ELb1ELb0ELb1ELb1ELb1ELb0ELb0EEENS1_21CollectiveEpilogueFwdISB_S9_SC_SE_Li256ELb1ELb1ELb0ELb0EEENS1_36VarlenDynamicPersistentTileSchedulerILi128ELi128ELi256ELi128ELb0ELb1ELb1ELb0ELb1ELb1EEEEEEEEEvNT_6ParamsE:
        .type           _ZN7cutlass13device_kernelIN5flash11enable_sm90INS1_16FlashAttnFwdSm90INS1_25CollectiveMainloopFwdSm90ILi2EN4cute5tupleIJNS5_1CILi1EEES8_S8_EEENS6_IJNS7_ILi128EEESA_SA_EEELi128ENS_6half_tEfNS_4arch4Sm90ELb0ELb0ELb1ELb1ELb1ELb1ELb0ELb1ELb1ELb1ELb0ELb0EEENS1_21CollectiveEpilogueFwdISB_S9_SC_SE_Li256ELb1ELb1ELb0ELb0EEENS1_36VarlenDynamicPersistentTileSchedulerILi128ELi128ELi256ELi128ELb0ELb1ELb1ELb0ELb1ELb1EEEEEEEEEvNT_6ParamsE,@function
        .size           _ZN7cutlass13device_kernelIN5flash11enable_sm90INS1_16FlashAttnFwdSm90INS1_25CollectiveMainloopFwdSm90ILi2EN4cute5tupleIJNS5_1CILi1EEES8_S8_EEENS6_IJNS7_ILi128EEESA_SA_EEELi128ENS_6half_tEfNS_4arch4Sm90ELb0ELb0ELb1ELb1ELb1ELb1ELb0ELb1ELb1ELb1ELb0ELb0EEENS1_21CollectiveEpilogueFwdISB_S9_SC_SE_Li256ELb1ELb1ELb0ELb0EEENS1_36VarlenDynamicPersistentTileSchedulerILi128ELi128ELi256ELi128ELb0ELb1ELb1ELb0ELb1ELb1EEEEEEEEEvNT_6ParamsE,(.L_x_3480 - _ZN7cutlass13device_kernelIN5flash11enable_sm90INS1_16FlashAttnFwdSm90INS1_25CollectiveMainloopFwdSm90ILi2EN4cute5tupleIJNS5_1CILi1EEES8_S8_EEENS6_IJNS7_ILi128EEESA_SA_EEELi128ENS_6half_tEfNS_4arch4Sm90ELb0ELb0ELb1ELb1ELb1ELb1ELb0ELb1ELb1ELb1ELb0ELb0EEENS1_21CollectiveEpilogueFwdISB_S9_SC_SE_Li256ELb1ELb1ELb0ELb0EEENS1_36VarlenDynamicPersistentTileSchedulerILi128ELi128ELi256ELi128ELb0ELb1ELb1ELb0ELb1ELb1EEEEEEEEEvNT_6ParamsE)
        .other          _ZN7cutlass13device_kernelIN5flash11enable_sm90INS1_16FlashAttnFwdSm90INS1_25CollectiveMainloopFwdSm90ILi2EN4cute5tupleIJNS5_1CILi1EEES8_S8_EEENS6_IJNS7_ILi128EEESA_SA_EEELi128ENS_6half_tEfNS_4arch4Sm90ELb0ELb0ELb1ELb1ELb1ELb1ELb0ELb1ELb1ELb1ELb0ELb0EEENS1_21CollectiveEpilogueFwdISB_S9_SC_SE_Li256ELb1ELb1ELb0ELb0EEENS1_36VarlenDynamicPersistentTileSchedulerILi128ELi128ELi256ELi128ELb0ELb1ELb1ELb0ELb1ELb1EEEEEEEEEvNT_6ParamsE,@"STO_CUDA_ENTRY STV_DEFAULT"
_ZN7cutlass13device_kernelIN5flash11enable_sm90INS1_16FlashAttnFwdSm90INS1_25CollectiveMainloopFwdSm90ILi2EN4cute5tupleIJNS5_1CILi1EEES8_S8_EEENS6_IJNS7_ILi128EEESA_SA_EEELi128ENS_6half_tEfNS_4arch4Sm90ELb0ELb0ELb1ELb1ELb1ELb1ELb0ELb1ELb1ELb1ELb0ELb0EEENS1_21CollectiveEpilogueFwdISB_S9_SC_SE_Li256ELb1ELb1ELb0ELb0EEENS1_36VarlenDynamicPersistentTileSchedulerILi128ELi128ELi256ELi128ELb0ELb1ELb1ELb0ELb1ELb1EEEEEEEEEvNT_6ParamsE:
[----:B------:R-:W0:Y:S02]  /*0000*/  LDC R1, c[0x0][0x28] ;  /* 0x00000a00ff017b82 */ /* 0x000e240000000800 */
[----:B0-----:R-:W-:Y:S01]  /*0010*/  VIADD R1, R1, 0xffffffd0 ;  /* 0xffffffd001017836 */ /* 0x001fe20000000000 */
[----:B------:R-:W0:Y:S01]  /*0020*/  S2R R0, SR_TID.X ;  /* 0x0000000000007919 */ /* 0x000e220000002100 */
[----:B------:R-:W-:Y:S01]  /*0030*/  ELECT P0, URZ, PT ;  /* 0x00000000003f782f */ /* 0x000fe20003800000 */
[----:B------:R-:W-:Y:S01]  /*0040*/  BSSY B0, `(.L_x_470) ;  /* 0x000000d000007945 */ /* 0x000fe20003800000 */
[----:B0-----:R-:W-:-:S05]  /*0050*/  SHF.R.U32.HI R2, RZ, 0x5, R0 ;  /* 0x00000005ff027819 */ /* 0x001fca0000011600 */
[----:B------:R-:W0:Y:S02]  /*0060*/  SHFL.IDX PT, R3, R2, RZ, 0x1f ;  /* 0x00001fff02037589 */ /* 0x000e2400000e0000 */
[----:B0-----:R-:W-:-:S13]  /*0070*/  ISETP.EQ.AND P0, PT, R3, RZ, P0 ;  /* 0x000000ff0300720c */ /* 0x001fda0000702270 */
[----:B------:R-:W-:Y:S05]  /*0080*/  @!P0 BRA `(.L_x_471) ;  /* 0x0000000000208947 */ /* 0x000fea0003800000 */
[----:B------:R-:W-:Y:S02]  /*0090*/  ULDC.64 UR4, c[0x0][0x198] ;  /* 0x0000660000047ab9 */ /* 0x000fe40000000a00 */
[----:B------:R-:W-:Y:S02]  /*00a0*/  UIADD3 UR6, UP0, UR4, 0x570, URZ ;  /* 0x0000057004067890 */ /* 0x000fe4000ff1e03f */
[----:B------:R-:W-:Y:S02]  /*00b0*/  UIADD3 UR4, UP1, UR4, 0x670, URZ ;  /* 0x0000067004047890 */ /* 0x000fe4000ff3e03f */
[----:B------:R-:W-:Y:S02]  /*00c0*/  UIADD3.X UR7, URZ, UR5, URZ, UP0, !UPT ;  /* 0x000000053f077290 */ /* 0x000fe400087fe43f */
[----:B------:R-:W-:-:S07]  /*00d0*/  UIADD3.X UR5, URZ, UR5, URZ, UP1, !UPT ;  /* 0x000000053f057290 */ /* 0x000fce0008ffe43f */
[----:B------:R0:W-:Y:S02]  /*00e0*/  UTMACCTL.PF [UR6] ;  /* 0x00000000060079b9 */ /* 0x0001e40008040000 */
[----:B------:R0:W-:Y:S02]  /*00f0*/  UTMACCTL.PF [UR4] ;  /* 0x00000000040079b9 */ /* 0x0001e40008040000 */
[----:B0-----:R-:W-:Y:S01]  /*0100*/  NOP ;  /* 0x0000000000007918 */ /* 0x001fe20000000000 */
.L_x_471:
[----:B------:R-:W-:Y:S05]  /*0110*/  BSYNC B0 ;  /* 0x0000000000007941 */ /* 0x000fea0003800000 */
.L_x_470:
[----:B------:R-:W-:Y:S01]  /*0120*/  VOTEU.ANY UP0, P0 ;  /* 0x00000000003f7886 */ /* 0x000fe20000000100 */
[----:B------:R-:W0:Y:S01]  /*0130*/  SHFL.IDX PT, R3, R2, RZ, 0x1f ;  /* 0x00001fff02037589 */ /* 0x000e2200000e0000 */
[----:B------:R-:W-:Y:S01]  /*0140*/  UMOV UR4, 0x80 ;  /* 0x0000008000047882 */ /* 0x000fe20000000000 */
[----:B------:R-:W-:Y:S01]  /*0150*/  UMOV UR7, 0x100 ;  /* 0x0000010000077882 */ /* 0x000fe20000000000 */
[----:B------:R-:W-:Y:S01]  /*0160*/  SHF.R.U32.HI R4, RZ, 0x7, R0 ;  /* 0x00000007ff047819 */ /* 0x000fe20000011600 */
[----:B------:R-:W1:Y:S01]  /*0170*/  @UP0 S2UR UR8, SR_CgaCtaId ;  /* 0x00000000000809c3 */ /* 0x000e620000008800 */
[----:B------:R-:W-:Y:S01]  /*0180*/  @UP0 UMOV UR6, 0x400 ;  /* 0x0000040000060882 */ /* 0x000fe20000000000 */
[----:B------:R-:W-:-:S04]  /*0190*/  @UP0 UIADD3 UR4, -UR4, 0x100000, URZ ;  /* 0x0010000004040890 */ /* 0x000fc8000fffe13f */
[----:B------:R-:W-:Y:S02]  /*01a0*/  @UP0 USHF.L.U32 UR5, UR4, 0xb, URZ ;  /* 0x0000000b04050899 */ /* 0x000fe4000800063f */
[----:B------:R-:W-:Y:S01]  /*01b0*/  @UP0 USHF.L.U32 UR4, UR4, 0x1, URZ ;  /* 0x0000000104040899 */ /* 0x000fe2000800063f */
[----:B------:R-:W-:Y:S01]  /*01c0*/  VOTEU.ANY UP1, P0 ;  /* 0x00000000003f7886 */ /* 0x000fe20000020100 */
[----:B0-----:R-:W-:Y:S02]  /*01d0*/  ISETP.NE.AND P1, PT, R3, RZ, PT ;  /* 0x000000ff0300720c */ /* 0x001fe40003f25270 */
[----:B------:R0:W2:Y:S01]  /*01e0*/  SHFL.IDX PT, R3, R4, RZ, 0x1f ;  /* 0x00001fff04037589 */ /* 0x0000a200000e0000 */
[----:B-1----:R-:W-:Y:S02]  /*01f0*/  @UP0 ULEA UR8, UR8, UR6, 0x18 ;  /* 0x0000000608080291 */ /* 0x002fe4000f8ec03f */
[----:B------:R-:W-:-:S04]  /*0200*/  @UP0 UIADD3 UR6, -UR7, 0x100000, URZ ;  /* 0x0010000007060890 */ /* 0x000fc8000fffe13f */
[----:B------:R-:W-:Y:S02]  /*0210*/  @UP0 USHF.L.U32 UR7, UR6, 0xb, URZ ;  /* 0x0000000b06070899 */ /* 0x000fe4000800063f */
[----:B------:R-:W-:Y:S01]  /*0220*/  @UP0 USHF.L.U32 UR6, UR6, 0x1, URZ ;  /* 0x0000000106060899 */ /* 0x000fe2000800063f */
[----:B------:R-:W-:Y:S01]  /*0230*/  VOTEU.ANY UP0, P0 ;  /* 0x00000000003f7886 */ /* 0x000fe20000000100 */
[----:B------:R-:W1:Y:S04]  /*0240*/  FENCE.VIEW.ASYNC.S ;  /* 0x00000000000073c6 */ /* 0x000e680000000000 */
[----:B-1----:R0:W1:Y:S06]  /*0250*/  @UP0 SYNCS.EXCH.64 URZ, [UR8+0x28800], UR4 ;  /* 0x02880004083f05b2 */ /* 0x00206c0008000100 */
[----:B------:R0:W3:Y:S02]  /*0260*/  @UP1 SYNCS.EXCH.64 URZ, [UR8+0x28820], UR6 ;  /* 0x02882006083f15b2 */ /* 0x0000e40008000100 */
[----:B0-----:R-:W-:Y:S05]  /*0270*/  @P1 BRA `(.L_x_472) ;  /* 0x0000000000481947 */ /* 0x001fea0003800000 */
        /* <DEDUP_REMOVED lines=13> */
[----:B0-----:R0:W4:Y:S08]  /*0350*/  SYNCS.EXCH.64 URZ, [UR8+0x28830], UR4 ;  /* 0x02883004083f75b2 */ /* 0x0011300008000100 */
[----:B------:R0:W0:Y:S01]  /*0360*/  SYNCS.EXCH.64 URZ, [UR8+0x28840], UR6 ;  /* 0x02884006083f75b2 */ /* 0x0000220008000100 */
[----:B------:R0:W0:Y:S01]  /*0370*/  SYNCS.EXCH.64 URZ, [UR8+0x28838], UR4 ;  /* 0x02883804083f75b2 */ /* 0x0000220008000100 */
[----:B------:R0:W0:Y:S01]  /*0380*/  SYNCS.EXCH.64 URZ, [UR8+0x28848], UR6 ;  /* 0x02884806083f75b2 */ /* 0x0000220008000100 */
[----:B------:R-:W-:Y:S01]  /*0390*/  NOP ;  /* 0x0000000000007918 */ /* 0x000fe20000000000 */
.L_x_472:
        /* <DEDUP_REMOVED lines=22> */
.L_x_473:
        /* <DEDUP_REMOVED lines=18> */
.L_x_474:
        /* <DEDUP_REMOVED lines=22> */
.L_x_475:
        /* <DEDUP_REMOVED lines=22> */
.L_x_476:
[----:B--2---:R-:W-:Y:S01]  /*08e0*/  ISETP.NE.AND P0, PT, R3, RZ, PT ;  /* 0x000000ff0300720c */ /* 0x004fe20003f05270 */
[----:B------:R-:W-:Y:S01]  /*08f0*/  IMAD.MOV.U32 R3, RZ, RZ, 0x1 ;  /* 0x00000001ff037424 */ /* 0x000fe200078e00ff */
[----:B------:R-:W-:Y:S01]  /*0900*/  NOP ;  /* 0x0000000000007918 */ /* 0x000fe20000000000 */
[----:B------:R-:W-:Y:S01]  /*0910*/  ULDC.64 UR38, c[0x0][0x208] ;  /* 0x0000820000267ab9 */ /* 0x000fe20000000a00 */
[----:B------:R-:W-:Y:S02]  /*0920*/  BSSY B9, `(.L_x_477) ;  /* 0x00019d7000097945 */ /* 0x000fe40003800000 */
[----:B------:R-:W-:-:S05]  /*0930*/  SEL R3, R3, 0x2, !P0 ;  /* 0x0000000203037807 */ /* 0x000fca0004000000 */
[----:B------:R2:W-:Y:S01]  /*0940*/  STL [R1+0xc], R3 ;  /* 0x00000c0301007387 */ /* 0x0005e20000100800 */
[----:B01-34-:R-:W-:Y:S06]  /*0950*/  BAR.SYNC.DEFER_BLOCKING 0x0 ;  /* 0x0000000000007b1d */ /* 0x01bfec0000010000 */
[----:B------:R-:W-:Y:S05]  /*0960*/  @!P0 BRA `(.L_x_478) ;  /* 0x0000013400b48947 */ /* 0x000fea0003800000 */
.L_x_479:
[----:B------:R-:W-:-:S08]  /*0970*/  NOP ;  /* 0x0000000000007918 */ /* 0x000fd00000000000 */
[----:B------:R-:W0:Y:S02]  /*0980*/  USETMAXREG.TRY_ALLOC.CTAPOOL UP0, 0xe8 ;  /* 0x000000e8000079c8 */ /* 0x000e240008000600 */
[----:B0-----:R-:W-:-:S13]  /*0990*/  PLOP3.LUT P0, PT, PT, PT, UP0, 0x80, 0x0 ;  /* 0x000000000000781c */ /* 0x001fda0003f0f008 */
[----:B------:R-:W-:Y:S05]  /*09a0*/  @!P0 BRA `(.L_x_479) ;  /* 0xfffffffc00f08947 */ /* 0x000fea000383ffff */
[----:B------:R-:W-:Y:S01]  /*09b0*/  SHF.R.U32.HI R2, RZ, 0x7, R0 ;  /* 0x00000007ff027819 */ /* 0x000fe20000011600 */
[----:B------:R-:W0:Y:S01]  /*09c0*/  S2R R222, SR_CgaCtaId ;  /* 0x0000000000de7919 */ /* 0x000e220000008800 */
[----:B--2---:R-:W-:Y:S01]  /*09d0*/  MOV R3, 0x400 ;  /* 0x0000040000037802 */ /* 0x004fe20000000f00 */
[----:B------:R-:W-:Y:S01]  /*09e0*/  ULDC UR4, c[0x0][0xc3c] ;  /* 0x00030f0000047ab9 */ /* 0x000fe20000000800 */
[----:B------:R-:W-:Y:S06]  /*09f0*/  BAR.ARV 0x8, 0x180 ;  /* 0x0206000000007b1d */ /* 0x000fec0000002000 */
[----:B------:R-:W-:-:S13]  /*0a00*/  ISETP.NE.AND P0, PT, R2, 0x1, PT ;  /* 0x000000010200780c */ /* 0x000fda0003f05270 */
[----:B------:R-:W-:Y:S08]  /*0a10*/  @!P0 BAR.ARV 0x9, 0x100 ;  /* 0x0244000000008b1d */ /* 0x000ff00000002000 */
[----:B------:R-:W-:Y:S01]  /*0a20*/  BAR.SYNC.DEFER_BLOCKING 0x5, 0x180 ;  /* 0x0146000000007b1d */ /* 0x000fe20000010000 */
[----:B0-----:R-:W-:-:S05]  /*0a30*/  LEA R156, R222, R3, 0x18 ;  /* 0x00000003de9c7211 */ /* 0x001fca00078ec0ff */
[----:B------:R-:W0:Y:S02]  /*0a40*/  LDS.128 R40, [R156+0x288d0] ;  /* 0x0288d0009c287984 */ /* 0x000e240000000c00 */
[----:B------:R-:W-:Y:S06]  /*0a50*/  BAR.ARV 0x4, 0x180 ;  /* 0x0106000000007b1d */ /* 0x000fec0000002000 */
[----:B0-----:R-:W-:-:S13]  /*0a60*/  ISETP.GE.AND P0, PT, R43, UR4, PT ;  /* 0x000000042b007c0c */ /* 0x001fda000bf06270 */
[----:B------:R-:W-:Y:S05]  /*0a70*/  @P0 BRA `(.L_x_480) ;  /* 0x0000019c00040947 */ /* 0x000fea0003800000 */
[----:B------:R-:W2:Y:S01]  /*0a80*/  LDL.LU R14, [R1+0xc] ;  /* 0x00000c00010e7983 */ /* 0x000ea20000300800 */
[----:B------:R-:W-:Y:S01]  /*0a90*/  IADD3 R13, R0, -0x80, RZ ;  /* 0xffffff80000d7810 */ /* 0x000fe20007ffe0ff */
[----:B------:R-:W-:Y:S01]  /*0aa0*/  IMAD.MOV.U32 R12, RZ, RZ, -0x2 ;  /* 0xfffffffeff0c7424 */ /* 0x000fe200078e00ff */
[----:B------:R-:W-:Y:S01]  /*0ab0*/  IADD3 R211, R156, 0x10400, RZ ;  /* 0x000104009cd37810 */ /* 0x000fe20007ffe0ff */
[----:B------:R-:W-:Y:S01]  /*0ac0*/  IMAD.MOV.U32 R207, RZ, RZ, RZ ;  /* 0x000000ffffcf7224 */ /* 0x000fe200078e00ff */
[----:B------:R-:W-:Y:S02]  /*0ad0*/  SHF.R.S32.HI R0, RZ, 0x1f, R13 ;  /* 0x0000001fff007819 */ /* 0x000fe4000001140d */
[----:B------:R-:W-:Y:S01]  /*0ae0*/  CS2R R154, SRZ ;  /* 0x00000000009a7805 */ /* 0x000fe2000001ff00 */
[----:B------:R-:W-:Y:S01]  /*0af0*/  IMAD.MOV.U32 R158, RZ, RZ, RZ ;  /* 0x000000ffff9e7224 */ /* 0x000fe200078e00ff */
[CC--:B------:R-:W-:Y:S01]  /*0b00*/  LEA.HI R2, R0.reuse, R13.reuse, RZ, 0x7 ;  /* 0x0000000d00027211 */ /* 0x0c0fe200078f38ff */
[----:B------:R-:W-:Y:S01]  /*0b10*/  IMAD.MOV.U32 R152, RZ, RZ, RZ ;  /* 0x000000ffff987224 */ /* 0x000fe200078e00ff */
[----:B------:R-:W-:-:S02]  /*0b20*/  LEA.HI R4, R0, R13, RZ, 0x5 ;  /* 0x0000000d00047211 */ /* 0x000fc400078f28ff */
[----:B------:R-:W-:Y:S02]  /*0b30*/  LOP3.LUT R212, R2, 0xffffff80, RZ, 0xc0, !PT ;  /* 0xffffff8002d47812 */ /* 0x000fe400078ec0ff */
[----:B------:R-:W-:Y:S01]  /*0b40*/  SHF.R.S32.HI R221, RZ, 0x7, R2 ;  /* 0x00000007ffdd7819 */ /* 0x000fe20000011402 */
[----:B------:R-:W-:Y:S01]  /*0b50*/  IMAD.SHL.U32 R5, R4, 0x20, RZ ;  /* 0x0000002004057824 */ /* 0x000fe200078e00ff */
[----:B------:R-:W-:Y:S01]  /*0b60*/  LEA.HI R3, R0, R13, RZ, 0x4 ;  /* 0x0000000d00037211 */ /* 0x000fe200078f20ff */
[----:B------:R-:W-:Y:S01]  /*0b70*/  IMAD.IADD R212, R13, 0x1, -R212 ;  /* 0x000000010dd47824 */ /* 0x000fe200078e0ad4 */
[----:B------:R-:W-:Y:S02]  /*0b80*/  LEA.HI R2, R2, R221, RZ, 0x1 ;  /* 0x000000dd02027211 */ /* 0x000fe400078f08ff */
[----:B------:R-:W-:Y:S02]  /*0b90*/  LEA.HI R11, R0, R13, RZ, 0x2 ;  /* 0x0000000d000b7211 */ /* 0x000fe400078f10ff */
[----:B------:R-:W-:-:S02]  /*0ba0*/  SHF.R.S32.HI R7, RZ, 0x1f, R212 ;  /* 0x0000001fff077819 */ /* 0x000fc400000114d4 */
[----:B------:R-:W-:Y:S02]  /*0bb0*/  LOP3.LUT R2, R2, 0x3fffffe, RZ, 0xc0, !PT ;  /* 0x03fffffe02027812 */ /* 0x000fe400078ec0ff */
[CC--:B------:R-:W-:Y:S02]  /*0bc0*/  LEA.HI R8, R7.reuse, R212.reuse, RZ, 0x2 ;  /* 0x000000d407087211 */ /* 0x0c0fe400078f10ff */
[----:B------:R-:W-:Y:S01]  /*0bd0*/  LEA.HI R7, R7, R212, RZ, 0x5 ;  /* 0x000000d407077211 */ /* 0x000fe200078f28ff */
[----:B------:R-:W-:Y:S01]  /*0be0*/  IMAD.IADD R2, R221, 0x1, -R2 ;  /* 0x00000001dd027824 */ /* 0x000fe200078e0a02 */
[--C-:B------:R-:W-:Y:S02]  /*0bf0*/  SHF.R.S32.HI R9, RZ, 0x2, R8.reuse ;  /* 0x00000002ff097819 */ /* 0x100fe40000011408 */
[----:B------:R-:W-:Y:S02]  /*0c00*/  SHF.R.S32.HI R10, RZ, 0x1f, R8 ;  /* 0x0000001fff0a7819 */ /* 0x000fe40000011408 */
[----:B------:R-:W-:-:S02]  /*0c10*/  SHF.R.S32.HI R7, RZ, 0x5, R7 ;  /* 0x00000005ff077819 */ /* 0x000fc40000011407 */
[----:B------:R-:W-:Y:S02]  /*0c20*/  LEA.HI R10, R10, R9, RZ, 0x3 ;  /* 0x000000090a0a7211 */ /* 0x000fe400078f18ff */
[----:B------:R-:W-:Y:S02]  /*0c30*/  SHF.R.S32.HI R6, RZ, 0x4, R3 ;  /* 0x00000004ff067819 */ /* 0x000fe40000011403 */
[----:B------:R-:W-:Y:S02]  /*0c40*/  LOP3.LUT R10, R10, 0xfffffff8, RZ, 0xc0, !PT ;  /* 0xfffffff80a0a7812 */ /* 0x000fe400078ec0ff */
[----:B------:R-:W-:Y:S02]  /*0c50*/  LOP3.LUT R4, R3, 0x3fffff0, RZ, 0xc0, !PT ;  /* 0x03fffff003047812 */ /* 0x000fe400078ec0ff */
[----:B------:R-:W-:Y:S02]  /*0c60*/  IADD3 R10, R9, -R10, RZ ;  /* 0x8000000a090a7210 */ /* 0x000fe40007ffe0ff */
[----:B------:R-:W-:-:S02]  /*0c70*/  LOP3.LUT R11, R11, 0xfffffffc, RZ, 0xc0, !PT ;  /* 0xfffffffc0b0b7812 */ /* 0x000fc400078ec0ff */
[----:B------:R-:W-:Y:S01]  /*0c80*/  LOP3.LUT R5, R5, 0xfffffc00, RZ, 0xc0, !PT ;  /* 0xfffffc0005057812 */ /* 0x000fe200078ec0ff */
[----:B------:R-:W-:Y:S01]  /*0c90*/  IMAD R7, R7, 0x10, R10 ;  /* 0x0000001007077824 */ /* 0x000fe200078e020a */
[----:B------:R-:W-:Y:S01]  /*0ca0*/  LEA.HI R3, R3, R6, RZ, 0x1 ;  /* 0x0000000603037211 */ /* 0x000fe200078f08ff */
[C---:B------:R-:W-:Y:S01]  /*0cb0*/  IMAD.IADD R11, R13.reuse, 0x1, -R11 ;  /* 0x000000010d0b7824 */ /* 0x040fe200078e0a0b */
[----:B------:R-:W-:Y:S01]  /*0cc0*/  IADD3 R4, R13, -R4, RZ ;  /* 0x800000040d047210 */ /* 0x000fe20007ffe0ff */
[----:B------:R-:W-:Y:S01]  /*0cd0*/  IMAD R223, R2, 0x40, R7 ;  /* 0x0000004002df7824 */ /* 0x000fe200078e0207 */
[CC--:B------:R-:W-:Y:S02]  /*0ce0*/  LEA.HI R2, R0.reuse, R13.reuse, RZ, 0x6 ;  /* 0x0000000d00027211 */ /* 0x0c0fe400078f30ff */
[----:B------:R-:W-:Y:S01]  /*0cf0*/  LEA.HI R0, R0, R13, RZ, 0x3 ;  /* 0x0000000d00007211 */ /* 0x000fe200078f18ff */
[----:B------:R-:W-:Y:S01]  /*0d00*/  IMAD R4, R4, 0x40, R5 ;  /* 0x0000004004047824 */ /* 0x000fe200078e0205 */
[----:B------:R-:W-:-:S02]  /*0d10*/  LOP3.LUT R3, R3, 0x1ffffffe, RZ, 0xc0, !PT ;  /* 0x1ffffffe03037812 */ /* 0x000fc400078ec0ff */
[----:B------:R-:W-:Y:S02]  /*0d20*/  SHF.R.S32.HI R153, RZ, 0x3, R0 ;  /* 0x00000003ff997819 */ /* 0x000fe40000011400 */
[----:B------:R-:W-:Y:S01]  /*0d30*/  LEA.HI R5, R11, R11, RZ, 0x1 ;  /* 0x0000000b0b057211 */ /* 0x000fe200078f08ff */
[----:B------:R-:W-:Y:S01]  /*0d40*/  IMAD.IADD R3, R6, 0x1, -R3 ;  /* 0x0000000106037824 */ /* 0x000fe200078e0a03 */
[C---:B------:R-:W-:Y:S01]  /*0d50*/  IADD3 R218, R153.reuse, 0x60, RZ ;  /* 0x0000006099da7810 */ /* 0x040fe20007ffe0ff */
[----:B------:R-:W-:Y:S01]  /*0d60*/  VIADD R220, R153, 0x20 ;  /* 0x0000002099dc7836 */ /* 0x000fe20000000000 */
[----:B------:R-:W-:Y:S01]  /*0d70*/  LOP3.LUT R6, R5, 0x1ffffffe, RZ, 0xc0, !PT ;  /* 0x1ffffffe05067812 */ /* 0x000fe200078ec0ff */
[----:B------:R-:W-:Y:S01]  /*0d80*/  VIADD R219, R153, 0x40 ;  /* 0x0000004099db7836 */ /* 0x000fe20000000000 */
[----:B------:R-:W-:Y:S01]  /*0d90*/  LOP3.LUT R202, R0, 0xfffffff8, RZ, 0xc0, !PT ;  /* 0xfffffff800ca7812 */ /* 0x000fe200078ec0ff */
[----:B------:R-:W-:Y:S01]  /*0da0*/  IMAD.SHL.U32 R193, R220, 0x40, RZ ;  /* 0x00000040dcc17824 */ /* 0x000fe200078e00ff */
[----:B------:R-:W-:Y:S01]  /*0db0*/  SHF.R.S32.HI R5, RZ, 0x1f, R220 ;  /* 0x0000001fff057819 */ /* 0x000fe200000114dc */
[----:B------:R-:W-:Y:S01]  /*0dc0*/  IMAD.SHL.U32 R159, R218, 0x40, RZ ;  /* 0x00000040da9f7824 */ /* 0x000fe200078e00ff */
[----:B------:R-:W-:Y:S01]  /*0dd0*/  SHF.R.S32.HI R7, RZ, 0x1f, R218 ;  /* 0x0000001fff077819 */ /* 0x000fe200000114da */
[----:B------:R-:W-:Y:S01]  /*0de0*/  IMAD.IADD R202, R13, 0x1, -R202 ;  /* 0x000000010dca7824 */ /* 0x000fe200078e0aca */
[----:B------:R-:W-:Y:S01]  /*0df0*/  SHF.R.S32.HI R0, RZ, 0x1f, R219 ;  /* 0x0000001fff007819 */ /* 0x000fe200000114db */
[----:B------:R-:W-:Y:S01]  /*0e00*/  IMAD.IADD R6, R11, 0x1, -R6 ;  /* 0x000000010b067824 */ /* 0x000fe200078e0a06 */
[----:B------:R-:W-:Y:S01]  /*0e10*/  LOP3.LUT R9, R8, 0x7ffffffc, RZ, 0xc0, !PT ;  /* 0x7ffffffc08097812 */ /* 0x000fe200078ec0ff */
[C---:B------:R-:W-:Y:S01]  /*0e20*/  IMAD.SHL.U32 R16, R202.reuse, 0x8, RZ ;  /* 0x00000008ca107824 */ /* 0x040fe200078e00ff */
[----:B------:R-:W-:Y:S01]  /*0e30*/  LEA.HI R5, R5, R220, RZ, 0x3 ;  /* 0x000000dc05057211 */ /* 0x000fe200078f18ff */
[----:B------:R-:W-:Y:S01]  /*0e40*/  IMAD.SHL.U32 R18, R202, 0x4, RZ ;  /* 0x00000004ca127824 */ /* 0x000fe200078e00ff */
[----:B------:R-:W-:Y:S01]  /*0e50*/  SHF.L.U32 R228, R153, 0x6, RZ ;  /* 0x0000000699e47819 */ /* 0x000fe200000006ff */
[----:B------:R-:W-:Y:S01]  /*0e60*/  VIADD R22, R16, 0x40 ;  /* 0x0000004010167836 */ /* 0x000fe20000000000 */
[----:B------:R-:W-:Y:S01]  /*0e70*/  LEA.HI R7, R7, R218, RZ, 0x3 ;  /* 0x000000da07077211 */ /* 0x000fe200078f18ff */
[----:B------:R-:W-:Y:S01]  /*0e80*/  IMAD.SHL.U32 R5, R5, 0x40, RZ ;  /* 0x0000004005057824 */ /* 0x000fe200078e00ff */
[----:B------:R-:W-:Y:S01]  /*0e90*/  SHF.L.U32 R192, R219, 0x6, RZ ;  /* 0x00000006dbc07819 */ /* 0x000fe200000006ff */
[----:B------:R-:W-:Y:S01]  /*0ea0*/  IMAD R224, R6, 0x8, R223 ;  /* 0x0000000806e07824 */ /* 0x000fe200078e02df */
[----:B------:R-:W-:Y:S01]  /*0eb0*/  LEA.HI R0, R0, R219, RZ, 0x3 ;  /* 0x000000db00007211 */ /* 0x000fe200078f18ff */
[----:B------:R-:W-:Y:S01]  /*0ec0*/  IMAD.SHL.U32 R7, R7, 0x40, RZ ;  /* 0x0000004007077824 */ /* 0x000fe200078e00ff */
[----:B------:R-:W-:-:S02]  /*0ed0*/  IADD3 R9, R212, -R9, RZ ;  /* 0x80000009d4097210 */ /* 0x000fc40007ffe0ff */
[----:B------:R-:W-:Y:S02]  /*0ee0*/  LEA R226, R3, R4, 0x3 ;  /* 0x0000000403e27211 */ /* 0x000fe400078e18ff */
[----:B------:R-:W-:Y:S01]  /*0ef0*/  LOP3.LUT R3, R228, 0x1c0, RZ, 0xc0, !PT ;  /* 0x000001c0e4037812 */ /* 0x000fe200078ec0ff */
[----:B------:R-:W-:Y:S01]  /*0f00*/  IMAD R225, R9, R12, 0x80 ;  /* 0x0000008009e17424 */ /* 0x000fe200078e020c */
[----:B------:R-:W-:Y:S02]  /*0f10*/  LOP3.LUT R193, R193, 0x1c0, RZ, 0xc0, !PT ;  /* 0x000001c0c1c17812 */ /* 0x000fe400078ec0ff */
[----:B------:R-:W-:Y:S02]  /*0f20*/  LOP3.LUT R192, R192, 0x1c0, RZ, 0xc0, !PT ;  /* 0x000001c0c0c07812 */ /* 0x000fe400078ec0ff */
[----:B------:R-:W-:Y:S02]  /*0f30*/  SHF.L.U32 R0, R0, 0x6, RZ ;  /* 0x0000000600007819 */ /* 0x000fe400000006ff */
[----:B------:R-:W-:-:S02]  /*0f40*/  SHF.L.U32 R2, R2, 0x3, RZ ;  /* 0x0000000302027819 */ /* 0x000fc400000006ff */
[----:B------:R-:W-:Y:S02]  /*0f50*/  LOP3.LUT R159, R159, 0x1c0, RZ, 0xc0, !PT ;  /* 0x000001c09f9f7812 */ /* 0x000fe400078ec0ff */
[----:B------:R-:W-:Y:S02]  /*0f60*/  SHF.R.U32.HI R198, RZ, 0x3, R3 ;  /* 0x00000003ffc67819 */ /* 0x000fe40000011603 */
[--C-:B------:R-:W-:Y:S02]  /*0f70*/  LOP3.LUT R201, R3, 0x38, R16.reuse, 0xf8, !PT ;  /* 0x0000003803c97812 */ /* 0x100fe400078ef810 */
[----:B------:R-:W-:Y:S02]  /*0f80*/  SHF.R.U32.HI R11, RZ, 0x3, R193 ;  /* 0x00000003ff0b7819 */ /* 0x000fe400000116c1 */
[----:B------:R-:W-:Y:S02]  /*0f90*/  LOP3.LUT R4, R193, 0x38, R16, 0xf8, !PT ;  /* 0x00000038c1047812 */ /* 0x000fe400078ef810 */
[----:B------:R-:W-:-:S02]  /*0fa0*/  SHF.R.U32.HI R9, RZ, 0x3, R192 ;  /* 0x00000003ff097819 */ /* 0x000fc400000116c0 */
[----:B------:R-:W-:Y:S02]  /*0fb0*/  LOP3.LUT R3, R192, 0x38, R16, 0xf8, !PT ;  /* 0x00000038c0037812 */ /* 0x000fe400078ef810 */
[----:B------:R-:W-:Y:S02]  /*0fc0*/  LOP3.LUT R197, R5, 0xfffffe00, RZ, 0xc0, !PT ;  /* 0xfffffe0005c57812 */ /* 0x000fe400078ec0ff */
[----:B------:R-:W-:Y:S02]  /*0fd0*/  LOP3.LUT R196, R0, 0xfffffe00, RZ, 0xc0, !PT ;  /* 0xfffffe0000c47812 */ /* 0x000fe400078ec0ff */
[----:B------:R-:W-:Y:S02]  /*0fe0*/  LOP3.LUT R199, R2, 0xfffffe00, RZ, 0xc0, !PT ;  /* 0xfffffe0002c77812 */ /* 0x000fe400078ec0ff */
[----:B------:R-:W-:Y:S02]  /*0ff0*/  IADD3 R23, R18, 0x20, RZ ;  /* 0x0000002012177810 */ /* 0x000fe40007ffe0ff */
[----:B------:R-:W-:-:S02]  /*1000*/  SHF.R.U32.HI R229, RZ, 0x3, R159 ;  /* 0x00000003ffe57819 */ /* 0x000fc4000001169f */
[----:B------:R-:W-:Y:S01]  /*1010*/  LOP3.LUT R8, R159, 0x38, R16, 0xf8, !PT ;  /* 0x000000389f087812 */ /* 0x000fe200078ef810 */
[----:B------:R-:W-:Y:S01]  /*1020*/  IMAD.SHL.U32 R214, R23, 0x2, RZ ;  /* 0x0000000217d67824 */ /* 0x000fe200078e00ff */
[----:B------:R-:W-:Y:S02]  /*1030*/  LOP3.LUT R195, R7, 0xfffffe00, RZ, 0xc0, !PT ;  /* 0xfffffe0007c37812 */ /* 0x000fe400078ec0ff */
[----:B------:R-:W-:Y:S02]  /*1040*/  LOP3.LUT R4, R197, R4, R11, 0xf6, !PT ;  /* 0x00000004c5047212 */ /* 0x000fe400078ef60b */
[----:B------:R-:W-:Y:S02]  /*1050*/  LOP3.LUT R216, R196, R3, R9, 0xf6, !PT ;  /* 0x00000003c4d87212 */ /* 0x000fe400078ef609 */
[----:B------:R-:W-:Y:S01]  /*1060*/  LOP3.LUT R201, R199, R201, R198, 0xf6, !PT ;  /* 0x000000c9c7c97212 */ /* 0x000fe200078ef6c6 */
[----:B------:R-:W-:Y:S01]  /*1070*/  IMAD R217, R4, 0x2, R211 ;  /* 0x0000000204d97824 */ /* 0x000fe200078e02d3 */
[----:B------:R-:W-:Y:S01]  /*1080*/  SHF.R.S32.HI R10, RZ, 0x1f, R23 ;  /* 0x0000001fff0a7819 */ /* 0x000fe20000011417 */
[----:B------:R-:W-:Y:S01]  /*1090*/  IMAD R216, R216, 0x2, R211 ;  /* 0x00000002d8d87824 */ /* 0x000fe200078e02d3 */
[----:B------:R-:W-:-:S02]  /*10a0*/  LOP3.LUT R8, R195, R8, R229, 0xf6, !PT ;  /* 0x00000008c3087212 */ /* 0x000fc400078ef6e5 */
[----:B------:R-:W-:Y:S02]  /*10b0*/  SHF.R.S32.HI R227, RZ, 0x1f, R153 ;  /* 0x0000001fffe37819 */ /* 0x000fe40000011499 */
[----:B------:R-:W-:Y:S02]  /*10c0*/  SHF.R.S32.HI R19, RZ, 0x1f, R18 ;  /* 0x0000001fff137819 */ /* 0x000fe40000011412 */
[----:B------:R-:W-:Y:S02]  /*10d0*/  SHF.R.S32.HI R17, RZ, 0x1f, R16 ;  /* 0x0000001fff117819 */ /* 0x000fe40000011410 */
[----:B------:R-:W-:Y:S02]  /*10e0*/  SHF.R.S32.HI R2, RZ, 0x1f, R22 ;  /* 0x0000001fff027819 */ /* 0x000fe40000011416 */
[----:B------:R-:W-:Y:S02]  /*10f0*/  SHF.L.U64.HI R213, R23, 0x1, R10 ;  /* 0x0000000117d57819 */ /* 0x000fe4000001020a */
[----:B------:R-:W-:-:S02]  /*1100*/  LEA R200, R201, R211, 0x1 ;  /* 0x000000d3c9c87211 */ /* 0x000fc400078e08ff */
[----:B------:R-:W-:Y:S02]  /*1110*/  LEA R215, R8, R211, 0x1 ;  /* 0x000000d308d77211 */ /* 0x000fe400078e08ff */
[----:B--2---:R-:W-:-:S07]  /*1120*/  LOP3.LUT R157, R14, 0x1, RZ, 0xfc, !PT ;  /* 0x000000010e9d7812 */ /* 0x004fce00078efcff */
.L_x_676:
[----:B0-----:R-:W0:Y:S02]  /*1130*/  LDC.64 R4, c[0x0][0xc88] ;  /* 0x00032200ff047b82 */ /* 0x001e240000000a00 */
[----:B0-----:R-:W-:-:S05]  /*1140*/  IMAD.WIDE R4, R43, 0x4, R4 ;  /* 0x000000042b047825 */ /* 0x001fca00078e0204 */
[----:B--2---:R-:W2:Y:S01]  /*1150*/  LDG.E R206, desc[UR38][R4.64] ;  /* 0x0000002604ce7981 */ /* 0x004ea2000c1e1900 */
[----:B------:R-:W-:Y:S05]  /*1160*/  YIELD ;  /* 0x0000000000007946 */ /* 0x000fea0003800000 */
[----:B------:R-:W-:Y:S01]  /*1170*/  ULDC.64 UR4, c[0x0][0xa28] ;  /* 0x00028a0000047ab9 */ /* 0x000fe20000000a00 */
[----:B------:R-:W-:Y:S01]  /*1180*/  ULDC.64 UR8, c[0x0][0xa18] ;  /* 0x0002860000087ab9 */ /* 0x000fe20000000a00 */
[----:B------:R-:W-:Y:S01]  /*1190*/  ISETP.NE.U32.AND P1, PT, RZ, UR4, PT ;  /* 0x00000004ff007c0c */ /* 0x000fe2000bf25070 */
[----:B------:R-:W-:Y:S01]  /*11a0*/  ULDC.64 UR6, c[0x0][0xa08] ;  /* 0x0002820000067ab9 */ /* 0x000fe20000000a00 */
[----:B------:R-:W-:Y:S01]  /*11b0*/  MOV R0, RZ ;  /* 0x000000ff00007202 */ /* 0x000fe20000000f00 */
[----:B------:R-:W-:Y:S01]  /*11c0*/  IMAD.MOV.U32 R30, RZ, RZ, RZ ;  /* 0x000000ffff1e7224 */ /* 0x000fe200078e00ff */
[----:B------:R-:W-:-:S02]  /*11d0*/  ISETP.NE.AND.EX P1, PT, RZ, UR5, PT, P1 ;  /* 0x00000005ff007c0c */ /* 0x000fc4000bf25310 */
[----:B------:R-:W-:-:S04]  /*11e0*/  ISETP.NE.U32.AND P0, PT, RZ, UR6, PT ;  /* 0x00000006ff007c0c */ /* 0x000fc8000bf05070 */
[----:B------:R-:W-:Y:S02]  /*11f0*/  ISETP.NE.AND.EX P0, PT, RZ, UR7, PT, P0 ;  /* 0x00000007ff007c0c */ /* 0x000fe4000bf05300 */
[----:B--2---:R-:W-:Y:S01]  /*1200*/  SHF.R.S32.HI R209, RZ, 0x1f, R206 ;  /* 0x0000001fffd17819 */ /* 0x004fe200000114ce */
[----:B------:R-:W-:-:S04]  /*1210*/  IMAD.SHL.U32 R204, R206, 0x4, RZ ;  /* 0x00000004cecc7824 */ /* 0x000fc800078e00ff */
[C---:B------:R-:W-:Y:S02]  /*1220*/  @P1 LEA R6, P2, R206.reuse, UR4, 0x2 ;  /* 0x00000004ce061c11 */ /* 0x040fe4000f8410ff */
[C-C-:B------:R-:W-:Y:S02]  /*1230*/  SHF.L.U64.HI R205, R206.reuse, 0x2, R209.reuse ;  /* 0x00000002cecd7819 */ /* 0x140fe400000102d1 */
[----:B----4-:R-:W-:Y:S02]  /*1240*/  @P1 LEA.HI.X R7, R206, UR5, R209, 0x2, P2 ;  /* 0x00000005ce071c11 */ /* 0x010fe400090f14d1 */
[----:B------:R-:W-:Y:S01]  /*1250*/  ISETP.NE.U32.AND P2, PT, RZ, UR8, PT ;  /* 0x00000008ff007c0c */ /* 0x000fe2000bf45070 */
[----:B------:R-:W-:Y:S01]  /*1260*/  ULDC UR4, c[0x0][0x288] ;  /* 0x0000a20000047ab9 */ /* 0x000fe20000000800 */
[----:B------:R-:W-:Y:S01]  /*1270*/  IADD3 R8, P3, R204, UR6, RZ ;  /* 0x00000006cc087c10 */ /* 0x000fe2000ff7e0ff */
[----:B------:R0:W5:Y:S01]  /*1280*/  @P1 LDG.E R0, desc[UR38][R6.64] ;  /* 0x0000002606001981 */ /* 0x000162000c1e1900 */
[----:B------:R-:W-:Y:S01]  /*1290*/  ISETP.NE.AND.EX P2, PT, RZ, UR9, PT, P2 ;  /* 0x00000009ff007c0c */ /* 0x000fe2000bf45320 */
[----:B------:R-:W-:Y:S01]  /*12a0*/  IMAD.U32 R95, RZ, RZ, UR4 ;  /* 0x00000004ff5f7e24 */ /* 0x000fe2000f8e00ff */
[----:B------:R-:W-:Y:S01]  /*12b0*/  IADD3.X R9, R205, UR7, RZ, P3, !PT ;  /* 0x00000007cd097c10 */ /* 0x000fe20009ffe4ff */
[----:B------:R-:W-:-:S04]  /*12c0*/  ULDC.64 UR4, c[0x0][0x418] ;  /* 0x0001060000047ab9 */ /* 0x000fc80000000a00 */
[----:B------:R0:W5:Y:S06]  /*12d0*/  @P0 LDG.E R30, desc[UR38][R8.64] ;  /* 0x00000026081e0981 */ /* 0x00016c000c1e1900 */
[----:B------:R-:W-:-:S04]  /*12e0*/  @P2 IADD3 R4, P1, R204, UR8, RZ ;  /* 0x00000008cc042c10 */ /* 0x000fc8000ff3e0ff */
[----:B------:R-:W-:-:S05]  /*12f0*/  @P2 IADD3.X R5, R205, UR9, RZ, P1, !PT ;  /* 0x00000009cd052c10 */ /* 0x000fca0008ffe4ff */
[----:B------:R0:W5:Y:S01]  /*1300*/  @P2 LDG.E R95, desc[UR38][R4.64] ;  /* 0x00000026045f2981 */ /* 0x000162000c1e1900 */
[----:B------:R-:W-:-:S03]  /*1310*/  UISETP.NE.U32.AND UP0, UPT, UR4, URZ, UPT ;  /* 0x0000003f0400728c */ /* 0x000fc6000bf05070 */
[----:B------:R-:W-:Y:S01]  /*1320*/  ULDC UR4, c[0x0][0x424] ;  /* 0x0001090000047ab9 */ /* 0x000fe20000000800 */
[----:B------:R-:W-:-:S03]  /*1330*/  UISETP.NE.AND.EX UP0, UPT, UR5, URZ, UPT, UP0 ;  /* 0x0000003f0500728c */ /* 0x000fc6000bf05300 */
[----:B------:R-:W-:Y:S01]  /*1340*/  ULDC UR5, c[0x0][0x2f0] ;  /* 0x0000bc0000057ab9 */ /* 0x000fe20000000800 */
[----:B------:R-:W-:-:S04]  /*1350*/  USEL UR4, UR4, 0x1, UP0 ;  /* 0x0000000104047887 */ /* 0x000fc80008000000 */
[----:B------:R-:W-:-:S03]  /*1360*/  UIMAD UR4, UR4, UR5, URZ ;  /* 0x00000005040472a4 */ /* 0x000fc6000f8e023f */
[----:B------:R-:W-:Y:S02]  /*1370*/  ULDC UR5, c[0x0][0x348] ;  /* 0x0000d20000057ab9 */ /* 0x000fe40000000800 */
[----:B------:R-:W-:Y:S01]  /*1380*/  MOV R25, UR5 ;  /* 0x0000000500197c02 */ /* 0x000fe20008000f00 */
[----:B------:R-:W-:Y:S02]  /*1390*/  IMAD.U32 R29, RZ, RZ, UR4 ;  /* 0x00000004ff1d7e24 */ /* 0x000fe4000f8e00ff */
[----:B------:R-:W-:Y:S01]  /*13a0*/  IMAD.MOV.U32 R26, RZ, RZ, R206 ;  /* 0x000000ffff1a7224 */ /* 0x000fe200078e00ce */
[----:B0--3--:R-:W-:Y:S06]  /*13b0*/  @P2 BRA `(.L_x_481) ;  /* 0x0000000000242947 */ /* 0x009fec0003800000 */
[----:B------:R-:W-:Y:S02]  /*13c0*/  ULDC.64 UR4, c[0x0][0xa00] ;  /* 0x0002800000047ab9 */ /* 0x000fe40000000a00 */
[----:B------:R-:W-:-:S04]  /*13d0*/  ISETP.NE.U32.AND P1, PT, RZ, UR4, PT ;  /* 0x00000004ff007c0c */ /* 0x000fc8000bf25070 */
[----:B------:R-:W-:-:S13]  /*13e0*/  ISETP.NE.AND.EX P1, PT, RZ, UR5, PT, P1 ;  /* 0x00000005ff007c0c */ /* 0x000fda000bf25310 */
[----:B------:R-:W-:Y:S05]  /*13f0*/  @!P1 BRA `(.L_x_481) ;  /* 0x0000000000149947 */ /* 0x000fea0003800000 */
[----:B------:R-:W0:Y:S02]  /*1400*/  LDC.64 R4, c[0x0][0xa00] ;  /* 0x00028000ff047b82 */ /* 0x000e240000000a00 */
[----:B0-----:R-:W-:-:S05]  /*1410*/  IMAD.WIDE R4, R26, 0x4, R4 ;  /* 0x000000041a047825 */ /* 0x001fca00078e0204 */
[----:B-----5:R-:W2:Y:S04]  /*1420*/  LDG.E R95, desc[UR38][R4.64] ;  /* 0x00000026045f7981 */ /* 0x020ea8000c1e1900 */
[----:B------:R-:W2:Y:S02]  /*1430*/  LDG.E R6, desc[UR38][R4.64+0x4] ;  /* 0x0000042604067981 */ /* 0x000ea4000c1e1900 */
[----:B--2---:R-:W-:-:S07]  /*1440*/  IADD3 R95, -R95, R6, RZ ;  /* 0x000000065f5f7210 */ /* 0x004fce0007ffe1ff */
.L_x_481:
[----:B------:R-:W-:Y:S01]  /*1450*/  ULDC.64 UR4, c[0x0][0xa20] ;  /* 0x0002880000047ab9 */ /* 0x000fe20000000a00 */
[----:B------:R-:W-:Y:S01]  /*1460*/  IMAD.MOV.U32 R208, RZ, RZ, R41 ;  /* 0x000000ffffd07224 */ /* 0x000fe200078e0029 */
[----:B------:R-:W-:Y:S01]  /*1470*/  ISETP.NE.U32.AND P1, PT, RZ, UR4, PT ;  /* 0x00000004ff007c0c */ /* 0x000fe2000bf25070 */
[----:B------:R-:W-:-:S03]  /*1480*/  IMAD.MOV.U32 R203, RZ, RZ, R42 ;  /* 0x000000ffffcb7224 */ /* 0x000fc600078e002a */
[----:B------:R-:W-:-:S13]  /*1490*/  ISETP.NE.AND.EX P1, PT, RZ, UR5, PT, P1 ;  /* 0x00000005ff007c0c */ /* 0x000fda000bf25310 */
[----:B------:R-:W-:Y:S05]  /*14a0*/  @!P1 BRA `(.L_x_482) ;  /* 0x0000000000109947 */ /* 0x000fea0003800000 */
[----:B------:R-:W-:-:S04]  /*14b0*/  IADD3 R4, P0, R204, UR4, RZ ;  /* 0x00000004cc047c10 */ /* 0x000fc8000ff1e0ff */
[----:B------:R-:W-:-:S05]  /*14c0*/  IADD3.X R5, R205, UR5, RZ, P0, !PT ;  /* 0x00000005cd057c10 */ /* 0x000fca00087fe4ff */
[----:B------:R0:W5:Y:S01]  /*14d0*/  LDG.E R29, desc[UR38][R4.64] ;  /* 0x00000026041d7981 */ /* 0x000162000c1e1900 */
[----:B------:R-:W-:Y:S05]  /*14e0*/  BRA `(.L_x_483) ;  /* 0x0000000000107947 */ /* 0x000fea0003800000 */
.L_x_482:
[----:B------:R-:W-:Y:S05]  /*14f0*/  @!P0 BRA `(.L_x_483) ;  /* 0x00000000000c8947 */ /* 0x000fea0003800000 */
[----:B------:R-:W2:Y:S04]  /*1500*/  LDG.E R4, desc[UR38][R8.64] ;  /* 0x0000002608047981 */ /* 0x000ea8000c1e1900 */
[----:B------:R-:W2:Y:S02]  /*1510*/  LDG.E R29, desc[UR38][R8.64+0x4] ;  /* 0x00000426081d7981 */ /* 0x000ea4000c1e1900 */
[----:B--2---:R-:W-:-:S07]  /*1520*/  IADD3 R29, -R4, R29, RZ ;  /* 0x0000001d041d7210 */ /* 0x004fce0007ffe1ff */
.L_x_483:
[----:B------:R-:W-:Y:S02]  /*1530*/  ULDC.64 UR4, c[0x0][0xa10] ;  /* 0x0002840000047ab9 */ /* 0x000fe40000000a00 */
[----:B------:R-:W-:-:S04]  /*1540*/  ISETP.NE.U32.AND P0, PT, RZ, UR4, PT ;  /* 0x00000004ff007c0c */ /* 0x000fc8000bf05070 */
[----:B------:R-:W-:Y:S01]  /*1550*/  ISETP.NE.AND.EX P0, PT, RZ, UR5, PT, P0 ;  /* 0x00000005ff007c0c */ /* 0x000fe2000bf05300 */
[----:B-----5:R-:W-:Y:S01]  /*1560*/  IMAD.IADD R10, R29, 0x1, -R0 ;  /* 0x000000011d0a7824 */ /* 0x020fe200078e0a00 */
[----:B------:R-:W-:-:S11]  /*1570*/  ULDC.64 UR4, c[0x0][0xa30] ;  /* 0x00028c0000047ab9 */ /* 0x000fd60000000a00 */
[----:B0-----:R-:W0:Y:S02]  /*1580*/  @P0 LDC.64 R4, c[0x0][0xa10] ;  /* 0x00028400ff040b82 */ /* 0x001e240000000a00 */
[----:B0-----:R-:W-:-:S05]  /*1590*/  @P0 IMAD.WIDE R4, R26, 0x4, R4 ;  /* 0x000000041a040825 */ /* 0x001fca00078e0204 */
[----:B------:R-:W2:Y:S04]  /*15a0*/  @P0 LDG.E R3, desc[UR38][R4.64] ;  /* 0x0000002604030981 */ /* 0x000ea8000c1e1900 */
[----:B------:R-:W2:Y:S01]  /*15b0*/  @P0 LDG.E R8, desc[UR38][R4.64+0x4] ;  /* 0x0000042604080981 */ /* 0x000ea2000c1e1900 */
[----:B------:R-:W-:Y:S01]  /*15c0*/  IADD3 R27, -R10, RZ, RZ ;  /* 0x000000ff0a1b7210 */ /* 0x000fe20007ffe1ff */
[----:B------:R-:W-:Y:S01]  /*15d0*/  IMAD.MOV.U32 R24, RZ, RZ, R29 ;  /* 0x000000ffff187224 */ /* 0x000fe200078e001d */
[----:B------:R-:W-:Y:S02]  /*15e0*/  ISETP.NE.U32.AND P1, PT, RZ, UR4, PT ;  /* 0x00000004ff007c0c */ /* 0x000fe4000bf25070 */
[----:B------:R-:W-:Y:S02]  /*15f0*/  VIMNMX R27, RZ, R27, !PT ;  /* 0x0000001bff1b7248 */ /* 0x000fe40007fe0100 */
[----:B------:R-:W-:-:S13]  /*1600*/  ISETP.NE.AND.EX P1, PT, RZ, UR5, PT, P1 ;  /* 0x00000005ff007c0c */ /* 0x000fda000bf25310 */
[----:B------:R-:W-:-:S04]  /*1610*/  @P1 IADD3 R6, P2, R204, UR4, RZ ;  /* 0x00000004cc061c10 */ /* 0x000fc8000ff5e0ff */
[----:B------:R-:W-:-:S05]  /*1620*/  @P1 IADD3.X R7, R205, UR5, RZ, P2, !PT ;  /* 0x00000005cd071c10 */ /* 0x000fca00097fe4ff */
[----:B------:R0:W5:Y:S01]  /*1630*/  @P1 LDG.E R24, desc[UR38][R6.64] ;  /* 0x0000002606181981 */ /* 0x000162000c1e1900 */
[----:B--2---:R-:W-:-:S05]  /*1640*/  @P0 IADD3 R25, -R3, R8, RZ ;  /* 0x0000000803190210 */ /* 0x004fca0007ffe1ff */
[----:B------:R-:W-:-:S04]  /*1650*/  IMAD.IADD R96, R10, 0x1, R25 ;  /* 0x000000010a607824 */ /* 0x000fc800078e0219 */
[----:B------:R-:W-:-:S05]  /*1660*/  VIADD R0, R96, 0x7f ;  /* 0x0000007f60007836 */ /* 0x000fca0000000000 */
[----:B------:R-:W-:-:S04]  /*1670*/  SHF.R.S32.HI R3, RZ, 0x1f, R0 ;  /* 0x0000001fff037819 */ /* 0x000fc80000011400 */
[----:B------:R-:W-:-:S04]  /*1680*/  LEA.HI R3, R3, R0, RZ, 0x7 ;  /* 0x0000000003037211 */ /* 0x000fc800078f38ff */
[----:B------:R-:W-:Y:S02]  /*1690*/  LOP3.LUT R0, R3, 0xffffff80, RZ, 0xc0, !PT ;  /* 0xffffff8003007812 */ /* 0x000fe400078ec0ff */
[----:B------:R-:W-:Y:S02]  /*16a0*/  SHF.R.S32.HI R210, RZ, 0x7, R3 ;  /* 0x00000007ffd27819 */ /* 0x000fe40000011403 */
[----:B------:R-:W-:-:S04]  /*16b0*/  VIADDMNMX R0, R0, -R10, R25, PT ;  /* 0x8000000a00007246 */ /* 0x000fc80003800119 */
[----:B------:R-:W-:Y:S02]  /*16c0*/  ISETP.GT.AND P0, PT, R0, R27, PT ;  /* 0x0000001b0000720c */ /* 0x000fe40003f04270 */
[----:B------:R-:W-:-:S05]  /*16d0*/  SHF.R.U32.HI R27, RZ, 0x7, R27 ;  /* 0x00000007ff1b7819 */ /* 0x000fca000001161b */
[----:B------:R-:W-:-:S06]  /*16e0*/  IMAD.MOV.U32 R28, RZ, RZ, R27 ;  /* 0x000000ffff1c7224 */ /* 0x000fcc00078e001b */
[----:B------:R-:W-:-:S05]  /*16f0*/  @P0 VIADD R0, R0, 0x7f ;  /* 0x0000007f00000836 */ /* 0x000fca0000000000 */
[----:B------:R-:W-:-:S04]  /*1700*/  @P0 SHF.R.S32.HI R5, RZ, 0x1f, R0 ;  /* 0x0000001fff050819 */ /* 0x000fc80000011400 */
[----:B------:R-:W-:-:S04]  /*1710*/  @P0 LEA.HI R5, R5, R0, RZ, 0x7 ;  /* 0x0000000005050211 */ /* 0x000fc800078f38ff */
[----:B------:R-:W-:Y:S02]  /*1720*/  @P0 SHF.R.S32.HI R28, RZ, 0x7, R5 ;  /* 0x00000007ff1c0819 */ /* 0x000fe40000011405 */
[----:B------:R-:W-:Y:S02]  /*1730*/  PLOP3.LUT P0, PT, PT, PT, PT, 0x80, 0x0 ;  /* 0x000000000000781c */ /* 0x000fe40003f0f070 */
[----:B------:R-:W-:-:S13]  /*1740*/  ISETP.GT.AND P1, PT, R28, R27, PT ;  /* 0x0000001b1c00720c */ /* 0x000fda0003f24270 */
[----:B0-----:R-:W-:Y:S05]  /*1750*/  @!P1 BRA `(.L_x_484) ;  /* 0x00000068004c9947 */ /* 0x001fea0003800000 */
[----:B------:R-:W-:Y:S01]  /*1760*/  IADD3 R0, R156, 0x18400, RZ ;  /* 0x000184009c007810 */ /* 0x000fe20007ffe0ff */
[----:B------:R-:W-:Y:S03]  /*1770*/  BSSY B6, `(.L_x_485) ;  /* 0x0000013000067945 */ /* 0x000fe60003800000 */
[----:B------:R-:W-:-:S13]  /*1780*/  LOP3.LUT P0, RZ, R0, 0x3ff, RZ, 0xc0, !PT ;  /* 0x000003ff00ff7812 */ /* 0x000fda000780c0ff */
[----:B------:R-:W-:Y:S05]  /*1790*/  @!P0 BRA `(.L_x_486) ;  /* 0x0000000000408947 */ /* 0x000fea0003800000 */
        /* <DEDUP_REMOVED lines=10> */
[----:B------:R-:W-:Y:S01]  /*1840*/  MOV R11, UR7 ;  /* 0x00000007000b7c02 */ /* 0x000fe20008000f00 */
[----:B------:R-:W-:Y:S01]  /*1850*/  IMAD.MOV.U32 R8, RZ, RZ, 0x70 ;  /* 0x00000070ff087424 */ /* 0x000fe200078e00ff */
[----:B------:R-:W-:Y:S01]  /*1860*/  MOV R13, RZ ;  /* 0x000000ff000d7202 */ /* 0x000fe20000000f00 */
[----:B0-----:R-:W-:-:S07]  /*1870*/  IMAD.MOV.U32 R12, RZ, RZ, 0x1 ;  /* 0x00000001ff0c7424 */ /* 0x001fce00078e00ff */
[----:B------:R-:W-:-:S07]  /*1880*/  LEPC R20, `(.L_x_486) ;  /* 0x000000001014794e */ /* 0x000fce0000000000 */
[----:B-1---5:R-:W-:Y:S05]  /*1890*/  CALL.ABS.NOINC R14 ;  /* 0x000000000e007343 */ /* 0x022fea0003c00000 */
.L_x_486:
[----:B------:R-:W-:Y:S05]  /*18a0*/  BSYNC B6 ;  /* 0x0000000000067941 */ /* 0x000fea0003800000 */
.L_x_485:
[----:B------:R-:W-:Y:S01]  /*18b0*/  VIADD R0, R156, 0x400 ;  /* 0x000004009c007836 */ /* 0x000fe20000000000 */
[----:B------:R-:W-:Y:S04]  /*18c0*/  BSSY B6, `(.L_x_487) ;  /* 0x0000013000067945 */ /* 0x000fe80003800000 */
[----:B------:R-:W-:-:S13]  /*18d0*/  LOP3.LUT P0, RZ, R0, 0x3ff, RZ, 0xc0, !PT ;  /* 0x000003ff00ff7812 */ /* 0x000fda000780c0ff */
[----:B------:R-:W-:Y:S05]  /*18e0*/  @!P0 BRA `(.L_x_488) ;  /* 0x0000000000408947 */ /* 0x000fea0003800000 */
[----:B------:R-:W-:Y:S01]  /*18f0*/  MOV R0, 0x0 ;  /* 0x0000000000007802 */ /* 0x000fe20000000f00 */
[----:B------:R-:W-:Y:S01]  /*1900*/  ULDC.64 UR4, c[0x4][0x80] ;  /* 0x0100200000047ab9 */ /* 0x000fe20000000a00 */
[----:B------:R-:W-:Y:S01]  /*1910*/  ULDC.64 UR6, c[0x4][0x18] ;  /* 0x0100060000067ab9 */ /* 0x000fe20000000a00 */
[----:B------:R-:W-:Y:S01]  /*1920*/  IMAD.U32 R4, RZ, RZ, UR4 ;  /* 0x00000004ff047e24 */ /* 0x000fe2000f8e00ff */
[----:B------:R0:W1:Y:S01]  /*1930*/  LDC.64 R14, c[0x4][R0] ;  /* 0x01000000000e7b82 */ /* 0x0000620000000a00 */
[----:B------:R-:W-:Y:S01]  /*1940*/  MOV R5, UR5 ;  /* 0x0000000500057c02 */ /* 0x000fe20008000f00 */
[----:B------:R-:W-:Y:S01]  /*1950*/  ULDC.64 UR4, c[0x4][0x88] ;  /* 0x0100220000047ab9 */ /* 0x000fe20000000a00 */
[----:B------:R-:W-:Y:S01]  /*1960*/  MOV R10, UR6 ;  /* 0x00000006000a7c02 */ /* 0x000fe20008000f00 */
[----:B------:R-:W-:Y:S01]  /*1970*/  IMAD.U32 R6, RZ, RZ, UR4 ;  /* 0x00000004ff067e24 */ /* 0x000fe2000f8e00ff */
[----:B------:R-:W-:Y:S01]  /*1980*/  MOV R12, 0x1 ;  /* 0x00000001000c7802 */ /* 0x000fe20000000f00 */
[----:B------:R-:W-:-:S02]  /*1990*/  IMAD.U32 R7, RZ, RZ, UR5 ;  /* 0x00000005ff077e24 */ /* 0x000fc4000f8e00ff */
[----:B------:R-:W-:Y:S02]  /*19a0*/  IMAD.U32 R11, RZ, RZ, UR7 ;  /* 0x00000007ff0b7e24 */ /* 0x000fe4000f8e00ff */
[----:B------:R-:W-:Y:S02]  /*19b0*/  IMAD.MOV.U32 R8, RZ, RZ, 0x70 ;  /* 0x00000070ff087424 */ /* 0x000fe400078e00ff */
[----:B0-----:R-:W-:-:S07]  /*19c0*/  IMAD.MOV.U32 R13, RZ, RZ, RZ ;  /* 0x000000ffff0d7224 */ /* 0x001fce00078e00ff */
[----:B------:R-:W-:-:S07]  /*19d0*/  LEPC R20, `(.L_x_488) ;  /* 0x000000001014794e */ /* 0x000fce0000000000 */
[----:B-1---5:R-:W-:Y:S05]  /*19e0*/  CALL.ABS.NOINC R14 ;  /* 0x000000000e007343 */ /* 0x022fea0003c00000 */
.L_x_488:
[----:B------:R-:W-:Y:S05]  /*19f0*/  BSYNC B6 ;  /* 0x0000000000067941 */ /* 0x000fea0003800000 */
.L_x_487:
[----:B------:R-:W-:Y:S01]  /*1a00*/  ULDC.64 UR4, c[0x0][0x9f8] ;  /* 0x00027e0000047ab9 */ /* 0x000fe20000000a00 */
[----:B------:R-:W0:Y:S01]  /*1a10*/  LDC R37, c[0x0][0x3f4] ;  /* 0x0000fd00ff257b82 */ /* 0x000e220000000800 */
[----:B------:R-:W-:-:S04]  /*1a20*/  ISETP.NE.U32.AND P0, PT, RZ, UR4, PT ;  /* 0x00000004ff007c0c */ /* 0x000fc8000bf05070 */
[----:B------:R-:W-:-:S03]  /*1a30*/  ISETP.NE.AND.EX P0, PT, RZ, UR5, PT, P0 ;  /* 0x00000005ff007c0c */ /* 0x000fc6000bf05300 */
[----:B------:R-:W1:Y:S08]  /*1a40*/  LDC.64 R14, c[0x0][0x3f8] ;  /* 0x0000fe00ff0e7b82 */ /* 0x000e700000000a00 */
[----:B------:R-:W2:Y:S02]  /*1a50*/  LDC.64 R34, c[0x0][0x408] ;  /* 0x00010200ff227b82 */ /* 0x000ea40000000a00 */
[----:B------:R-:W-:-:S04]  /*1a60*/  @P0 IADD3 R4, P1, R204, UR4, RZ ;  /* 0x00000004cc040c10 */ /* 0x000fc8000ff3e0ff */
[----:B------:R-:W-:-:S05]  /*1a70*/  @P0 IADD3.X R5, R205, UR5, RZ, P1, !PT ;  /* 0x00000005cd050c10 */ /* 0x000fca0008ffe4ff */
[----:B------:R3:W4:Y:S01]  /*1a80*/  @P0 LDG.E R26, desc[UR38][R4.64] ;  /* 0x00000026041a0981 */ /* 0x000722000c1e1900 */
[----:B0-----:R-:W-:Y:S01]  /*1a90*/  ISETP.GE.AND P0, PT, R16, R37, PT ;  /* 0x000000251000720c */ /* 0x001fe20003f06270 */
[----:B------:R-:W-:Y:S01]  /*1aa0*/  IMAD.IADD R0, R30, 0x1, R29 ;  /* 0x000000011e007824 */ /* 0x000fe200078e021d */
[----:B------:R-:W-:Y:S01]  /*1ab0*/  SHF.R.U32.HI R21, RZ, 0x3, R193 ;  /* 0x00000003ff157819 */ /* 0x000fe200000116c1 */
[----:B------:R-:W0:Y:S01]  /*1ac0*/  S2R R38, SR_TID.X ;  /* 0x0000000000267919 */ /* 0x000e220000002100 */
[----:B------:R-:W-:Y:S01]  /*1ad0*/  SEL R3, R37, RZ, P0 ;  /* 0x000000ff25037207 */ /* 0x000fe20000000000 */
[----:B-1----:R-:W-:Y:S01]  /*1ae0*/  IMAD.WIDE.U32 R6, R153, R14, R18 ;  /* 0x0000000e99067225 */ /* 0x002fe200078e0012 */
[----:B------:R-:W-:Y:S02]  /*1af0*/  SHF.R.U32.HI R20, RZ, 0x3, R192 ;  /* 0x00000003ff147819 */ /* 0x000fe400000116c0 */
[----:B------:R-:W-:Y:S01]  /*1b00*/  SHF.L.U32 R37, R37, 0x1, RZ ;  /* 0x0000000125257819 */ /* 0x000fe200000006ff */
[----:B------:R-:W-:Y:S01]  /*1b10*/  IMAD.IADD R3, R16, 0x1, R3 ;  /* 0x0000000110037824 */ /* 0x000fe200078e0203 */
[----:B------:R-:W-:Y:S01]  /*1b20*/  MOV R84, R6 ;  /* 0x0000000600547202 */ /* 0x000fe20000000f00 */
[C---:B------:R-:W-:Y:S01]  /*1b30*/  IMAD R8, R227.reuse, R14, RZ ;  /* 0x0000000ee3087224 */ /* 0x040fe200078e02ff */
[C---:B--2---:R-:W-:Y:S01]  /*1b40*/  SHF.L.U64.HI R29, R34.reuse, 0x5, R35 ;  /* 0x00000005221d7819 */ /* 0x044fe20000010223 */
[-C--:B------:R-:W-:Y:S01]  /*1b50*/  IMAD R10, R227, R34.reuse, RZ ;  /* 0x00000022e30a7224 */ /* 0x080fe200078e02ff */
[----:B------:R-:W-:Y:S01]  /*1b60*/  SHF.R.S32.HI R6, RZ, 0x1f, R3 ;  /* 0x0000001fff067819 */ /* 0x000fe20000011403 */
[----:B---3--:R-:W-:Y:S01]  /*1b70*/  IMAD.WIDE.U32 R4, R153, R34, R18 ;  /* 0x0000002299047225 */ /* 0x008fe200078e0012 */
[----:B------:R-:W-:-:S02]  /*1b80*/  SHF.L.U64.HI R30, R34, 0x6, R35 ;  /* 0x00000006221e7819 */ /* 0x000fc40000010223 */
[----:B------:R-:W-:Y:S01]  /*1b90*/  LEA.HI R12, R6, R3, RZ, 0x3 ;  /* 0x00000003060c7211 */ /* 0x000fe200078f18ff */
[C---:B------:R-:W-:Y:S01]  /*1ba0*/  IMAD R91, R153.reuse, R35, R10 ;  /* 0x00000023995b7224 */ /* 0x040fe200078e020a */
[----:B------:R-:W-:Y:S01]  /*1bb0*/  SHF.L.U64.HI R31, R34, 0x7, R35 ;  /* 0x00000007221f7819 */ /* 0x000fe20000010223 */
[----:B------:R-:W-:Y:S01]  /*1bc0*/  IMAD.WIDE.U32 R10, R153, R34, R16 ;  /* 0x00000022990a7225 */ /* 0x000fe200078e0010 */
[----:B------:R-:W-:Y:S02]  /*1bd0*/  LOP3.LUT R43, R12, 0xfffffff8, RZ, 0xc0, !PT ;  /* 0xfffffff80c2b7812 */ /* 0x000fe400078ec0ff */
[----:B------:R-:W-:Y:S01]  /*1be0*/  SHF.R.S32.HI R81, RZ, 0x3, R12 ;  /* 0x00000003ff517819 */ /* 0x000fe2000001140c */
[----:B------:R-:W-:Y:S01]  /*1bf0*/  IMAD.IADD R89, R5, 0x1, R91 ;  /* 0x0000000105597824 */ /* 0x000fe200078e025b */
[----:B------:R-:W-:Y:S01]  /*1c00*/  IADD3 R91, R91, R11, RZ ;  /* 0x0000000b5b5b7210 */ /* 0x000fe20007ffe0ff */
[C---:B------:R-:W-:Y:S01]  /*1c10*/  IMAD R87, R153.reuse, R15, R8 ;  /* 0x0000000f99577224 */ /* 0x040fe200078e0208 */
[----:B-----5:R-:W-:Y:S01]  /*1c20*/  SHF.R.S32.HI R11, RZ, 0x1f, R24 ;  /* 0x0000001fff0b7819 */ /* 0x020fe20000011418 */
[----:B------:R-:W-:Y:S01]  /*1c30*/  IMAD.MOV.U32 R88, RZ, RZ, R4 ;  /* 0x000000ffff587224 */ /* 0x000fe200078e0004 */
[----:B------:R-:W-:Y:S01]  /*1c40*/  LEA.HI R4, R6, R3, RZ, 0x6 ;  /* 0x0000000306047211 */ /* 0x000fe200078f30ff */
[----:B------:R-:W-:Y:S01]  /*1c50*/  IMAD.WIDE.U32 R8, R153, R14, R16 ;  /* 0x0000000e99087225 */ /* 0x000fe200078e0010 */
[----:B------:R-:W-:-:S02]  /*1c60*/  LOP3.LUT R3, R12, 0x38, RZ, 0xc0, !PT ;  /* 0x000000380c037812 */ /* 0x000fc400078ec0ff */
[----:B------:R-:W-:Y:S01]  /*1c70*/  IADD3 R85, R7, R87, RZ ;  /* 0x0000005707557210 */ /* 0x000fe20007ffe0ff */
[----:B------:R-:W-:Y:S01]  /*1c80*/  IMAD.MOV.U32 R86, RZ, RZ, R8 ;  /* 0x000000ffff567224 */ /* 0x000fe200078e0008 */
[----:B0-----:R-:W-:Y:S01]  /*1c90*/  SHF.R.U32.HI R38, RZ, 0x7, R38 ;  /* 0x00000007ff267819 */ /* 0x001fe20000011626 */
[----:B------:R-:W-:Y:S01]  /*1ca0*/  IMAD.MOV.U32 R90, RZ, RZ, R10 ;  /* 0x000000ffff5a7224 */ /* 0x000fe200078e000a */
[----:B------:R-:W-:Y:S01]  /*1cb0*/  SHF.L.U32 R4, R4, 0x7, RZ ;  /* 0x0000000704047819 */ /* 0x000fe200000006ff */
[C---:B------:R-:W-:Y:S01]  /*1cc0*/  IMAD R10, R11.reuse, R14, RZ ;  /* 0x0000000e0b0a7224 */ /* 0x040fe200078e02ff */
[----:B------:R-:W-:Y:S01]  /*1cd0*/  ISETP.NE.AND P6, PT, R38, 0x1, PT ;  /* 0x000000012600780c */ /* 0x000fe20003fc5270 */
[----:B------:R-:W-:Y:S01]  /*1ce0*/  IMAD R11, R11, R34, RZ ;  /* 0x000000220b0b7224 */ /* 0x000fe200078e02ff */
[--C-:B------:R-:W-:Y:S01]  /*1cf0*/  LOP3.LUT R5, R193, 0x38, R12.reuse, 0xf8, !PT ;  /* 0x00000038c1057812 */ /* 0x100fe200078ef80c */
[----:B------:R-:W-:Y:S01]  /*1d00*/  IMAD.IADD R87, R87, 0x1, R9 ;  /* 0x0000000157577824 */ /* 0x000fe200078e0209 */
[----:B------:R-:W-:Y:S01]  /*1d10*/  LOP3.LUT R7, R192, 0x38, R12, 0xf8, !PT ;  /* 0x00000038c0077812 */ /* 0x000fe200078ef80c */
[C---:B------:R-:W-:Y:S01]  /*1d20*/  IMAD R39, R24.reuse, R15, R10 ;  /* 0x0000000f18277224 */ /* 0x040fe200078e020a */
[----:B------:R-:W-:Y:S01]  /*1d30*/  LOP3.LUT R8, R159, 0x38, R12, 0xf8, !PT ;  /* 0x000000389f087812 */ /* 0x000fe200078ef80c */
[----:B------:R-:W-:Y:S01]  /*1d40*/  IMAD.WIDE.U32 R84, R24, R14, R84 ;  /* 0x0000000e18547225 */ /* 0x000fe200078e0054 */
[----:B------:R-:W-:-:S02]  /*1d50*/  LOP3.LUT R3, R3, 0x1c0, R228, 0xf8, !PT ;  /* 0x000001c003037812 */ /* 0x000fc400078ef8e4 */
[----:B------:R-:W-:Y:S01]  /*1d60*/  LOP3.LUT R6, R4, 0xffffe000, RZ, 0xc0, !PT ;  /* 0xffffe00004067812 */ /* 0x000fe200078ec0ff */
[C---:B------:R-:W-:Y:S01]  /*1d70*/  IMAD R11, R24.reuse, R35, R11 ;  /* 0x00000023180b7224 */ /* 0x040fe200078e020b */
[----:B------:R-:W-:Y:S01]  /*1d80*/  LOP3.LUT R5, R5, R21, RZ, 0x3c, !PT ;  /* 0x0000001505057212 */ /* 0x000fe200078e3cff */
[----:B------:R-:W-:Y:S05]  /*1d90*/  @!P6 WARPSYNC.ALL ;  /* 0x000000000000e948 */ /* 0x000fea0003800000 */
[----:B------:R-:W-:Y:S01]  /*1da0*/  LOP3.LUT R9, R7, R20, RZ, 0x3c, !PT ;  /* 0x0000001407097212 */ /* 0x000fe200078e3cff */
[----:B------:R-:W-:Y:S01]  /*1db0*/  IMAD.WIDE.U32 R88, R24, R34, R88 ;  /* 0x0000002218587225 */ /* 0x000fe200078e0058 */
[----:B------:R-:W-:Y:S01]  /*1dc0*/  LOP3.LUT R8, R8, R229, RZ, 0x3c, !PT ;  /* 0x000000e508087212 */ /* 0x000fe200078e3cff */
[----:B------:R-:W-:Y:S01]  /*1dd0*/  ULDC UR4, c[0x0][0x2f4] ;  /* 0x0000bd0000047ab9 */ /* 0x000fe20000000800 */
[----:B------:R-:W-:Y:S01]  /*1de0*/  LOP3.LUT R7, R3, R198, RZ, 0x3c, !PT ;  /* 0x000000c603077212 */ /* 0x000fe200078e3cff */
[----:B------:R-:W-:Y:S01]  /*1df0*/  IMAD.WIDE.U32 R86, R24, R14, R86 ;  /* 0x0000000e18567225 */ /* 0x000fe200078e0056 */
[----:B------:R-:W-:-:S02]  /*1e00*/  IADD3 R3, R5, R6, R197 ;  /* 0x0000000605037210 */ /* 0x000fc40007ffe0c5 */
[----:B------:R-:W-:Y:S01]  /*1e10*/  IADD3 R4, R9, R6, R196 ;  /* 0x0000000609047210 */ /* 0x000fe20007ffe0c4 */
[----:B------:R-:W-:Y:S01]  /*1e20*/  IMAD.WIDE.U32 R90, R24, R34, R90 ;  /* 0x00000022185a7225 */ /* 0x000fe200078e005a */
[-C--:B------:R-:W-:Y:S02]  /*1e30*/  IADD3 R5, R8, R6.reuse, R195 ;  /* 0x0000000608057210 */ /* 0x080fe40007ffe0c3 */
[----:B------:R-:W-:Y:S01]  /*1e40*/  IADD3 R6, R7, R6, R199 ;  /* 0x0000000607067210 */ /* 0x000fe20007ffe0c7 */
[----:B------:R-:W-:Y:S01]  /*1e50*/  VIADD R97, R38, 0x8 ;  /* 0x0000000826617836 */ /* 0x000fe20000000000 */
[--C-:B------:R-:W-:Y:S01]  /*1e60*/  SHF.L.U64.HI R7, R14, 0x5, R15.reuse ;  /* 0x000000050e077819 */ /* 0x100fe2000001020f */
[----:B------:R-:W-:Y:S01]  /*1e70*/  IMAD.SHL.U32 R32, R34, 0x20, RZ ;  /* 0x0000002022207824 */ /* 0x000fe200078e00ff */
[--C-:B------:R-:W-:Y:S01]  /*1e80*/  SHF.L.U64.HI R8, R14, 0x6, R15.reuse ;  /* 0x000000060e087819 */ /* 0x100fe2000001020f */
[----:B------:R-:W-:Y:S01]  /*1e90*/  IMAD.SHL.U32 R33, R34, 0x40, RZ ;  /* 0x0000004022217824 */ /* 0x000fe200078e00ff */
[C---:B------:R-:W-:Y:S01]  /*1ea0*/  SHF.L.U64.HI R9, R14.reuse, 0x7, R15 ;  /* 0x000000070e097819 */ /* 0x040fe2000001020f */
[----:B------:R-:W-:Y:S01]  /*1eb0*/  IMAD.IADD R38, R85, 0x1, R39 ;  /* 0x0000000155267824 */ /* 0x000fe200078e0227 */
[C---:B------:R-:W-:Y:S01]  /*1ec0*/  SHF.L.U32 R21, R14.reuse, 0x7, RZ ;  /* 0x000000070e157819 */ /* 0x040fe200000006ff */
[----:B------:R-:W-:Y:S01]  /*1ed0*/  IMAD.SHL.U32 R10, R14, 0x20, RZ ;  /* 0x000000200e0a7824 */ /* 0x000fe200078e00ff */
[----:B------:R-:W-:Y:S01]  /*1ee0*/  SHF.L.U32 R34, R34, 0x7, RZ ;  /* 0x0000000722227819 */ /* 0x000fe200000006ff */
[----:B------:R-:W-:Y:S01]  /*1ef0*/  IMAD.SHL.U32 R20, R14, 0x40, RZ ;  /* 0x000000400e147824 */ /* 0x000fe200078e00ff */
[----:B------:R-:W-:Y:S01]  /*1f00*/  SHF.R.S32.HI R35, RZ, 0x1f, R42 ;  /* 0x0000001fff237819 */ /* 0x000fe2000001142a */
[----:B------:R-:W-:Y:S01]  /*1f10*/  IMAD R36, R202, 0x20, R153 ;  /* 0x00000020ca247824 */ /* 0x000fe200078e0299 */
[----:B------:R-:W-:Y:S01]  /*1f20*/  @!P6 BAR.SYNC.DEFER_BLOCKING 0x9, 0x100 ;  /* 0x024400000000eb1d */ /* 0x000fe20000010000 */
[----:B------:R-:W-:Y:S01]  /*1f30*/  IMAD.IADD R39, R39, 0x1, R87 ;  /* 0x0000000127277824 */ /* 0x000fe200078e0257 */
[----:B------:R-:W-:Y:S01]  /*1f40*/  ISETP.GE.AND P1, PT, R16, UR4, PT ;  /* 0x0000000410007c0c */ /* 0x000fe2000bf26270 */
[----:B------:R-:W-:Y:S01]  /*1f50*/  IMAD.IADD R80, R11, 0x1, R91 ;  /* 0x000000010b507824 */ /* 0x000fe200078e025b */
[----:B------:R-:W-:-:S02]  /*1f60*/  ISETP.GE.AND P2, PT, R22, UR4, PT ;  /* 0x0000000416007c0c */ /* 0x000fc4000bf46270 */
[----:B------:R-:W-:Y:S02]  /*1f70*/  IADD3 R40, R89, R11, RZ ;  /* 0x0000000b59287210 */ /* 0x000fe40007ffe0ff */
[----:B------:R-:W-:Y:S02]  /*1f80*/  SHF.R.S32.HI R83, RZ, 0x1f, R43 ;  /* 0x0000001fff537819 */ /* 0x000fe4000001142b */
[----:B----4-:R-:W-:-:S07]  /*1f90*/  SHF.R.S32.HI R82, RZ, 0x1f, R26 ;  /* 0x0000001fff527819 */ /* 0x010fce000001141a */
.L_x_586:
[----:B------:R-:W0:Y:S01]  /*1fa0*/  LDC R101, c[0x0][0x430] ;  /* 0x00010c00ff657b82 */ /* 0x000e220000000800 */
[----:B------:R-:W-:Y:S02]  /*1fb0*/  VIADD R28, R28, 0xffffffff ;  /* 0xffffffff1c1c7836 */ /* 0x000fe40000000000 */
[----:B------:R-:W-:-:S03]  /*1fc0*/  IMAD.MOV.U32 R102, RZ, RZ, RZ ;  /* 0x000000ffff667224 */ /* 0x000fc600078e00ff */
[----:B------:R-:W-:Y:S02]  /*1fd0*/  LEA R11, R28, R36, 0x7 ;  /* 0x000000241c0b7211 */ /* 0x000fe400078e38ff */
[----:B-1----:R-:W1:Y:S02]  /*1fe0*/  LDC R104, c[0x0][0x3f4] ;  /* 0x0000fd00ff687b82 */ /* 0x002e640000000800 */
[----:B------:R-:W-:Y:S01]  /*1ff0*/  ISETP.GE.AND P3, PT, R11, R25, PT ;  /* 0x000000190b00720c */ /* 0x000fe20003f66270 */
[----:B------:R-:W-:-:S03]  /*2000*/  IMAD.IADD R45, R0, 0x1, R11 ;  /* 0x00000001002d7824 */ /* 0x000fc600078e020b */
[----:B------:R-:W-:Y:S01]  /*2010*/  ISETP.GT.OR P3, PT, R36, 0x7f, P3 ;  /* 0x0000007f2400780c */ /* 0x000fe20001f64670 */
[----:B------:R-:W-:Y:S01]  /*2020*/  IMAD.MOV.U32 R11, RZ, RZ, R45 ;  /* 0x000000ffff0b7224 */ /* 0x000fe200078e002d */
[----:B0-----:R-:W-:-:S11]  /*2030*/  ISETP.NE.AND P4, PT, R101, 0x1, PT ;  /* 0x000000016500780c */ /* 0x001fd60003f85270 */
[----:B------:R-:W0:Y:S08]  /*2040*/  @!P3 LDC.64 R14, c[0x0][0x428] ;  /* 0x00010a00ff0ebb82 */ /* 0x000e300000000a00 */
[----:B--2---:R-:W2:Y:S08]  /*2050*/  @!P3 LDC.64 R46, c[0x0][0x418] ;  /* 0x00010600ff2ebb82 */ /* 0x004eb00000000a00 */
[----:B---3--:R-:W3:Y:S08]  /*2060*/  @P4 LDC R12, c[0x0][0x434] ;  /* 0x00010d00ff0c4b82 */ /* 0x008ef00000000800 */
[----:B------:R-:W4:Y:S01]  /*2070*/  @P4 LDC R13, c[0x0][0x438] ;  /* 0x00010e00ff0d4b82 */ /* 0x000f220000000800 */
[----:B---3--:R-:W-:-:S05]  /*2080*/  @P4 IMAD.HI.U32 R12, R45, R12, RZ ;  /* 0x0000000c2d0c4227 */ /* 0x008fca00078e00ff */
[----:B----4-:R-:W-:Y:S01]  /*2090*/  @P4 SHF.R.U32.HI R11, RZ, R13, R12 ;  /* 0x0000000dff0b4219 */ /* 0x010fe2000001160c */
[----:B0-----:R-:W-:-:S03]  /*20a0*/  @!P3 IMAD R12, R82, R14, RZ ;  /* 0x0000000e520cb224 */ /* 0x001fc600078e02ff */
[----:B------:R-:W-:Y:S01]  /*20b0*/  @!P3 SHF.R.S32.HI R13, RZ, 0x1f, R11 ;  /* 0x0000001fff0db819 */ /* 0x000fe2000001140b */
[----:B------:R-:W-:Y:S01]  /*20c0*/  @!P3 IMAD R15, R26, R15, R12 ;  /* 0x0000000f1a0fb224 */ /* 0x000fe200078e020c */
[----:B------:R-:W-:-:S05]  /*20d0*/  @!P3 MOV R12, R11 ;  /* 0x0000000b000cb202 */ /* 0x000fca0000000f00 */
[----:B------:R-:W-:-:S04]  /*20e0*/  @!P3 IMAD.WIDE.U32 R12, R26, R14, R12 ;  /* 0x0000000e1a0cb225 */ /* 0x000fc800078e000c */
[----:B------:R-:W-:Y:S01]  /*20f0*/  @!P3 IMAD.IADD R13, R13, 0x1, R15 ;  /* 0x000000010d0db824 */ /* 0x000fe200078e020f */
[----:B--2---:R-:W-:-:S04]  /*2100*/  @!P3 LEA R14, P4, R12, R46, 0x2 ;  /* 0x0000002e0c0eb211 */ /* 0x004fc800078810ff */
[----:B------:R-:W-:-:S05]  /*2110*/  @!P3 LEA.HI.X R15, R12, R47, R13, 0x2, P4 ;  /* 0x0000002f0c0fb211 */ /* 0x000fca00020f140d */
[----:B------:R0:W5:Y:S01]  /*2120*/  @!P3 LDG.E R102, desc[UR38][R14.64] ;  /* 0x000000260e66b981 */ /* 0x000162000c1e1900 */
[----:B-1----:R-:W-:Y:S01]  /*2130*/  ISETP.GE.AND P3, PT, R104, 0x1, PT ;  /* 0x000000016800780c */ /* 0x002fe20003f66270 */
[----:B------:R-:W-:Y:S05]  /*2140*/  YIELD ;  /* 0x0000000000007946 */ /* 0x000fea0003800000 */
[----:B------:R-:W-:Y:S01]  /*2150*/  IADD3 R12, -R11, RZ, RZ ;  /* 0x000000ff0b0c7210 */ /* 0x000fe20007ffe1ff */
[----:B------:R-:W-:Y:S01]  /*2160*/  IMAD R11, R155, 0x4000, R201 ;  /* 0x000040009b0b7824 */ /* 0x000fe200078e02c9 */
[----:B------:R-:W-:Y:S01]  /*2170*/  ISETP.GT.AND P4, PT, R28, R27, PT ;  /* 0x0000001b1c00720c */ /* 0x000fe20003f84270 */
[----:B------:R-:W-:Y:S02]  /*2180*/  BSSY B0, `(.L_x_489) ;  /* 0x0000570000007945 */ /* 0x000fe40003800000 */
[----:B------:R-:W-:Y:S01]  /*2190*/  IMAD R101, R101, R12, R45 ;  /* 0x0000000c65657224 */ /* 0x000fe200078e022d */
[----:B------:R-:W-:Y:S01]  /*21a0*/  P2R R93, PR, RZ, 0x10 ;  /* 0x00000010ff5d7803 */ /* 0x000fe20000000000 */
[----:B------:R-:W-:Y:S01]  /*21b0*/  IMAD R94, R11, 0x2, R156 ;  /* 0x000000020b5e7824 */ /* 0x000fe200078e029c */
[----:B0-----:R-:W-:Y:S07]  /*21c0*/  @!P3 BRA `(.L_x_490) ;  /* 0x000000500004b947 */ /* 0x001fee0003800000 */
[----:B------:R-:W-:Y:S01]  /*21d0*/  SHF.R.S32.HI R100, RZ, 0x1f, R101 ;  /* 0x0000001fff647819 */ /* 0x000fe20000011465 */
[----:B------:R-:W-:Y:S01]  /*21e0*/  ULDC.64 UR4, c[0x0][0x300] ;  /* 0x0000c00000047ab9 */ /* 0x000fe20000000a00 */
[----:B-----5:R-:W-:Y:S01]  /*21f0*/  SHF.R.S32.HI R99, RZ, 0x1f, R102 ;  /* 0x0000001fff637819 */ /* 0x020fe20000011466 */
[----:B------:R-:W-:Y:S01]  /*2200*/  IMAD.WIDE.U32 R12, R101, UR4, RZ ;  /* 0x00000004650c7c25 */ /* 0x000fe2000f8e00ff */
[----:B------:R-:W-:Y:S02]  /*2210*/  ULDC.U8 UR6, c[0x0][0x410] ;  /* 0x0001040000067ab9 */ /* 0x000fe40000000000 */
[----:B------:R-:W-:Y:S01]  /*2220*/  ISETP.NE.AND P3, PT, RZ, UR6, PT ;  /* 0x00000006ff007c0c */ /* 0x000fe2000bf65270 */
[----:B------:R-:W-:Y:S02]  /*2230*/  IMAD R14, R100, UR4, RZ ;  /* 0x00000004640e7c24 */ /* 0x000fe4000f8e02ff */
[-C--:B------:R-:W-:Y:S02]  /*2240*/  IMAD R44, R31, R28.reuse, RZ ;  /* 0x0000001c1f2c7224 */ /* 0x080fe400078e02ff */
[----:B------:R-:W-:Y:S01]  /*2250*/  IMAD R11, R101, UR5, R14 ;  /* 0x00000005650b7c24 */ /* 0x000fe2000f8e020e */
[----:B------:R-:W-:Y:S01]  /*2260*/  ULDC.64 UR4, c[0x0][0x310] ;  /* 0x0000c40000047ab9 */ /* 0x000fe20000000a00 */
[----:B------:R-:W-:-:S02]  /*2270*/  IMAD R14, R9, R28, RZ ;  /* 0x0000001c090e7224 */ /* 0x000fc400078e02ff */
[----:B------:R-:W-:Y:S01]  /*2280*/  IMAD R15, R99, UR4, RZ ;  /* 0x00000004630f7c24 */ /* 0x000fe2000f8e02ff */
[----:B------:R-:W-:Y:S01]  /*2290*/  IADD3 R13, R13, R11, RZ ;  /* 0x0000000b0d0d7210 */ /* 0x000fe20007ffe0ff */
[----:B------:R-:W-:Y:S01]  /*22a0*/  IMAD R98, R28, -0x80, R25 ;  /* 0xffffff801c627824 */ /* 0x000fe200078e0219 */
[----:B------:R-:W-:Y:S01]  /*22b0*/  SHF.R.S32.HI R11, RZ, 0x1f, R28 ;  /* 0x0000001fff0b7819 */ /* 0x000fe2000001141c */
[C---:B------:R-:W-:Y:S02]  /*22c0*/  IMAD R15, R102.reuse, UR5, R15 ;  /* 0x00000005660f7c24 */ /* 0x040fe4000f8e020f */
[----:B------:R-:W-:Y:S01]  /*22d0*/  IMAD.WIDE.U32 R12, R102, UR4, R12 ;  /* 0x00000004660c7c25 */ /* 0x000fe2000f8e000c */
[----:B------:R-:W-:Y:S01]  /*22e0*/  ULDC.64 UR4, c[0x0][0x308] ;  /* 0x0000c20000047ab9 */ /* 0x000fe20000000a00 */
[----:B------:R-:W-:Y:S02]  /*22f0*/  VIMNMX R98, R98, 0x80, PT ;  /* 0x0000008062627848 */ /* 0x000fe40003fe0100 */
[----:B------:R-:W-:-:S02]  /*2300*/  IMAD.IADD R13, R13, 0x1, R15 ;  /* 0x000000010d0d7824 */ /* 0x000fc400078e020f */
[----:B------:R-:W-:Y:S02]  /*2310*/  IMAD R15, R35, UR4, RZ ;  /* 0x00000004230f7c24 */ /* 0x000fe4000f8e02ff */
[C---:B------:R-:W-:Y:S02]  /*2320*/  IMAD R103, R11.reuse, R21, R14 ;  /* 0x000000150b677224 */ /* 0x040fe400078e020e */
[----:B------:R-:W-:Y:S02]  /*2330*/  IMAD R45, R11, R34, R44 ;  /* 0x000000220b2d7224 */ /* 0x000fe400078e022c */
[C---:B------:R-:W-:Y:S02]  /*2340*/  IMAD R11, R42.reuse, UR5, R15 ;  /* 0x000000052a0b7c24 */ /* 0x040fe4000f8e020f */
[----:B------:R-:W-:Y:S01]  /*2350*/  IMAD.WIDE.U32 R108, R42, UR4, R12 ;  /* 0x000000042a6c7c25 */ /* 0x000fe2000f8e000c */
[----:B------:R-:W-:-:S03]  /*2360*/  ULDC.64 UR4, c[0x0][0x2e8] ;  /* 0x0000ba0000047ab9 */ /* 0x000fc60000000a00 */
[----:B------:R-:W-:Y:S01]  /*2370*/  IMAD.IADD R11, R109, 0x1, R11 ;  /* 0x000000016d0b7824 */ /* 0x000fe200078e020b */
[----:B------:R-:W-:Y:S01]  /*2380*/  LEA R109, P4, R108, UR4, 0x1 ;  /* 0x000000046c6d7c11 */ /* 0x000fe2000f8808ff */
[----:B------:R-:W-:-:S03]  /*2390*/  IMAD.WIDE.U32 R14, R21, R28, RZ ;  /* 0x0000001c150e7225 */ /* 0x000fc600078e00ff */
[----:B------:R-:W-:Y:S01]  /*23a0*/  LEA.HI.X R108, R108, UR5, R11, 0x1, P4 ;  /* 0x000000056c6c7c11 */ /* 0x000fe2000a0f0c0b */
[----:B------:R-:W-:Y:S01]  /*23b0*/  IMAD.WIDE.U32 R12, R34, R28, RZ ;  /* 0x0000001c220c7225 */ /* 0x000fe200078e00ff */
[----:B------:R-:W-:-:S03]  /*23c0*/  IADD3 R103, R15, R103, RZ ;  /* 0x000000670f677210 */ /* 0x000fc60007ffe0ff */
[----:B------:R-:W-:Y:S01]  /*23d0*/  IMAD.IADD R11, R13, 0x1, R45 ;  /* 0x000000010d0b7824 */ /* 0x000fe200078e022d */
[----:B------:R-:W-:Y:S06]  /*23e0*/  @!P3 BRA `(.L_x_491) ;  /* 0x000000240088b947 */ /* 0x000fec0003800000 */
[----:B------:R-:W-:Y:S01]  /*23f0*/  ISETP.GE.AND P3, PT, R153, R98, PT ;  /* 0x000000629900720c */ /* 0x000fe20003f66270 */
[----:B------:R-:W-:Y:S01]  /*2400*/  BSSY B1, `(.L_x_492) ;  /* 0x000001c000017945 */ /* 0x000fe20003800000 */
[----:B------:R-:W-:Y:S02]  /*2410*/  CS2R R60, SRZ ;  /* 0x00000000003c7805 */ /* 0x000fe4000001ff00 */
[----:B------:R-:W-:Y:S02]  /*2420*/  CS2R R68, SRZ ;  /* 0x0000000000447805 */ /* 0x000fe4000001ff00 */
[----:B------:R-:W-:Y:S02]  /*2430*/  CS2R R72, SRZ ;  /* 0x0000000000487805 */ /* 0x000fe4000001ff00 */
[----:B------:R-:W-:Y:S02]  /*2440*/  P2R R124, PR, RZ, 0x8 ;  /* 0x00000008ff7c7803 */ /* 0x000fe40000000000 */
[----:B------:R-:W-:-:S02]  /*2450*/  CS2R R70, SRZ ;  /* 0x0000000000467805 */ /* 0x000fc4000001ff00 */
[----:B------:R-:W-:Y:S01]  /*2460*/  CS2R R74, SRZ ;  /* 0x00000000004a7805 */ /* 0x000fe2000001ff00 */
[----:B------:R-:W-:Y:S06]  /*2470*/  @P3 BRA `(.L_x_493) ;  /* 0x0000000000503947 */ /* 0x000fec0003800000 */
[----:B------:R-:W-:Y:S01]  /*2480*/  IADD3 R45, P3, R84, R14, RZ ;  /* 0x0000000e542d7210 */ /* 0x000fe20007f7e0ff */
[----:B------:R-:W-:Y:S01]  /*2490*/  ULDC.64 UR4, c[0x0][0x3e8] ;  /* 0x0000fa0000047ab9 */ /* 0x000fe20000000a00 */
[----:B------:R-:W-:Y:S02]  /*24a0*/  CS2R R72, SRZ ;  /* 0x0000000000487805 */ /* 0x000fe4000001ff00 */
[----:B------:R-:W-:Y:S01]  /*24b0*/  CS2R R74, SRZ ;  /* 0x00000000004a7805 */ /* 0x000fe2000001ff00 */
[----:B------:R-:W-:Y:S01]  /*24c0*/  IMAD.X R46, R103, 0x1, R38, P3 ;  /* 0x00000001672e7824 */ /* 0x000fe200018e0626 */
[----:B------:R-:W-:-:S04]  /*24d0*/  LEA R44, P3, R45, UR4, 0x1 ;  /* 0x000000042d2c7c11 */ /* 0x000fc8000f8608ff */
[----:B------:R-:W-:Y:S01]  /*24e0*/  LEA.HI.X R45, R45, UR5, R46, 0x1, P3 ;  /* 0x000000052d2d7c11 */ /* 0x000fe200098f0c2e */
[----:B------:R-:W-:Y:S01]  /*24f0*/  ULDC.64 UR4, c[0x0][0x400] ;  /* 0x0001000000047ab9 */ /* 0x000fe20000000a00 */
[----:B------:R-:W-:-:S04]  /*2500*/  IADD3 R47, P3, R88, R12, RZ ;  /* 0x0000000c582f7210 */ /* 0x000fc80007f7e0ff */
[----:B------:R-:W-:Y:S02]  /*2510*/  IADD3.X R48, R11, R40, RZ, P3, !PT ;  /* 0x000000280b307210 */ /* 0x000fe40001ffe4ff */
[----:B------:R-:W-:-:S04]  /*2520*/  LEA R46, P3, R47, UR4, 0x1 ;  /* 0x000000042f2e7c11 */ /* 0x000fc8000f8608ff */
[----:B------:R-:W-:Y:S02]  /*2530*/  LEA.HI.X R47, R47, UR5, R48, 0x1, P3 ;  /* 0x000000052f2f7c11 */ /* 0x000fe400098f0c30 */
[----:B------:R-:W-:Y:S02]  /*2540*/  ISETP.GE.AND P3, PT, R18, R104, PT ;  /* 0x000000681200720c */ /* 0x000fe40003f66270 */
[----:B------:R-:W-:Y:S02]  /*2550*/  CS2R R68, SRZ ;  /* 0x0000000000447805 */ /* 0x000fe4000001ff00 */
[----:B------:R-:W-:-:S09]  /*2560*/  CS2R R70, SRZ ;  /* 0x0000000000467805 */ /* 0x000fd2000001ff00 */
[----:B------:R0:W5:Y:S04]  /*2570*/  @!P3 LDG.E.64 R72, desc[UR38][R44.64] ;  /* 0x000000262c48b981 */ /* 0x000168000c1e1b00 */
[----:B------:R0:W5:Y:S01]  /*2580*/  @!P3 LDG.E.64 R74, desc[UR38][R46.64] ;  /* 0x000000262e4ab981 */ /* 0x000162000c1e1b00 */
[----:B------:R-:W-:-:S13]  /*2590*/  ISETP.GE.AND P3, PT, R23, R104, PT ;  /* 0x000000681700720c */ /* 0x000fda0003f66270 */
[----:B------:R0:W5:Y:S04]  /*25a0*/  @!P3 LDG.E.64 R68, desc[UR38][R44.64+0x40] ;  /* 0x000040262c44b981 */ /* 0x000168000c1e1b00 */
[----:B------:R0:W5:Y:S02]  /*25b0*/  @!P3 LDG.E.64 R70, desc[UR38][R46.64+0x40] ;  /* 0x000040262e46b981 */ /* 0x000164000c1e1b00 */
.L_x_493:
[----:B------:R-:W-:Y:S05]  /*25c0*/  BSYNC B1 ;  /* 0x0000000000017941 */ /* 0x000fea0003800000 */
.L_x_492:
[----:B------:R-:W-:Y:S01]  /*25d0*/  ISETP.GE.AND P3, PT, R220, R98, PT ;  /* 0x00000062dc00720c */ /* 0x000fe20003f66270 */
[----:B0----5:R-:W-:Y:S01]  /*25e0*/  IMAD.MOV.U32 R44, RZ, RZ, R68 ;  /* 0x000000ffff2c7224 */ /* 0x021fe200078e0044 */
[----:B------:R-:W-:Y:S01]  /*25f0*/  MOV R46, R72 ;  /* 0x00000048002e7202 */ /* 0x000fe20000000f00 */
[----:B------:R-:W-:Y:S01]  /*2600*/  IMAD.MOV.U32 R45, RZ, RZ, R69 ;  /* 0x000000ffff2d7224 */ /* 0x000fe200078e0045 */
[----:B------:R-:W-:Y:S01]  /*2610*/  BSSY B1, `(.L_x_494) ;  /* 0x0000025000017945 */ /* 0x000fe20003800000 */
[----:B------:R-:W-:Y:S01]  /*2620*/  IMAD.MOV.U32 R47, RZ, RZ, R73 ;  /* 0x000000ffff2f7224 */ /* 0x000fe200078e0049 */
[----:B------:R-:W-:Y:S01]  /*2630*/  PRMT R123, R123, 0x5410, R46 ;  /* 0x000054107b7b7816 */ /* 0x000fe2000000002e */
[----:B------:R-:W-:Y:S01]  /*2640*/  IMAD.MOV.U32 R46, RZ, RZ, R74 ;  /* 0x000000ffff2e7224 */ /* 0x000fe200078e004a */
[----:B------:R-:W-:Y:S01]  /*2650*/  PRMT R115, R44, 0x5410, R45 ;  /* 0x000054102c737816 */ /* 0x000fe2000000002d */
[----:B------:R-:W-:Y:S01]  /*2660*/  IMAD.MOV.U32 R44, RZ, RZ, R70 ;  /* 0x000000ffff2c7224 */ /* 0x000fe200078e0046 */
[----:B------:R-:W-:Y:S01]  /*2670*/  PRMT R121, R47, 0x7610, R121 ;  /* 0x000076102f797816 */ /* 0x000fe20000000079 */
[----:B------:R-:W-:Y:S01]  /*2680*/  IMAD.MOV.U32 R47, RZ, RZ, R75 ;  /* 0x000000ffff2f7224 */ /* 0x000fe200078e004b */
[----:B------:R-:W-:-:S02]  /*2690*/  MOV R45, R71 ;  /* 0x00000047002d7202 */ /* 0x000fc40000000f00 */
[----:B------:R-:W-:Y:S02]  /*26a0*/  CS2R R64, SRZ ;  /* 0x0000000000407805 */ /* 0x000fe4000001ff00 */
[----:B------:R-:W-:Y:S02]  /*26b0*/  P2R R122, PR, RZ, 0x8 ;  /* 0x00000008ff7a7803 */ /* 0x000fe40000000000 */
[----:B------:R-:W-:Y:S02]  /*26c0*/  CS2R R62, SRZ ;  /* 0x00000000003e7805 */ /* 0x000fe4000001ff00 */
[----:B------:R-:W-:Y:S02]  /*26d0*/  PRMT R116, R44, 0x5410, R45 ;  /* 0x000054102c747816 */ /* 0x000fe4000000002d */
[----:B------:R-:W-:Y:S02]  /*26e0*/  CS2R R66, SRZ ;  /* 0x0000000000427805 */ /* 0x000fe4000001ff00 */
[----:B------:R-:W-:-:S02]  /*26f0*/  PRMT R123, R46, 0x7610, R123 ;  /* 0x000076102e7b7816 */ /* 0x000fc4000000007b */
[----:B------:R-:W-:Y:S01]  /*2700*/  PRMT R121, R121, 0x5410, R47 ;  /* 0x0000541079797816 */ /* 0x000fe2000000002f */
[----:B------:R-:W-:Y:S06]  /*2710*/  @P3 BRA `(.L_x_495) ;  /* 0x0000000000503947 */ /* 0x000fec0003800000 */
[----:B------:R-:W-:Y:S01]  /*2720*/  IADD3 R45, P3, P4, R84, R14, R10 ;  /* 0x0000000e542d7210 */ /* 0x000fe20007c7e00a */
[----:B------:R-:W-:Y:S01]  /*2730*/  ULDC.64 UR4, c[0x0][0x3e8] ;  /* 0x0000fa0000047ab9 */ /* 0x000fe20000000a00 */
[----:B------:R-:W-:Y:S02]  /*2740*/  CS2R R64, SRZ ;  /* 0x0000000000407805 */ /* 0x000fe4000001ff00 */
[----:B------:R-:W-:Y:S02]  /*2750*/  CS2R R66, SRZ ;  /* 0x0000000000427805 */ /* 0x000fe4000001ff00 */
[----:B------:R-:W-:Y:S02]  /*2760*/  IADD3.X R46, R38, R103, R7, P3, P4 ;  /* 0x00000067262e7210 */ /* 0x000fe40001fe8407 */
[----:B------:R-:W-:-:S04]  /*2770*/  IADD3 R47, P3, P4, R88, R12, R32 ;  /* 0x0000000c582f7210 */ /* 0x000fc80007c7e020 */
[----:B------:R-:W-:Y:S02]  /*2780*/  IADD3.X R48, R40, R11, R29, P3, P4 ;  /* 0x0000000b28307210 */ /* 0x000fe40001fe841d */
[----:B------:R-:W-:-:S04]  /*2790*/  LEA R44, P3, R45, UR4, 0x1 ;  /* 0x000000042d2c7c11 */ /* 0x000fc8000f8608ff */
[----:B------:R-:W-:Y:S01]  /*27a0*/  LEA.HI.X R45, R45, UR5, R46, 0x1, P3 ;  /* 0x000000052d2d7c11 */ /* 0x000fe200098f0c2e */
[----:B------:R-:W-:Y:S02]  /*27b0*/  ULDC.64 UR4, c[0x0][0x400] ;  /* 0x0001000000047ab9 */ /* 0x000fe40000000a00 */
        /* <DEDUP_REMOVED lines=10> */
.L_x_495:
[----:B------:R-:W-:Y:S05]  /*2860*/  BSYNC B1 ;  /* 0x0000000000017941 */ /* 0x000fea0003800000 */
.L_x_494:
[----:B------:R-:W-:Y:S01]  /*2870*/  ISETP.GE.AND P3, PT, R219, R98, PT ;  /* 0x00000062db00720c */ /* 0x000fe20003f66270 */
[----:B0----5:R-:W-:Y:S01]  /*2880*/  IMAD.MOV.U32 R45, RZ, RZ, R61 ;  /* 0x000000ffff2d7224 */ /* 0x021fe200078e003d */
[----:B------:R-:W-:Y:S01]  /*2890*/  MOV R44, R60 ;  /* 0x0000003c002c7202 */ /* 0x000fe20000000f00 */
[----:B------:R-:W-:Y:S01]  /*28a0*/  IMAD.MOV.U32 R46, RZ, RZ, R64 ;  /* 0x000000ffff2e7224 */ /* 0x000fe200078e0040 */
[----:B------:R-:W-:Y:S01]  /*28b0*/  MOV R47, R65 ;  /* 0x00000041002f7202 */ /* 0x000fe20000000f00 */
[----:B------:R-:W-:Y:S01]  /*28c0*/  BSSY B1, `(.L_x_496) ;  /* 0x0000026000017945 */ /* 0x000fe20003800000 */
[----:B------:R-:W-:Y:S01]  /*28d0*/  PRMT R107, R44, 0x5410, R45 ;  /* 0x000054102c6b7816 */ /* 0x000fe2000000002d */
[----:B------:R-:W-:Y:S01]  /*28e0*/  IMAD.MOV.U32 R44, RZ, RZ, R62 ;  /* 0x000000ffff2c7224 */ /* 0x000fe200078e003e */
[----:B------:R-:W-:Y:S01]  /*28f0*/  PRMT R113, R46, 0x5410, R47 ;  /* 0x000054102e717816 */ /* 0x000fe2000000002f */
[----:B------:R-:W-:Y:S01]  /*2900*/  IMAD.MOV.U32 R45, RZ, RZ, R63 ;  /* 0x000000ffff2d7224 */ /* 0x000fe200078e003f */
[----:B------:R-:W-:Y:S01]  /*2910*/  MOV R46, R66 ;  /* 0x00000042002e7202 */ /* 0x000fe20000000f00 */
[----:B------:R-:W-:Y:S01]  /*2920*/  IMAD.MOV.U32 R47, RZ, RZ, R67 ;  /* 0x000000ffff2f7224 */ /* 0x000fe200078e0043 */
[----:B------:R-:W-:-:S02]  /*2930*/  CS2R R52, SRZ ;  /* 0x0000000000347805 */ /* 0x000fc4000001ff00 */
[----:B------:R-:W-:Y:S02]  /*2940*/  CS2R R56, SRZ ;  /* 0x0000000000387805 */ /* 0x000fe4000001ff00 */
[----:B------:R-:W-:Y:S02]  /*2950*/  PRMT R110, R44, 0x5410, R45 ;  /* 0x000054102c6e7816 */ /* 0x000fe4000000002d */
[----:B------:R-:W-:Y:S02]  /*2960*/  CS2R R44, SRZ ;  /* 0x00000000002c7805 */ /* 0x000fe4000001ff00 */
[----:B------:R-:W-:Y:S02]  /*2970*/  PRMT R114, R46, 0x5410, R47 ;  /* 0x000054102e727816 */ /* 0x000fe4000000002f */
[----:B------:R-:W-:Y:S02]  /*2980*/  CS2R R54, SRZ ;  /* 0x0000000000367805 */ /* 0x000fe4000001ff00 */
[----:B------:R-:W-:-:S02]  /*2990*/  CS2R R58, SRZ ;  /* 0x00000000003a7805 */ /* 0x000fc4000001ff00 */
[----:B------:R-:W-:Y:S02]  /*29a0*/  CS2R R48, SRZ ;  /* 0x0000000000307805 */ /* 0x000fe4000001ff00 */
[----:B------:R-:W-:Y:S02]  /*29b0*/  CS2R R46, SRZ ;  /* 0x00000000002e7805 */ /* 0x000fe4000001ff00 */
[----:B------:R-:W-:Y:S01]  /*29c0*/  CS2R R50, SRZ ;  /* 0x0000000000327805 */ /* 0x000fe2000001ff00 */
        /* <DEDUP_REMOVED lines=21> */
.L_x_497:
[----:B------:R-:W-:Y:S05]  /*2b20*/  BSYNC B1 ;  /* 0x0000000000017941 */ /* 0x000fea0003800000 */
.L_x_496:
[----:B------:R-:W-:Y:S01]  /*2b30*/  ISETP.GE.AND P4, PT, R218, R98, PT ;  /* 0x00000062da00720c */ /* 0x000fe20003f86270 */
[----:B------:R-:W-:-:S12]  /*2b40*/  BSSY B1, `(.L_x_498) ;  /* 0x000001e000017945 */ /* 0x000fd80003800000 */
[----:B------:R-:W-:Y:S05]  /*2b50*/  @P4 BRA `(.L_x_499) ;  /* 0x0000000000704947 */ /* 0x000fea0003800000 */
[----:B------:R-:W1:Y:S01]  /*2b60*/  LDC.64 R44, c[0x0][0x3f8] ;  /* 0x0000fe00ff2c7b82 */ /* 0x000e620000000a00 */
[----:B------:R-:W-:Y:S01]  /*2b70*/  IMAD.MOV.U32 R15, RZ, RZ, R103 ;  /* 0x000000ffff0f7224 */ /* 0x000fe200078e0067 */
[----:B------:R-:W-:Y:S01]  /*2b80*/  ULDC.64 UR4, c[0x0][0x3e8] ;  /* 0x0000fa0000047ab9 */ /* 0x000fe20000000a00 */
[----:B------:R-:W-:Y:S02]  /*2b90*/  CS2R R48, SRZ ;  /* 0x0000000000307805 */ /* 0x000fe4000001ff00 */
[----:B------:R-:W-:Y:S01]  /*2ba0*/  CS2R R50, SRZ ;  /* 0x0000000000327805 */ /* 0x000fe2000001ff00 */
[----:B-1----:R-:W-:-:S04]  /*2bb0*/  IMAD.WIDE.U32 R14, R44, 0x60, R14 ;  /* 0x000000602c0e7825 */ /* 0x002fc800078e000e */
[----:B------:R-:W-:Y:S01]  /*2bc0*/  IMAD R13, R45, 0x60, RZ ;  /* 0x000000602d0d7824 */ /* 0x000fe200078e02ff */
[----:B------:R-:W-:-:S04]  /*2bd0*/  IADD3 R45, P5, R84, R14, RZ ;  /* 0x0000000e542d7210 */ /* 0x000fc80007fbe0ff */
[----:B------:R-:W-:Y:S02]  /*2be0*/  IADD3.X R46, R38, R15, R13, P5, !PT ;  /* 0x0000000f262e7210 */ /* 0x000fe40002ffe40d */
[----:B------:R-:W1:Y:S01]  /*2bf0*/  LDC.64 R14, c[0x0][0x408] ;  /* 0x00010200ff0e7b82 */ /* 0x000e620000000a00 */
[----:B------:R-:W-:-:S03]  /*2c00*/  MOV R13, R11 ;  /* 0x0000000b000d7202 */ /* 0x000fc60000000f00 */
[----:B-1----:R-:W-:-:S04]  /*2c10*/  IMAD.WIDE.U32 R12, R14, 0x60, R12 ;  /* 0x000000600e0c7825 */ /* 0x002fc800078e000c */
[----:B------:R-:W-:Y:S01]  /*2c20*/  IMAD R15, R15, 0x60, RZ ;  /* 0x000000600f0f7824 */ /* 0x000fe200078e02ff */
[----:B------:R-:W-:-:S04]  /*2c30*/  IADD3 R11, P5, R88, R12, RZ ;  /* 0x0000000c580b7210 */ /* 0x000fc80007fbe0ff */
[----:B------:R-:W-:Y:S02]  /*2c40*/  IADD3.X R44, R40, R13, R15, P5, !PT ;  /* 0x0000000d282c7210 */ /* 0x000fe40002ffe40f */
        /* <DEDUP_REMOVED lines=13> */
.L_x_499:
[----:B------:R-:W-:Y:S05]  /*2d20*/  BSYNC B1 ;  /* 0x0000000000017941 */ /* 0x000fea0003800000 */
.L_x_498:
[----:B-----5:R-:W-:Y:S01]  /*2d30*/  IMAD.MOV.U32 R11, RZ, RZ, R52 ;  /* 0x000000ffff0b7224 */ /* 0x020fe200078e0034 */
[----:B-1----:R-:W-:Y:S01]  /*2d40*/  MOV R13, R56 ;  /* 0x00000038000d7202 */ /* 0x002fe20000000f00 */
[----:B------:R-:W-:Y:S01]  /*2d50*/  IMAD.MOV.U32 R12, RZ, RZ, R53 ;  /* 0x000000ffff0c7224 */ /* 0x000fe200078e0035 */
[----:B------:R-:W-:Y:S01]  /*2d60*/  ISETP.NE.AND P5, PT, R157, 0x3, PT ;  /* 0x000000039d00780c */ /* 0x000fe20003fa5270 */
[----:B------:R-:W-:-:S03]  /*2d70*/  IMAD.MOV.U32 R14, RZ, RZ, R57 ;  /* 0x000000ffff0e7224 */ /* 0x000fc600078e0039 */
[----:B------:R-:W-:Y:S01]  /*2d80*/  PRMT R117, R11, 0x5410, R12 ;  /* 0x000054100b757816 */ /* 0x000fe2000000000c */
[----:B------:R-:W-:Y:S01]  /*2d90*/  IMAD.MOV.U32 R11, RZ, RZ, R54 ;  /* 0x000000ffff0b7224 */ /* 0x000fe200078e0036 */
[----:B------:R-:W-:Y:S01]  /*2da0*/  PRMT R119, R13, 0x5410, R14 ;  /* 0x000054100d777816 */ /* 0x000fe2000000000e */
[----:B------:R-:W-:Y:S01]  /*2db0*/  IMAD.MOV.U32 R13, RZ, RZ, R58 ;  /* 0x000000ffff0d7224 */ /* 0x000fe200078e003a */
[----:B------:R-:W-:Y:S01]  /*2dc0*/  MOV R12, R55 ;  /* 0x00000037000c7202 */ /* 0x000fe20000000f00 */
[----:B------:R-:W-:-:S03]  /*2dd0*/  IMAD.MOV.U32 R14, RZ, RZ, R59 ;  /* 0x000000ffff0e7224 */ /* 0x000fc600078e003b */
[----:B------:R-:W-:Y:S01]  /*2de0*/  PRMT R118, R11, 0x5410, R12 ;  /* 0x000054100b767816 */ /* 0x000fe2000000000c */
[----:B------:R-:W-:Y:S01]  /*2df0*/  IMAD.MOV.U32 R12, RZ, RZ, R45 ;  /* 0x000000ffff0c7224 */ /* 0x000fe200078e002d */
[----:B------:R-:W-:Y:S01]  /*2e00*/  PRMT R120, R13, 0x5410, R14 ;  /* 0x000054100d787816 */ /* 0x000fe2000000000e */
[----:B------:R-:W-:Y:S01]  /*2e10*/  IMAD.MOV.U32 R13, RZ, RZ, R48 ;  /* 0x000000ffff0d7224 */ /* 0x000fe200078e0030 */
[----:B------:R-:W-:Y:S02]  /*2e20*/  MOV R11, R44 ;  /* 0x0000002c000b7202 */ /* 0x000fe40000000f00 */
[----:B------:R-:W-:Y:S02]  /*2e30*/  MOV R14, R49 ;  /* 0x00000031000e7202 */ /* 0x000fe40000000f00 */
[----:B0-----:R-:W-:Y:S01]  /*2e40*/  PRMT R78, R11, 0x5410, R12 ;  /* 0x000054100b4e7816 */ /* 0x001fe2000000000c */
[----:B------:R-:W-:Y:S01]  /*2e50*/  IMAD.MOV.U32 R11, RZ, RZ, R46 ;  /* 0x000000ffff0b7224 */ /* 0x000fe200078e002e */
[----:B------:R-:W-:Y:S01]  /*2e60*/  PRMT R111, R13, 0x5410, R14 ;  /* 0x000054100d6f7816 */ /* 0x000fe2000000000e */
[----:B------:R-:W-:Y:S01]  /*2e70*/  IMAD.MOV.U32 R12, RZ, RZ, R47 ;  /* 0x000000ffff0c7224 */ /* 0x000fe200078e002f */
[----:B------:R-:W-:Y:S01]  /*2e80*/  MOV R13, R50 ;  /* 0x00000032000d7202 */ /* 0x000fe20000000f00 */
[----:B------:R-:W-:-:S03]  /*2e90*/  IMAD.MOV.U32 R14, RZ, RZ, R51 ;  /* 0x000000ffff0e7224 */ /* 0x000fc600078e0033 */
[----:B------:R-:W-:Y:S02]  /*2ea0*/  PRMT R106, R11, 0x5410, R12 ;  /* 0x000054100b6a7816 */ /* 0x000fe4000000000c */
[----:B------:R-:W-:Y:S01]  /*2eb0*/  PRMT R112, R13, 0x5410, R14 ;  /* 0x000054100d707816 */ /* 0x000fe2000000000e */
[----:B------:R-:W-:Y:S06]  /*2ec0*/  @!P5 BRA `(.L_x_500) ;  /* 0x000000000004d947 */ /* 0x000fec0003800000 */
[----:B------:R-:W-:Y:S01]  /*2ed0*/  BPT.TRAP 0x1 ;  /* 0x000000040000795c */ /* 0x000fe20000300000 */
.L_x_500:
[----:B------:R-:W-:Y:S01]  /*2ee0*/  IMAD R92, R155, 0x8, R156 ;  /* 0x000000089b5c7824 */ /* 0x000fe200078e029c */
[----:B------:R-:W-:Y:S01]  /*2ef0*/  SHF.L.U32 R103, R154, 0x1f, RZ ;  /* 0x0000001f9a677819 */ /* 0x000fe200000006ff */
[----:B------:R-:W-:Y:S03]  /*2f00*/  BSSY B1, `(.L_x_501) ;  /* 0x0000003000017945 */ /* 0x000fe60003800000 */
[----:B------:R-:W0:Y:S02]  /*2f10*/  SYNCS.PHASECHK.TRANS64.TRYWAIT P6, [R92+URZ+0x28890], R103 ;  /* 0x028890675c0075a7 */ /* 0x000e2400080c017f */
[----:B0-----:R-:W-:Y:S05]  /*2f20*/  @!P6 BRA `(.L_x_502) ;  /* 0x0000017400e0e947 */ /* 0x001fea0003800000 */
.L_x_797:
[----:B------:R-:W-:Y:S05]  /*2f30*/  BSYNC B1 ;  /* 0x0000000000017941 */ /* 0x000fea0003800000 */
.L_x_501:
[----:B------:R-:W-:-:S03]  /*2f40*/  UMOV UR4, 0xffffffff ;  /* 0xffffffff00047882 */ /* 0x000fc60000000000 */
[----:B------:R-:W-:Y:S05]  /*2f50*/  BRA.DIV UR4, `(.L_x_503) ;  /* 0x0000017604e87947 */ /* 0x000fea000b800000 */
[----:B------:R1:W2:Y:S04]  /*2f60*/  SHFL.IDX PT, R79, R108, RZ, 0x181f ;  /* 0x00181fff6c4f7589 */ /* 0x0002a800000e0000 */
[----:B------:R1:W3:Y:S02]  /*2f70*/  SHFL.IDX PT, R105, R109, RZ, 0x181f ;  /* 0x00181fff6d697589 */ /* 0x0002e400000e0000 */
.L_x_801:
[----:B------:R-:W-:Y:S01]  /*2f80*/  ISETP.NE.AND P6, PT, R124, RZ, PT ;  /* 0x000000ff7c00720c */ /* 0x000fe20003fc5270 */
[----:B------:R-:W-:-:S12]  /*2f90*/  BSSY B1, `(.L_x_504) ;  /* 0x0000066000017945 */ /* 0x000fd80003800000 */
[----:B------:R-:W-:Y:S05]  /*2fa0*/  @P6 BRA `(.L_x_505) ;  /* 0x0000000400906947 */ /* 0x000fea0003800000 */
[----:B------:R-:W-:Y:S04]  /*2fb0*/  BSSY B2, `(.L_x_506) ;  /* 0x0000032000027945 */ /* 0x000fe80003800000 */
[----:B------:R-:W-:Y:S05]  /*2fc0*/  @P1 BRA `(.L_x_507) ;  /* 0x0000000000c01947 */ /* 0x000fea0003800000 */
[----:B------:R4:W0:Y:S01]  /*2fd0*/  LDS.128 R12, [R94+0x18400] ;  /* 0x018400005e0c7984 */ /* 0x0008220000000c00 */
[C---:B---3--:R-:W-:Y:S01]  /*2fe0*/  LEA R76, P6, R16.reuse, R105, 0x1 ;  /* 0x00000069104c7211 */ /* 0x048fe200078c08ff */
[----:B------:R-:W-:Y:S03]  /*2ff0*/  BSSY B3, `(.L_x_508) ;  /* 0x000002c000037945 */ /* 0x000fe60003800000 */
[----:B--2---:R-:W-:Y:S02]  /*3000*/  LEA.HI.X R77, R16, R79, R17, 0x1, P6 ;  /* 0x0000004f104d7211 */ /* 0x004fe400030f0c11 */
[----:B------:R-:W-:-:S13]  /*3010*/  ISETP.GE.AND P6, PT, R18, R104, PT ;  /* 0x000000681200720c */ /* 0x000fda0003fc6270 */
[----:B----4-:R-:W-:Y:S05]  /*3020*/  @P6 BRA `(.L_x_509) ;  /* 0x0000000000a06947 */ /* 0x010fea0003800000 */
[----:B------:R-:W-:Y:S01]  /*3030*/  SHF.R.U64 R11, R72, 0x10, R73 ;  /* 0x00000010480b7819 */ /* 0x000fe20000001249 */
[--C-:B0-----:R-:W-:Y:S01]  /*3040*/  HADD2.F32 R72, -RZ, R15.reuse.H1_H1 ;  /* 0x3000000fff487230 */ /* 0x101fe20000004100 */
[--C-:B------:R-:W-:Y:S01]  /*3050*/  SHF.R.U64 R124, R74, 0x10, R75.reuse ;  /* 0x000000104a7c7819 */ /* 0x100fe2000000124b */
[----:B------:R-:W-:Y:S01]  /*3060*/  HADD2.F32 R15, -RZ, R15.H0_H0 ;  /* 0x2000000fff0f7230 */ /* 0x000fe20000004100 */
[----:B------:R-:W-:Y:S01]  /*3070*/  SHF.R.U32.HI R75, RZ, 0x10, R75 ;  /* 0x00000010ff4b7819 */ /* 0x000fe2000001164b */
[----:B------:R-:W-:Y:S01]  /*3080*/  HADD2.F32 R74, -RZ, R11.H0_H0 ;  /* 0x2000000bff4a7230 */ /* 0x000fe20000004100 */
[----:B------:R-:W-:Y:S01]  /*3090*/  SHF.R.U32.HI R73, RZ, 0x10, R73 ;  /* 0x00000010ff497819 */ /* 0x000fe20000011649 */
[----:B------:R-:W-:Y:S02]  /*30a0*/  HADD2.F32 R124, -RZ, R124.H0_H0 ;  /* 0x2000007cff7c7230 */ /* 0x000fe40000004100 */
[----:B------:R-:W-:Y:S02]  /*30b0*/  HADD2.F32 R11, -RZ, R13.H1_H1 ;  /* 0x3000000dff0b7230 */ /* 0x000fe40000004100 */
[----:B------:R-:W-:-:S02]  /*30c0*/  HADD2.F32 R75, -RZ, R75.H0_H0 ;  /* 0x2000004bff4b7230 */ /* 0x000fc40000004100 */
[----:B------:R-:W-:Y:S02]  /*30d0*/  HADD2.F32 R13, -RZ, R13.H0_H0 ;  /* 0x2000000dff0d7230 */ /* 0x000fe40000004100 */
[-C--:B------:R-:W-:Y:S01]  /*30e0*/  FMUL.FTZ R126, R11, R124.reuse ;  /* 0x0000007c0b7e7220 */ /* 0x080fe20000410000 */
[----:B------:R-:W-:Y:S02]  /*30f0*/  HADD2.F32 R73, -RZ, R73.H0_H0 ;  /* 0x20000049ff497230 */ /* 0x000fe40000004100 */
[-C--:B------:R-:W-:Y:S01]  /*3100*/  FMUL.FTZ R128, R72, R75.reuse ;  /* 0x0000004b48807220 */ /* 0x080fe20000410000 */
[----:B------:R-:W-:Y:S01]  /*3110*/  FMUL.FTZ R125, R15, R75 ;  /* 0x0000004b0f7d7220 */ /* 0x000fe20000410000 */
[C---:B------:R-:W-:Y:S01]  /*3120*/  FMUL.FTZ R124, R13.reuse, R124 ;  /* 0x0000007c0d7c7220 */ /* 0x040fe20000410000 */
[----:B------:R-:W-:Y:S01]  /*3130*/  FFMA.FTZ R126, R13, R74, -R126 ;  /* 0x0000004a0d7e7223 */ /* 0x000fe2000001087e */
[----:B------:R-:W-:Y:S01]  /*3140*/  FFMA.FTZ R128, R15, R73, -R128 ;  /* 0x000000490f807223 */ /* 0x000fe20000010880 */
[----:B------:R-:W-:-:S02]  /*3150*/  HADD2.F32 R15, -RZ, R123.H1_H1 ;  /* 0x3000007bff0f7230 */ /* 0x000fc40000004100 */
[----:B------:R-:W-:Y:S01]  /*3160*/  FFMA.FTZ R75, R11, R74, R124 ;  /* 0x0000004a0b4b7223 */ /* 0x000fe2000001007c */
[--C-:B------:R-:W-:Y:S02]  /*3170*/  HADD2.F32 R11, -RZ, R12.reuse.H1_H1 ;  /* 0x3000000cff0b7230 */ /* 0x100fe40000004100 */
[----:B------:R-:W-:Y:S01]  /*3180*/  FFMA.FTZ R125, R72, R73, R125 ;  /* 0x00000049487d7223 */ /* 0x000fe2000001007d */
[----:B------:R-:W-:Y:S02]  /*3190*/  HADD2.F32 R123, -RZ, R123.H0_H0 ;  /* 0x2000007bff7b7230 */ /* 0x000fe40000004100 */
[----:B------:R-:W-:Y:S02]  /*31a0*/  HADD2.F32 R12, -RZ, R12.H0_H0 ;  /* 0x2000000cff0c7230 */ /* 0x000fe40000004100 */
[----:B------:R-:W-:Y:S02]  /*31b0*/  HADD2.F32 R72, -RZ, R121.H1_H1 ;  /* 0x30000079ff487230 */ /* 0x000fe40000004100 */
[----:B------:R-:W-:Y:S01]  /*31c0*/  FMUL.FTZ R73, R11, R123 ;  /* 0x0000007b0b497220 */ /* 0x000fe20000410000 */
[----:B------:R-:W-:-:S02]  /*31d0*/  HADD2.F32 R13, -RZ, R14.H1_H1 ;  /* 0x3000000eff0d7230 */ /* 0x000fc40000004100 */
[C---:B------:R-:W-:Y:S01]  /*31e0*/  FMUL.FTZ R74, R12.reuse, R123 ;  /* 0x0000007b0c4a7220 */ /* 0x040fe20000410000 */
[----:B------:R-:W-:Y:S02]  /*31f0*/  HADD2.F32 R14, -RZ, R14.H0_H0 ;  /* 0x2000000eff0e7230 */ /* 0x000fe40000004100 */
[-C--:B------:R-:W-:Y:S01]  /*3200*/  FFMA.FTZ R73, R12, R15.reuse, -R73 ;  /* 0x0000000f0c497223 */ /* 0x080fe20000010849 */
[----:B------:R-:W-:Y:S02]  /*3210*/  HADD2.F32 R121, -RZ, R121.H0_H0 ;  /* 0x20000079ff797230 */ /* 0x000fe40000004100 */
[-C--:B------:R-:W-:Y:S01]  /*3220*/  FMUL.FTZ R123, R13, R72.reuse ;  /* 0x000000480d7b7220 */ /* 0x080fe20000410000 */
[----:B------:R-:W-:Y:S01]  /*3230*/  FFMA.FTZ R74, R11, R15, R74 ;  /* 0x0000000f0b4a7223 */ /* 0x000fe2000001004a */
[C---:B------:R-:W-:Y:S01]  /*3240*/  FMUL.FTZ R72, R14.reuse, R72 ;  /* 0x000000480e487220 */ /* 0x040fe20000410000 */
[----:B------:R-:W-:Y:S01]  /*3250*/  F2FP.F16.F32.PACK_AB R15, R125, R128 ;  /* 0x000000807d0f723e */ /* 0x000fe200000000ff */
[----:B------:R-:W-:-:S02]  /*3260*/  FFMA.FTZ R123, R14, R121, -R123 ;  /* 0x000000790e7b7223 */ /* 0x000fc4000001087b */
[----:B------:R-:W-:Y:S01]  /*3270*/  FFMA.FTZ R72, R13, R121, R72 ;  /* 0x000000790d487223 */ /* 0x000fe20000010048 */
[----:B------:R-:W-:Y:S02]  /*3280*/  F2FP.F16.F32.PACK_AB R13, R75, R126 ;  /* 0x0000007e4b0d723e */ /* 0x000fe400000000ff */
[----:B------:R-:W-:Y:S02]  /*3290*/  F2FP.F16.F32.PACK_AB R12, R74, R73 ;  /* 0x000000494a0c723e */ /* 0x000fe400000000ff */
[----:B------:R-:W-:-:S07]  /*32a0*/  F2FP.F16.F32.PACK_AB R14, R72, R123 ;  /* 0x0000007b480e723e */ /* 0x000fce00000000ff */
.L_x_509:
[----:B------:R-:W-:Y:S05]  /*32b0*/  BSYNC B3 ;  /* 0x0000000000037941 */ /* 0x000fea0003800000 */
.L_x_508:
[----:B0-----:R4:W-:Y:S02]  /*32c0*/  ST.E.128 desc[UR38][R76.64], R12 ;  /* 0x0000000c4c007985 */ /* 0x0019e4000c101d26 */
.L_x_507:
[----:B------:R-:W-:Y:S05]  /*32d0*/  BSYNC B2 ;  /* 0x0000000000027941 */ /* 0x000fea0003800000 */
.L_x_506:
[----:B------:R-:W-:Y:S05]  /*32e0*/  @P2 BRA `(.L_x_505) ;  /* 0x0000000000c02947 */ /* 0x000fea0003800000 */
[----:B----4-:R4:W0:Y:S01]  /*32f0*/  LDS.128 R12, [R94+0x1c400] ;  /* 0x01c400005e0c7984 */ /* 0x0108220000000c00 */
        /* <DEDUP_REMOVED lines=13> */
[----:B------:R-:W-:Y:S02]  /*33d0*/  HADD2.F32 R71, -RZ, R71.H0_H0 ;  /* 0x20000047ff477230 */ /* 0x000fe40000004100 */
[----:B------:R-:W-:-:S02]  /*33e0*/  HADD2.F32 R11, -RZ, R13.H1_H1 ;  /* 0x3000000dff0b7230 */ /* 0x000fc40000004100 */
[----:B------:R-:W-:Y:S02]  /*33f0*/  HADD2.F32 R13, -RZ, R13.H0_H0 ;  /* 0x2000000dff0d7230 */ /* 0x000fe40000004100 */
[-C--:B------:R-:W-:Y:S01]  /*3400*/  FMUL.FTZ R75, R15, R71.reuse ;  /* 0x000000470f4b7220 */ /* 0x080fe20000410000 */
[----:B------:R-:W-:Y:S02]  /*3410*/  HADD2.F32 R69, -RZ, R69.H0_H0 ;  /* 0x20000045ff457230 */ /* 0x000fe40000004100 */
[-C--:B------:R-:W-:Y:S01]  /*3420*/  FMUL.FTZ R76, R11, R74.reuse ;  /* 0x0000004a0b4c7220 */ /* 0x080fe20000410000 */
[C---:B------:R-:W-:Y:S01]  /*3430*/  FMUL.FTZ R124, R68.reuse, R71 ;  /* 0x00000047447c7220 */ /* 0x040fe20000410000 */
[C---:B------:R-:W-:Y:S01]  /*3440*/  FMUL.FTZ R74, R13.reuse, R74 ;  /* 0x0000004a0d4a7220 */ /* 0x040fe20000410000 */
[----:B------:R-:W-:Y:S01]  /*3450*/  FFMA.FTZ R77, R68, R69, R75 ;  /* 0x00000045444d7223 */ /* 0x000fe2000001004b */
[-C--:B------:R-:W-:Y:S02]  /*3460*/  FFMA.FTZ R76, R13, R70.reuse, -R76 ;  /* 0x000000460d4c7223 */ /* 0x080fe4000001084c */
[----:B------:R-:W-:Y:S01]  /*3470*/  FFMA.FTZ R71, R11, R70, R74 ;  /* 0x000000460b477223 */ /* 0x000fe2000001004a */
[----:B------:R-:W-:-:S02]  /*3480*/  HADD2.F32 R68, -RZ, R116.H0_H0 ;  /* 0x20000074ff447230 */ /* 0x000fc40000004100 */
[----:B------:R-:W-:Y:S01]  /*3490*/  FFMA.FTZ R124, R15, R69, -R124 ;  /* 0x000000450f7c7223 */ /* 0x000fe2000001087c */
[----:B------:R-:W-:Y:S02]  /*34a0*/  HADD2.F32 R116, -RZ, R116.H1_H1 ;  /* 0x30000074ff747230 */ /* 0x000fe40000004100 */
[----:B------:R-:W-:Y:S02]  /*34b0*/  HADD2.F32 R11, -RZ, R12.H1_H1 ;  /* 0x3000000cff0b7230 */ /* 0x000fe40000004100 */
[----:B------:R-:W-:Y:S02]  /*34c0*/  HADD2.F32 R13, -RZ, R14.H1_H1 ;  /* 0x3000000eff0d7230 */ /* 0x000fe40000004100 */
[----:B------:R-:W-:Y:S02]  /*34d0*/  HADD2.F32 R12, -RZ, R12.H0_H0 ;  /* 0x2000000cff0c7230 */ /* 0x000fe40000004100 */
[----:B------:R-:W-:Y:S01]  /*34e0*/  FMUL.FTZ R69, R11, R68 ;  /* 0x000000440b457220 */ /* 0x000fe20000410000 */
[----:B------:R-:W-:-:S02]  /*34f0*/  HADD2.F32 R14, -RZ, R14.H0_H0 ;  /* 0x2000000eff0e7230 */ /* 0x000fc40000004100 */
[----:B------:R-:W-:Y:S01]  /*3500*/  FMUL.FTZ R75, R13, R116 ;  /* 0x000000740d4b7220 */ /* 0x000fe20000410000 */
[--C-:B------:R-:W-:Y:S02]  /*3510*/  HADD2.F32 R15, -RZ, R115.reuse.H0_H0 ;  /* 0x20000073ff0f7230 */ /* 0x100fe40000004100 */
[----:B------:R-:W-:Y:S01]  /*3520*/  FMUL.FTZ R68, R12, R68 ;  /* 0x000000440c447220 */ /* 0x000fe20000410000 */
[----:B------:R-:W-:Y:S02]  /*3530*/  HADD2.F32 R115, -RZ, R115.H1_H1 ;  /* 0x30000073ff737230 */ /* 0x000fe40000004100 */
[----:B------:R-:W-:Y:S01]  /*3540*/  FMUL.FTZ R116, R14, R116 ;  /* 0x000000740e747220 */ /* 0x000fe20000410000 */
[-C--:B------:R-:W-:Y:S01]  /*3550*/  FFMA.FTZ R69, R12, R15.reuse, -R69 ;  /* 0x0000000f0c457223 */ /* 0x080fe20000010845 */
[----:B------:R-:W-:Y:S01]  /*3560*/  FFMA.FTZ R68, R11, R15, R68 ;  /* 0x0000000f0b447223 */ /* 0x000fe20000010044 */
[-C--:B------:R-:W-:Y:S01]  /*3570*/  FFMA.FTZ R75, R14, R115.reuse, -R75 ;  /* 0x000000730e4b7223 */ /* 0x080fe2000001084b */
[----:B------:R-:W-:Y:S01]  /*3580*/  FFMA.FTZ R116, R13, R115, R116 ;  /* 0x000000730d747223 */ /* 0x000fe20000010074 */
[----:B------:R-:W-:-:S02]  /*3590*/  F2FP.F16.F32.PACK_AB R13, R71, R76 ;  /* 0x0000004c470d723e */ /* 0x000fc400000000ff */
[----:B------:R-:W-:Y:S02]  /*35a0*/  F2FP.F16.F32.PACK_AB R15, R77, R124 ;  /* 0x0000007c4d0f723e */ /* 0x000fe400000000ff */
[----:B------:R-:W-:Y:S02]  /*35b0*/  F2FP.F16.F32.PACK_AB R12, R68, R69 ;  /* 0x00000045440c723e */ /* 0x000fe400000000ff */
[----:B------:R-:W-:-:S07]  /*35c0*/  F2FP.F16.F32.PACK_AB R14, R116, R75 ;  /* 0x0000004b740e723e */ /* 0x000fce00000000ff */
.L_x_511:
[----:B------:R-:W-:Y:S05]  /*35d0*/  BSYNC B2 ;  /* 0x0000000000027941 */ /* 0x000fea0003800000 */
.L_x_510:
[----:B0-----:R0:W-:Y:S02]  /*35e0*/  ST.E.128 desc[UR38][R72.64], R12 ;  /* 0x0000000c48007985 */ /* 0x0011e4000c101d26 */
.L_x_505:
[----:B------:R-:W-:Y:S05]  /*35f0*/  BSYNC B1 ;  /* 0x0000000000017941 */ /* 0x000fea0003800000 */
.L_x_504:
[----:B------:R-:W-:-:S03]  /*3600*/  UMOV UR4, 0xffffffff ;  /* 0xffffffff00047882 */ /* 0x000fc60000000000 */
[----:B------:R-:W-:Y:S05]  /*3610*/  BRA.DIV UR4, `(.L_x_512) ;  /* 0x0000017204847947 */ /* 0x000fea000b800000 */
[----:B------:R1:W1:Y:S04]  /*3620*/  SHFL.IDX PT, R71, R108, 0x1, 0x181f ;  /* 0x00381f006c477f89 */ /* 0x00026800000e0000 */
[----:B0-----:R0:W0:Y:S02]  /*3630*/  SHFL.IDX PT, R73, R109, 0x1, 0x181f ;  /* 0x00381f006d497f89 */ /* 0x00102400000e0000 */
.L_x_805:
[----:B------:R-:W-:Y:S01]  /*3640*/  ISETP.NE.AND P6, PT, R122, RZ, PT ;  /* 0x000000ff7a00720c */ /* 0x000fe20003fc5270 */
[----:B------:R-:W-:-:S12]  /*3650*/  BSSY B1, `(.L_x_513) ;  /* 0x0000066000017945 */ /* 0x000fd80003800000 */
[----:B------:R-:W-:Y:S05]  /*3660*/  @P6 BRA `(.L_x_514) ;  /* 0x0000000400906947 */ /* 0x000fea0003800000 */
[----:B------:R-:W-:Y:S04]  /*3670*/  BSSY B2, `(.L_x_515) ;  /* 0x0000032000027945 */ /* 0x000fe80003800000 */
[----:B------:R-:W-:Y:S05]  /*3680*/  @P1 BRA `(.L_x_516) ;  /* 0x0000000000c01947 */ /* 0x000fea0003800000 */
[----:B----4-:R4:W2:Y:S01]  /*3690*/  LDS.128 R12, [R94+0x19400] ;  /* 0x019400005e0c7984 */ /* 0x0108a20000000c00 */
[C---:B0-----:R-:W-:Y:S01]  /*36a0*/  LEA R68, P6, R16.reuse, R73, 0x1 ;  /* 0x0000004910447211 */ /* 0x041fe200078c08ff */
[----:B------:R-:W-:Y:S03]  /*36b0*/  BSSY B3, `(.L_x_517) ;  /* 0x000002c000037945 */ /* 0x000fe60003800000 */
[----:B-1----:R-:W-:Y:S02]  /*36c0*/  LEA.HI.X R69, R16, R71, R17, 0x1, P6 ;  /* 0x0000004710457211 */ /* 0x002fe400030f0c11 */
[----:B------:R-:W-:-:S13]  /*36d0*/  ISETP.GE.AND P6, PT, R18, R104, PT ;  /* 0x000000681200720c */ /* 0x000fda0003fc6270 */
[----:B----4-:R-:W-:Y:S05]  /*36e0*/  @P6 BRA `(.L_x_518) ;  /* 0x0000000000a06947 */ /* 0x010fea0003800000 */
[----:B------:R-:W-:Y:S01]  /*36f0*/  SHF.R.U64 R11, R64, 0x10, R65 ;  /* 0x00000010400b7819 */ /* 0x000fe20000001241 */
[--C-:B--2---:R-:W-:Y:S01]  /*3700*/  HADD2.F32 R64, -RZ, R15.reuse.H1_H1 ;  /* 0x3000000fff407230 */ /* 0x104fe20000004100 */
        /* <DEDUP_REMOVED lines=38> */
.L_x_518:
[----:B------:R-:W-:Y:S05]  /*3970*/  BSYNC B3 ;  /* 0x0000000000037941 */ /* 0x000fea0003800000 */
.L_x_517:
[----:B--2---:R0:W-:Y:S02]  /*3980*/  ST.E.128 desc[UR38][R68.64], R12 ;  /* 0x0000000c44007985 */ /* 0x0041e4000c101d26 */
.L_x_516:
[----:B------:R-:W-:Y:S05]  /*3990*/  BSYNC B2 ;  /* 0x0000000000027941 */ /* 0x000fea0003800000 */
.L_x_515:
[----:B------:R-:W-:Y:S05]  /*39a0*/  @P2 BRA `(.L_x_514) ;  /* 0x0000000000c02947 */ /* 0x000fea0003800000 */
[----:B0---4-:R0:W4:Y:S01]  /*39b0*/  LDS.128 R12, [R94+0x1d400] ;  /* 0x01d400005e0c7984 */ /* 0x0111220000000c00 */
[C---:B------:R-:W-:Y:S01]  /*39c0*/  LEA R64, P6, R22.reuse, R73, 0x1 ;  /* 0x0000004916407211 */ /* 0x040fe200078c08ff */
[----:B------:R-:W-:Y:S03]  /*39d0*/  BSSY B2, `(.L_x_519) ;  /* 0x000002c000027945 */ /* 0x000fe60003800000 */
[----:B-1----:R-:W-:Y:S02]  /*39e0*/  LEA.HI.X R65, R22, R71, R2, 0x1, P6 ;  /* 0x0000004716417211 */ /* 0x002fe400030f0c02 */
[----:B------:R-:W-:-:S13]  /*39f0*/  ISETP.GE.AND P6, PT, R23, R104, PT ;  /* 0x000000681700720c */ /* 0x000fda0003fc6270 */
[----:B0-----:R-:W-:Y:S05]  /*3a00*/  @P6 BRA `(.L_x_520) ;  /* 0x0000000000a06947 */ /* 0x001fea0003800000 */
[----:B------:R-:W-:Y:S01]  /*3a10*/  SHF.R.U64 R11, R60, 0x10, R61 ;  /* 0x000000103c0b7819 */ /* 0x000fe2000000123d */
[--C-:B----4-:R-:W-:Y:S01]  /*3a20*/  HADD2.F32 R60, -RZ, R15.reuse.H1_H1 ;  /* 0x3000000fff3c7230 */ /* 0x110fe20000004100 */
        /* <DEDUP_REMOVED lines=38> */
.L_x_520:
[----:B------:R-:W-:Y:S05]  /*3c90*/  BSYNC B2 ;  /* 0x0000000000027941 */ /* 0x000fea0003800000 */
.L_x_519:
[----:B----4-:R0:W-:Y:S02]  /*3ca0*/  ST.E.128 desc[UR38][R64.64], R12 ;  /* 0x0000000c40007985 */ /* 0x0101e4000c101d26 */
.L_x_514:
[----:B------:R-:W-:Y:S05]  /*3cb0*/  BSYNC B1 ;  /* 0x0000000000017941 */ /* 0x000fea0003800000 */
.L_x_513:
[----:B------:R-:W-:-:S03]  /*3cc0*/  UMOV UR4, 0xffffffff ;  /* 0xffffffff00047882 */ /* 0x000fc60000000000 */
[----:B------:R-:W-:Y:S05]  /*3cd0*/  BRA.DIV UR4, `(.L_x_521) ;  /* 0x0000016e04207947 */ /* 0x000fea000b800000 */
[----:B------:R1:W1:Y:S04]  /*3ce0*/  SHFL.IDX PT, R63, R108, 0x2, 0x181f ;  /* 0x00581f006c3f7f89 */ /* 0x00026800000e0000 */
[----:B0-----:R0:W0:Y:S02]  /*3cf0*/  SHFL.IDX PT, R65, R109, 0x2, 0x181f ;  /* 0x00581f006d417f89 */ /* 0x00102400000e0000 */
.L_x_809:
[----:B------:R-:W-:Y:S04]  /*3d00*/  BSSY B1, `(.L_x_522) ;  /* 0x0000066000017945 */ /* 0x000fe80003800000 */
        /* <DEDUP_REMOVED lines=49> */
.L_x_527:
[----:B------:R-:W-:Y:S05]  /*4020*/  BSYNC B3 ;  /* 0x0000000000037941 */ /* 0x000fea0003800000 */
.L_x_526:
[----:B--2---:R0:W-:Y:S02]  /*4030*/  ST.E.128 desc[UR38][R60.64], R12 ;  /* 0x0000000c3c007985 */ /* 0x0041e4000c101d26 */
.L_x_525:
[----:B------:R-:W-:Y:S05]  /*4040*/  BSYNC B2 ;  /* 0x0000000000027941 */ /* 0x000fea0003800000 */
.L_x_524:
        /* <DEDUP_REMOVED lines=47> */
.L_x_529:
[----:B------:R-:W-:Y:S05]  /*4340*/  BSYNC B2 ;  /* 0x0000000000027941 */ /* 0x000fea0003800000 */
.L_x_528:
[----:B----4-:R0:W-:Y:S02]  /*4350*/  ST.E.128 desc[UR38][R56.64], R12 ;  /* 0x0000000c38007985 */ /* 0x0101e4000c101d26 */
.L_x_523:
[----:B------:R-:W-:Y:S05]  /*4360*/  BSYNC B1 ;  /* 0x0000000000017941 */ /* 0x000fea0003800000 */
.L_x_522:
[----:B------:R-:W-:-:S03]  /*4370*/  UMOV UR4, 0xffffffff ;  /* 0xffffffff00047882 */ /* 0x000fc60000000000 */
[----:B------:R-:W-:Y:S05]  /*4380*/  BRA.DIV UR4, `(.L_x_530) ;  /* 0x0000016604c07947 */ /* 0x000fea000b800000 */
[----:B------:R2:W2:Y:S04]  /*4390*/  SHFL.IDX PT, R55, R108, 0x3, 0x181f ;  /* 0x00781f006c377f89 */ /* 0x0004a800000e0000 */
[----:B01----:R-:W0:Y:S02]  /*43a0*/  SHFL.IDX PT, R109, R109, 0x3, 0x181f ;  /* 0x00781f006d6d7f89 */ /* 0x003e2400000e0000 */
.L_x_813:
[----:B------:R-:W-:Y:S05]  /*43b0*/  @P4 BRA `(.L_x_531) ;  /* 0x0000003400304947 */ /* 0x000fea0003800000 */
[----:B------:R-:W-:Y:S04]  /*43c0*/  BSSY B1, `(.L_x_532) ;  /* 0x0000032000017945 */ /* 0x000fe80003800000 */
[----:B------:R-:W-:Y:S05]  /*43d0*/  @P1 BRA `(.L_x_533) ;  /* 0x0000000000c01947 */ /* 0x000fea0003800000 */
[----:B----4-:R1:W4:Y:S01]  /*43e0*/  LDS.128 R12, [R94+0x1b400] ;  /* 0x01b400005e0c7984 */ /* 0x0103220000000c00 */
[C---:B0-----:R-:W-:Y:S01]  /*43f0*/  LEA R52, P3, R16.reuse, R109, 0x1 ;  /* 0x0000006d10347211 */ /* 0x041fe200078608ff */
[----:B------:R-:W-:Y:S03]  /*4400*/  BSSY B2, `(.L_x_534) ;  /* 0x000002c000027945 */ /* 0x000fe60003800000 */
[----:B--2---:R-:W-:Y:S02]  /*4410*/  LEA.HI.X R53, R16, R55, R17, 0x1, P3 ;  /* 0x0000003710357211 */ /* 0x004fe400018f0c11 */
[----:B------:R-:W-:-:S13]  /*4420*/  ISETP.GE.AND P3, PT, R18, R104, PT ;  /* 0x000000681200720c */ /* 0x000fda0003f66270 */
[----:B-1----:R-:W-:Y:S05]  /*4430*/  @P3 BRA `(.L_x_535) ;  /* 0x0000000000a03947 */ /* 0x002fea0003800000 */
        /* <DEDUP_REMOVED lines=40> */
.L_x_535:
[----:B------:R-:W-:Y:S05]  /*46c0*/  BSYNC B2 ;  /* 0x0000000000027941 */ /* 0x000fea0003800000 */
.L_x_534:
[----:B----4-:R1:W-:Y:S02]  /*46d0*/  ST.E.128 desc[UR38][R52.64], R12 ;  /* 0x0000000c34007985 */ /* 0x0103e4000c101d26 */
.L_x_533:
[----:B------:R-:W-:Y:S05]  /*46e0*/  BSYNC B1 ;  /* 0x0000000000017941 */ /* 0x000fea0003800000 */
.L_x_532:
[----:B------:R-:W-:Y:S05]  /*46f0*/  @P2 BRA `(.L_x_531) ;  /* 0x0000003000602947 */ /* 0x000fea0003800000 */
[----:B-1--4-:R1:W4:Y:S01]  /*4700*/  LDS.128 R12, [R94+0x1f400] ;  /* 0x01f400005e0c7984 */ /* 0x0123220000000c00 */
        /* <DEDUP_REMOVED lines=45> */
.L_x_537:
[----:B------:R-:W-:Y:S05]  /*49e0*/  BSYNC B1 ;  /* 0x0000000000017941 */ /* 0x000fea0003800000 */
.L_x_536:
[----:B----4-:R0:W-:Y:S01]  /*49f0*/  ST.E.128 desc[UR38][R48.64], R12 ;  /* 0x0000000c30007985 */ /* 0x0101e2000c101d26 */
[----:B------:R-:W-:Y:S05]  /*4a00*/  BRA `(.L_x_531) ;  /* 0x0000002c009c7947 */ /* 0x000fea0003800000 */
.L_x_491:
[----:B------:R-:W-:Y:S02]  /*4a10*/  ISETP.GE.AND P4, PT, R220, R98, PT ;  /* 0x00000062dc00720c */ /* 0x000fe40003f86270 */
[----:B------:R-:W-:Y:S02]  /*4a20*/  CS2R R50, SRZ ;  /* 0x0000000000327805 */ /* 0x000fe4000001ff00 */
[----:B------:R-:W-:-:S13]  /*4a30*/  ISETP.GE.OR P4, PT, R16, R104, P4 ;  /* 0x000000681000720c */ /* 0x000fda0002786670 */
[----:B------:R-:W-:Y:S01]  /*4a40*/  @!P4 IADD3 R46, P3, P5, R86, R14, R10 ;  /* 0x0000000e562ec210 */ /* 0x000fe20007d7e00a */
[----:B------:R-:W0:Y:S03]  /*4a50*/  @!P4 LDC.64 R60, c[0x0][0x3e8] ;  /* 0x0000fa00ff3ccb82 */ /* 0x000e260000000a00 */
[----:B------:R-:W-:Y:S02]  /*4a60*/  @!P4 IADD3.X R47, R39, R103, R7, P3, P5 ;  /* 0x00000067272fc210 */ /* 0x000fe40001fea407 */
[----:B------:R-:W-:-:S03]  /*4a70*/  @!P4 IADD3 R44, P3, P5, R90, R12, R32 ;  /* 0x0000000c5a2cc210 */ /* 0x000fc60007d7e020 */
[----:B------:R-:W1:Y:S01]  /*4a80*/  @!P4 LDC.64 R62, c[0x0][0x400] ;  /* 0x00010000ff3ecb82 */ /* 0x000e620000000a00 */
[----:B------:R-:W-:Y:S02]  /*4a90*/  @!P4 IADD3.X R45, R80, R11, R29, P3, P5 ;  /* 0x0000000b502dc210 */ /* 0x000fe40001fea41d */
[----:B------:R-:W-:-:S04]  /*4aa0*/  ISETP.GE.AND P3, PT, R219, R98, PT ;  /* 0x00000062db00720c */ /* 0x000fc80003f66270 */
[----:B------:R-:W-:-:S13]  /*4ab0*/  ISETP.GE.OR P3, PT, R16, R104, P3 ;  /* 0x000000681000720c */ /* 0x000fda0001f66670 */
[----:B------:R-:W-:Y:S01]  /*4ac0*/  @!P3 IADD3 R66, P5, P6, R86, R20, R14 ;  /* 0x000000145642b210 */ /* 0x000fe20007ebe00e */
[----:B------:R-:W2:Y:S03]  /*4ad0*/  @!P3 LDC.64 R68, c[0x0][0x3e8] ;  /* 0x0000fa00ff44bb82 */ /* 0x000ea60000000a00 */
[----:B------:R-:W-:Y:S02]  /*4ae0*/  @!P3 IADD3.X R67, R39, R8, R103, P5, P6 ;  /* 0x000000082743b210 */ /* 0x000fe40002fec467 */
[----:B------:R-:W-:-:S03]  /*4af0*/  @!P3 IADD3 R64, P5, P6, R90, R33, R12 ;  /* 0x000000215a40b210 */ /* 0x000fc60007ebe00c */
[----:B------:R-:W3:Y:S01]  /*4b00*/  @!P3 LDC.64 R70, c[0x0][0x400] ;  /* 0x00010000ff46bb82 */ /* 0x000ee20000000a00 */
[----:B------:R-:W-:Y:S02]  /*4b10*/  @!P3 IADD3.X R65, R80, R30, R11, P5, P6 ;  /* 0x0000001e5041b210 */ /* 0x000fe40002fec40b */
[----:B------:R-:W-:-:S04]  /*4b20*/  ISETP.GE.AND P5, PT, R153, R98, PT ;  /* 0x000000629900720c */ /* 0x000fc80003fa6270 */
[----:B------:R-:W-:-:S13]  /*4b30*/  ISETP.GE.OR P5, PT, R16, R104, P5 ;  /* 0x000000681000720c */ /* 0x000fda0002fa6670 */
[----:B------:R-:W4:Y:S01]  /*4b40*/  @!P5 LDC.64 R52, c[0x0][0x3e8] ;  /* 0x0000fa00ff34db82 */ /* 0x000f220000000a00 */
[----:B------:R-:W-:-:S04]  /*4b50*/  @!P5 IADD3 R48, P6, R86, R14, RZ ;  /* 0x0000000e5630d210 */ /* 0x000fc80007fde0ff */
[----:B------:R-:W-:-:S03]  /*4b60*/  @!P5 IADD3.X R49, R103, R39, RZ, P6, !PT ;  /* 0x000000276731d210 */ /* 0x000fc600037fe4ff */
[----:B------:R-:W0:Y:S01]  /*4b70*/  @!P5 LDC.64 R54, c[0x0][0x400] ;  /* 0x00010000ff36db82 */ /* 0x000e220000000a00 */
[----:B----4-:R-:W-:-:S04]  /*4b80*/  @!P5 LEA R52, P6, R48, R52, 0x1 ;  /* 0x000000343034d211 */ /* 0x010fc800078c08ff */
[----:B------:R-:W-:Y:S02]  /*4b90*/  @!P5 LEA.HI.X R53, R48, R53, R49, 0x1, P6 ;  /* 0x000000353035d211 */ /* 0x000fe400030f0c31 */
[----:B------:R-:W-:-:S05]  /*4ba0*/  @!P5 IADD3 R48, P6, R90, R12, RZ ;  /* 0x0000000c5a30d210 */ /* 0x000fca0007fde0ff */
[----:B------:R-:W-:Y:S01]  /*4bb0*/  @!P5 IMAD.X R49, R11, 0x1, R80, P6 ;  /* 0x000000010b31d824 */ /* 0x000fe200030e0650 */
[----:B0-----:R-:W-:-:S04]  /*4bc0*/  @!P5 LEA R54, P6, R48, R54, 0x1 ;  /* 0x000000363036d211 */ /* 0x001fc800078c08ff */
[----:B------:R-:W-:Y:S02]  /*4bd0*/  @!P5 LEA.HI.X R55, R48, R55, R49, 0x1, P6 ;  /* 0x000000373037d211 */ /* 0x000fe400030f0c31 */
[----:B------:R-:W-:Y:S02]  /*4be0*/  CS2R R48, SRZ ;  /* 0x0000000000307805 */ /* 0x000fe4000001ff00 */
[----:B------:R-:W-:-:S04]  /*4bf0*/  @!P4 LEA R60, P6, R46, R60, 0x1 ;  /* 0x0000003c2e3cc211 */ /* 0x000fc800078c08ff */
[----:B------:R-:W-:Y:S02]  /*4c00*/  @!P4 LEA.HI.X R61, R46, R61, R47, 0x1, P6 ;  /* 0x0000003d2e3dc211 */ /* 0x000fe400030f0c2f */
[----:B------:R-:W-:Y:S02]  /*4c10*/  CS2R R46, SRZ ;  /* 0x00000000002e7805 */ /* 0x000fe4000001ff00 */
[C---:B-1----:R-:W-:Y:S01]  /*4c20*/  @!P4 LEA R62, P6, R44.reuse, R62, 0x1 ;  /* 0x0000003e2c3ec211 */ /* 0x042fe200078c08ff */
[----:B------:R0:W5:Y:S03]  /*4c30*/  @!P5 LDG.E.128 R48, desc[UR38][R54.64] ;  /* 0x000000263630d981 */ /* 0x000166000c1e1d00 */
[----:B------:R-:W-:Y:S02]  /*4c40*/  @!P4 LEA.HI.X R63, R44, R63, R45, 0x1, P6 ;  /* 0x0000003f2c3fc211 */ /* 0x000fe400030f0c2d */
[----:B------:R-:W-:-:S02]  /*4c50*/  CS2R R44, SRZ ;  /* 0x00000000002c7805 */ /* 0x000fc4000001ff00 */
[----:B------:R-:W-:Y:S02]  /*4c60*/  CS2R R58, SRZ ;  /* 0x00000000003a7805 */ /* 0x000fe4000001ff00 */
[----:B------:R-:W-:Y:S02]  /*4c70*/  CS2R R56, SRZ ;  /* 0x0000000000387805 */ /* 0x000fe4000001ff00 */
[----:B------:R1:W5:Y:S01]  /*4c80*/  @!P5 LDG.E.128 R44, desc[UR38][R52.64] ;  /* 0x00000026342cd981 */ /* 0x000362000c1e1d00 */
[----:B0-----:R-:W-:-:S03]  /*4c90*/  CS2R R54, SRZ ;  /* 0x0000000000367805 */ /* 0x001fc6000001ff00 */
[----:B------:R0:W5:Y:S01]  /*4ca0*/  @!P4 LDG.E.128 R56, desc[UR38][R62.64] ;  /* 0x000000263e38c981 */ /* 0x000162000c1e1d00 */
[----:B-1----:R-:W-:-:S06]  /*4cb0*/  CS2R R52, SRZ ;  /* 0x0000000000347805 */ /* 0x002fcc000001ff00 */
[----:B------:R1:W5:Y:S01]  /*4cc0*/  @!P4 LDG.E.128 R52, desc[UR38][R60.64] ;  /* 0x000000263c34c981 */ /* 0x000362000c1e1d00 */
[----:B--2---:R-:W-:-:S04]  /*4cd0*/  @!P3 LEA R68, P4, R66, R68, 0x1 ;  /* 0x000000444244b211 */ /* 0x004fc800078808ff */
[----:B------:R-:W-:Y:S02]  /*4ce0*/  @!P3 LEA.HI.X R69, R66, R69, R67, 0x1, P4 ;  /* 0x000000454245b211 */ /* 0x000fe400020f0c43 */
[----:B---3--:R-:W-:-:S04]  /*4cf0*/  @!P3 LEA R70, P4, R64, R70, 0x1 ;  /* 0x000000464046b211 */ /* 0x008fc800078808ff */
[----:B------:R-:W-:Y:S02]  /*4d00*/  @!P3 LEA.HI.X R71, R64, R71, R65, 0x1, P4 ;  /* 0x000000474047b211 */ /* 0x000fe400020f0c41 */
[----:B------:R-:W-:-:S04]  /*4d10*/  ISETP.GE.AND P4, PT, R218, R98, PT ;  /* 0x00000062da00720c */ /* 0x000fc80003f86270 */
[----:B------:R-:W-:Y:S02]  /*4d20*/  ISETP.GE.OR P4, PT, R16, R104, P4 ;  /* 0x000000681000720c */ /* 0x000fe40002786670 */
[----:B0-----:R-:W-:Y:S02]  /*4d30*/  CS2R R62, SRZ ;  /* 0x00000000003e7805 */ /* 0x001fe4000001ff00 */
[----:B-1----:R-:W-:Y:S02]  /*4d40*/  CS2R R60, SRZ ;  /* 0x00000000003c7805 */ /* 0x002fe4000001ff00 */
[----:B------:R-:W-:Y:S02]  /*4d50*/  CS2R R66, SRZ ;  /* 0x0000000000427805 */ /* 0x000fe4000001ff00 */
[----:B------:R-:W-:Y:S01]  /*4d60*/  CS2R R64, SRZ ;  /* 0x0000000000407805 */ /* 0x000fe2000001ff00 */
[----:B------:R-:W-:Y:S01]  /*4d70*/  BSSY B1, `(.L_x_538) ;  /* 0x000001d000017945 */ /* 0x000fe20003800000 */
[----:B------:R-:W-:-:S02]  /*4d80*/  CS2R R74, SRZ ;  /* 0x00000000004a7805 */ /* 0x000fc4000001ff00 */
[----:B------:R-:W-:Y:S01]  /*4d90*/  CS2R R72, SRZ ;  /* 0x0000000000487805 */ /* 0x000fe2000001ff00 */
[----:B------:R0:W5:Y:S04]  /*4da0*/  @!P3 LDG.E.128 R60, desc[UR38][R68.64] ;  /* 0x00000026443cb981 */ /* 0x000168000c1e1d00 */
[----:B------:R1:W5:Y:S01]  /*4db0*/  @!P3 LDG.E.128 R64, desc[UR38][R70.64] ;  /* 0x000000264640b981 */ /* 0x000362000c1e1d00 */
[----:B------:R-:W-:Y:S02]  /*4dc0*/  ISETP.GE.AND P3, PT, R16, R104, PT ;  /* 0x000000681000720c */ /* 0x000fe40003f66270 */
[----:B0-----:R-:W-:Y:S02]  /*4dd0*/  CS2R R68, SRZ ;  /* 0x0000000000447805 */ /* 0x001fe4000001ff00 */
[----:B-1----:R-:W-:Y:S01]  /*4de0*/  CS2R R70, SRZ ;  /* 0x0000000000467805 */ /* 0x002fe2000001ff00 */
[----:B------:R-:W-:Y:S08]  /*4df0*/  @P4 BRA `(.L_x_539) ;  /* 0x0000000000504947 */ /* 0x000ff00003800000 */
[----:B------:R-:W0:Y:S01]  /*4e00*/  LDC.64 R68, c[0x0][0x3f8] ;  /* 0x0000fe00ff447b82 */ /* 0x000e220000000a00 */
[----:B------:R-:W-:Y:S01]  /*4e10*/  IMAD.MOV.U32 R15, RZ, RZ, R103 ;  /* 0x000000ffff0f7224 */ /* 0x000fe200078e0067 */
[----:B------:R-:W-:Y:S01]  /*4e20*/  MOV R13, R11 ;  /* 0x0000000b000d7202 */ /* 0x000fe20000000f00 */
[----:B------:R-:W-:Y:S01]  /*4e30*/  ULDC.64 UR4, c[0x0][0x3e8] ;  /* 0x0000fa0000047ab9 */ /* 0x000fe20000000a00 */
[----:B------:R-:W-:-:S04]  /*4e40*/  ULDC.64 UR6, c[0x0][0x400] ;  /* 0x0001000000067ab9 */ /* 0x000fc80000000a00 */
[----:B------:R-:W1:Y:S01]  /*4e50*/  LDC.64 R70, c[0x0][0x408] ;  /* 0x00010200ff467b82 */ /* 0x000e620000000a00 */
[----:B0-----:R-:W-:-:S04]  /*4e60*/  IMAD.WIDE.U32 R14, R68, 0x60, R14 ;  /* 0x00000060440e7825 */ /* 0x001fc800078e000e */
[----:B------:R-:W-:Y:S01]  /*4e70*/  IMAD R69, R69, 0x60, RZ ;  /* 0x0000006045457824 */ /* 0x000fe200078e02ff */
[----:B------:R-:W-:Y:S01]  /*4e80*/  IADD3 R14, P4, R86, R14, RZ ;  /* 0x0000000e560e7210 */ /* 0x000fe20007f9e0ff */
[----:B-1----:R-:W-:-:S03]  /*4e90*/  IMAD.WIDE.U32 R12, R70, 0x60, R12 ;  /* 0x00000060460c7825 */ /* 0x002fc600078e000c */
[----:B------:R-:W-:Y:S01]  /*4ea0*/  IADD3.X R15, R39, R15, R69, P4, !PT ;  /* 0x0000000f270f7210 */ /* 0x000fe200027fe445 */
[----:B------:R-:W-:Y:S01]  /*4eb0*/  IMAD R71, R71, 0x60, RZ ;  /* 0x0000006047477824 */ /* 0x000fe200078e02ff */
[----:B------:R-:W-:-:S04]  /*4ec0*/  IADD3 R11, P4, R90, R12, RZ ;  /* 0x0000000c5a0b7210 */ /* 0x000fc80007f9e0ff */
[----:B------:R-:W-:Y:S02]  /*4ed0*/  IADD3.X R12, R80, R13, R71, P4, !PT ;  /* 0x0000000d500c7210 */ /* 0x000fe400027fe447 */
[----:B------:R-:W-:-:S04]  /*4ee0*/  LEA R68, P4, R14, UR4, 0x1 ;  /* 0x000000040e447c11 */ /* 0x000fc8000f8808ff */
[----:B------:R-:W-:Y:S02]  /*4ef0*/  LEA.HI.X R69, R14, UR5, R15, 0x1, P4 ;  /* 0x000000050e457c11 */ /* 0x000fe4000a0f0c0f */
[----:B------:R-:W-:-:S04]  /*4f00*/  LEA R72, P4, R11, UR6, 0x1 ;  /* 0x000000060b487c11 */ /* 0x000fc8000f8808ff */
[----:B------:R-:W-:Y:S01]  /*4f10*/  LEA.HI.X R73, R11, UR7, R12, 0x1, P4 ;  /* 0x000000070b497c11 */ /* 0x000fe2000a0f0c0c */
[----:B------:R-:W5:Y:S05]  /*4f20*/  LDG.E.128 R68, desc[UR38][R68.64] ;  /* 0x0000002644447981 */ /* 0x000f6a000c1e1d00 */
[----:B------:R-:W5:Y:S03]  /*4f30*/  LDG.E.128 R72, desc[UR38][R72.64] ;  /* 0x0000002648487981 */ /* 0x000f66000c1e1d00 */
.L_x_539:
[----:B------:R-:W-:Y:S05]  /*4f40*/  BSYNC B1 ;  /* 0x0000000000017941 */ /* 0x000fea0003800000 */
.L_x_538:
[----:B-----5:R-:W-:Y:S01]  /*4f50*/  IMAD.MOV.U32 R11, RZ, RZ, R70 ;  /* 0x000000ffff0b7224 */ /* 0x020fe200078e0046 */
[----:B------:R-:W-:Y:S01]  /*4f60*/  MOV R13, R68 ;  /* 0x00000044000d7202 */ /* 0x000fe20000000f00 */
        /* <DEDUP_REMOVED lines=15> */
[----:B------:R-:W-:Y:S01]  /*5060*/  PRMT R124, R11, 0x7610, R124 ;  /* 0x000076100b7c7816 */ /* 0x000fe2000000007c */
[----:B------:R-:W-:Y:S01]  /*5070*/  IMAD.MOV.U32 R11, RZ, RZ, R50 ;  /* 0x000000ffff0b7224 */ /* 0x000fe200078e0032 */
[----:B------:R-:W-:Y:S01]  /*5080*/  PRMT R127, R127, 0x5410, R12 ;  /* 0x000054107f7f7816 */ /* 0x000fe2000000000c */
[----:B------:R-:W-:Y:S01]  /*5090*/  IMAD.MOV.U32 R12, RZ, RZ, R51 ;  /* 0x000000ffff0c7224 */ /* 0x000fe200078e0033 */
[----:B------:R-:W-:-:S02]  /*50a0*/  PRMT R125, R125, 0x5410, R13 ;  /* 0x000054107d7d7816 */ /* 0x000fc4000000000d */
[----:B------:R-:W-:Y:S01]  /*50b0*/  PRMT R128, R14, 0x7610, R128 ;  /* 0x000076100e807816 */ /* 0x000fe20000000080 */
[----:B------:R-:W-:Y:S01]  /*50c0*/  IMAD.MOV.U32 R14, RZ, RZ, R49 ;  /* 0x000000ffff0e7224 */ /* 0x000fe200078e0031 */
[----:B------:R-:W-:Y:S02]  /*50d0*/  MOV R13, R48 ;  /* 0x00000030000d7202 */ /* 0x000fe40000000f00 */
[----:B------:R-:W-:Y:S01]  /*50e0*/  PRMT R124, R124, 0x5410, R11 ;  /* 0x000054107c7c7816 */ /* 0x000fe2000000000b */
[----:B------:R-:W-:Y:S01]  /*50f0*/  IMAD.MOV.U32 R11, RZ, RZ, R54 ;  /* 0x000000ffff0b7224 */ /* 0x000fe200078e0036 */
[----:B------:R-:W-:Y:S01]  /*5100*/  PRMT R125, R13, 0x7610, R125 ;  /* 0x000076100d7d7816 */ /* 0x000fe2000000007d */
[----:B------:R-:W-:Y:S01]  /*5110*/  IMAD.MOV.U32 R13, RZ, RZ, R52 ;  /* 0x000000ffff0d7224 */ /* 0x000fe200078e0034 */
[----:B------:R-:W-:Y:S02]  /*5120*/  PRMT R127, R12, 0x7610, R127 ;  /* 0x000076100c7f7816 */ /* 0x000fe4000000007f */
[----:B------:R-:W-:Y:S01]  /*5130*/  PRMT R128, R128, 0x5410, R14 ;  /* 0x0000541080807816 */ /* 0x000fe2000000000e */
[----:B------:R-:W-:Y:S01]  /*5140*/  IMAD.MOV.U32 R14, RZ, RZ, R53 ;  /* 0x000000ffff0e7224 */ /* 0x000fe200078e0035 */
[----:B------:R-:W-:-:S02]  /*5150*/  MOV R12, R55 ;  /* 0x00000037000c7202 */ /* 0x000fc40000000f00 */
[----:B------:R-:W-:Y:S01]  /*5160*/  PRMT R121, R13, 0x7610, R121 ;  /* 0x000076100d797816 */ /* 0x000fe20000000079 */
[----:B------:R-:W-:Y:S01]  /*5170*/  IMAD.MOV.U32 R13, RZ, RZ, R56 ;  /* 0x000000ffff0d7224 */ /* 0x000fe200078e0038 */
[----:B------:R-:W-:Y:S01]  /*5180*/  PRMT R120, R11, 0x5410, R12 ;  /* 0x000054100b787816 */ /* 0x000fe2000000000c */
[----:B------:R-:W-:Y:S01]  /*5190*/  IMAD.MOV.U32 R12, RZ, RZ, R59 ;  /* 0x000000ffff0c7224 */ /* 0x000fe200078e003b */
[----:B------:R-:W-:Y:S02]  /*51a0*/  PRMT R123, R14, 0x7610, R123 ;  /* 0x000076100e7b7816 */ /* 0x000fe4000000007b */
[----:B------:R-:W-:Y:S02]  /*51b0*/  MOV R11, R58 ;  /* 0x0000003a000b7202 */ /* 0x000fe40000000f00 */
[----:B------:R-:W-:Y:S02]  /*51c0*/  MOV R14, R57 ;  /* 0x00000039000e7202 */ /* 0x000fe40000000f00 */
[----:B------:R-:W-:Y:S01]  /*51d0*/  PRMT R121, R121, 0x5410, R11 ;  /* 0x0000541079797816 */ /* 0x000fe2000000000b */
[----:B------:R-:W-:Y:S01]  /*51e0*/  IMAD.MOV.U32 R11, RZ, RZ, R62 ;  /* 0x000000ffff0b7224 */ /* 0x000fe200078e003e */
[----:B------:R-:W-:Y:S01]  /*51f0*/  PRMT R122, R12, 0x5410, R13 ;  /* 0x000054100c7a7816 */ /* 0x000fe2000000000d */
[----:B------:R-:W-:Y:S01]  /*5200*/  IMAD.MOV.U32 R12, RZ, RZ, R63 ;  /* 0x000000ffff0c7224 */ /* 0x000fe200078e003f */
[----:B------:R-:W-:Y:S01]  /*5210*/  PRMT R123, R123, 0x5410, R14 ;  /* 0x000054107b7b7816 */ /* 0x000fe2000000000e */
[----:B------:R-:W-:Y:S01]  /*5220*/  IMAD.MOV.U32 R14, RZ, RZ, R61 ;  /* 0x000000ffff0e7224 */ /* 0x000fe200078e003d */
[----:B------:R-:W-:-:S02]  /*5230*/  MOV R13, R60 ;  /* 0x0000003c000d7202 */ /* 0x000fc40000000f00 */
[----:B------:R-:W-:Y:S01]  /*5240*/  PRMT R116, R11, 0x5410, R12 ;  /* 0x000054100b747816 */ /* 0x000fe2000000000c */
        /* <DEDUP_REMOVED lines=9> */
.L_x_540:
[----:B------:R-:W-:Y:S01]  /*52e0*/  LEA R92, R155, R156, 0x3 ;  /* 0x0000009c9b5c7211 */ /* 0x000fe200078e18ff */
[----:B------:R-:W0:Y:S01]  /*52f0*/  LDC R110, c[0x0][0x2f4] ;  /* 0x0000bd00ff6e7b82 */ /* 0x000e220000000800 */
[----:B------:R-:W-:Y:S01]  /*5300*/  SHF.L.U32 R103, R154, 0x1f, RZ ;  /* 0x0000001f9a677819 */ /* 0x000fe200000006ff */
[----:B------:R-:W-:Y:S03]  /*5310*/  BSSY B1, `(.L_x_541) ;  /* 0x0000003000017945 */ /* 0x000fe60003800000 */
[----:B------:R-:W1:Y:S02]  /*5320*/  SYNCS.PHASECHK.TRANS64.TRYWAIT P4, [R92+URZ+0x28890], R103 ;  /* 0x028890675c0075a7 */ /* 0x000e64000808017f */
[----:B-1----:R-:W-:Y:S05]  /*5330*/  @!P4 BRA `(.L_x_542) ;  /* 0x000001580020c947 */ /* 0x002fea0003800000 */
.L_x_814:
[----:B------:R-:W-:Y:S05]  /*5340*/  BSYNC B1 ;  /* 0x0000000000017941 */ /* 0x000fea0003800000 */
.L_x_541:
[----:B------:R-:W-:Y:S01]  /*5350*/  UMOV UR4, 0xffffffff ;  /* 0xffffffff00047882 */ /* 0x000fe20000000000 */
[----:B0-----:R-:W-:Y:S02]  /*5360*/  IMAD.IADD R112, R110, 0x1, -R37 ;  /* 0x000000016e707824 */ /* 0x001fe400078e0a25 */
[----:B------:R-:W-:Y:S05]  /*5370*/  BRA.DIV UR4, `(.L_x_543) ;  /* 0x0000015a04247947 */ /* 0x000fea000b800000 */
[----:B------:R0:W2:Y:S04]  /*5380*/  SHFL.IDX PT, R107, R108, RZ, 0x181f ;  /* 0x00181fff6c6b7589 */ /* 0x0000a800000e0000 */
[----:B------:R0:W3:Y:S02]  /*5390*/  SHFL.IDX PT, R106, R109, RZ, 0x181f ;  /* 0x00181fff6d6a7589 */ /* 0x0000e400000e0000 */
.L_x_818:
[----:B------:R-:W-:Y:S01]  /*53a0*/  ISETP.GE.OR P4, PT, R153, R98, P1 ;  /* 0x000000629900720c */ /* 0x000fe20000f86670 */
[----:B------:R-:W-:-:S12]  /*53b0*/  BSSY B1, `(.L_x_544) ;  /* 0x0000074000017945 */ /* 0x000fd80003800000 */
[----:B------:R-:W-:Y:S05]  /*53c0*/  @P4 BRA `(.L_x_545) ;  /* 0x0000000400c84947 */ /* 0x000fea0003800000 */
[----:B------:R-:W-:Y:S01]  /*53d0*/  SEL R11, R37, R112, !P0 ;  /* 0x00000070250b7207 */ /* 0x000fe20004000000 */
[----:B------:R-:W-:Y:S01]  /*53e0*/  BSSY B2, `(.L_x_546) ;  /* 0x000006c000027945 */ /* 0x000fe20003800000 */
[C---:B---3--:R-:W-:Y:S02]  /*53f0*/  LEA R104, P4, R43.reuse, R106, 0x1 ;  /* 0x0000006a2b687211 */ /* 0x048fe400078808ff */
[----:B------:R-:W-:Y:S02]  /*5400*/  SHF.R.S32.HI R12, RZ, 0x1f, R11 ;  /* 0x0000001fff0c7819 */ /* 0x000fe4000001140b */
[----:B--2---:R-:W-:Y:S02]  /*5410*/  LEA.HI.X R105, R43, R107, R83, 0x1, P4 ;  /* 0x0000006b2b697211 */ /* 0x004fe400020f0c53 */
[----:B------:R-:W-:-:S04]  /*5420*/  LEA.HI R12, R12, R11, RZ, 0x4 ;  /* 0x0000000b0c0c7211 */ /* 0x000fc800078f20ff */
[----:B------:R-:W-:-:S04]  /*5430*/  LEA.HI.SX32 R12, R12, R81, 0x1c ;  /* 0x000000510c0c7211 */ /* 0x000fc800078fe2ff */
[----:B------:R-:W-:Y:S01]  /*5440*/  SHF.R.S32.HI R13, RZ, 0x1f, R12 ;  /* 0x0000001fff0d7819 */ /* 0x000fe2000001140c */
[----:B------:R-:W-:-:S03]  /*5450*/  IMAD.SHL.U32 R11, R12, 0x8, RZ ;  /* 0x000000080c0b7824 */ /* 0x000fc600078e00ff */
[----:B------:R-:W-:Y:S02]  /*5460*/  LEA.HI R12, R13, R12, RZ, 0x3 ;  /* 0x0000000c0d0c7211 */ /* 0x000fe400078f18ff */
[----:B------:R-:W-:Y:S02]  /*5470*/  LOP3.LUT R13, R11, 0x38, RZ, 0xc0, !PT ;  /* 0x000000380b0d7812 */ /* 0x000fe400078ec0ff */
[----:B------:R-:W-:Y:S02]  /*5480*/  SHF.L.U32 R12, R12, 0xa, RZ ;  /* 0x0000000a0c0c7819 */ /* 0x000fe400000006ff */
[----:B------:R-:W-:Y:S02]  /*5490*/  LOP3.LUT R13, R13, 0x1c0, R228, 0xf8, !PT ;  /* 0x000001c00d0d7812 */ /* 0x000fe400078ef8e4 */
[----:B------:R-:W-:Y:S02]  /*54a0*/  LOP3.LUT R12, R12, 0x7fffe000, RZ, 0xc0, !PT ;  /* 0x7fffe0000c0c7812 */ /* 0x000fe400078ec0ff */
[----:B------:R-:W-:-:S04]  /*54b0*/  LOP3.LUT R13, R13, R198, RZ, 0x3c, !PT ;  /* 0x000000c60d0d7212 */ /* 0x000fc800078e3cff */
[----:B------:R-:W-:Y:S01]  /*54c0*/  IADD3 R12, R13, R12, R199 ;  /* 0x0000000c0d0c7210 */ /* 0x000fe20007ffe0c7 */
[----:B------:R-:W-:-:S04]  /*54d0*/  IMAD R13, R155, 0x4000, R6 ;  /* 0x000040009b0d7824 */ /* 0x000fc800078e0206 */
[----:B------:R-:W-:Y:S01]  /*54e0*/  IMAD R15, R155, 0x4000, R12 ;  /* 0x000040009b0f7824 */ /* 0x000fe200078e020c */
[----:B------:R-:W-:-:S03]  /*54f0*/  LEA R13, R13, R156, 0x1 ;  /* 0x0000009c0d0d7211 */ /* 0x000fc600078e08ff */
[----:B------:R-:W-:-:S03]  /*5500*/  IMAD R76, R15, 0x2, R156 ;  /* 0x000000020f4c7824 */ /* 0x000fc600078e029c */
[----:B------:R-:W2:Y:S04]  /*5510*/  LDS.128 R12, [R13+0x18400] ;  /* 0x018400000d0c7984 */ /* 0x000ea80000000c00 */
[----:B------:R-:W3:Y:S01]  /*5520*/  LDS.128 R76, [R76+0x18400] ;  /* 0x018400004c4c7984 */ /* 0x000ee20000000c00 */
[----:B------:R-:W-:Y:S05]  /*5530*/  @P3 BRA `(.L_x_547) ;  /* 0x0000000400583947 */ /* 0x000fea0003800000 */
[----:B------:R-:W-:Y:S01]  /*5540*/  SHF.R.U32.HI R130, RZ, 0x10, R49 ;  /* 0x00000010ff827819 */ /* 0x000fe20000011631 */
[--C-:B------:R-:W-:Y:S01]  /*5550*/  HADD2.F32 R129, -RZ, R128.reuse.H1_H1 ;  /* 0x30000080ff817230 */ /* 0x100fe20000004100 */
[--C-:B------:R-:W-:Y:S02]  /*5560*/  SHF.R.U64 R126, R44, 0x10, R45.reuse ;  /* 0x000000102c7e7819 */ /* 0x100fe4000000122d */
[----:B------:R-:W-:Y:S02]  /*5570*/  SHF.R.U32.HI R133, RZ, 0x10, R45 ;  /* 0x00000010ff857819 */ /* 0x000fe4000001162d */
[--C-:B------:R-:W-:Y:S01]  /*5580*/  SHF.R.U64 R44, R46, 0x10, R47.reuse ;  /* 0x000000102e2c7819 */ /* 0x100fe2000000122f */
[--C-:B---3--:R-:W-:Y:S01]  /*5590*/  HADD2.F32 R46, -RZ, R77.reuse.H0_H0 ;  /* 0x2000004dff2e7230 */ /* 0x108fe20000004100 */
[----:B------:R-:W-:Y:S01]  /*55a0*/  SHF.R.U32.HI R131, RZ, 0x10, R47 ;  /* 0x00000010ff837819 */ /* 0x000fe2000001162f */
[----:B--2---:R-:W-:Y:S01]  /*55b0*/  IMAD.MOV.U32 R47, RZ, RZ, R12 ;  /* 0x000000ffff2f7224 */ /* 0x004fe200078e000c */
[--C-:B------:R-:W-:Y:S01]  /*55c0*/  SHF.R.U64 R45, R50, 0x10, R51.reuse ;  /* 0x00000010322d7819 */ /* 0x100fe20000001233 */
[----:B------:R-:W-:Y:S01]  /*55d0*/  HADD2.F32 R77, -RZ, R77.H1_H1 ;  /* 0x3000004dff4d7230 */ /* 0x000fe20000004100 */
[----:B------:R-:W-:Y:S01]  /*55e0*/  SHF.R.U32.HI R132, RZ, 0x10, R51 ;  /* 0x00000010ff847819 */ /* 0x000fe20000011633 */
[----:B------:R-:W-:Y:S01]  /*55f0*/  HADD2.F32 R51, -RZ, R128.H0_H0 ;  /* 0x20000080ff337230 */ /* 0x000fe20000004100 */
[----:B------:R-:W-:Y:S01]  /*5600*/  SHF.R.U64 R48, R48, 0x10, R49 ;  /* 0x0000001030307819 */ /* 0x000fe20000001231 */
[----:B------:R-:W-:Y:S01]  /*5610*/  HADD2.F32 R12, -RZ, R13.H0_H0 ;  /* 0x2000000dff0c7230 */ /* 0x000fe20000004100 */
[----:B------:R-:W-:Y:S01]  /*5620*/  MOV R49, R15 ;  /* 0x0000000f00317202 */ /* 0x000fe20000000f00 */
[----:B------:R-:W-:-:S02]  /*5630*/  HADD2.F32 R128, -RZ, R130.H0_H0 ;  /* 0x20000082ff807230 */ /* 0x000fc40000004100 */
[----:B------:R-:W-:Y:S02]  /*5640*/  HADD2.F32 R15, -RZ, R13.H1_H1 ;  /* 0x3000000dff0f7230 */ /* 0x000fe40000004100 */
[-C--:B------:R-:W-:Y:S01]  /*5650*/  FMUL.FTZ R13, R46, R129.reuse ;  /* 0x000000812e0d7220 */ /* 0x080fe20000410000 */
[----:B------:R-:W-:Y:S02]  /*5660*/  HADD2.F32 R50, -RZ, R133.H0_H0 ;  /* 0x20000085ff327230 */ /* 0x000fe40000004100 */
[C---:B------:R-:W-:Y:S01]  /*5670*/  FMUL.FTZ R129, R12.reuse, R129 ;  /* 0x000000810c817220 */ /* 0x040fe20000410000 */
[-C--:B------:R-:W-:Y:S01]  /*5680*/  FMUL.FTZ R130, R77, R128.reuse ;  /* 0x000000804d827220 */ /* 0x080fe20000410000 */
[C---:B------:R-:W-:Y:S01]  /*5690*/  FMUL.FTZ R128, R15.reuse, R128 ;  /* 0x000000800f807220 */ /* 0x040fe20000410000 */
[-C--:B------:R-:W-:Y:S01]  /*56a0*/  FFMA.FTZ R12, R12, R51.reuse, -R13 ;  /* 0x000000330c0c7223 */ /* 0x080fe2000001080d */
[----:B------:R-:W-:Y:S01]  /*56b0*/  FFMA.FTZ R13, R46, R51, R129 ;  /* 0x000000332e0d7223 */ /* 0x000fe20000010081 */
[-C--:B------:R-:W-:Y:S01]  /*56c0*/  FFMA.FTZ R15, R15, R50.reuse, -R130 ;  /* 0x000000320f0f7223 */ /* 0x080fe20000010882 */
[----:B------:R-:W-:Y:S01]  /*56d0*/  FFMA.FTZ R46, R77, R50, R128 ;  /* 0x000000324d2e7223 */ /* 0x000fe20000010080 */
[----:B------:R-:W-:-:S02]  /*56e0*/  HADD2.F32 R128, -RZ, R127.H1_H1 ;  /* 0x3000007fff807230 */ /* 0x000fc40000004100 */
[----:B------:R-:W-:Y:S01]  /*56f0*/  HADD2.F32 R127, -RZ, R127.H0_H0 ;  /* 0x2000007fff7f7230 */ /* 0x000fe20000004100 */
[----:B------:R-:W-:Y:S01]  /*5700*/  F2FP.F16.F32.PACK_AB R15, R15, R12 ;  /* 0x0000000c0f0f723e */ /* 0x000fe200000000ff */
[----:B------:R-:W-:Y:S01]  /*5710*/  HADD2.F32 R77, -RZ, R79.H0_H0 ;  /* 0x2000004fff4d7230 */ /* 0x000fe20000004100 */
[----:B------:R-:W-:Y:S01]  /*5720*/  F2FP.F16.F32.PACK_AB R46, R46, R13 ;  /* 0x0000000d2e2e723e */ /* 0x000fe200000000ff */
[----:B------:R-:W-:Y:S02]  /*5730*/  HADD2.F32 R50, -RZ, R49.H0_H0 ;  /* 0x20000031ff327230 */ /* 0x000fe40000004100 */
[----:B------:R-:W-:Y:S02]  /*5740*/  HADD2.F32 R79, -RZ, R79.H1_H1 ;  /* 0x3000004fff4f7230 */ /* 0x000fe40000004100 */
[----:B------:R-:W-:Y:S02]  /*5750*/  HADD2.F32 R132, -RZ, R132.H0_H0 ;  /* 0x20000084ff847230 */ /* 0x000fe40000004100 */
[----:B------:R-:W-:Y:S01]  /*5760*/  FMUL.FTZ R134, R50, R127 ;  /* 0x0000007f32867220 */ /* 0x000fe20000410000 */
[----:B------:R-:W-:-:S02]  /*5770*/  HADD2.F32 R51, -RZ, R49.H1_H1 ;  /* 0x30000031ff337230 */ /* 0x000fc40000004100 */
[----:B------:R-:W-:Y:S01]  /*5780*/  FMUL.FTZ R49, R77, R127 ;  /* 0x0000007f4d317220 */ /* 0x000fe20000410000 */
[----:B------:R-:W-:Y:S02]  /*5790*/  HADD2.F32 R130, -RZ, R131.H0_H0 ;  /* 0x20000083ff827230 */ /* 0x000fe40000004100 */
[----:B------:R-:W-:Y:S01]  /*57a0*/  FMUL.FTZ R136, R79, R132 ;  /* 0x000000844f887220 */ /* 0x000fe20000410000 */
[-C--:B------:R-:W-:Y:S01]  /*57b0*/  FFMA.FTZ R134, R77, R128.reuse, R134 ;  /* 0x000000804d867223 */ /* 0x080fe20000010086 */
[----:B------:R-:W-:Y:S01]  /*57c0*/  FFMA.FTZ R49, R50, R128, -R49 ;  /* 0x0000008032317223 */ /* 0x000fe20000010831 */
[C---:B------:R-:W-:Y:S01]  /*57d0*/  FMUL.FTZ R132, R51.reuse, R132 ;  /* 0x0000008433847220 */ /* 0x040fe20000410000 */
[----:B------:R-:W-:Y:S01]  /*57e0*/  FFMA.FTZ R136, R51, R130, -R136 ;  /* 0x0000008233887223 */ /* 0x000fe20000010888 */
[----:B------:R-:W-:Y:S02]  /*57f0*/  HADD2.F32 R77, -RZ, R48.H0_H0 ;  /* 0x20000030ff4d7230 */ /* 0x000fe40000004100 */
[----:B------:R-:W-:-:S02]  /*5800*/  HADD2.F32 R50, -RZ, R76.H0_H0 ;  /* 0x2000004cff327230 */ /* 0x000fc40000004100 */
[----:B------:R-:W-:Y:S01]  /*5810*/  FFMA.FTZ R129, R79, R130, R132 ;  /* 0x000000824f817223 */ /* 0x000fe20000010084 */
[----:B------:R-:W-:Y:S01]  /*5820*/  HADD2.F32 R51, -RZ, R125.H1_H1 ;  /* 0x3000007dff337230 */ /* 0x000fe20000004100 */
[----:B------:R-:W-:Y:S01]  /*5830*/  F2FP.F16.F32.PACK_AB R49, R136, R49 ;  /* 0x000000318831723e */ /* 0x000fe200000000ff */
[----:B------:R-:W-:Y:S02]  /*5840*/  HADD2.F32 R48, -RZ, R47.H0_H0 ;  /* 0x2000002fff307230 */ /* 0x000fe40000004100 */
[----:B------:R-:W-:Y:S01]  /*5850*/  HADD2.F32 R76, -RZ, R76.H1_H1 ;  /* 0x3000004cff4c7230 */ /* 0x000fe20000004100 */
[----:B------:R-:W-:Y:S01]  /*5860*/  F2FP.F16.F32.PACK_AB R129, R129, R134 ;  /* 0x000000868181723e */ /* 0x000fe200000000ff */
[----:B------:R-:W-:Y:S02]  /*5870*/  HADD2.F32 R125, -RZ, R125.H0_H0 ;  /* 0x2000007dff7d7230 */ /* 0x000fe40000004100 */
[----:B------:R-:W-:Y:S02]  /*5880*/  HADD2.F32 R47, -RZ, R47.H1_H1 ;  /* 0x3000002fff2f7230 */ /* 0x000fe40000004100 */
[----:B------:R-:W-:Y:S01]  /*5890*/  FMUL.FTZ R128, R76, R77 ;  /* 0x0000004d4c807220 */ /* 0x000fe20000410000 */
[----:B------:R-:W-:-:S02]  /*58a0*/  HADD2.F32 R126, -RZ, R126.H0_H0 ;  /* 0x2000007eff7e7230 */ /* 0x000fc40000004100 */
[-C--:B------:R-:W-:Y:S01]  /*58b0*/  FMUL.FTZ R79, R50, R125.reuse ;  /* 0x0000007d324f7220 */ /* 0x080fe20000410000 */
[C---:B------:R-:W-:Y:S01]  /*58c0*/  FMUL.FTZ R125, R48.reuse, R125 ;  /* 0x0000007d307d7220 */ /* 0x040fe20000410000 */
[C---:B------:R-:W-:Y:S01]  /*58d0*/  FMUL.FTZ R77, R47.reuse, R77 ;  /* 0x0000004d2f4d7220 */ /* 0x040fe20000410000 */
[----:B------:R-:W-:Y:S02]  /*58e0*/  IMAD.MOV.U32 R13, RZ, RZ, R15 ;  /* 0x000000ffff0d7224 */ /* 0x000fe400078e000f */
[-C--:B------:R-:W-:Y:S01]  /*58f0*/  FFMA.FTZ R79, R48, R51.reuse, -R79 ;  /* 0x00000033304f7223 */ /* 0x080fe2000001084f */
[-C--:B------:R-:W-:Y:S01]  /*5900*/  FFMA.FTZ R128, R47, R126.reuse, -R128 ;  /* 0x0000007e2f807223 */ /* 0x080fe20000010880 */
[----:B------:R-:W-:Y:S01]  /*5910*/  FFMA.FTZ R76, R76, R126, R77 ;  /* 0x0000007e4c4c7223 */ /* 0x000fe2000001004d */
[----:B------:R-:W-:Y:S02]  /*5920*/  HADD2.F32 R48, -RZ, R124.H0_H0 ;  /* 0x2000007cff307230 */ /* 0x000fe40000004100 */
[----:B------:R-:W-:Y:S01]  /*5930*/  FFMA.FTZ R125, R50, R51, R125 ;  /* 0x00000033327d7223 */ /* 0x000fe2000001007d */
[----:B------:R-:W-:Y:S01]  /*5940*/  HADD2.F32 R77, -RZ, R45.H0_H0 ;  /* 0x2000002dff4d7230 */ /* 0x000fe20000004100 */
[----:B------:R-:W-:Y:S01]  /*5950*/  F2FP.F16.F32.PACK_AB R12, R128, R79 ;  /* 0x0000004f800c723e */ /* 0x000fe200000000ff */
[----:B------:R-:W-:Y:S01]  /*5960*/  HADD2.F32 R47, -RZ, R78.H0_H0 ;  /* 0x2000004eff2f7230 */ /* 0x000fe20000004100 */
[----:B------:R-:W-:Y:S01]  /*5970*/  MOV R15, R49 ;  /* 0x00000031000f7202 */ /* 0x000fe20000000f00 */
[----:B------:R-:W-:Y:S01]  /*5980*/  HADD2.F32 R124, -RZ, R124.H1_H1 ;  /* 0x3000007cff7c7230 */ /* 0x000fe20000004100 */
[----:B------:R-:W-:Y:S01]  /*5990*/  F2FP.F16.F32.PACK_AB R76, R76, R125 ;  /* 0x0000007d4c4c723e */ /* 0x000fe200000000ff */
[----:B------:R-:W-:-:S02]  /*59a0*/  HADD2.F32 R45, -RZ, R14.H0_H0 ;  /* 0x2000000eff2d7230 */ /* 0x000fc40000004100 */
[----:B------:R-:W-:Y:S02]  /*59b0*/  HADD2.F32 R78, -RZ, R78.H1_H1 ;  /* 0x3000004eff4e7230 */ /* 0x000fe40000004100 */
[----:B------:R-:W-:Y:S02]  /*59c0*/  HADD2.F32 R14, -RZ, R14.H1_H1 ;  /* 0x3000000eff0e7230 */ /* 0x000fe40000004100 */
[----:B------:R-:W-:Y:S02]  /*59d0*/  HADD2.F32 R51, -RZ, R44.H0_H0 ;  /* 0x2000002cff337230 */ /* 0x000fe40000004100 */
[-C--:B------:R-:W-:Y:S01]  /*59e0*/  FMUL.FTZ R44, R47, R124.reuse ;  /* 0x0000007c2f2c7220 */ /* 0x080fe20000410000 */
[-C--:B------:R-:W-:Y:S01]  /*59f0*/  FMUL.FTZ R127, R78, R77.reuse ;  /* 0x0000004d4e7f7220 */ /* 0x080fe20000410000 */
[C---:B------:R-:W-:Y:S01]  /*5a00*/  FMUL.FTZ R124, R45.reuse, R124 ;  /* 0x0000007c2d7c7220 */ /* 0x040fe20000410000 */
[C---:B------:R-:W-:Y:S01]  /*5a10*/  FMUL.FTZ R77, R14.reuse, R77 ;  /* 0x0000004d0e4d7220 */ /* 0x040fe20000410000 */
[-C--:B------:R-:W-:Y:S01]  /*5a20*/  FFMA.FTZ R44, R45, R48.reuse, -R44 ;  /* 0x000000302d2c7223 */ /* 0x080fe2000001082c */
[-C--:B------:R-:W-:Y:S01]  /*5a30*/  FFMA.FTZ R127, R14, R51.reuse, -R127 ;  /* 0x000000330e7f7223 */ /* 0x080fe2000001087f */
[----:B------:R-:W-:Y:S01]  /*5a40*/  FFMA.FTZ R124, R47, R48, R124 ;  /* 0x000000302f7c7223 */ /* 0x000fe2000001007c */
[----:B------:R-:W-:Y:S01]  /*5a50*/  FFMA.FTZ R77, R78, R51, R77 ;  /* 0x000000334e4d7223 */ /* 0x000fe2000001004d */
[----:B------:R-:W-:-:S02]  /*5a60*/  IMAD.MOV.U32 R79, RZ, RZ, R129 ;  /* 0x000000ffff4f7224 */ /* 0x000fc400078e0081 */
[----:B------:R-:W-:Y:S02]  /*5a70*/  F2FP.F16.F32.PACK_AB R14, R127, R44 ;  /* 0x0000002c7f0e723e */ /* 0x000fe400000000ff */
[----:B------:R-:W-:Y:S01]  /*5a80*/  F2FP.F16.F32.PACK_AB R78, R77, R124 ;  /* 0x0000007c4d4e723e */ /* 0x000fe200000000ff */
[----:B------:R-:W-:-:S07]  /*5a90*/  IMAD.MOV.U32 R77, RZ, RZ, R46 ;  /* 0x000000ffff4d7224 */ /* 0x000fce00078e002e */
.L_x_547:
[----:B------:R-:W-:Y:S05]  /*5aa0*/  BSYNC B2 ;  /* 0x0000000000027941 */ /* 0x000fea0003800000 */
.L_x_546:
[----:B------:R-:W-:Y:S01]  /*5ab0*/  ISETP.GE.AND P4, PT, R11, R110, PT ;  /* 0x0000006e0b00720c */ /* 0x000fe20003f86270 */
[----:B--2---:R4:W-:-:S12]  /*5ac0*/  ST.E.128 desc[UR38][R104.64], R12 ;  /* 0x0000000c68007985 */ /* 0x0049d8000c101d26 */
[----:B------:R-:W-:-:S05]  /*5ad0*/  @!P4 IMAD.WIDE R106, R11, 0x2, R106 ;  /* 0x000000020b6ac825 */ /* 0x000fca00078e026a */
[----:B---3--:R4:W-:Y:S02]  /*5ae0*/  @!P4 ST.E.128 desc[UR38][R106.64], R76 ;  /* 0x0000004c6a00c985 */ /* 0x0089e4000c101d26 */
.L_x_545:
[----:B------:R-:W-:Y:S05]  /*5af0*/  BSYNC B1 ;  /* 0x0000000000017941 */ /* 0x000fea0003800000 */
.L_x_544:
[----:B------:R-:W-:-:S03]  /*5b00*/  UMOV UR4, 0xffffffff ;  /* 0xffffffff00047882 */ /* 0x000fc60000000000 */
[----:B------:R-:W-:Y:S05]  /*5b10*/  BRA.DIV UR4, `(.L_x_548) ;  /* 0x0000015204887947 */ /* 0x000fea000b800000 */
[----:B------:R0:W0:Y:S04]  /*5b20*/  SHFL.IDX PT, R51, R108, 0x1, 0x181f ;  /* 0x00381f006c337f89 */ /* 0x00002800000e0000 */
[----:B------:R0:W0:Y:S02]  /*5b30*/  SHFL.IDX PT, R50, R109, 0x1, 0x181f ;  /* 0x00381f006d327f89 */ /* 0x00002400000e0000 */
.L_x_822:
[----:B------:R-:W-:Y:S01]  /*5b40*/  ISETP.GE.OR P4, PT, R220, R98, P1 ;  /* 0x00000062dc00720c */ /* 0x000fe20000f86670 */
[----:B------:R-:W-:-:S12]  /*5b50*/  BSSY B1, `(.L_x_549) ;  /* 0x0000074000017945 */ /* 0x000fd80003800000 */
[----:B------:R-:W-:Y:S05]  /*5b60*/  @P4 BRA `(.L_x_550) ;  /* 0x0000000400c84947 */ /* 0x000fea0003800000 */
[----:B------:R-:W-:Y:S01]  /*5b70*/  SEL R11, R37, R112, !P0 ;  /* 0x00000070250b7207 */ /* 0x000fe20004000000 */
[----:B------:R-:W-:Y:S01]  /*5b80*/  BSSY B2, `(.L_x_551) ;  /* 0x000006c000027945 */ /* 0x000fe20003800000 */
[----:B----4-:R-:W-:Y:S02]  /*5b90*/  SHF.R.U32.HI R14, RZ, 0x3, R193 ;  /* 0x00000003ff0e7819 */ /* 0x010fe400000116c1 */
[----:B------:R-:W-:Y:S02]  /*5ba0*/  SHF.R.S32.HI R12, RZ, 0x1f, R11 ;  /* 0x0000001fff0c7819 */ /* 0x000fe4000001140b */
[C---:B0-----:R-:W-:Y:S02]  /*5bb0*/  LEA R48, P4, R43.reuse, R50, 0x1 ;  /* 0x000000322b307211 */ /* 0x041fe400078808ff */
[----:B------:R-:W-:Y:S02]  /*5bc0*/  LEA.HI R12, R12, R11, RZ, 0x4 ;  /* 0x0000000b0c0c7211 */ /* 0x000fe400078f20ff */
[----:B------:R-:W-:-:S02]  /*5bd0*/  LEA.HI.X R49, R43, R51, R83, 0x1, P4 ;  /* 0x000000332b317211 */ /* 0x000fc400020f0c53 */
[----:B------:R-:W-:-:S04]  /*5be0*/  LEA.HI.SX32 R12, R12, R81, 0x1c ;  /* 0x000000510c0c7211 */ /* 0x000fc800078fe2ff */
[----:B------:R-:W-:Y:S01]  /*5bf0*/  SHF.R.S32.HI R13, RZ, 0x1f, R12 ;  /* 0x0000001fff0d7819 */ /* 0x000fe2000001140c */
[----:B------:R-:W-:-:S03]  /*5c00*/  IMAD.SHL.U32 R11, R12, 0x8, RZ ;  /* 0x000000080c0b7824 */ /* 0x000fc600078e00ff */
[----:B------:R-:W-:Y:S02]  /*5c10*/  LEA.HI R13, R13, R12, RZ, 0x3 ;  /* 0x0000000c0d0d7211 */ /* 0x000fe400078f18ff */
[----:B------:R-:W-:Y:S02]  /*5c20*/  LOP3.LUT R12, R193, 0x38, R11, 0xf8, !PT ;  /* 0x00000038c10c7812 */ /* 0x000fe400078ef80b */
[----:B------:R-:W-:Y:S02]  /*5c30*/  SHF.L.U32 R13, R13, 0xa, RZ ;  /* 0x0000000a0d0d7819 */ /* 0x000fe400000006ff */
[----:B------:R-:W-:Y:S02]  /*5c40*/  LOP3.LUT R12, R12, R14, RZ, 0x3c, !PT ;  /* 0x0000000e0c0c7212 */ /* 0x000fe400078e3cff */
[----:B------:R-:W-:-:S04]  /*5c50*/  LOP3.LUT R13, R13, 0x7fffe000, RZ, 0xc0, !PT ;  /* 0x7fffe0000d0d7812 */ /* 0x000fc800078ec0ff */
[----:B------:R-:W-:Y:S01]  /*5c60*/  IADD3 R12, R12, R13, R197 ;  /* 0x0000000d0c0c7210 */ /* 0x000fe20007ffe0c5 */
[----:B------:R-:W-:-:S04]  /*5c70*/  IMAD R13, R155, 0x4000, R3 ;  /* 0x000040009b0d7824 */ /* 0x000fc800078e0203 */
[----:B------:R-:W-:Y:S01]  /*5c80*/  IMAD R15, R155, 0x4000, R12 ;  /* 0x000040009b0f7824 */ /* 0x000fe200078e020c */
[----:B------:R-:W-:-:S03]  /*5c90*/  LEA R13, R13, R156, 0x1 ;  /* 0x0000009c0d0d7211 */ /* 0x000fc600078e08ff */
[----:B------:R-:W-:-:S03]  /*5ca0*/  IMAD R44, R15, 0x2, R156 ;  /* 0x000000020f2c7824 */ /* 0x000fc600078e029c */
[----:B------:R-:W0:Y:S04]  /*5cb0*/  LDS.128 R12, [R13+0x18400] ;  /* 0x018400000d0c7984 */ /* 0x000e280000000c00 */
[----:B------:R-:W4:Y:S01]  /*5cc0*/  LDS.128 R44, [R44+0x18400] ;  /* 0x018400002c2c7984 */ /* 0x000f220000000c00 */
[----:B------:R-:W-:Y:S05]  /*5cd0*/  @P3 BRA `(.L_x_552) ;  /* 0x0000000400583947 */ /* 0x000fea0003800000 */
[----:B------:R-:W-:Y:S02]  /*5ce0*/  SHF.R.U32.HI R78, RZ, 0x10, R57 ;  /* 0x00000010ff4e7819 */ /* 0x000fe40000011639 */
[----:B------:R-:W-:Y:S02]  /*5cf0*/  SHF.R.U64 R76, R52, 0x10, R53 ;  /* 0x00000010344c7819 */ /* 0x000fe40000001235 */
[----:B--2---:R-:W-:Y:S01]  /*5d00*/  SHF.R.U64 R107, R56, 0x10, R57 ;  /* 0x00000010386b7819 */ /* 0x004fe20000001239 */
[----:B----4-:R-:W-:Y:S01]  /*5d10*/  IMAD.MOV.U32 R56, RZ, RZ, R47 ;  /* 0x000000ffff387224 */ /* 0x010fe200078e002f */
[--C-:B------:R-:W-:Y:S01]  /*5d20*/  SHF.R.U64 R52, R54, 0x10, R55.reuse ;  /* 0x0000001036347819 */ /* 0x100fe20000001237 */
[--C-:B------:R-:W-:Y:S01]  /*5d30*/  HADD2.F32 R57, -RZ, R123.reuse.H0_H0 ;  /* 0x2000007bff397230 */ /* 0x100fe20000004100 */
[----:B------:R-:W-:Y:S01]  /*5d40*/  SHF.R.U32.HI R79, RZ, 0x10, R55 ;  /* 0x00000010ff4f7819 */ /* 0x000fe20000011637 */
[----:B0-----:R-:W-:Y:S01]  /*5d50*/  IMAD.MOV.U32 R54, RZ, RZ, R12 ;  /* 0x000000ffff367224 */ /* 0x001fe200078e000c */
[----:B------:R-:W-:Y:S01]  /*5d60*/  MOV R55, R44 ;  /* 0x0000002c00377202 */ /* 0x000fe20000000f00 */
[----:B------:R-:W-:Y:S01]  /*5d70*/  HADD2.F32 R123, -RZ, R123.H1_H1 ;  /* 0x3000007bff7b7230 */ /* 0x000fe20000004100 */
[----:B------:R-:W-:Y:S01]  /*5d80*/  SHF.R.U32.HI R77, RZ, 0x10, R53 ;  /* 0x00000010ff4d7819 */ /* 0x000fe20000011635 */
[--C-:B------:R-:W-:Y:S01]  /*5d90*/  HADD2.F32 R47, -RZ, R45.reuse.H0_H0 ;  /* 0x2000002dff2f7230 */ /* 0x100fe20000004100 */
[----:B------:R-:W-:Y:S01]  /*5da0*/  SHF.R.U64 R53, R58, 0x10, R59 ;  /* 0x000000103a357819 */ /* 0x000fe2000000123b */
[----:B------:R-:W-:Y:S01]  /*5db0*/  IMAD.MOV.U32 R44, RZ, RZ, R15 ;  /* 0x000000ffff2c7224 */ /* 0x000fe200078e000f */
[----:B------:R-:W-:Y:S01]  /*5dc0*/  SHF.R.U32.HI R59, RZ, 0x10, R59 ;  /* 0x00000010ff3b7819 */ /* 0x000fe2000001163b */
[----:B------:R-:W-:-:S02]  /*5dd0*/  HADD2.F32 R45, -RZ, R45.H1_H1 ;  /* 0x3000002dff2d7230 */ /* 0x000fc40000004100 */
[--C-:B------:R-:W-:Y:S02]  /*5de0*/  HADD2.F32 R12, -RZ, R13.reuse.H0_H0 ;  /* 0x2000000dff0c7230 */ /* 0x100fe40000004100 */
[----:B------:R-:W-:Y:S02]  /*5df0*/  HADD2.F32 R78, -RZ, R78.H0_H0 ;  /* 0x2000004eff4e7230 */ /* 0x000fe40000004100 */
[----:B------:R-:W-:Y:S02]  /*5e00*/  HADD2.F32 R15, -RZ, R13.H1_H1 ;  /* 0x3000000dff0f7230 */ /* 0x000fe40000004100 */
[-C--:B------:R-:W-:Y:S01]  /*5e10*/  FMUL.FTZ R13, R47, R123.reuse ;  /* 0x0000007b2f0d7220 */ /* 0x080fe20000410000 */
[----:B------:R-:W-:Y:S02]  /*5e20*/  HADD2.F32 R58, -RZ, R77.H0_H0 ;  /* 0x2000004dff3a7230 */ /* 0x000fe40000004100 */
[C---:B------:R-:W-:Y:S01]  /*5e30*/  FMUL.FTZ R104, R12.reuse, R123 ;  /* 0x0000007b0c687220 */ /* 0x040fe20000410000 */
[-C--:B---3--:R-:W-:Y:S01]  /*5e40*/  FMUL.FTZ R106, R45, R78.reuse ;  /* 0x0000004e2d6a7220 */ /* 0x088fe20000410000 */
[----:B------:R-:W-:Y:S01]  /*5e50*/  FMUL.FTZ R78, R15, R78 ;  /* 0x0000004e0f4e7220 */ /* 0x000fe20000410000 */
[-C--:B------:R-:W-:Y:S01]  /*5e60*/  FFMA.FTZ R12, R12, R57.reuse, -R13 ;  /* 0x000000390c0c7223 */ /* 0x080fe2000001080d */
[----:B------:R-:W-:Y:S01]  /*5e70*/  FFMA.FTZ R13, R47, R57, R104 ;  /* 0x000000392f0d7223 */ /* 0x000fe20000010068 */
[----:B------:R-:W-:-:S02]  /*5e80*/  HADD2.F32 R57, -RZ, R59.H0_H0 ;  /* 0x2000003bff397230 */ /* 0x000fc40000004100 */
[-C--:B------:R-:W-:Y:S01]  /*5e90*/  FFMA.FTZ R104, R45, R58.reuse, R78 ;  /* 0x0000003a2d687223 */ /* 0x080fe2000001004e */
[----:B------:R-:W-:Y:S02]  /*5ea0*/  HADD2.F32 R78, -RZ, R122.H0_H0 ;  /* 0x2000007aff4e7230 */ /* 0x000fe40000004100 */
[----:B------:R-:W-:Y:S01]  /*5eb0*/  FFMA.FTZ R77, R15, R58, -R106 ;  /* 0x0000003a0f4d7223 */ /* 0x000fe2000001086a */
[--C-:B------:R-:W-:Y:S02]  /*5ec0*/  HADD2.F32 R45, -RZ, R56.reuse.H0_H0 ;  /* 0x20000038ff2d7230 */ /* 0x100fe40000004100 */
[----:B------:R-:W-:Y:S02]  /*5ed0*/  HADD2.F32 R56, -RZ, R56.H1_H1 ;  /* 0x30000038ff387230 */ /* 0x000fe40000004100 */
[----:B------:R-:W-:Y:S02]  /*5ee0*/  HADD2.F32 R58, -RZ, R120.H1_H1 ;  /* 0x30000078ff3a7230 */ /* 0x000fe40000004100 */
[----:B------:R-:W-:Y:S01]  /*5ef0*/  FMUL.FTZ R106, R45, R78 ;  /* 0x0000004e2d6a7220 */ /* 0x000fe20000410000 */
[----:B------:R-:W-:-:S02]  /*5f00*/  HADD2.F32 R15, -RZ, R44.H0_H0 ;  /* 0x2000002cff0f7230 */ /* 0x000fc40000004100 */
[-C--:B------:R-:W-:Y:S01]  /*5f10*/  FMUL.FTZ R59, R56, R57.reuse ;  /* 0x00000039383b7220 */ /* 0x080fe20000410000 */
[----:B------:R-:W-:Y:S01]  /*5f20*/  HADD2.F32 R44, -RZ, R44.H1_H1 ;  /* 0x3000002cff2c7230 */ /* 0x000fe20000004100 */
[----:B------:R-:W-:Y:S01]  /*5f30*/  F2FP.F16.F32.PACK_AB R77, R77, R12 ;  /* 0x0000000c4d4d723e */ /* 0x000fe200000000ff */
[----:B------:R-:W-:Y:S02]  /*5f40*/  HADD2.F32 R47, -RZ, R79.H0_H0 ;  /* 0x2000004fff2f7230 */ /* 0x000fe40000004100 */
[C---:B------:R-:W-:Y:S01]  /*5f50*/  FMUL.FTZ R78, R15.reuse, R78 ;  /* 0x0000004e0f4e7220 */ /* 0x040fe20000410000 */
[----:B------:R-:W-:Y:S01]  /*5f60*/  FFMA.FTZ R106, R15, R58, -R106 ;  /* 0x0000003a0f6a7223 */ /* 0x000fe2000001086a */
[C---:B------:R-:W-:Y:S01]  /*5f70*/  FMUL.FTZ R57, R44.reuse, R57 ;  /* 0x000000392c397220 */ /* 0x040fe20000410000 */
[----:B------:R-:W-:Y:S02]  /*5f80*/  HADD2.F32 R122, -RZ, R122.H1_H1 ;  /* 0x3000007aff7a7230 */ /* 0x000fe40000004100 */
[----:B------:R-:W-:Y:S01]  /*5f90*/  FFMA.FTZ R79, R44, R47, -R59 ;  /* 0x0000002f2c4f7223 */ /* 0x000fe2000001083b */
[----:B------:R-:W-:-:S02]  /*5fa0*/  HADD2.F32 R15, -RZ, R54.H0_H0 ;  /* 0x20000036ff0f7230 */ /* 0x000fc40000004100 */
[----:B------:R-:W-:Y:S01]  /*5fb0*/  FFMA.FTZ R78, R45, R58, R78 ;  /* 0x0000003a2d4e7223 */ /* 0x000fe2000001004e */
[----:B------:R-:W-:Y:S02]  /*5fc0*/  HADD2.F32 R44, -RZ, R55.H0_H0 ;  /* 0x20000037ff2c7230 */ /* 0x000fe40000004100 */
[----:B------:R-:W-:Y:S01]  /*5fd0*/  FFMA.FTZ R105, R56, R47, R57 ;  /* 0x0000002f38697223 */ /* 0x000fe20000010039 */
[----:B------:R-:W-:Y:S02]  /*5fe0*/  HADD2.F32 R45, -RZ, R121.H0_H0 ;  /* 0x20000079ff2d7230 */ /* 0x000fe40000004100 */
[-C--:B------:R-:W-:Y:S01]  /*5ff0*/  FMUL.FTZ R57, R15, R122.reuse ;  /* 0x0000007a0f397220 */ /* 0x080fe20000410000 */
[----:B------:R-:W-:Y:S02]  /*6000*/  HADD2.F32 R47, -RZ, R107.H0_H0 ;  /* 0x2000006bff2f7230 */ /* 0x000fe40000004100 */
[----:B------:R-:W-:Y:S01]  /*6010*/  FMUL.FTZ R56, R44, R122 ;  /* 0x0000007a2c387220 */ /* 0x000fe20000410000 */
[----:B------:R-:W-:-:S02]  /*6020*/  HADD2.F32 R55, -RZ, R55.H1_H1 ;  /* 0x30000037ff377230 */ /* 0x000fc40000004100 */
[-C--:B------:R-:W-:Y:S01]  /*6030*/  FFMA.FTZ R57, R44, R45.reuse, R57 ;  /* 0x0000002d2c397223 */ /* 0x080fe20000010039 */
[----:B------:R-:W-:Y:S02]  /*6040*/  HADD2.F32 R54, -RZ, R54.H1_H1 ;  /* 0x30000036ff367230 */ /* 0x000fe40000004100 */
[----:B------:R-:W-:Y:S01]  /*6050*/  FFMA.FTZ R56, R15, R45, -R56 ;  /* 0x0000002d0f387223 */ /* 0x000fe20000010838 */
[----:B------:R-:W-:Y:S02]  /*6060*/  HADD2.F32 R44, -RZ, R46.H0_H0 ;  /* 0x2000002eff2c7230 */ /* 0x000fe40000004100 */
[-C--:B------:R-:W-:Y:S01]  /*6070*/  FMUL.FTZ R59, R55, R47.reuse ;  /* 0x0000002f373b7220 */ /* 0x080fe20000410000 */
[----:B------:R-:W-:Y:S02]  /*6080*/  HADD2.F32 R121, -RZ, R121.H1_H1 ;  /* 0x30000079ff797230 */ /* 0x000fe40000004100 */
[----:B------:R-:W-:Y:S01]  /*6090*/  FMUL.FTZ R58, R54, R47 ;  /* 0x0000002f363a7220 */ /* 0x000fe20000410000 */
[----:B------:R-:W-:Y:S01]  /*60a0*/  HADD2.F32 R53, -RZ, R53.H0_H0 ;  /* 0x20000035ff357230 */ /* 0x000fe20000004100 */
[----:B------:R-:W-:Y:S01]  /*60b0*/  F2FP.F16.F32.PACK_AB R78, R105, R78 ;  /* 0x0000004e694e723e */ /* 0x000fe200000000ff */
[----:B------:R-:W-:-:S02]  /*60c0*/  HADD2.F32 R15, -RZ, R14.H0_H0 ;  /* 0x2000000eff0f7230 */ /* 0x000fc40000004100 */
[----:B------:R-:W-:Y:S02]  /*60d0*/  HADD2.F32 R46, -RZ, R46.H1_H1 ;  /* 0x3000002eff2e7230 */ /* 0x000fe40000004100 */
[----:B------:R-:W-:Y:S02]  /*60e0*/  HADD2.F32 R14, -RZ, R14.H1_H1 ;  /* 0x3000000eff0e7230 */ /* 0x000fe40000004100 */
[----:B------:R-:W-:Y:S02]  /*60f0*/  HADD2.F32 R120, -RZ, R120.H0_H0 ;  /* 0x20000078ff787230 */ /* 0x000fe40000004100 */
[----:B------:R-:W-:Y:S01]  /*6100*/  FMUL.FTZ R47, R46, R53 ;  /* 0x000000352e2f7220 */ /* 0x000fe20000410000 */
[----:B------:R-:W-:Y:S02]  /*6110*/  HADD2.F32 R45, -RZ, R52.H0_H0 ;  /* 0x20000034ff2d7230 */ /* 0x000fe40000004100 */
[----:B------:R-:W-:Y:S01]  /*6120*/  FMUL.FTZ R52, R44, R121 ;  /* 0x000000792c347220 */ /* 0x000fe20000410000 */
[----:B------:R-:W-:-:S02]  /*6130*/  HADD2.F32 R76, -RZ, R76.H0_H0 ;  /* 0x2000004cff4c7230 */ /* 0x000fc40000004100 */
[C---:B------:R-:W-:Y:S01]  /*6140*/  FMUL.FTZ R121, R15.reuse, R121 ;  /* 0x000000790f797220 */ /* 0x040fe20000410000 */
[C---:B------:R-:W-:Y:S01]  /*6150*/  FMUL.FTZ R53, R14.reuse, R53 ;  /* 0x000000350e357220 */ /* 0x040fe20000410000 */
[----:B------:R-:W-:Y:S01]  /*6160*/  FFMA.FTZ R52, R15, R120, -R52 ;  /* 0x000000780f347223 */ /* 0x000fe20000010834 */
[-C--:B------:R-:W-:Y:S01]  /*6170*/  FFMA.FTZ R47, R14, R45.reuse, -R47 ;  /* 0x0000002d0e2f7223 */ /* 0x080fe2000001082f */
[-C--:B------:R-:W-:Y:S01]  /*6180*/  FFMA.FTZ R59, R54, R76.reuse, -R59 ;  /* 0x0000004c363b7223 */ /* 0x080fe2000001083b */
[----:B------:R-:W-:Y:S01]  /*6190*/  FFMA.FTZ R58, R55, R76, R58 ;  /* 0x0000004c373a7223 */ /* 0x000fe2000001003a */
[----:B------:R-:W-:Y:S01]  /*61a0*/  FFMA.FTZ R121, R44, R120, R121 ;  /* 0x000000782c797223 */ /* 0x000fe20000010079 */
[----:B------:R-:W-:Y:S01]  /*61b0*/  FFMA.FTZ R46, R46, R45, R53 ;  /* 0x0000002d2e2e7223 */ /* 0x000fe20000010035 */
[----:B------:R-:W-:Y:S02]  /*61c0*/  F2FP.F16.F32.PACK_AB R45, R104, R13 ;  /* 0x0000000d682d723e */ /* 0x000fe400000000ff */
[----:B------:R-:W-:Y:S01]  /*61d0*/  F2FP.F16.F32.PACK_AB R14, R47, R52 ;  /* 0x000000342f0e723e */ /* 0x000fe200000000ff */
[----:B------:R-:W-:Y:S01]  /*61e0*/  IMAD.MOV.U32 R47, RZ, RZ, R78 ;  /* 0x000000ffff2f7224 */ /* 0x000fe200078e004e */
[----:B------:R-:W-:-:S02]  /*61f0*/  F2FP.F16.F32.PACK_AB R15, R79, R106 ;  /* 0x0000006a4f0f723e */ /* 0x000fc400000000ff */
[----:B------:R-:W-:Y:S02]  /*6200*/  F2FP.F16.F32.PACK_AB R12, R59, R56 ;  /* 0x000000383b0c723e */ /* 0x000fe400000000ff */
[----:B------:R-:W-:Y:S02]  /*6210*/  F2FP.F16.F32.PACK_AB R44, R58, R57 ;  /* 0x000000393a2c723e */ /* 0x000fe400000000ff */
[----:B------:R-:W-:Y:S02]  /*6220*/  F2FP.F16.F32.PACK_AB R46, R46, R121 ;  /* 0x000000792e2e723e */ /* 0x000fe400000000ff */
[----:B------:R-:W-:-:S07]  /*6230*/  MOV R13, R77 ;  /* 0x0000004d000d7202 */ /* 0x000fce0000000f00 */
.L_x_552:
[----:B------:R-:W-:Y:S05]  /*6240*/  BSYNC B2 ;  /* 0x0000000000027941 */ /* 0x000fea0003800000 */
.L_x_551:
[----:B------:R-:W-:Y:S01]  /*6250*/  ISETP.GE.AND P4, PT, R11, R110, PT ;  /* 0x0000006e0b00720c */ /* 0x000fe20003f86270 */
[----:B0-----:R0:W-:-:S12]  /*6260*/  ST.E.128 desc[UR38][R48.64], R12 ;  /* 0x0000000c30007985 */ /* 0x0011d8000c101d26 */
[----:B------:R-:W-:-:S05]  /*6270*/  @!P4 IMAD.WIDE R50, R11, 0x2, R50 ;  /* 0x000000020b32c825 */ /* 0x000fca00078e0232 */
[----:B----4-:R0:W-:Y:S02]  /*6280*/  @!P4 ST.E.128 desc[UR38][R50.64], R44 ;  /* 0x0000002c3200c985 */ /* 0x0101e4000c101d26 */
.L_x_550:
[----:B------:R-:W-:Y:S05]  /*6290*/  BSYNC B1 ;  /* 0x0000000000017941 */ /* 0x000fea0003800000 */
.L_x_549:
[----:B------:R-:W-:-:S03]  /*62a0*/  UMOV UR4, 0xffffffff ;  /* 0xffffffff00047882 */ /* 0x000fc60000000000 */
[----:B------:R-:W-:Y:S05]  /*62b0*/  BRA.DIV UR4, `(.L_x_553) ;  /* 0x0000014a04ec7947 */ /* 0x000fea000b800000 */
[----:B0-----:R0:W0:Y:S04]  /*62c0*/  SHFL.IDX PT, R51, R108, 0x2, 0x181f ;  /* 0x00581f006c337f89 */ /* 0x00102800000e0000 */
[----:B------:R0:W0:Y:S02]  /*62d0*/  SHFL.IDX PT, R50, R109, 0x2, 0x181f ;  /* 0x00581f006d327f89 */ /* 0x00002400000e0000 */
.L_x_826:
        /* <DEDUP_REMOVED lines=26> */
[----:B------:R-:W-:Y:S01]  /*6480*/  SHF.R.U32.HI R56, RZ, 0x10, R65 ;  /* 0x00000010ff387819 */ /* 0x000fe20000011641 */
[----:B----4-:R-:W-:Y:S01]  /*6490*/  IMAD.MOV.U32 R52, RZ, RZ, R44 ;  /* 0x000000ffff347224 */ /* 0x010fe200078e002c */
[----:B0-----:R-:W-:Y:S01]  /*64a0*/  MOV R44, R14 ;  /* 0x0000000e002c7202 */ /* 0x001fe20000000f00 */
[----:B------:R-:W-:Y:S01]  /*64b0*/  IMAD.MOV.U32 R53, RZ, RZ, R46 ;  /* 0x000000ffff357224 */ /* 0x000fe200078e002e */
[----:B------:R-:W-:Y:S01]  /*64c0*/  SHF.R.U32.HI R54, RZ, 0x10, R61 ;  /* 0x00000010ff367819 */ /* 0x000fe2000001163d */
[--C-:B------:R-:W-:Y:S01]  /*64d0*/  HADD2.F32 R46, -RZ, R45.reuse.H0_H0 ;  /* 0x2000002dff2e7230 */ /* 0x100fe20000004100 */
[----:B------:R-:W-:Y:S01]  /*64e0*/  SHF.R.U64 R76, R64, 0x10, R65 ;  /* 0x00000010404c7819 */ /* 0x000fe20000001241 */
[----:B------:R-:W-:Y:S01]  /*64f0*/  HADD2.F32 R45, -RZ, R45.H1_H1 ;  /* 0x3000002dff2d7230 */ /* 0x000fe20000004100 */
[----:B------:R-:W-:Y:S01]  /*6500*/  SHF.R.U64 R65, R66, 0x10, R67 ;  /* 0x0000001042417819 */ /* 0x000fe20000001243 */
[--C-:B------:R-:W-:Y:S01]  /*6510*/  HADD2.F32 R14, -RZ, R13.reuse.H0_H0 ;  /* 0x2000000dff0e7230 */ /* 0x100fe20000004100 */
[----:B------:R-:W-:Y:S01]  /*6520*/  SHF.R.U64 R78, R60, 0x10, R61 ;  /* 0x000000103c4e7819 */ /* 0x000fe2000000123d */
[----:B------:R-:W-:Y:S01]  /*6530*/  HADD2.F32 R56, -RZ, R56.H0_H0 ;  /* 0x20000038ff387230 */ /* 0x000fe20000004100 */
[----:B------:R-:W-:Y:S01]  /*6540*/  SHF.R.U32.HI R66, RZ, 0x10, R67 ;  /* 0x00000010ff427819 */ /* 0x000fe20000011643 */
[----:B------:R-:W-:Y:S01]  /*6550*/  HADD2.F32 R13, -RZ, R13.H1_H1 ;  /* 0x3000000dff0d7230 */ /* 0x000fe20000004100 */
[----:B------:R-:W-:Y:S01]  /*6560*/  SHF.R.U64 R77, R62, 0x10, R63 ;  /* 0x000000103e4d7819 */ /* 0x000fe2000000123f */
[----:B------:R-:W-:-:S02]  /*6570*/  HADD2.F32 R57, -RZ, R119.H1_H1 ;  /* 0x30000077ff397230 */ /* 0x000fc40000004100 */
[-C--:B------:R-:W-:Y:S01]  /*6580*/  FMUL.FTZ R58, R45, R56.reuse ;  /* 0x000000382d3a7220 */ /* 0x080fe20000410000 */
[----:B------:R-:W-:Y:S02]  /*6590*/  HADD2.F32 R54, -RZ, R54.H0_H0 ;  /* 0x20000036ff367230 */ /* 0x000fe40000004100 */
[C---:B------:R-:W-:Y:S01]  /*65a0*/  FMUL.FTZ R56, R13.reuse, R56 ;  /* 0x000000380d387220 */ /* 0x040fe20000410000 */
[----:B------:R-:W-:Y:S02]  /*65b0*/  HADD2.F32 R55, -RZ, R117.H1_H1 ;  /* 0x30000075ff377230 */ /* 0x000fe40000004100 */
[-C--:B------:R-:W-:Y:S01]  /*65c0*/  FMUL.FTZ R59, R46, R57.reuse ;  /* 0x000000392e3b7220 */ /* 0x080fe20000410000 */
[----:B------:R-:W-:Y:S01]  /*65d0*/  SHF.R.U32.HI R62, RZ, 0x10, R63 ;  /* 0x00000010ff3e7819 */ /* 0x000fe2000001163f */
[-C--:B------:R-:W-:Y:S01]  /*65e0*/  FFMA.FTZ R58, R13, R54.reuse, -R58 ;  /* 0x000000360d3a7223 */ /* 0x080fe2000001083a */
[----:B------:R-:W-:Y:S01]  /*65f0*/  FFMA.FTZ R60, R45, R54, R56 ;  /* 0x000000362d3c7223 */ /* 0x000fe20000010038 */
[C---:B------:R-:W-:Y:S01]  /*6600*/  FMUL.FTZ R57, R14.reuse, R57 ;  /* 0x000000390e397220 */ /* 0x040fe20000410000 */
[----:B------:R-:W-:Y:S01]  /*6610*/  FFMA.FTZ R59, R14, R55, -R59 ;  /* 0x000000370e3b7223 */ /* 0x000fe2000001083b */
[----:B------:R-:W-:-:S02]  /*6620*/  HADD2.F32 R54, -RZ, R118.H1_H1 ;  /* 0x30000076ff367230 */ /* 0x000fc40000004100 */
[----:B------:R-:W-:Y:S02]  /*6630*/  HADD2.F32 R13, -RZ, R15.H0_H0 ;  /* 0x2000000fff0d7230 */ /* 0x000fe40000004100 */
[----:B------:R-:W-:Y:S01]  /*6640*/  FFMA.FTZ R57, R46, R55, R57 ;  /* 0x000000372e397223 */ /* 0x000fe20000010039 */
[--C-:B------:R-:W-:Y:S02]  /*6650*/  HADD2.F32 R14, -RZ, R47.reuse.H0_H0 ;  /* 0x2000002fff0e7230 */ /* 0x100fe40000004100 */
[----:B------:R-:W-:Y:S02]  /*6660*/  HADD2.F32 R47, -RZ, R47.H1_H1 ;  /* 0x3000002fff2f7230 */ /* 0x000fe40000004100 */
[----:B------:R-:W-:Y:S01]  /*6670*/  FMUL.FTZ R55, R13, R54 ;  /* 0x000000360d377220 */ /* 0x000fe20000410000 */
[----:B------:R-:W-:Y:S01]  /*6680*/  HADD2.F32 R56, -RZ, R66.H0_H0 ;  /* 0x20000042ff387230 */ /* 0x000fe20000004100 */
[----:B------:R-:W-:Y:S01]  /*6690*/  F2FP.F16.F32.PACK_AB R57, R60, R57 ;  /* 0x000000393c39723e */ /* 0x000fe200000000ff */
[----:B------:R-:W-:-:S02]  /*66a0*/  HADD2.F32 R15, -RZ, R15.H1_H1 ;  /* 0x3000000fff0f7230 */ /* 0x000fc40000004100 */
[----:B------:R-:W-:Y:S02]  /*66b0*/  HADD2.F32 R45, -RZ, R116.H1_H1 ;  /* 0x30000074ff2d7230 */ /* 0x000fe40000004100 */
[----:B------:R-:W-:Y:S02]  /*66c0*/  HADD2.F32 R46, -RZ, R62.H0_H0 ;  /* 0x2000003eff2e7230 */ /* 0x000fe40000004100 */
[C---:B------:R-:W-:Y:S01]  /*66d0*/  FMUL.FTZ R62, R14.reuse, R54 ;  /* 0x000000360e3e7220 */ /* 0x040fe20000410000 */
[-C--:B------:R-:W-:Y:S01]  /*66e0*/  FMUL.FTZ R54, R47, R56.reuse ;  /* 0x000000382f367220 */ /* 0x080fe20000410000 */
[----:B------:R-:W-:Y:S01]  /*66f0*/  FMUL.FTZ R64, R15, R56 ;  /* 0x000000380f407220 */ /* 0x000fe20000410000 */
[-C--:B------:R-:W-:Y:S01]  /*6700*/  FFMA.FTZ R56, R14, R45.reuse, R55 ;  /* 0x0000002d0e387223 */ /* 0x080fe20000010037 */
[----:B------:R-:W-:Y:S01]  /*6710*/  FFMA.FTZ R62, R13, R45, -R62 ;  /* 0x0000002d0d3e7223 */ /* 0x000fe2000001083e */
[----:B------:R-:W-:Y:S02]  /*6720*/  HADD2.F32 R14, -RZ, R52.H0_H0 ;  /* 0x20000034ff0e7230 */ /* 0x000fe40000004100 */
[----:B------:R-:W-:Y:S01]  /*6730*/  FFMA.FTZ R61, R15, R46, -R54 ;  /* 0x0000002e0f3d7223 */ /* 0x000fe20000010836 */
[----:B------:R-:W-:-:S02]  /*6740*/  HADD2.F32 R119, -RZ, R119.H0_H0 ;  /* 0x20000077ff777230 */ /* 0x000fc40000004100 */
[----:B------:R-:W-:Y:S01]  /*6750*/  FFMA.FTZ R63, R47, R46, R64 ;  /* 0x0000002e2f3f7223 */ /* 0x000fe20000010040 */
[----:B------:R-:W-:Y:S02]  /*6760*/  HADD2.F32 R45, -RZ, R76.H0_H0 ;  /* 0x2000004cff2d7230 */ /* 0x000fe40000004100 */
[----:B------:R-:W-:Y:S02]  /*6770*/  HADD2.F32 R13, -RZ, R12.H0_H0 ;  /* 0x2000000cff0d7230 */ /* 0x000fe40000004100 */
[-C--:B------:R-:W-:Y:S01]  /*6780*/  FMUL.FTZ R46, R14, R119.reuse ;  /* 0x000000770e2e7220 */ /* 0x080fe20000410000 */
[----:B------:R-:W-:Y:S01]  /*6790*/  HADD2.F32 R52, -RZ, R52.H1_H1 ;  /* 0x30000034ff347230 */ /* 0x000fe20000004100 */
[----:B------:R-:W-:Y:S01]  /*67a0*/  F2FP.F16.F32.PACK_AB R63, R63, R56 ;  /* 0x000000383f3f723e */ /* 0x000fe200000000ff */
[----:B------:R-:W-:Y:S02]  /*67b0*/  HADD2.F32 R12, -RZ, R12.H1_H1 ;  /* 0x3000000cff0c7230 */ /* 0x000fe40000004100 */
[----:B------:R-:W-:Y:S01]  /*67c0*/  FMUL.FTZ R119, R13, R119 ;  /* 0x000000770d777220 */ /* 0x000fe20000410000 */
[----:B------:R-:W-:-:S02]  /*67d0*/  HADD2.F32 R117, -RZ, R117.H0_H0 ;  /* 0x20000075ff757230 */ /* 0x000fc40000004100 */
[-C--:B------:R-:W-:Y:S01]  /*67e0*/  FMUL.FTZ R47, R52, R45.reuse ;  /* 0x0000002d342f7220 */ /* 0x080fe20000410000 */
[----:B------:R-:W-:Y:S02]  /*67f0*/  HADD2.F32 R15, -RZ, R78.H0_H0 ;  /* 0x2000004eff0f7230 */ /* 0x000fe40000004100 */
[C---:B------:R-:W-:Y:S01]  /*6800*/  FMUL.FTZ R45, R12.reuse, R45 ;  /* 0x0000002d0c2d7220 */ /* 0x040fe20000410000 */
[----:B------:R-:W-:Y:S02]  /*6810*/  HADD2.F32 R118, -RZ, R118.H0_H0 ;  /* 0x20000076ff767230 */ /* 0x000fe40000004100 */
[----:B------:R-:W-:Y:S01]  /*6820*/  FFMA.FTZ R46, R13, R117, -R46 ;  /* 0x000000750d2e7223 */ /* 0x000fe2000001082e */
[----:B------:R-:W-:Y:S02]  /*6830*/  HADD2.F32 R13, -RZ, R53.H0_H0 ;  /* 0x20000035ff0d7230 */ /* 0x000fe40000004100 */
[-C--:B------:R-:W-:Y:S01]  /*6840*/  FFMA.FTZ R47, R12, R15.reuse, -R47 ;  /* 0x0000000f0c2f7223 */ /* 0x080fe2000001082f */
[----:B------:R-:W-:Y:S01]  /*6850*/  FFMA.FTZ R52, R52, R15, R45 ;  /* 0x0000000f34347223 */ /* 0x000fe2000001002d */
[----:B------:R-:W-:-:S02]  /*6860*/  HADD2.F32 R15, -RZ, R65.H0_H0 ;  /* 0x20000041ff0f7230 */ /* 0x000fc40000004100 */
[----:B------:R-:W-:Y:S01]  /*6870*/  FFMA.FTZ R119, R14, R117, R119 ;  /* 0x000000750e777223 */ /* 0x000fe20000010077 */
[--C-:B------:R-:W-:Y:S02]  /*6880*/  HADD2.F32 R12, -RZ, R44.reuse.H0_H0 ;  /* 0x2000002cff0c7230 */ /* 0x100fe40000004100 */
[-C--:B------:R-:W-:Y:S01]  /*6890*/  FMUL.FTZ R45, R13, R118.reuse ;  /* 0x000000760d2d7220 */ /* 0x080fe20000410000 */
[----:B------:R-:W-:Y:S02]  /*68a0*/  HADD2.F32 R53, -RZ, R53.H1_H1 ;  /* 0x30000035ff357230 */ /* 0x000fe40000004100 */
[----:B------:R-:W-:Y:S02]  /*68b0*/  HADD2.F32 R44, -RZ, R44.H1_H1 ;  /* 0x3000002cff2c7230 */ /* 0x000fe40000004100 */
[----:B------:R-:W-:Y:S01]  /*68c0*/  FMUL.FTZ R118, R12, R118 ;  /* 0x000000760c767220 */ /* 0x000fe20000410000 */
[----:B------:R-:W-:Y:S02]  /*68d0*/  HADD2.F32 R116, -RZ, R116.H0_H0 ;  /* 0x20000074ff747230 */ /* 0x000fe40000004100 */
[----:B------:R-:W-:Y:S01]  /*68e0*/  FMUL.FTZ R55, R53, R15 ;  /* 0x0000000f35377220 */ /* 0x000fe20000410000 */
[----:B------:R-:W-:-:S02]  /*68f0*/  HADD2.F32 R14, -RZ, R77.H0_H0 ;  /* 0x2000004dff0e7230 */ /* 0x000fc40000004100 */
[----:B------:R-:W-:Y:S01]  /*6900*/  FMUL.FTZ R54, R44, R15 ;  /* 0x0000000f2c367220 */ /* 0x000fe20000410000 */
[----:B------:R-:W-:Y:S01]  /*6910*/  F2FP.F16.F32.PACK_AB R56, R52, R119 ;  /* 0x000000773438723e */ /* 0x000fe200000000ff */
[-C--:B------:R-:W-:Y:S01]  /*6920*/  FFMA.FTZ R45, R12, R116.reuse, -R45 ;  /* 0x000000740c2d7223 */ /* 0x080fe2000001082d */
[----:B------:R-:W-:Y:S01]  /*6930*/  FFMA.FTZ R118, R13, R116, R118 ;  /* 0x000000740d767223 */ /* 0x000fe20000010076 */
[-C--:B------:R-:W-:Y:S01]  /*6940*/  FFMA.FTZ R44, R44, R14.reuse, -R55 ;  /* 0x0000000e2c2c7223 */ /* 0x080fe20000010837 */
[----:B------:R-:W-:Y:S01]  /*6950*/  FFMA.FTZ R53, R53, R14, R54 ;  /* 0x0000000e35357223 */ /* 0x000fe20000010036 */
[----:B------:R-:W-:Y:S01]  /*6960*/  F2FP.F16.F32.PACK_AB R12, R47, R46 ;  /* 0x0000002e2f0c723e */ /* 0x000fe200000000ff */
[----:B------:R-:W-:Y:S01]  /*6970*/  IMAD.MOV.U32 R47, RZ, RZ, R63 ;  /* 0x000000ffff2f7224 */ /* 0x000fe200078e003f */
[----:B------:R-:W-:Y:S02]  /*6980*/  F2FP.F16.F32.PACK_AB R13, R58, R59 ;  /* 0x0000003b3a0d723e */ /* 0x000fe400000000ff */
[----:B------:R-:W-:Y:S01]  /*6990*/  F2FP.F16.F32.PACK_AB R14, R44, R45 ;  /* 0x0000002d2c0e723e */ /* 0x000fe200000000ff */
[----:B------:R-:W-:Y:S01]  /*69a0*/  IMAD.MOV.U32 R44, RZ, RZ, R56 ;  /* 0x000000ffff2c7224 */ /* 0x000fe200078e0038 */
[----:B------:R-:W-:-:S02]  /*69b0*/  F2FP.F16.F32.PACK_AB R15, R61, R62 ;  /* 0x0000003e3d0f723e */ /* 0x000fc400000000ff */
[----:B------:R-:W-:Y:S02]  /*69c0*/  F2FP.F16.F32.PACK_AB R46, R53, R118 ;  /* 0x00000076352e723e */ /* 0x000fe400000000ff */
[----:B------:R-:W-:-:S07]  /*69d0*/  MOV R45, R57 ;  /* 0x00000039002d7202 */ /* 0x000fce0000000f00 */
.L_x_557:
[----:B------:R-:W-:Y:S05]  /*69e0*/  BSYNC B2 ;  /* 0x0000000000027941 */ /* 0x000fea0003800000 */
.L_x_556:
[----:B------:R-:W-:Y:S01]  /*69f0*/  ISETP.GE.AND P4, PT, R11, R110, PT ;  /* 0x0000006e0b00720c */ /* 0x000fe20003f86270 */
[----:B0-----:R0:W-:-:S12]  /*6a00*/  ST.E.128 desc[UR38][R48.64], R12 ;  /* 0x0000000c30007985 */ /* 0x0011d8000c101d26 */
[----:B------:R-:W-:-:S05]  /*6a10*/  @!P4 IMAD.WIDE R50, R11, 0x2, R50 ;  /* 0x000000020b32c825 */ /* 0x000fca00078e0232 */
[----:B----4-:R0:W-:Y:S02]  /*6a20*/  @!P4 ST.E.128 desc[UR38][R50.64], R44 ;  /* 0x0000002c3200c985 */ /* 0x0101e4000c101d26 */
.L_x_555:
[----:B------:R-:W-:Y:S05]  /*6a30*/  BSYNC B1 ;  /* 0x0000000000017941 */ /* 0x000fea0003800000 */
.L_x_554:
[----:B------:R-:W-:-:S03]  /*6a40*/  UMOV UR4, 0xffffffff ;  /* 0xffffffff00047882 */ /* 0x000fc60000000000 */
[----:B------:R-:W-:Y:S05]  /*6a50*/  BRA.DIV UR4, `(.L_x_558) ;  /* 0x0000014604507947 */ /* 0x000fea000b800000 */
[----:B0-----:R-:W0:Y:S04]  /*6a60*/  SHFL.IDX PT, R108, R108, 0x3, 0x181f ;  /* 0x00781f006c6c7f89 */ /* 0x001e2800000e0000 */
[----:B------:R0:W0:Y:S02]  /*6a70*/  SHFL.IDX PT, R50, R109, 0x3, 0x181f ;  /* 0x00781f006d327f89 */ /* 0x00002400000e0000 */
.L_x_830:
[----:B------:R-:W-:-:S13]  /*6a80*/  ISETP.GE.OR P4, PT, R218, R98, P1 ;  /* 0x00000062da00720c */ /* 0x000fda0000f86670 */
[----:B------:R-:W-:Y:S05]  /*6a90*/  @P4 BRA `(.L_x_531) ;  /* 0x0000000c00784947 */ /* 0x000fea0003800000 */
[----:B------:R-:W-:Y:S01]  /*6aa0*/  SEL R112, R37, R112, !P0 ;  /* 0x0000007025707207 */ /* 0x000fe20004000000 */
[----:B------:R-:W-:Y:S01]  /*6ab0*/  BSSY B1, `(.L_x_559) ;  /* 0x000006b000017945 */ /* 0x000fe20003800000 */
[C---:B0-----:R-:W-:Y:S02]  /*6ac0*/  LEA R48, P4, R43.reuse, R50, 0x1 ;  /* 0x000000322b307211 */ /* 0x041fe400078808ff */
[----:B------:R-:W-:Y:S02]  /*6ad0*/  SHF.R.S32.HI R11, RZ, 0x1f, R112 ;  /* 0x0000001fff0b7819 */ /* 0x000fe40000011470 */
[----:B------:R-:W-:Y:S02]  /*6ae0*/  LEA.HI.X R49, R43, R108, R83, 0x1, P4 ;  /* 0x0000006c2b317211 */ /* 0x000fe400020f0c53 */
[----:B------:R-:W-:-:S04]  /*6af0*/  LEA.HI R112, R11, R112, RZ, 0x4 ;  /* 0x000000700b707211 */ /* 0x000fc800078f20ff */
[----:B------:R-:W-:-:S04]  /*6b00*/  LEA.HI.SX32 R112, R112, R81, 0x1c ;  /* 0x0000005170707211 */ /* 0x000fc800078fe2ff */
[----:B----4-:R-:W-:Y:S01]  /*6b10*/  SHF.R.S32.HI R13, RZ, 0x1f, R112 ;  /* 0x0000001fff0d7819 */ /* 0x010fe20000011470 */
        /* <DEDUP_REMOVED lines=19> */
[----:B------:R-:W-:Y:S01]  /*6c50*/  HADD2.F32 R55, -RZ, R115.H1_H1 ;  /* 0x30000073ff377230 */ /* 0x000fe20000004100 */
[--C-:B------:R-:W-:Y:S01]  /*6c60*/  SHF.R.U64 R63, R74, 0x10, R75.reuse ;  /* 0x000000104a3f7819 */ /* 0x100fe2000000124b */
[----:B------:R-:W-:Y:S01]  /*6c70*/  HADD2.F32 R46, -RZ, R45.H0_H0 ;  /* 0x2000002dff2e7230 */ /* 0x000fe20000004100 */
[----:B------:R-:W-:Y:S01]  /*6c80*/  SHF.R.U32.HI R74, RZ, 0x10, R75 ;  /* 0x00000010ff4a7819 */ /* 0x000fe2000001164b */
[----:B------:R-:W-:Y:S01]  /*6c90*/  HADD2.F32 R14, -RZ, R13.H0_H0 ;  /* 0x2000000dff0e7230 */ /* 0x000fe20000004100 */
[----:B------:R-:W-:Y:S01]  /*6ca0*/  SHF.R.U64 R65, R70, 0x10, R71 ;  /* 0x0000001046417819 */ /* 0x000fe20000001247 */
[----:B------:R-:W-:-:S02]  /*6cb0*/  HADD2.F32 R45, -RZ, R45.H1_H1 ;  /* 0x3000002dff2d7230 */ /* 0x000fc40000004100 */
[-C--:B------:R-:W-:Y:S01]  /*6cc0*/  FMUL.FTZ R57, R46, R55.reuse ;  /* 0x000000372e397220 */ /* 0x080fe20000410000 */
[----:B------:R-:W-:Y:S02]  /*6cd0*/  HADD2.F32 R56, -RZ, R56.H0_H0 ;  /* 0x20000038ff387230 */ /* 0x000fe40000004100 */
[C---:B------:R-:W-:Y:S01]  /*6ce0*/  FMUL.FTZ R55, R14.reuse, R55 ;  /* 0x000000370e377220 */ /* 0x040fe20000410000 */
[----:B------:R-:W-:Y:S01]  /*6cf0*/  HADD2.F32 R53, -RZ, R113.H1_H1 ;  /* 0x30000071ff357230 */ /* 0x000fe20000004100 */
[----:B------:R-:W-:Y:S01]  /*6d00*/  SHF.R.U32.HI R70, RZ, 0x10, R71 ;  /* 0x00000010ff467819 */ /* 0x000fe20000011647 */
[----:B------:R-:W-:Y:S02]  /*6d10*/  HADD2.F32 R13, -RZ, R13.H1_H1 ;  /* 0x3000000dff0d7230 */ /* 0x000fe40000004100 */
[-C--:B------:R-:W-:Y:S01]  /*6d20*/  FMUL.FTZ R58, R45, R56.reuse ;  /* 0x000000382d3a7220 */ /* 0x080fe20000410000 */
[----:B------:R-:W-:Y:S02]  /*6d30*/  HADD2.F32 R54, -RZ, R54.H0_H0 ;  /* 0x20000036ff367230 */ /* 0x000fe40000004100 */
[-C--:B------:R-:W-:Y:S01]  /*6d40*/  FFMA.FTZ R57, R14, R53.reuse, -R57 ;  /* 0x000000350e397223 */ /* 0x080fe20000010839 */
[----:B------:R-:W-:Y:S01]  /*6d50*/  FFMA.FTZ R55, R46, R53, R55 ;  /* 0x000000352e377223 */ /* 0x000fe20000010037 */
[----:B------:R-:W-:Y:S01]  /*6d60*/  FMUL.FTZ R56, R13, R56 ;  /* 0x000000380d387220 */ /* 0x000fe20000410000 */
[----:B------:R-:W-:-:S02]  /*6d70*/  HADD2.F32 R53, -RZ, R114.H1_H1 ;  /* 0x30000072ff357230 */ /* 0x000fc40000004100 */
[-C--:B------:R-:W-:Y:S01]  /*6d80*/  FFMA.FTZ R58, R13, R54.reuse, -R58 ;  /* 0x000000360d3a7223 */ /* 0x080fe2000001083a */
[----:B------:R-:W-:Y:S02]  /*6d90*/  HADD2.F32 R14, -RZ, R47.H0_H0 ;  /* 0x2000002fff0e7230 */ /* 0x000fe40000004100 */
[----:B------:R-:W-:Y:S01]  /*6da0*/  FFMA.FTZ R56, R45, R54, R56 ;  /* 0x000000362d387223 */ /* 0x000fe20000010038 */
[----:B------:R-:W-:Y:S01]  /*6db0*/  HADD2.F32 R13, -RZ, R15.H0_H0 ;  /* 0x2000000fff0d7230 */ /* 0x000fe20000004100 */
[----:B------:R-:W-:Y:S01]  /*6dc0*/  SHF.R.U64 R64, R72, 0x10, R73 ;  /* 0x0000001048407819 */ /* 0x000fe20000001249 */
[----:B------:R-:W-:Y:S02]  /*6dd0*/  HADD2.F32 R45, -RZ, R111.H1_H1 ;  /* 0x3000006fff2d7230 */ /* 0x000fe40000004100 */
[-C--:B------:R-:W-:Y:S01]  /*6de0*/  FMUL.FTZ R60, R14, R53.reuse ;  /* 0x000000350e3c7220 */ /* 0x080fe20000410000 */
[----:B------:R-:W-:Y:S02]  /*6df0*/  HADD2.F32 R47, -RZ, R47.H1_H1 ;  /* 0x3000002fff2f7230 */ /* 0x000fe40000004100 */
[----:B------:R-:W-:Y:S01]  /*6e00*/  FMUL.FTZ R53, R13, R53 ;  /* 0x000000350d357220 */ /* 0x000fe20000410000 */
[----:B------:R-:W-:Y:S01]  /*6e10*/  HADD2.F32 R54, -RZ, R74.H0_H0 ;  /* 0x2000004aff367230 */ /* 0x000fe20000004100 */
[----:B------:R-:W-:Y:S01]  /*6e20*/  SHF.R.U64 R66, R68, 0x10, R69 ;  /* 0x0000001044427819 */ /* 0x000fe20000001245 */
[----:B------:R-:W-:-:S02]  /*6e30*/  HADD2.F32 R15, -RZ, R15.H1_H1 ;  /* 0x3000000fff0f7230 */ /* 0x000fc40000004100 */
[-C--:B------:R-:W-:Y:S01]  /*6e40*/  FFMA.FTZ R59, R14, R45.reuse, R53 ;  /* 0x0000002d0e3b7223 */ /* 0x080fe20000010035 */
[----:B------:R-:W-:Y:S02]  /*6e50*/  HADD2.F32 R46, -RZ, R70.H0_H0 ;  /* 0x20000046ff2e7230 */ /* 0x000fe40000004100 */
[-C--:B------:R-:W-:Y:S01]  /*6e60*/  FMUL.FTZ R62, R47, R54.reuse ;  /* 0x000000362f3e7220 */ /* 0x080fe20000410000 */
[----:B------:R-:W-:Y:S01]  /*6e70*/  FFMA.FTZ R60, R13, R45, -R60 ;  /* 0x0000002d0d3c7223 */ /* 0x000fe2000001083c */
[C---:B------:R-:W-:Y:S01]  /*6e80*/  FMUL.FTZ R54, R15.reuse, R54 ;  /* 0x000000360f367220 */ /* 0x040fe20000410000 */
[----:B------:R-:W-:Y:S02]  /*6e90*/  HADD2.F32 R115, -RZ, R115.H0_H0 ;  /* 0x20000073ff737230 */ /* 0x000fe40000004100 */
[-C--:B------:R-:W-:Y:S01]  /*6ea0*/  FFMA.FTZ R61, R15, R46.reuse, -R62 ;  /* 0x0000002e0f3d7223 */ /* 0x080fe2000001083e */
[--C-:B------:R-:W-:Y:S02]  /*6eb0*/  HADD2.F32 R14, -RZ, R51.reuse.H0_H0 ;  /* 0x20000033ff0e7230 */ /* 0x100fe40000004100 */
[----:B------:R-:W-:Y:S01]  /*6ec0*/  FFMA.FTZ R62, R47, R46, R54 ;  /* 0x0000002e2f3e7223 */ /* 0x000fe20000010036 */
[----:B------:R-:W-:Y:S01]  /*6ed0*/  HADD2.F32 R45, -RZ, R64.H0_H0 ;  /* 0x20000040ff2d7230 */ /* 0x000fe20000004100 */
[----:B------:R-:W-:Y:S01]  /*6ee0*/  F2FP.F16.F32.PACK_AB R55, R56, R55 ;  /* 0x000000373837723e */ /* 0x000fe200000000ff */
[----:B------:R-:W-:-:S02]  /*6ef0*/  HADD2.F32 R51, -RZ, R51.H1_H1 ;  /* 0x30000033ff337230 */ /* 0x000fc40000004100 */
[----:B------:R-:W-:Y:S01]  /*6f00*/  FMUL.FTZ R46, R14, R115 ;  /* 0x000000730e2e7220 */ /* 0x000fe20000410000 */
[----:B------:R-:W-:Y:S01]  /*6f10*/  HADD2.F32 R113, -RZ, R113.H0_H0 ;  /* 0x20000071ff717230 */ /* 0x000fe20000004100 */
[----:B------:R-:W-:Y:S01]  /*6f20*/  F2FP.F16.F32.PACK_AB R59, R62, R59 ;  /* 0x0000003b3e3b723e */ /* 0x000fe200000000ff */
[--C-:B------:R-:W-:Y:S02]  /*6f30*/  HADD2.F32 R13, -RZ, R12.reuse.H0_H0 ;  /* 0x2000000cff0d7230 */ /* 0x100fe40000004100 */
[----:B------:R-:W-:Y:S01]  /*6f40*/  FMUL.FTZ R47, R51, R45 ;  /* 0x0000002d332f7220 */ /* 0x000fe20000410000 */
[----:B------:R-:W-:Y:S02]  /*6f50*/  HADD2.F32 R12, -RZ, R12.H1_H1 ;  /* 0x3000000cff0c7230 */ /* 0x000fe40000004100 */
[----:B------:R-:W-:Y:S02]  /*6f60*/  HADD2.F32 R15, -RZ, R66.H0_H0 ;  /* 0x20000042ff0f7230 */ /* 0x000fe40000004100 */
[C---:B------:R-:W-:Y:S01]  /*6f70*/  FMUL.FTZ R115, R13.reuse, R115 ;  /* 0x000000730d737220 */ /* 0x040fe20000410000 */
[----:B------:R-:W-:Y:S01]  /*6f80*/  FFMA.FTZ R46, R13, R113, -R46 ;  /* 0x000000710d2e7223 */ /* 0x000fe2000001082e */
[----:B------:R-:W-:Y:S01]  /*6f90*/  FMUL.FTZ R54, R12, R45 ;  /* 0x0000002d0c367220 */ /* 0x000fe20000410000 */
[----:B------:R-:W-:-:S02]  /*6fa0*/  HADD2.F32 R13, -RZ, R52.H0_H0 ;  /* 0x20000034ff0d7230 */ /* 0x000fc40000004100 */
[-C--:B------:R-:W-:Y:S01]  /*6fb0*/  FFMA.FTZ R47, R12, R15.reuse, -R47 ;  /* 0x0000000f0c2f7223 */ /* 0x080fe2000001082f */
[----:B------:R-:W-:Y:S02]  /*6fc0*/  HADD2.F32 R114, -RZ, R114.H0_H0 ;  /* 0x20000072ff727230 */ /* 0x000fe40000004100 */
[----:B------:R-:W-:Y:S01]  /*6fd0*/  FFMA.FTZ R54, R51, R15, R54 ;  /* 0x0000000f33367223 */ /* 0x000fe20000010036 */
[----:B------:R-:W-:Y:S02]  /*6fe0*/  HADD2.F32 R45, -RZ, R63.H0_H0 ;  /* 0x2000003fff2d7230 */ /* 0x000fe40000004100 */
[----:B------:R-:W-:Y:S01]  /*6ff0*/  FFMA.FTZ R115, R14, R113, R115 ;  /* 0x000000710e737223 */ /* 0x000fe20000010073 */
[----:B------:R-:W-:Y:S02]  /*7000*/  HADD2.F32 R12, -RZ, R44.H0_H0 ;  /* 0x2000002cff0c7230 */ /* 0x000fe40000004100 */
[----:B------:R-:W-:Y:S01]  /*7010*/  FMUL.FTZ R51, R13, R114 ;  /* 0x000000720d337220 */ /* 0x000fe20000410000 */
[----:B------:R-:W-:-:S02]  /*7020*/  HADD2.F32 R52, -RZ, R52.H1_H1 ;  /* 0x30000034ff347230 */ /* 0x000fc40000004100 */
[----:B------:R-:W-:Y:S02]  /*7030*/  HADD2.F32 R44, -RZ, R44.H1_H1 ;  /* 0x3000002cff2c7230 */ /* 0x000fe40000004100 */
[----:B------:R-:W-:Y:S01]  /*7040*/  FMUL.FTZ R114, R12, R114 ;  /* 0x000000720c727220 */ /* 0x000fe20000410000 */
[----:B------:R-:W-:Y:S02]  /*7050*/  HADD2.F32 R111, -RZ, R111.H0_H0 ;  /* 0x2000006fff6f7230 */ /* 0x000fe40000004100 */
[-C--:B------:R-:W-:Y:S01]  /*7060*/  FMUL.FTZ R53, R52, R45.reuse ;  /* 0x0000002d34357220 */ /* 0x080fe20000410000 */
[----:B------:R-:W-:Y:S02]  /*7070*/  HADD2.F32 R15, -RZ, R65.H0_H0 ;  /* 0x20000041ff0f7230 */ /* 0x000fe40000004100 */
        /* <DEDUP_REMOVED lines=8> */
[----:B------:R-:W-:-:S02]  /*7100*/  F2FP.F16.F32.PACK_AB R13, R58, R57 ;  /* 0x000000393a0d723e */ /* 0x000fc400000000ff */
[----:B------:R-:W-:Y:S01]  /*7110*/  F2FP.F16.F32.PACK_AB R14, R44, R51 ;  /* 0x000000332c0e723e */ /* 0x000fe200000000ff */
[----:B------:R-:W-:Y:S01]  /*7120*/  IMAD.MOV.U32 R44, RZ, RZ, R54 ;  /* 0x000000ffff2c7224 */ /* 0x000fe200078e0036 */
[----:B------:R-:W-:Y:S02]  /*7130*/  F2FP.F16.F32.PACK_AB R46, R45, R114 ;  /* 0x000000722d2e723e */ /* 0x000fe400000000ff */
[----:B------:R-:W-:Y:S02]  /*7140*/  F2FP.F16.F32.PACK_AB R15, R61, R60 ;  /* 0x0000003c3d0f723e */ /* 0x000fe400000000ff */
[----:B------:R-:W-:-:S07]  /*7150*/  MOV R45, R55 ;  /* 0x00000037002d7202 */ /* 0x000fce0000000f00 */
.L_x_560:
[----:B------:R-:W-:Y:S05]  /*7160*/  BSYNC B1 ;  /* 0x0000000000017941 */ /* 0x000fea0003800000 */
.L_x_559:
[----:B0-----:R0:W-:Y:S01]  /*7170*/  ST.E.128 desc[UR38][R48.64], R12 ;  /* 0x0000000c30007985 */ /* 0x0011e2000c101d26 */
[----:B------:R-:W-:Y:S01]  /*7180*/  ISETP.GE.AND P3, PT, R11, R110, PT ;  /* 0x0000006e0b00720c */ /* 0x000fe20003f66270 */
[----:B------:R-:W-:-:S12]  /*7190*/  IMAD.MOV.U32 R51, RZ, RZ, R108 ;  /* 0x000000ffff337224 */ /* 0x000fd800078e006c */
[----:B------:R-:W-:Y:S05]  /*71a0*/  @P3 BRA `(.L_x_531) ;  /* 0x0000000400b43947 */ /* 0x000fea0003800000 */
[----:B0-----:R-:W-:-:S05]  /*71b0*/  IMAD.WIDE R12, R11, 0x2, R50 ;  /* 0x000000020b0c7825 */ /* 0x001fca00078e0232 */
[----:B----4-:R0:W-:Y:S01]  /*71c0*/  ST.E.128 desc[UR38][R12.64], R44 ;  /* 0x0000002c0c007985 */ /* 0x0101e2000c101d26 */
[----:B------:R-:W-:Y:S05]  /*71d0*/  BRA `(.L_x_531) ;  /* 0x0000000400a87947 */ /* 0x000fea0003800000 */
.L_x_490:
[----:B------:R-:W-:-:S13]  /*71e0*/  ISETP.NE.AND P5, PT, R157, 0x3, PT ;  /* 0x000000039d00780c */ /* 0x000fda0003fa5270 */
[----:B------:R-:W-:Y:S05]  /*71f0*/  @!P5 BRA `(.L_x_561) ;  /* 0x000000000004d947 */ /* 0x000fea0003800000 */
[----:B------:R-:W-:Y:S01]  /*7200*/  BPT.TRAP 0x1 ;  /* 0x000000040000795c */ /* 0x000fe20000300000 */
.L_x_561:
[----:B------:R-:W-:Y:S01]  /*7210*/  LEA R92, R155, R156, 0x3 ;  /* 0x0000009c9b5c7211 */ /* 0x000fe200078e18ff */
[----:B------:R-:W-:Y:S01]  /*7220*/  BSSY B1, `(.L_x_562) ;  /* 0x0000005000017945 */ /* 0x000fe20003800000 */
[----:B------:R-:W-:Y:S02]  /*7230*/  SHF.L.U32 R103, R154, 0x1f, RZ ;  /* 0x0000001f9a677819 */ /* 0x000fe400000006ff */
[----:B------:R-:W-:Y:S02]  /*7240*/  SHF.R.S32.HI R100, RZ, 0x1f, R101 ;  /* 0x0000001fff647819 */ /* 0x000fe40000011465 */
[----:B------:R-:W0:Y:S02]  /*7250*/  SYNCS.PHASECHK.TRANS64.TRYWAIT P3, [R92+URZ+0x28890], R103 ;  /* 0x028890675c0075a7 */ /* 0x000e24000806017f */
[----:B0-----:R-:W-:Y:S05]  /*7260*/  @!P3 BRA `(.L_x_563) ;  /* 0x0000013c0098b947 */ /* 0x001fea0003800000 */
.L_x_831:
[----:B------:R-:W-:Y:S05]  /*7270*/  BSYNC B1 ;  /* 0x0000000000017941 */ /* 0x000fea0003800000 */
.L_x_562:
[----:B------:R-:W-:Y:S01]  /*7280*/  ULDC.64 UR4, c[0x0][0x300] ;  /* 0x0000c00000047ab9 */ /* 0x000fe20000000a00 */
[----:B-----5:R-:W-:Y:S01]  /*7290*/  SHF.R.S32.HI R99, RZ, 0x1f, R102 ;  /* 0x0000001fff637819 */ /* 0x020fe20000011466 */
[----:B------:R-:W-:Y:S02]  /*72a0*/  IMAD R14, R100, UR4, RZ ;  /* 0x00000004640e7c24 */ /* 0x000fe4000f8e02ff */
[----:B------:R-:W-:-:S04]  /*72b0*/  IMAD.WIDE.U32 R12, R101, UR4, RZ ;  /* 0x00000004650c7c25 */ /* 0x000fc8000f8e00ff */
[----:B------:R-:W-:Y:S01]  /*72c0*/  IMAD R11, R101, UR5, R14 ;  /* 0x00000005650b7c24 */ /* 0x000fe2000f8e020e */
[----:B------:R-:W-:Y:S01]  /*72d0*/  ULDC.64 UR4, c[0x0][0x310] ;  /* 0x0000c40000047ab9 */ /* 0x000fe20000000a00 */
[----:B------:R-:W-:Y:S02]  /*72e0*/  IMAD R98, R28, -0x80, R25 ;  /* 0xffffff801c627824 */ /* 0x000fe400078e0219 */
[----:B------:R-:W-:Y:S02]  /*72f0*/  IMAD R15, R99, UR4, RZ ;  /* 0x00000004630f7c24 */ /* 0x000fe4000f8e02ff */
[----:B------:R-:W-:Y:S01]  /*7300*/  IMAD.IADD R13, R13, 0x1, R11 ;  /* 0x000000010d0d7824 */ /* 0x000fe200078e020b */
[----:B------:R-:W-:Y:S01]  /*7310*/  VIMNMX R98, R98, 0x80, PT ;  /* 0x0000008062627848 */ /* 0x000fe20003fe0100 */
[C---:B------:R-:W-:Y:S02]  /*7320*/  IMAD R15, R102.reuse, UR5, R15 ;  /* 0x00000005660f7c24 */ /* 0x040fe4000f8e020f */
[----:B------:R-:W-:Y:S01]  /*7330*/  IMAD.WIDE.U32 R12, R102, UR4, R12 ;  /* 0x00000004660c7c25 */ /* 0x000fe2000f8e000c */
[----:B------:R-:W-:-:S03]  /*7340*/  ULDC.64 UR4, c[0x0][0x308] ;  /* 0x0000c20000047ab9 */ /* 0x000fc60000000a00 */
[----:B------:R-:W-:Y:S02]  /*7350*/  IMAD R11, R35, UR4, RZ ;  /* 0x00000004230b7c24 */ /* 0x000fe4000f8e02ff */
[----:B------:R-:W-:Y:S02]  /*7360*/  IMAD.IADD R13, R13, 0x1, R15 ;  /* 0x000000010d0d7824 */ /* 0x000fe400078e020f */
[C---:B------:R-:W-:Y:S02]  /*7370*/  IMAD R11, R42.reuse, UR5, R11 ;  /* 0x000000052a0b7c24 */ /* 0x040fe4000f8e020b */
[----:B------:R-:W-:Y:S01]  /*7380*/  IMAD.WIDE.U32 R12, R42, UR4, R12 ;  /* 0x000000042a0c7c25 */ /* 0x000fe2000f8e000c */
[----:B------:R-:W-:-:S03]  /*7390*/  ULDC.64 UR4, c[0x0][0x2e8] ;  /* 0x0000ba0000047ab9 */ /* 0x000fc60000000a00 */
[----:B------:R-:W-:Y:S01]  /*73a0*/  IMAD.IADD R47, R98, 0x1, -R153 ;  /* 0x00000001622f7824 */ /* 0x000fe200078e0a99 */
[----:B------:R-:W-:Y:S02]  /*73b0*/  IADD3 R11, R13, R11, RZ ;  /* 0x0000000b0d0b7210 */ /* 0x000fe40007ffe0ff */
[----:B------:R-:W-:Y:S01]  /*73c0*/  LEA R44, P3, R12, UR4, 0x1 ;  /* 0x000000040c2c7c11 */ /* 0x000fe2000f8608ff */
[----:B------:R-:W-:-:S03]  /*73d0*/  UMOV UR4, 0xffffffff ;  /* 0xffffffff00047882 */ /* 0x000fc60000000000 */
[----:B------:R-:W-:Y:S02]  /*73e0*/  LEA.HI.X R46, R12, UR5, R11, 0x1, P3 ;  /* 0x000000050c2e7c11 */ /* 0x000fe400098f0c0b */
[----:B------:R-:W-:Y:S01]  /*73f0*/  ISETP.GE.AND P3, PT, R47, 0x1, PT ;  /* 0x000000012f00780c */ /* 0x000fe20003f66270 */
[----:B------:R-:W-:-:S12]  /*7400*/  BRA.DIV UR4, `(.L_x_564) ;  /* 0x0000013e04447947 */ /* 0x000fd8000b800000 */
[----:B------:R1:W2:Y:S04]  /*7410*/  SHFL.IDX PT, R45, R46, RZ, 0x181f ;  /* 0x00181fff2e2d7589 */ /* 0x0002a800000e0000 */
[----:B------:R1:W3:Y:S02]  /*7420*/  SHFL.IDX PT, R14, R44, RZ, 0x181f ;  /* 0x00181fff2c0e7589 */ /* 0x0002e400000e0000 */
.L_x_835:
[----:B------:R-:W-:Y:S04]  /*7430*/  BSSY B1, `(.L_x_565) ;  /* 0x000000d000017945 */ /* 0x000fe80003800000 */
[----:B------:R-:W-:Y:S05]  /*7440*/  @!P3 BRA `(.L_x_566) ;  /* 0x00000000002cb947 */ /* 0x000fea0003800000 */
[----:B------:R-:W-:Y:S02]  /*7450*/  ULDC UR4, c[0x0][0x2f4] ;  /* 0x0000bd0000047ab9 */ /* 0x000fe40000000800 */
[----:B------:R-:W-:-:S13]  /*7460*/  ISETP.GE.AND P3, PT, R16, UR4, PT ;  /* 0x0000000410007c0c */ /* 0x000fda000bf66270 */
[----:B---3--:R-:W-:-:S04]  /*7470*/  @!P3 LEA R50, P4, R16, R14, 0x1 ;  /* 0x0000000e1032b211 */ /* 0x008fc800078808ff */
[----:B--2---:R-:W-:Y:S02]  /*7480*/  @!P3 LEA.HI.X R51, R16, R45, R17, 0x1, P4 ;  /* 0x0000002d1033b211 */ /* 0x004fe400020f0c11 */
[----:B------:R-:W-:-:S13]  /*7490*/  ISETP.GE.AND P4, PT, R22, UR4, PT ;  /* 0x0000000416007c0c */ /* 0x000fda000bf86270 */
[C---:B------:R-:W-:Y:S02]  /*74a0*/  @!P4 LEA R48, P6, R22.reuse, R14, 0x1 ;  /* 0x0000000e1630c211 */ /* 0x040fe400078c08ff */
[----:B------:R-:W2:Y:S02]  /*74b0*/  @!P3 LDS.128 R12, [R94+0x18400] ;  /* 0x018400005e0cb984 */ /* 0x000ea40000000c00 */
[----:B------:R-:W-:Y:S02]  /*74c0*/  @!P4 LEA.HI.X R49, R22, R45, R2, 0x1, P6 ;  /* 0x0000002d1631c211 */ /* 0x000fe400030f0c02 */
[----:B--2---:R-:W-:Y:S04]  /*74d0*/  @!P3 ST.E.128 desc[UR38][R50.64], R12 ;  /* 0x0000000c3200b985 */ /* 0x004fe8000c101d26 */
[----:B------:R-:W2:Y:S04]  /*74e0*/  @!P4 LDS.128 R12, [R94+0x1c400] ;  /* 0x01c400005e0cc984 */ /* 0x000ea80000000c00 */
[----:B--2---:R4:W-:Y:S02]  /*74f0*/  @!P4 ST.E.128 desc[UR38][R48.64], R12 ;  /* 0x0000000c3000c985 */ /* 0x0049e4000c101d26 */
.L_x_566:
[----:B------:R-:W-:Y:S05]  /*7500*/  BSYNC B1 ;  /* 0x0000000000017941 */ /* 0x000fea0003800000 */
.L_x_565:
[----:B------:R-:W-:-:S03]  /*7510*/  UMOV UR4, 0xffffffff ;  /* 0xffffffff00047882 */ /* 0x000fc60000000000 */
[----:B------:R-:W-:Y:S05]  /*7520*/  BRA.DIV UR4, `(.L_x_567) ;  /* 0x0000013e04447947 */ /* 0x000fea000b800000 */
[----:B--2---:R2:W0:Y:S04]  /*7530*/  SHFL.IDX PT, R45, R46, 0x1, 0x181f ;  /* 0x00381f002e2d7f89 */ /* 0x00442800000e0000 */
[----:B---34-:R2:W3:Y:S02]  /*7540*/  SHFL.IDX PT, R14, R44, 0x1, 0x181f ;  /* 0x00381f002c0e7f89 */ /* 0x0184e400000e0000 */
.L_x_839:
[----:B------:R-:W-:Y:S01]  /*7550*/  ISETP.GE.AND P3, PT, R47, 0x21, PT ;  /* 0x000000212f00780c */ /* 0x000fe20003f66270 */
[----:B------:R-:W-:-:S12]  /*7560*/  BSSY B1, `(.L_x_568) ;  /* 0x000000d000017945 */ /* 0x000fd80003800000 */
[----:B------:R-:W-:Y:S05]  /*7570*/  @!P3 BRA `(.L_x_569) ;  /* 0x00000000002cb947 */ /* 0x000fea0003800000 */
[----:B------:R-:W-:Y:S02]  /*7580*/  ULDC UR4, c[0x0][0x2f4] ;  /* 0x0000bd0000047ab9 */ /* 0x000fe40000000800 */
[----:B------:R-:W-:-:S13]  /*7590*/  ISETP.GE.AND P3, PT, R16, UR4, PT ;  /* 0x0000000410007c0c */ /* 0x000fda000bf66270 */
[----:B---3--:R-:W-:-:S04]  /*75a0*/  @!P3 LEA R50, P4, R16, R14, 0x1 ;  /* 0x0000000e1032b211 */ /* 0x008fc800078808ff */
[----:B0-----:R-:W-:Y:S02]  /*75b0*/  @!P3 LEA.HI.X R51, R16, R45, R17, 0x1, P4 ;  /* 0x0000002d1033b211 */ /* 0x001fe400020f0c11 */
[----:B------:R-:W-:-:S13]  /*75c0*/  ISETP.GE.AND P4, PT, R22, UR4, PT ;  /* 0x0000000416007c0c */ /* 0x000fda000bf86270 */
[C---:B------:R-:W-:Y:S02]  /*75d0*/  @!P4 LEA R48, P6, R22.reuse, R14, 0x1 ;  /* 0x0000000e1630c211 */ /* 0x040fe400078c08ff */
[----:B------:R-:W0:Y:S02]  /*75e0*/  @!P3 LDS.128 R12, [R94+0x19400] ;  /* 0x019400005e0cb984 */ /* 0x000e240000000c00 */
[----:B------:R-:W-:Y:S02]  /*75f0*/  @!P4 LEA.HI.X R49, R22, R45, R2, 0x1, P6 ;  /* 0x0000002d1631c211 */ /* 0x000fe400030f0c02 */
[----:B0-----:R-:W-:Y:S04]  /*7600*/  @!P3 ST.E.128 desc[UR38][R50.64], R12 ;  /* 0x0000000c3200b985 */ /* 0x001fe8000c101d26 */
[----:B------:R-:W0:Y:S04]  /*7610*/  @!P4 LDS.128 R12, [R94+0x1d400] ;  /* 0x01d400005e0cc984 */ /* 0x000e280000000c00 */
[----:B0-----:R4:W-:Y:S02]  /*7620*/  @!P4 ST.E.128 desc[UR38][R48.64], R12 ;  /* 0x0000000c3000c985 */ /* 0x0019e4000c101d26 */
.L_x_569:
[----:B------:R-:W-:Y:S05]  /*7630*/  BSYNC B1 ;  /* 0x0000000000017941 */ /* 0x000fea0003800000 */
.L_x_568:
[----:B------:R-:W-:-:S03]  /*7640*/  UMOV UR4, 0xffffffff ;  /* 0xffffffff00047882 */ /* 0x000fc60000000000 */
[----:B------:R-:W-:Y:S05]  /*7650*/  BRA.DIV UR4, `(.L_x_570) ;  /* 0x0000013e04407947 */ /* 0x000fea000b800000 */
[----:B0-----:R0:W0:Y:S04]  /*7660*/  SHFL.IDX PT, R45, R46, 0x2, 0x181f ;  /* 0x00581f002e2d7f89 */ /* 0x00102800000e0000 */
[----:B---34-:R3:W4:Y:S02]  /*7670*/  SHFL.IDX PT, R14, R44, 0x2, 0x181f ;  /* 0x00581f002c0e7f89 */ /* 0x01872400000e0000 */
.L_x_843:
[----:B------:R-:W-:Y:S01]  /*7680*/  ISETP.GE.AND P3, PT, R47, 0x41, PT ;  /* 0x000000412f00780c */ /* 0x000fe20003f66270 */
[----:B------:R-:W-:-:S12]  /*7690*/  BSSY B1, `(.L_x_571) ;  /* 0x000000d000017945 */ /* 0x000fd80003800000 */
[----:B------:R-:W-:Y:S05]  /*76a0*/  @!P3 BRA `(.L_x_572) ;  /* 0x00000000002cb947 */ /* 0x000fea0003800000 */
[----:B------:R-:W-:Y:S02]  /*76b0*/  ULDC UR4, c[0x0][0x2f4] ;  /* 0x0000bd0000047ab9 */ /* 0x000fe40000000800 */
[----:B------:R-:W-:-:S13]  /*76c0*/  ISETP.GE.AND P3, PT, R16, UR4, PT ;  /* 0x0000000410007c0c */ /* 0x000fda000bf66270 */
[----:B----4-:R-:W-:-:S04]  /*76d0*/  @!P3 LEA R50, P4, R16, R14, 0x1 ;  /* 0x0000000e1032b211 */ /* 0x010fc800078808ff */
        /* <DEDUP_REMOVED lines=8> */
.L_x_572:
[----:B------:R-:W-:Y:S05]  /*7760*/  BSYNC B1 ;  /* 0x0000000000017941 */ /* 0x000fea0003800000 */
.L_x_571:
[----:B------:R-:W-:-:S03]  /*7770*/  UMOV UR4, 0xffffffff ;  /* 0xffffffff00047882 */ /* 0x000fc60000000000 */
[----:B------:R-:W-:Y:S05]  /*7780*/  BRA.DIV UR4, `(.L_x_573) ;  /* 0x0000013e043c7947 */ /* 0x000fea000b800000 */
[----:B0-----:R0:W0:Y:S04]  /*7790*/  SHFL.IDX PT, R45, R46, 0x3, 0x181f ;  /* 0x00781f002e2d7f89 */ /* 0x00102800000e0000 */
[----:B----4-:R4:W0:Y:S02]  /*77a0*/  SHFL.IDX PT, R14, R44, 0x3, 0x181f ;  /* 0x00781f002c0e7f89 */ /* 0x01082400000e0000 */
.L_x_847:
[----:B------:R-:W-:-:S13]  /*77b0*/  ISETP.GE.AND P3, PT, R47, 0x61, PT ;  /* 0x000000612f00780c */ /* 0x000fda0003f66270 */
[----:B------:R-:W-:Y:S05]  /*77c0*/  @!P3 BRA `(.L_x_531) ;  /* 0x00000000002cb947 */ /* 0x000fea0003800000 */
[----:B------:R-:W-:Y:S02]  /*77d0*/  ULDC UR4, c[0x0][0x2f4] ;  /* 0x0000bd0000047ab9 */ /* 0x000fe40000000800 */
[----:B------:R-:W-:-:S13]  /*77e0*/  ISETP.GE.AND P3, PT, R16, UR4, PT ;  /* 0x0000000410007c0c */ /* 0x000fda000bf66270 */
[----:B012---:R-:W-:-:S04]  /*77f0*/  @!P3 LEA R46, P4, R16, R14, 0x1 ;  /* 0x0000000e102eb211 */ /* 0x007fc800078808ff */
[----:B------:R-:W-:Y:S02]  /*7800*/  @!P3 LEA.HI.X R47, R16, R45, R17, 0x1, P4 ;  /* 0x0000002d102fb211 */ /* 0x000fe400020f0c11 */
[----:B------:R-:W-:-:S13]  /*7810*/  ISETP.GE.AND P4, PT, R22, UR4, PT ;  /* 0x0000000416007c0c */ /* 0x000fda000bf86270 */
[C---:B---34-:R-:W-:Y:S02]  /*7820*/  @!P4 LEA R44, P6, R22.reuse, R14, 0x1 ;  /* 0x0000000e162cc211 */ /* 0x058fe400078c08ff */
[----:B------:R-:W0:Y:S02]  /*7830*/  @!P3 LDS.128 R12, [R94+0x1b400] ;  /* 0x01b400005e0cb984 */ /* 0x000e240000000c00 */
[----:B------:R-:W-:Y:S02]  /*7840*/  @!P4 LEA.HI.X R45, R22, R45, R2, 0x1, P6 ;  /* 0x0000002d162dc211 */ /* 0x000fe400030f0c02 */
[----:B0-----:R-:W-:Y:S04]  /*7850*/  @!P3 ST.E.128 desc[UR38][R46.64], R12 ;  /* 0x0000000c2e00b985 */ /* 0x001fe8000c101d26 */
[----:B------:R-:W0:Y:S04]  /*7860*/  @!P4 LDS.128 R12, [R94+0x1f400] ;  /* 0x01f400005e0cc984 */ /* 0x000e280000000c00 */
[----:B0-----:R0:W-:Y:S02]  /*7870*/  @!P4 ST.E.128 desc[UR38][R44.64], R12 ;  /* 0x0000000c2c00c985 */ /* 0x0011e4000c101d26 */
.L_x_531:
[----:B------:R-:W-:Y:S05]  /*7880*/  BSYNC B0 ;  /* 0x0000000000007941 */ /* 0x000fea0003800000 */
.L_x_489:
[----:B------:R-:W5:Y:S01]  /*7890*/  S2R R11, SR_TID.X ;  /* 0x00000000000b7919 */ /* 0x000f620000002100 */
[----:B------:R-:W-:Y:S01]  /*78a0*/  @!PT LDS RZ, [RZ] ;  /* 0x00000000fffff984 */ /* 0x000fe20000000800 */
[----:B------:R-:W-:Y:S01]  /*78b0*/  @!PT LDS RZ, [RZ] ;  /* 0x00000000fffff984 */ /* 0x000fe20000000800 */
[----:B------:R-:W-:Y:S01]  /*78c0*/  @!PT LDS RZ, [RZ] ;  /* 0x00000000fffff984 */ /* 0x000fe20000000800 */
[----:B------:R-:W-:Y:S01]  /*78d0*/  @!PT LDS RZ, [RZ] ;  /* 0x00000000fffff984 */ /* 0x000fe20000000800 */
[----:B------:R3:W-:Y:S06]  /*78e0*/  MEMBAR.ALL.CTA ;  /* 0x0000000000007992 */ /* 0x0007ec0000008000 */
[----:B---3--:R-:W3:Y:S01]  /*78f0*/  FENCE.VIEW.ASYNC.S ;  /* 0x00000000000073c6 */ /* 0x008ee20000000000 */
[----:B------:R-:W-:Y:S05]  /*7900*/  WARPSYNC.ALL ;  /* 0x0000000000007948 */ /* 0x000fea0003800000 */
[----:B------:R-:W-:Y:S01]  /*7910*/  BSSY B0, `(.L_x_574) ;  /* 0x0000009000007945 */ /* 0x000fe20003800000 */
[----:B-----5:R-:W-:Y:S01]  /*7920*/  LOP3.LUT R11, R11, 0x7f, RZ, 0xc0, !PT ;  /* 0x0000007f0b0b7812 */ /* 0x020fe200078ec0ff */
[----:B---3--:R3:W-:Y:S03]  /*7930*/  BAR.SYNC.DEFER_BLOCKING R97, 0x80 ;  /* 0x000200610000751d */ /* 0x0087e60000010000 */
[----:B------:R-:W-:-:S13]  /*7940*/  ISETP.NE.AND P3, PT, R11, RZ, PT ;  /* 0x000000ff0b00720c */ /* 0x000fda0003f65270 */
[----:B------:R-:W-:-:S05]  /*7950*/  @!P3 VIADD R11, R92, 0x288a0 ;  /* 0x000288a05c0bb836 */ /* 0x000fca0000000000 */
[----:B------:R-:W-:-:S04]  /*7960*/  @!P3 PRMT R11, RZ, 0x654, R11 ;  /* 0x00000654ff0bb816 */ /* 0x000fc8000000000b */
[----:B------:R3:W-:Y:S01]  /*7970*/  @!P3 SYNCS.ARRIVE.TRANS64.RED.A1T0 RZ, [R11+URZ], RZ ;  /* 0x000000ff0bffb9a7 */ /* 0x0007e2000810043f */
[----:B------:R-:W-:Y:S05]  /*7980*/  @!P5 BRA `(.L_x_575) ;  /* 0x000000000004d947 */ /* 0x000fea0003800000 */
[----:B------:R-:W-:Y:S01]  /*7990*/  BPT.TRAP 0x1 ;  /* 0x000000040000795c */ /* 0x000fe20000300000 */
.L_x_575:
[----:B------:R-:W-:Y:S05]  /*79a0*/  BSYNC B0 ;  /* 0x0000000000007941 */ /* 0x000fea0003800000 */
.L_x_574:
[----:B------:R-:W5:Y:S01]  /*79b0*/  SYNCS.PHASECHK.TRANS64.TRYWAIT P4, [R92+URZ+0x288b0], R103 ;  /* 0x0288b0675c0075a7 */ /* 0x000f62000808017f */
[----:B------:R-:W-:Y:S01]  /*79c0*/  ULDC UR36, c[0x0][0x2f4] ;  /* 0x0000bd0000247ab9 */ /* 0x000fe20000000800 */
[----:B------:R-:W-:Y:S04]  /*79d0*/  BSSY B0, `(.L_x_576) ;  /* 0x0000002000007945 */ /* 0x000fe80003800000 */
[----:B-----5:R-:W-:Y:S05]  /*79e0*/  @!P4 BRA `(.L_x_577) ;  /* 0x0000013800ecc947 */ /* 0x020fea0003800000 */
.L_x_848:
[----:B------:R-:W-:Y:S05]  /*79f0*/  BSYNC B0 ;  /* 0x0000000000007941 */ /* 0x000fea0003800000 */
.L_x_576:
[----:B------:R-:W-:Y:S01]  /*7a00*/  ULDC.64 UR4, c[0x0][0x328] ;  /* 0x0000ca0000047ab9 */ /* 0x000fe20000000a00 */
[----:B------:R-:W-:Y:S01]  /*7a10*/  IADD3 R98, -R153, R98, RZ ;  /* 0x0000006299627210 */ /* 0x000fe20007ffe1ff */
[----:B------:R-:W-:Y:S01]  /*7a20*/  IMAD R100, R100, UR4, RZ ;  /* 0x0000000464647c24 */ /* 0x000fe2000f8e02ff */
[----:B------:R-:W-:Y:S01]  /*7a30*/  BSSY B0, `(.L_x_578) ;  /* 0x000001f000007945 */ /* 0x000fe20003800000 */
[----:B01--4-:R-:W-:-:S04]  /*7a40*/  IMAD.WIDE.U32 R12, R101, UR4, RZ ;  /* 0x00000004650c7c25 */ /* 0x013fc8000f8e00ff */
[----:B------:R-:W-:Y:S01]  /*7a50*/  IMAD R101, R101, UR5, R100 ;  /* 0x0000000565657c24 */ /* 0x000fe2000f8e0264 */
[----:B------:R-:W-:Y:S02]  /*7a60*/  ULDC.64 UR4, c[0x0][0x338] ;  /* 0x0000ce0000047ab9 */ /* 0x000fe40000000a00 */
[----:B------:R-:W-:Y:S02]  /*7a70*/  IMAD R99, R99, UR4, RZ ;  /* 0x0000000463637c24 */ /* 0x000fe4000f8e02ff */
[----:B------:R-:W-:Y:S02]  /*7a80*/  IADD3 R13, R13, R101, RZ ;  /* 0x000000650d0d7210 */ /* 0x000fe40007ffe0ff */
[C---:B------:R-:W-:Y:S02]  /*7a90*/  IMAD R99, R102.reuse, UR5, R99 ;  /* 0x0000000566637c24 */ /* 0x040fe4000f8e0263 */
[----:B------:R-:W-:Y:S01]  /*7aa0*/  IMAD.WIDE.U32 R102, R102, UR4, R12 ;  /* 0x0000000466667c25 */ /* 0x000fe2000f8e000c */
[----:B------:R-:W-:-:S03]  /*7ab0*/  ULDC.64 UR4, c[0x0][0x330] ;  /* 0x0000cc0000047ab9 */ /* 0x000fc60000000a00 */
[----:B---3--:R-:W-:Y:S02]  /*7ac0*/  IMAD R11, R35, UR4, RZ ;  /* 0x00000004230b7c24 */ /* 0x008fe4000f8e02ff */
[----:B------:R-:W-:Y:S02]  /*7ad0*/  IMAD.IADD R103, R103, 0x1, R99 ;  /* 0x0000000167677824 */ /* 0x000fe400078e0263 */
[C---:B------:R-:W-:Y:S02]  /*7ae0*/  IMAD R11, R42.reuse, UR5, R11 ;  /* 0x000000052a0b7c24 */ /* 0x040fe4000f8e020b */
[----:B------:R-:W-:Y:S01]  /*7af0*/  IMAD.WIDE.U32 R12, R42, UR4, R102 ;  /* 0x000000042a0c7c25 */ /* 0x000fe2000f8e0066 */
[----:B------:R-:W-:-:S03]  /*7b00*/  ULDC.64 UR4, c[0x0][0x318] ;  /* 0x0000c60000047ab9 */ /* 0x000fc60000000a00 */
[----:B------:R-:W-:Y:S01]  /*7b10*/  IMAD.IADD R11, R13, 0x1, R11 ;  /* 0x000000010d0b7824 */ /* 0x000fe200078e020b */
[----:B------:R-:W-:-:S04]  /*7b20*/  LEA R48, P4, R12, UR4, 0x1 ;  /* 0x000000040c307c11 */ /* 0x000fc8000f8808ff */
[----:B------:R-:W-:Y:S01]  /*7b30*/  LEA.HI.X R11, R12, UR5, R11, 0x1, P4 ;  /* 0x000000050c0b7c11 */ /* 0x000fe2000a0f0c0b */
[----:B------:R0:W1:Y:S01]  /*7b40*/  SHFL.IDX PT, R47, R48, RZ, 0x181f ;  /* 0x00181fff302f7589 */ /* 0x00006200000e0000 */
[----:B------:R-:W-:-:S03]  /*7b50*/  ISETP.GE.AND P4, PT, R98, 0x1, PT ;  /* 0x000000016200780c */ /* 0x000fc60003f86270 */
[----:B------:R0:W3:Y:S10]  /*7b60*/  SHFL.IDX PT, R13, R11, RZ, 0x181f ;  /* 0x00181fff0b0d7589 */ /* 0x0000f400000e0000 */
[----:B0-----:R-:W-:Y:S05]  /*7b70*/  @!P4 BRA `(.L_x_579) ;  /* 0x000000000028c947 */ /* 0x001fea0003800000 */
[----:B------:R-:W-:-:S13]  /*7b80*/  ISETP.GE.AND P4, PT, R16, UR36, PT ;  /* 0x0000002410007c0c */ /* 0x000fda000bf86270 */
[----:B-12---:R-:W-:-:S04]  /*7b90*/  @!P4 LEA R44, P5, R16, R47, 0x1 ;  /* 0x0000002f102cc211 */ /* 0x006fc800078a08ff */
[----:B---3--:R-:W-:Y:S02]  /*7ba0*/  @!P4 LEA.HI.X R45, R16, R13, R17, 0x1, P5 ;  /* 0x0000000d102dc211 */ /* 0x008fe400028f0c11 */
[----:B------:R-:W-:-:S13]  /*7bb0*/  ISETP.GE.AND P5, PT, R22, UR36, PT ;  /* 0x0000002416007c0c */ /* 0x000fda000bfa6270 */
[----:B------:R-:W-:-:S04]  /*7bc0*/  @!P5 LEA R46, P6, R22, R47, 0x1 ;  /* 0x0000002f162ed211 */ /* 0x000fc800078c08ff */
[----:B------:R-:W-:Y:S02]  /*7bd0*/  @!P5 LEA.HI.X R47, R22, R13, R2, 0x1, P6 ;  /* 0x0000000d162fd211 */ /* 0x000fe400030f0c02 */
[----:B------:R-:W0:Y:S04]  /*7be0*/  @!P4 LDS.128 R12, [R94+0x400] ;  /* 0x000400005e0cc984 */ /* 0x000e280000000c00 */
[----:B0-----:R-:W-:Y:S04]  /*7bf0*/  @!P4 ST.E.128 desc[UR38][R44.64], R12 ;  /* 0x0000000c2c00c985 */ /* 0x001fe8000c101d26 */
[----:B------:R-:W0:Y:S04]  /*7c00*/  @!P5 LDS.128 R12, [R94+0x4400] ;  /* 0x004400005e0cd984 */ /* 0x000e280000000c00 */
[----:B0-----:R0:W-:Y:S02]  /*7c10*/  @!P5 ST.E.128 desc[UR38][R46.64], R12 ;  /* 0x0000000c2e00d985 */ /* 0x0011e4000c101d26 */
.L_x_579:
[----:B------:R-:W-:Y:S05]  /*7c20*/  BSYNC B0 ;  /* 0x0000000000007941 */ /* 0x000fea0003800000 */
.L_x_578:
[----:B------:R-:W-:Y:S01]  /*7c30*/  ISETP.GE.AND P4, PT, R98, 0x21, PT ;  /* 0x000000216200780c */ /* 0x000fe20003f86270 */
[----:B0--3--:R0:W3:Y:S01]  /*7c40*/  SHFL.IDX PT, R13, R11, 0x1, 0x181f ;  /* 0x00381f000b0d7f89 */ /* 0x0090e200000e0000 */
[----:B------:R-:W-:Y:S03]  /*7c50*/  BSSY B0, `(.L_x_580) ;  /* 0x000000d000007945 */ /* 0x000fe60003800000 */
[----:B-1----:R0:W1:Y:S08]  /*7c60*/  SHFL.IDX PT, R47, R48, 0x1, 0x181f ;  /* 0x00381f00302f7f89 */ /* 0x00207000000e0000 */
        /* <DEDUP_REMOVED lines=11> */
.L_x_581:
[----:B------:R-:W-:Y:S05]  /*7d20*/  BSYNC B0 ;  /* 0x0000000000007941 */ /* 0x000fea0003800000 */
.L_x_580:
        /* <DEDUP_REMOVED lines=15> */
.L_x_583:
[----:B------:R-:W-:Y:S05]  /*7e20*/  BSYNC B0 ;  /* 0x0000000000007941 */ /* 0x000fea0003800000 */
.L_x_582:
[----:B------:R-:W-:Y:S01]  /*7e30*/  ISETP.GE.AND P4, PT, R98, 0x61, PT ;  /* 0x000000616200780c */ /* 0x000fe20003f86270 */
[----:B------:R-:W4:Y:S01]  /*7e40*/  SHFL.IDX PT, R11, R11, 0x3, 0x181f ;  /* 0x00781f000b0b7f89 */ /* 0x000f2200000e0000 */
[----:B------:R-:W-:Y:S03]  /*7e50*/  BSSY B0, `(.L_x_584) ;  /* 0x000000d000007945 */ /* 0x000fe60003800000 */
[----:B01----:R0:W1:Y:S08]  /*7e60*/  SHFL.IDX PT, R47, R48, 0x3, 0x181f ;  /* 0x00781f00302f7f89 */ /* 0x00307000000e0000 */
[----:B0-----:R-:W-:Y:S05]  /*7e70*/  @!P4 BRA `(.L_x_585) ;  /* 0x000000000028c947 */ /* 0x001fea0003800000 */
[----:B------:R-:W-:-:S13]  /*7e80*/  ISETP.GE.AND P4, PT, R16, UR36, PT ;  /* 0x0000002410007c0c */ /* 0x000fda000bf86270 */
[----:B---3--:R-:W0:Y:S01]  /*7e90*/  @!P4 LDS.128 R12, [R94+0x3400] ;  /* 0x003400005e0cc984 */ /* 0x008e220000000c00 */
[----:B-12---:R-:W-:-:S04]  /*7ea0*/  @!P4 LEA R44, P5, R16, R47, 0x1 ;  /* 0x0000002f102cc211 */ /* 0x006fc800078a08ff */
[----:B----4-:R-:W-:Y:S02]  /*7eb0*/  @!P4 LEA.HI.X R45, R16, R11, R17, 0x1, P5 ;  /* 0x0000000b102dc211 */ /* 0x010fe400028f0c11 */
[----:B------:R-:W-:-:S13]  /*7ec0*/  ISETP.GE.AND P5, PT, R22, UR36, PT ;  /* 0x0000002416007c0c */ /* 0x000fda000bfa6270 */
[----:B------:R-:W-:-:S04]  /*7ed0*/  @!P5 LEA R46, P6, R22, R47, 0x1 ;  /* 0x0000002f162ed211 */ /* 0x000fc800078c08ff */
[----:B------:R-:W-:Y:S01]  /*7ee0*/  @!P5 LEA.HI.X R47, R22, R11, R2, 0x1, P6 ;  /* 0x0000000b162fd211 */ /* 0x000fe200030f0c02 */
[----:B0-----:R-:W-:Y:S04]  /*7ef0*/  @!P4 ST.E.128 desc[UR38][R44.64], R12 ;  /* 0x0000000c2c00c985 */ /* 0x001fe8000c101d26 */
[----:B------:R-:W0:Y:S04]  /*7f00*/  @!P5 LDS.128 R12, [R94+0x7400] ;  /* 0x007400005e0cd984 */ /* 0x000e280000000c00 */
[----:B0-----:R0:W-:Y:S02]  /*7f10*/  @!P5 ST.E.128 desc[UR38][R46.64], R12 ;  /* 0x0000000c2e00d985 */ /* 0x0011e4000c101d26 */
.L_x_585:
[----:B------:R-:W-:Y:S05]  /*7f20*/  BSYNC B0 ;  /* 0x0000000000007941 */ /* 0x000fea0003800000 */
.L_x_584:
[----:B------:R-:W-:Y:S01]  /*7f30*/  @!PT LDS RZ, [RZ] ;  /* 0x00000000fffff984 */ /* 0x000fe20000000800 */
[----:B------:R-:W-:Y:S01]  /*7f40*/  @!PT LDS RZ, [RZ] ;  /* 0x00000000fffff984 */ /* 0x000fe20000000800 */
[----:B------:R-:W-:Y:S01]  /*7f50*/  @!PT LDS RZ, [RZ] ;  /* 0x00000000fffff984 */ /* 0x000fe20000000800 */
[----:B------:R-:W-:Y:S01]  /*7f60*/  @!PT LDS RZ, [RZ] ;  /* 0x00000000fffff984 */ /* 0x000fe20000000800 */
[----:B------:R5:W-:Y:S06]  /*7f70*/  MEMBAR.ALL.CTA ;  /* 0x0000000000007992 */ /* 0x000bec0000008000 */
[----:B-----5:R-:W5:Y:S01]  /*7f80*/  FENCE.VIEW.ASYNC.S ;  /* 0x00000000000073c6 */ /* 0x020f620000000000 */
[----:B------:R-:W-:Y:S01]  /*7f90*/  @!P3 VIADD R92, R92, 0x288c0 ;  /* 0x000288c05c5cb836 */ /* 0x000fe20000000000 */
[----:B-----5:R0:W-:Y:S01]  /*7fa0*/  BAR.SYNC.DEFER_BLOCKING R97, 0x80 ;  /* 0x000200610000751d */ /* 0x0201e20000010000 */
[----:B------:R-:W-:Y:S01]  /*7fb0*/  ISETP.NE.AND P4, PT, R93, RZ, PT ;  /* 0x000000ff5d00720c */ /* 0x000fe20003f85270 */
[----:B------:R-:W-:-:S02]  /*7fc0*/  VIADD R155, R155, 0x1 ;  /* 0x000000019b9b7836 */ /* 0x000fc40000000000 */
[----:B------:R-:W-:-:S04]  /*7fd0*/  @!P3 PRMT R92, RZ, 0x654, R92 ;  /* 0x00000654ff5cb816 */ /* 0x000fc8000000005c */
[----:B------:R0:W-:Y:S01]  /*7fe0*/  @!P3 SYNCS.ARRIVE.TRANS64.RED.A1T0 RZ, [R92+URZ], RZ ;  /* 0x000000ff5cffb9a7 */ /* 0x0001e2000810043f */
[----:B------:R-:W-:-:S04]  /*7ff0*/  ISETP.NE.AND P3, PT, R155, 0x2, PT ;  /* 0x000000029b00780c */ /* 0x000fc80003f65270 */
[----:B----4-:R-:W-:Y:S02]  /*8000*/  SEL R11, RZ, 0x1, P3 ;  /* 0x00000001ff0b7807 */ /* 0x010fe40001800000 */
[----:B------:R-:W-:Y:S02]  /*8010*/  SEL R155, R155, RZ, P3 ;  /* 0x000000ff9b9b7207 */ /* 0x000fe40001800000 */
[----:B------:R-:W-:Y:S01]  /*8020*/  LOP3.LUT R154, R154, R11, RZ, 0x3c, !PT ;  /* 0x0000000b9a9a7212 */ /* 0x000fe200078e3cff */
[----:B0-----:R-:W-:Y:S06]  /*8030*/  @P4 BRA `(.L_x_586) ;  /* 0xffffff9c00d84947 */ /* 0x001fec000383ffff */
[----:B------:R-:W0:Y:S01]  /*8040*/  S2R R12, SR_TID.X ;  /* 0x00000000000c7919 */ /* 0x000e220000002100 */
[----:B------:R-:W-:Y:S02]  /*8050*/  PLOP3.LUT P0, PT, PT, PT, PT, 0x8, 0x0 ;  /* 0x000000000000781c */ /* 0x000fe40003f0e170 */
[----:B0-----:R-:W-:-:S04]  /*8060*/  SHF.R.U32.HI R12, RZ, 0x7, R12 ;  /* 0x00000007ff0c7819 */ /* 0x001fc8000001160c */
[----:B------:R-:W-:-:S13]  /*8070*/  ISETP.NE.AND P4, PT, R12, 0x1, PT ;  /* 0x000000010c00780c */ /* 0x000fda0003f85270 */
[----:B------:R-:W-:Y:S06]  /*8080*/  @!P4 BAR.ARV 0x9, 0x100 ;  /* 0x024400000000cb1d */ /* 0x000fec0000002000 */
.L_x_484:
[----:B------:R-:W-:Y:S01]  /*8090*/  ISETP.GE.AND P2, PT, R96, 0x1, PT ;  /* 0x000000016000780c */ /* 0x000fe20003f46270 */
[----:B------:R-:W-:Y:S01]  /*80a0*/  IMAD.MOV.U32 R0, RZ, RZ, RZ ;  /* 0x000000ffff007224 */ /* 0x000fe200078e00ff */
[----:B------:R-:W-:Y:S01]  /*80b0*/  PLOP3.LUT P1, PT, PT, PT, PT, 0x80, 0x0 ;  /* 0x000000000000781c */ /* 0x000fe20003f2f070 */
[----:B------:R-:W-:Y:S01]  /*80c0*/  IMAD.MOV.U32 R151, RZ, RZ, RZ ;  /* 0x000000ffff977224 */ /* 0x000fe200078e00ff */
[----:B------:R-:W-:Y:S02]  /*80d0*/  MOV R3, RZ ;  /* 0x000000ff00037202 */ /* 0x000fe40000000f00 */
[----:B------:R-:W-:Y:S02]  /*80e0*/  CS2R R64, SRZ ;  /* 0x0000000000407805 */ /* 0x000fe4000001ff00 */
[----:B------:R-:W-:Y:S02]  /*80f0*/  CS2R R36, SRZ ;  /* 0x0000000000247805 */ /* 0x000fe4000001ff00 */
[----:B------:R-:W-:-:S02]  /*8100*/  CS2R R66, SRZ ;  /* 0x0000000000427805 */ /* 0x000fc4000001ff00 */
[----:B------:R-:W-:Y:S02]  /*8110*/  CS2R R38, SRZ ;  /* 0x0000000000267805 */ /* 0x000fe4000001ff00 */
[----:B------:R-:W-:Y:S02]  /*8120*/  CS2R R68, SRZ ;  /* 0x0000000000447805 */ /* 0x000fe4000001ff00 */
[----:B------:R-:W-:Y:S02]  /*8130*/  CS2R R34, SRZ ;  /* 0x0000000000227805 */ /* 0x000fe4000001ff00 */
[----:B------:R-:W-:Y:S02]  /*8140*/  CS2R R70, SRZ ;  /* 0x0000000000467805 */ /* 0x000fe4000001ff00 */
[----:B--2---:R-:W-:Y:S02]  /*8150*/  CS2R R44, SRZ ;  /* 0x00000000002c7805 */ /* 0x004fe4000001ff00 */
[----:B------:R-:W-:-:S02]  /*8160*/  CS2R R32, SRZ ;  /* 0x0000000000207805 */ /* 0x000fc4000001ff00 */
[----:B------:R-:W-:Y:S02]  /*8170*/  CS2R R72, SRZ ;  /* 0x0000000000487805 */ /* 0x000fe4000001ff00 */
[----:B------:R-:W-:Y:S02]  /*8180*/  CS2R R30, SRZ ;  /* 0x00000000001e7805 */ /* 0x000fe4000001ff00 */
[----:B------:R-:W-:Y:S02]  /*8190*/  CS2R R74, SRZ ;  /* 0x00000000004a7805 */ /* 0x000fe4000001ff00 */
[----:B------:R-:W-:Y:S02]  /*81a0*/  CS2R R76, SRZ ;  /* 0x00000000004c7805 */ /* 0x000fe4000001ff00 */
[----:B------:R-:W-:Y:S02]  /*81b0*/  CS2R R54, SRZ ;  /* 0x0000000000367805 */ /* 0x000fe4000001ff00 */
[----:B-1----:R-:W-:-:S02]  /*81c0*/  CS2R R46, SRZ ;  /* 0x00000000002e7805 */ /* 0x002fc4000001ff00 */
        /* <DEDUP_REMOVED lines=15> */
[----:B------:R-:W-:Y:S01]  /*82c0*/  MOV R100, RZ ;  /* 0x000000ff00647202 */ /* 0x000fe20000000f00 */
[----:B------:R-:W-:Y:S06]  /*82d0*/  @P0 BRA `(.L_x_587) ;  /* 0x00000000000c0947 */ /* 0x000fec0003800000 */
[----:B------:R-:W0:Y:S01]  /*82e0*/  FENCE.VIEW.ASYNC.G ;  /* 0x00000000000073c6 */ /* 0x000e220000000100 */
[----:B------:R-:W-:Y:S05]  /*82f0*/  WARPSYNC.ALL ;  /* 0x0000000000007948 */ /* 0x000fea0003800000 */
[----:B0-----:R-:W-:Y:S06]  /*8300*/  BAR.ARV 0xc, 0x180 ;  /* 0x0306000000007b1d */ /* 0x001fec0000002000 */
.L_x_587:
[----:B------:R-:W-:Y:S01]  /*8310*/  CS2R R10, SRZ ;  /* 0x00000000000a7805 */ /* 0x000fe2000001ff00 */
[----:B------:R-:W-:Y:S06]  /*8320*/  @!P2 BRA `(.L_x_588) ;  /* 0x0000009c0034a947 */ /* 0x000fec0003800000 */
[----:B------:R-:W-:-:S03]  /*8330*/  UMOV UR4, 0xffffffff ;  /* 0xffffffff00047882 */ /* 0x000fc60000000000 */
[----:B------:R-:W-:Y:S05]  /*8340*/  BRA.DIV UR4, `(.L_x_589) ;  /* 0x0000013204a87947 */ /* 0x000fea000b800000 */
[----:B------:R0:W1:Y:S02]  /*8350*/  SHFL.IDX PT, R194, R221, RZ, 0x1f ;  /* 0x00001fffddc27589 */ /* 0x00006400000e0000 */
.L_x_851:
[----:B-1----:R-:W-:Y:S02]  /*8360*/  LEA.HI R0, R194, R194, RZ, 0x1 ;  /* 0x000000c2c2007211 */ /* 0x002fe400078f08ff */
[----:B------:R-:W-:Y:S02]  /*8370*/  LOP3.LUT P0, RZ, R211, 0x3ff, RZ, 0xc0, !PT ;  /* 0x000003ffd3ff7812 */ /* 0x000fe4000780c0ff */
[----:B------:R-:W-:Y:S02]  /*8380*/  LOP3.LUT R3, R0, 0x1e, RZ, 0xc0, !PT ;  /* 0x0000001e00037812 */ /* 0x000fe400078ec0ff */
[----:B------:R-:W-:-:S03]  /*8390*/  P2R R25, PR, RZ, 0x1 ;  /* 0x00000001ff197803 */ /* 0x000fc60000000000 */
[----:B------:R-:W-:-:S04]  /*83a0*/  IMAD.IADD R0, R194, 0x1, -R3 ;  /* 0x00000001c2007824 */ /* 0x000fc800078e0a03 */
[----:B------:R-:W-:-:S05]  /*83b0*/  IMAD R0, R0, 0x2000, R211 ;  /* 0x0000200000007824 */ /* 0x000fca00078e02d3 */
[----:B------:R-:W-:-:S04]  /*83c0*/  SHF.R.U32.HI R0, RZ, 0x4, R0 ;  /* 0x00000004ff007819 */ /* 0x000fc80000011600 */
[----:B------:R-:W-:Y:S01]  /*83d0*/  LOP3.LUT R26, R0, 0x3fff, RZ, 0xc0, !PT ;  /* 0x00003fff001a7812 */ /* 0x000fe200078ec0ff */
[----:B------:R-:W-:Y:S06]  /*83e0*/  @!P0 BRA `(.L_x_590) ;  /* 0x0000000000408947 */ /* 0x000fec0003800000 */
[----:B------:R-:W-:Y:S01]  /*83f0*/  MOV R0, 0x0 ;  /* 0x0000000000007802 */ /* 0x000fe20000000f00 */
[----:B------:R-:W-:Y:S01]  /*8400*/  ULDC.64 UR4, c[0x4][0x80] ;  /* 0x0100200000047ab9 */ /* 0x000fe20000000a00 */
[----:B------:R-:W-:Y:S01]  /*8410*/  ULDC.64 UR6, c[0x4][0x88] ;  /* 0x0100220000067ab9 */ /* 0x000fe20000000a00 */
[----:B------:R-:W-:Y:S01]  /*8420*/  MOV R4, UR4 ;  /* 0x0000000400047c02 */ /* 0x000fe20008000f00 */
[----:B------:R1:W2:Y:S01]  /*8430*/  LDC.64 R14, c[0x4][R0] ;  /* 0x01000000000e7b82 */ /* 0x0002a20000000a00 */
[----:B------:R-:W-:Y:S01]  /*8440*/  IMAD.U32 R5, RZ, RZ, UR5 ;  /* 0x00000005ff057e24 */ /* 0x000fe2000f8e00ff */
[----:B------:R-:W-:Y:S01]  /*8450*/  ULDC.64 UR4, c[0x4][0x20] ;  /* 0x0100080000047ab9 */ /* 0x000fe20000000a00 */
[----:B------:R-:W-:Y:S01]  /*8460*/  IMAD.U32 R6, RZ, RZ, UR6 ;  /* 0x00000006ff067e24 */ /* 0x000fe2000f8e00ff */
[----:B------:R-:W-:Y:S01]  /*8470*/  MOV R7, UR7 ;  /* 0x0000000700077c02 */ /* 0x000fe20008000f00 */
[----:B------:R-:W-:Y:S01]  /*8480*/  IMAD.U32 R10, RZ, RZ, UR4 ;  /* 0x00000004ff0a7e24 */ /* 0x000fe2000f8e00ff */
[----:B------:R-:W-:Y:S01]  /*8490*/  MOV R8, 0x70 ;  /* 0x0000007000087802 */ /* 0x000fe20000000f00 */
[----:B------:R-:W-:-:S02]  /*84a0*/  IMAD.U32 R11, RZ, RZ, UR5 ;  /* 0x00000005ff0b7e24 */ /* 0x000fc4000f8e00ff */
[----:B------:R-:W-:Y:S02]  /*84b0*/  IMAD.MOV.U32 R12, RZ, RZ, 0x1 ;  /* 0x00000001ff0c7424 */ /* 0x000fe400078e00ff */
[----:B-1-3--:R-:W-:-:S07]  /*84c0*/  IMAD.MOV.U32 R13, RZ, RZ, RZ ;  /* 0x000000ffff0d7224 */ /* 0x00afce00078e00ff */
[----:B------:R-:W-:-:S07]  /*84d0*/  LEPC R20, `(.L_x_590) ;  /* 0x000000001014794e */ /* 0x000fce0000000000 */
[----:B0-2--5:R-:W-:Y:S05]  /*84e0*/  CALL.ABS.NOINC R14 ;  /* 0x000000000e007343 */ /* 0x025fea0003c00000 */
.L_x_590:
[----:B------:R-:W-:Y:S02]  /*84f0*/  ULDC UR4, c[0x0][0x3f4] ;  /* 0x0000fd0000047ab9 */ /* 0x000fe40000000800 */
[----:B------:R-:W-:-:S13]  /*8500*/  ISETP.LT.AND P0, PT, RZ, UR4, PT ;  /* 0x00000004ff007c0c */ /* 0x000fda000bf01270 */
[----:B------:R-:W-:Y:S05]  /*8510*/  @P0 BRA `(.L_x_591) ;  /* 0x00000000003c0947 */ /* 0x000fea0003800000 */
[----:B------:R-:W-:-:S04]  /*8520*/  LEA.HI R0, R207, R207, RZ, 0x1 ;  /* 0x000000cfcf007211 */ /* 0x000fc800078f08ff */
[----:B------:R-:W-:-:S04]  /*8530*/  LOP3.LUT R0, R0, 0xfffffffe, RZ, 0xc0, !PT ;  /* 0xfffffffe00007812 */ /* 0x000fc800078ec0ff */
[----:B------:R-:W-:-:S04]  /*8540*/  IADD3 R0, R207, -R0, RZ ;  /* 0x80000000cf007210 */ /* 0x000fc80007ffe0ff */
[----:B------:R-:W-:-:S04]  /*8550*/  SHF.L.U32 R3, R0, 0x1f, RZ ;  /* 0x0000001f00037819 */ /* 0x000fc800000006ff */
[----:B------:R1:W2:Y:S03]  /*8560*/  SYNCS.PHASECHK.TRANS64.TRYWAIT P0, [R156+URZ+0x28800], R3 ;  /* 0x028800039c0075a7 */ /* 0x0002a6000800017f */
[----:B--2---:R-:W-:Y:S05]  /*8570*/  @!P0 NANOSLEEP.SYNCS 0x989680 ;  /* 0x009896800000895d */ /* 0x004fea0003900000 */
[----:B------:R-:W2:Y:S01]  /*8580*/  @!P0 SYNCS.PHASECHK.TRANS64 P0, [R156+URZ+0x28800], R3 ;  /* 0x028800039c0085a7 */ /* 0x000ea2000800007f */
[----:B------:R-:W-:Y:S04]  /*8590*/  BSSY B0, `(.L_x_592) ;  /* 0x0000006000007945 */ /* 0x000fe80003800000 */
[----:B--2---:R-:W-:Y:S05]  /*85a0*/  @P0 BRA `(.L_x_593) ;  /* 0x0000000000100947 */ /* 0x004fea0003800000 */
.L_x_594:
[----:B--2---:R2:W4:Y:S02]  /*85b0*/  SYNCS.PHASECHK.TRANS64.TRYWAIT P0, [R156+URZ+0x28800], R3 ;  /* 0x028800039c0075a7 */ /* 0x004524000800017f */
[----:B----4-:R-:W-:Y:S05]  /*85c0*/  @!P0 NANOSLEEP.SYNCS 0x989680 ;  /* 0x009896800000895d */ /* 0x010fea0003900000 */
[----:B------:R-:W4:Y:S02]  /*85d0*/  @!P0 SYNCS.PHASECHK.TRANS64 P0, [R156+URZ+0x28800], R3 ;  /* 0x028800039c0085a7 */ /* 0x000f24000800007f */
[----:B----4-:R-:W-:Y:S05]  /*85e0*/  @!P0 BRA `(.L_x_594) ;  /* 0xfffffffc00f08947 */ /* 0x010fea000383ffff */
.L_x_593:
[----:B------:R-:W-:Y:S05]  /*85f0*/  BSYNC B0 ;  /* 0x0000000000007941 */ /* 0x000fea0003800000 */
.L_x_592:
[----:B------:R-:W-:Y:S05]  /*8600*/  BRA `(.L_x_595) ;  /* 0x0000003400f07947 */ /* 0x000fea0003800000 */
.L_x_591:
[----:B-----5:R-:W-:Y:S01]  /*8610*/  SHF.R.S32.HI R0, RZ, 0x1f, R24 ;  /* 0x0000001fff007819 */ /* 0x020fe20000011418 */
[----:B------:R-:W-:Y:S01]  /*8620*/  ULDC.64 UR4, c[0x0][0x3f8] ;  /* 0x0000fe0000047ab9 */ /* 0x000fe20000000a00 */
[----:B------:R-:W-:Y:S01]  /*8630*/  ULDC.64 UR6, c[0x0][0x408] ;  /* 0x0001020000067ab9 */ /* 0x000fe20000000a00 */
[----:B------:R-:W-:Y:S01]  /*8640*/  ISETP.NE.AND P2, PT, R25, RZ, PT ;  /* 0x000000ff1900720c */ /* 0x000fe20003f45270 */
[----:B------:R-:W-:-:S04]  /*8650*/  IMAD.WIDE.U32 R4, R24, UR4, RZ ;  /* 0x0000000418047c25 */ /* 0x000fc8000f8e00ff */
[C---:B------:R-:W-:Y:S02]  /*8660*/  IMAD R3, R0.reuse, UR4, RZ ;  /* 0x0000000400037c24 */ /* 0x040fe4000f8e02ff */
[----:B------:R-:W-:Y:S02]  /*8670*/  IMAD R7, R0, UR6, RZ ;  /* 0x0000000600077c24 */ /* 0x000fe4000f8e02ff */
[C---:B------:R-:W-:Y:S01]  /*8680*/  IMAD R3, R24.reuse, UR5, R3 ;  /* 0x0000000518037c24 */ /* 0x040fe2000f8e0203 */
[----:B------:R-:W-:Y:S01]  /*8690*/  ULDC.64 UR4, c[0x0][0x3e8] ;  /* 0x0000fa0000047ab9 */ /* 0x000fe20000000a00 */
[----:B------:R-:W-:-:S04]  /*86a0*/  IMAD.WIDE.U32 R28, R24, UR6, RZ ;  /* 0x00000006181c7c25 */ /* 0x000fc8000f8e00ff */
[----:B------:R-:W-:Y:S01]  /*86b0*/  IMAD R7, R24, UR7, R7 ;  /* 0x0000000718077c24 */ /* 0x000fe2000f8e0207 */
[----:B------:R-:W-:Y:S01]  /*86c0*/  ULDC.64 UR6, c[0x0][0x400] ;  /* 0x0001000000067ab9 */ /* 0x000fe20000000a00 */
[----:B------:R-:W-:Y:S01]  /*86d0*/  IMAD.IADD R25, R3, 0x1, R5 ;  /* 0x0000000103197824 */ /* 0x000fe200078e0205 */
[----:B------:R-:W-:Y:S01]  /*86e0*/  LEA R24, P0, R4, UR4, 0x1 ;  /* 0x0000000404187c11 */ /* 0x000fe2000f8008ff */
[----:B------:R-:W-:Y:S01]  /*86f0*/  IMAD.IADD R3, R7, 0x1, R29 ;  /* 0x0000000107037824 */ /* 0x000fe200078e021d */
[----:B------:R-:W-:Y:S02]  /*8700*/  LEA R27, P1, R28, UR6, 0x1 ;  /* 0x000000061c1b7c11 */ /* 0x000fe4000f8208ff */
[----:B------:R-:W-:Y:S02]  /*8710*/  LEA.HI.X R25, R4, UR5, R25, 0x1, P0 ;  /* 0x0000000504197c11 */ /* 0x000fe400080f0c19 */
[----:B------:R-:W-:Y:S01]  /*8720*/  LEA.HI.X R28, R28, UR7, R3, 0x1, P1 ;  /* 0x000000071c1c7c11 */ /* 0x000fe200088f0c03 */
[----:B------:R-:W-:Y:S08]  /*8730*/  @!P2 BRA `(.L_x_596) ;  /* 0x000000000040a947 */ /* 0x000ff00003800000 */
        /* <DEDUP_REMOVED lines=15> */
[----:B0-2---:R-:W-:Y:S05]  /*8830*/  CALL.ABS.NOINC R14 ;  /* 0x000000000e007343 */ /* 0x005fea0003c00000 */
.L_x_596:
[----:B------:R-:W-:Y:S01]  /*8840*/  ULDC.U8 UR4, c[0x0][0x410] ;  /* 0x0001040000047ab9 */ /* 0x000fe20000000000 */
[----:B------:R-:W-:Y:S01]  /*8850*/  BSSY B0, `(.L_x_597) ;  /* 0x000034f000007945 */ /* 0x000fe20003800000 */
[----:B------:R-:W-:Y:S02]  /*8860*/  ISETP.NE.AND P0, PT, RZ, UR4, PT ;  /* 0x00000004ff007c0c */ /* 0x000fe4000bf05270 */
[----:B------:R-:W-:-:S11]  /*8870*/  LEA R5, R41, R153, 0x7 ;  /* 0x0000009929057211 */ /* 0x000fd600078e38ff */
[----:B------:R-:W-:Y:S05]  /*8880*/  @!P0 BRA `(.L_x_598) ;  /* 0x0000001800888947 */ /* 0x000fea0003800000 */
[----:B------:R-:W-:-:S03]  /*8890*/  UMOV UR4, 0xffffffff ;  /* 0xffffffff00047882 */ /* 0x000fc60000000000 */
[----:B------:R-:W-:Y:S05]  /*88a0*/  BRA.DIV UR4, `(.L_x_599) ;  /* 0x0000012e047c7947 */ /* 0x000fea000b800000 */
[----:B------:R1:W2:Y:S04]  /*88b0*/  SHFL.IDX PT, R0, R25, RZ, 0x181f ;  /* 0x00181fff19007589 */ /* 0x0002a800000e0000 */
[----:B------:R1:W4:Y:S04]  /*88c0*/  SHFL.IDX PT, R3, R24, RZ, 0x181f ;  /* 0x00181fff18037589 */ /* 0x00032800000e0000 */
[----:B------:R1:W0:Y:S04]  /*88d0*/  SHFL.IDX PT, R4, R28, RZ, 0x181f ;  /* 0x00181fff1c047589 */ /* 0x00022800000e0000 */
[----:B------:R1:W0:Y:S02]  /*88e0*/  SHFL.IDX PT, R14, R27, RZ, 0x181f ;  /* 0x00181fff1b0e7589 */ /* 0x00022400000e0000 */
.L_x_857:
[----:B------:R-:W-:Y:S01]  /*88f0*/  ULDC UR4, c[0x0][0x448] ;  /* 0x0001120000047ab9 */ /* 0x000fe20000000800 */
[----:B------:R-:W-:Y:S01]  /*8900*/  LEA.HI R6, R207, R207, RZ, 0x1 ;  /* 0x000000cfcf067211 */ /* 0x000fe200078f08ff */
[----:B------:R-:W-:Y:S01]  /*8910*/  IMAD R30, R95, UR4, RZ ;  /* 0x000000045f1e7c24 */ /* 0x000fe2000f8e02ff */
[----:B------:R-:W-:Y:S01]  /*8920*/  BSSY B1, `(.L_x_600) ;  /* 0x000001f000017945 */ /* 0x000fe20003800000 */
[----:B------:R-:W-:Y:S02]  /*8930*/  CS2R R8, SRZ ;  /* 0x0000000000087805 */ /* 0x000fe4000001ff00 */
[----:B------:R-:W-:Y:S02]  /*8940*/  LOP3.LUT R6, R6, 0xfffffffe, RZ, 0xc0, !PT ;  /* 0xfffffffe06067812 */ /* 0x000fe400078ec0ff */
[----:B------:R-:W-:Y:S02]  /*8950*/  CS2R R10, SRZ ;  /* 0x00000000000a7805 */ /* 0x000fe4000001ff00 */
[----:B------:R-:W-:-:S02]  /*8960*/  ISETP.GE.AND P0, PT, R5, R30, PT ;  /* 0x0000001e0500720c */ /* 0x000fc40003f06270 */
[----:B---3--:R-:W-:Y:S01]  /*8970*/  CS2R R12, SRZ ;  /* 0x00000000000c7805 */ /* 0x008fe2000001ff00 */
[----:B------:R-:W-:Y:S01]  /*8980*/  IMAD.IADD R5, R207, 0x1, -R6 ;  /* 0x00000001cf057824 */ /* 0x000fe200078e0a06 */
[----:B------:R-:W-:-:S04]  /*8990*/  CS2R R6, SRZ ;  /* 0x0000000000067805 */ /* 0x000fc8000001ff00 */
[----:B------:R-:W-:-:S05]  /*89a0*/  SHF.L.U32 R5, R5, 0x1f, RZ ;  /* 0x0000001f05057819 */ /* 0x000fca00000006ff */
[----:B------:R-:W-:Y:S05]  /*89b0*/  @P0 BRA `(.L_x_601) ;  /* 0x0000000000540947 */ /* 0x000fea0003800000 */
[----:B------:R-:W-:Y:S01]  /*89c0*/  ULDC UR4, c[0x0][0x3f4] ;  /* 0x0000fd0000047ab9 */ /* 0x000fe20000000800 */
[----:B------:R-:W-:Y:S02]  /*89d0*/  CS2R R12, SRZ ;  /* 0x00000000000c7805 */ /* 0x000fe4000001ff00 */
[----:B------:R-:W-:Y:S02]  /*89e0*/  ISETP.GE.AND P4, PT, R18, UR4, PT ;  /* 0x0000000412007c0c */ /* 0x000fe4000bf86270 */
[----:B------:R-:W-:Y:S02]  /*89f0*/  CS2R R8, SRZ ;  /* 0x0000000000087805 */ /* 0x000fe4000001ff00 */
[----:B------:R-:W-:-:S09]  /*8a00*/  ISETP.GE.AND P5, PT, R23, UR4, PT ;  /* 0x0000000417007c0c */ /* 0x000fd2000bfa6270 */
[C---:B-1----:R-:W-:Y:S01]  /*8a10*/  @!P4 IMAD.SHL.U32 R24, R18.reuse, 0x2, RZ ;  /* 0x000000021218c824 */ /* 0x042fe200078e00ff */
[----:B------:R-:W-:-:S03]  /*8a20*/  @!P4 SHF.L.U64.HI R7, R18, 0x1, R19 ;  /* 0x000000011207c819 */ /* 0x000fc60000010213 */
[C---:B----4-:R-:W-:Y:S02]  /*8a30*/  @!P5 IADD3 R28, P2, R3.reuse, R214, RZ ;  /* 0x000000d6031cd210 */ /* 0x050fe40007f5e0ff */
[-C--:B------:R-:W-:Y:S02]  /*8a40*/  @!P4 IADD3 R20, P0, R3, R24.reuse, RZ ;  /* 0x000000180314c210 */ /* 0x080fe40007f1e0ff */
[C---:B0-----:R-:W-:Y:S02]  /*8a50*/  @!P4 IADD3 R24, P1, R14.reuse, R24, RZ ;  /* 0x000000180e18c210 */ /* 0x041fe40007f3e0ff */
[----:B------:R-:W-:Y:S01]  /*8a60*/  @!P5 IADD3 R14, P3, R14, R214, RZ ;  /* 0x000000d60e0ed210 */ /* 0x000fe20007f7e0ff */
[--C-:B--2---:R-:W-:Y:S01]  /*8a70*/  @!P4 IMAD.X R21, R0, 0x1, R7.reuse, P0 ;  /* 0x000000010015c824 */ /* 0x104fe200000e0607 */
[----:B------:R-:W-:Y:S01]  /*8a80*/  CS2R R10, SRZ ;  /* 0x00000000000a7805 */ /* 0x000fe2000001ff00 */
[----:B------:R-:W-:Y:S01]  /*8a90*/  @!P4 IMAD.X R25, R4, 0x1, R7, P1 ;  /* 0x000000010419c824 */ /* 0x000fe200008e0607 */
[----:B------:R-:W-:-:S02]  /*8aa0*/  CS2R R6, SRZ ;  /* 0x0000000000067805 */ /* 0x000fc4000001ff00 */
[-C--:B------:R-:W-:Y:S02]  /*8ab0*/  @!P5 IADD3.X R29, R0, R213.reuse, RZ, P2, !PT ;  /* 0x000000d5001dd210 */ /* 0x080fe400017fe4ff */
[----:B------:R-:W-:Y:S01]  /*8ac0*/  @!P5 IADD3.X R15, R4, R213, RZ, P3, !PT ;  /* 0x000000d5040fd210 */ /* 0x000fe20001ffe4ff */
[----:B------:R3:W5:Y:S04]  /*8ad0*/  @!P4 LD.E.64 R10, desc[UR38][R20.64] ;  /* 0x00000026140ac980 */ /* 0x000768000c101b00 */
[----:B------:R3:W5:Y:S04]  /*8ae0*/  @!P5 LD.E.64 R12, desc[UR38][R28.64] ;  /* 0x000000261c0cd980 */ /* 0x000768000c101b00 */
[----:B------:R3:W5:Y:S04]  /*8af0*/  @!P5 LD.E.64 R8, desc[UR38][R14.64] ;  /* 0x000000260e08d980 */ /* 0x000768000c101b00 */
[----:B------:R3:W5:Y:S02]  /*8b00*/  @!P4 LD.E.64 R6, desc[UR38][R24.64] ;  /* 0x000000261806c980 */ /* 0x000764000c101b00 */
.L_x_601:
[----:B------:R-:W-:Y:S05]  /*8b10*/  BSYNC B1 ;  /* 0x0000000000017941 */ /* 0x000fea0003800000 */
.L_x_600:
[----:B------:R-:W0:Y:S01]  /*8b20*/  SYNCS.PHASECHK.TRANS64.TRYWAIT P0, [R156+URZ+0x28800], R5 ;  /* 0x028800059c0075a7 */ /* 0x000e22000800017f */
[----:B--2---:R-:W-:Y:S01]  /*8b30*/  IMAD R0, R41, -0x80, R30 ;  /* 0xffffff8029007824 */ /* 0x004fe200078e021e */
[--C-:B-1-3-5:R-:W-:Y:S01]  /*8b40*/  SHF.R.U64 R24, R12, 0x10, R13.reuse ;  /* 0x000000100c187819 */ /* 0x12afe2000000120d */
[--C-:B------:R-:W-:Y:S01]  /*8b50*/  IMAD.MOV.U32 R15, RZ, RZ, R13.reuse ;  /* 0x000000ffff0f7224 */ /* 0x100fe200078e000d */
[----:B------:R-:W-:Y:S01]  /*8b60*/  SHF.R.U32.HI R25, RZ, 0x10, R13 ;  /* 0x00000010ff197819 */ /* 0x000fe2000001160d */
[----:B----4-:R-:W-:Y:S01]  /*8b70*/  IMAD.MOV.U32 R3, RZ, RZ, R10 ;  /* 0x000000ffff037224 */ /* 0x010fe200078e000a */
[----:B0-----:R-:W-:Y:S01]  /*8b80*/  MOV R4, R7 ;  /* 0x0000000700047202 */ /* 0x001fe20000000f00 */
[----:B------:R-:W-:Y:S01]  /*8b90*/  IMAD.MOV.U32 R14, RZ, RZ, R11 ;  /* 0x000000ffff0e7224 */ /* 0x000fe200078e000b */
[--C-:B------:R-:W-:Y:S01]  /*8ba0*/  SHF.R.U64 R27, R6, 0x10, R7.reuse ;  /* 0x00000010061b7819 */ /* 0x100fe20000001207 */
[----:B------:R-:W-:Y:S01]  /*8bb0*/  IMAD.MOV.U32 R13, RZ, RZ, R6 ;  /* 0x000000ffff0d7224 */ /* 0x000fe200078e0006 */
[----:B------:R-:W-:Y:S01]  /*8bc0*/  SHF.R.U32.HI R28, RZ, 0x10, R7 ;  /* 0x00000010ff1c7819 */ /* 0x000fe20000011607 */
[----:B------:R-:W-:Y:S01]  /*8bd0*/  IMAD.MOV.U32 R6, RZ, RZ, R8 ;  /* 0x000000ffff067224 */ /* 0x000fe200078e0008 */
[----:B------:R-:W-:Y:S01]  /*8be0*/  SHF.R.U64 R20, R10, 0x10, R11 ;  /* 0x000000100a147819 */ /* 0x000fe2000000120b */
[----:B------:R-:W-:Y:S01]  /*8bf0*/  IMAD.MOV.U32 R7, RZ, RZ, R9 ;  /* 0x000000ffff077224 */ /* 0x000fe200078e0009 */
[----:B------:R-:W-:Y:S01]  /*8c00*/  SHF.R.U32.HI R21, RZ, 0x10, R11 ;  /* 0x00000010ff157819 */ /* 0x000fe2000001160b */
[----:B------:R-:W-:Y:S01]  /*8c10*/  BSSY B1, `(.L_x_602) ;  /* 0x000000e000017945 */ /* 0x000fe20003800000 */
[----:B------:R-:W-:-:S02]  /*8c20*/  MOV R10, R12 ;  /* 0x0000000c000a7202 */ /* 0x000fc40000000f00 */
[----:B------:R-:W-:Y:S02]  /*8c30*/  VIMNMX R0, R0, 0x80, PT ;  /* 0x0000008000007848 */ /* 0x000fe40003fe0100 */
[--C-:B------:R-:W-:Y:S02]  /*8c40*/  SHF.R.U64 R29, R8, 0x10, R9.reuse ;  /* 0x00000010081d7819 */ /* 0x100fe40000001209 */
[----:B------:R-:W-:Y:S02]  /*8c50*/  SHF.R.U32.HI R30, RZ, 0x10, R9 ;  /* 0x00000010ff1e7819 */ /* 0x000fe40000011609 */
[----:B------:R-:W-:Y:S02]  /*8c60*/  PRMT R11, R3, 0x5410, R14 ;  /* 0x00005410030b7816 */ /* 0x000fe4000000000e */
[----:B------:R-:W-:Y:S02]  /*8c70*/  PRMT R12, R20, 0x5410, R21 ;  /* 0x00005410140c7816 */ /* 0x000fe40000000015 */
[----:B------:R-:W-:-:S02]  /*8c80*/  PRMT R3, R10, 0x5410, R15 ;  /* 0x000054100a037816 */ /* 0x000fc4000000000f */
[----:B------:R-:W-:Y:S02]  /*8c90*/  PRMT R8, R24, 0x5410, R25 ;  /* 0x0000541018087816 */ /* 0x000fe40000000019 */
[----:B------:R-:W-:Y:S02]  /*8ca0*/  ISETP.GE.AND P1, PT, R153, R0, PT ;  /* 0x000000009900720c */ /* 0x000fe40003f26270 */
[----:B------:R-:W-:Y:S02]  /*8cb0*/  PRMT R13, R13, 0x5410, R4 ;  /* 0x000054100d0d7816 */ /* 0x000fe40000000004 */
[----:B------:R-:W-:Y:S02]  /*8cc0*/  PRMT R14, R27, 0x5410, R28 ;  /* 0x000054101b0e7816 */ /* 0x000fe4000000001c */
[----:B------:R-:W-:Y:S01]  /*8cd0*/  PRMT R9, R6, 0x5410, R7 ;  /* 0x0000541006097816 */ /* 0x000fe20000000007 */
[----:B------:R-:W-:Y:S06]  /*8ce0*/  @!P0 BRA `(.L_x_603) ;  /* 0x0000012800dc8947 */ /* 0x000fec0003800000 */
.L_x_858:
[----:B------:R-:W-:Y:S05]  /*8cf0*/  BSYNC B1 ;  /* 0x0000000000017941 */ /* 0x000fea0003800000 */
.L_x_602:
[----:B------:R-:W-:Y:S01]  /*8d00*/  BSSY B1, `(.L_x_604) ;  /* 0x0000056000017945 */ /* 0x000fe20003800000 */
[----:B------:R-:W-:-:S03]  /*8d10*/  PRMT R10, R29, 0x5410, R30 ;  /* 0x000054101d0a7816 */ /* 0x000fc6000000001e */
[----:B------:R-:W-:Y:S05]  /*8d20*/  @P1 BRA `(.L_x_605) ;  /* 0x00000004004c1947 */ /* 0x000fea0003800000 */
[----:B------:R-:W1:Y:S01]  /*8d30*/  LDC R4, c[0x0][0x3f4] ;  /* 0x0000fd00ff047b82 */ /* 0x000e620000000800 */
[----:B------:R-:W-:Y:S01]  /*8d40*/  BSSY B2, `(.L_x_606) ;  /* 0x000002a000027945 */ /* 0x000fe20003800000 */
[-C--:B-1----:R-:W-:Y:S02]  /*8d50*/  ISETP.GE.AND P0, PT, R18, R4.reuse, PT ;  /* 0x000000041200720c */ /* 0x082fe40003f06270 */
[----:B------:R-:W-:-:S11]  /*8d60*/  ISETP.GE.AND P1, PT, R23, R4, PT ;  /* 0x000000041700720c */ /* 0x000fd60003f26270 */
[----:B------:R-:W-:Y:S05]  /*8d70*/  @P0 BRA `(.L_x_607) ;  /* 0x0000000000980947 */ /* 0x000fea0003800000 */
[----:B0-----:R-:W0:Y:S01]  /*8d80*/  LDS.128 R4, [R200] ;  /* 0x00000000c8047984 */ /* 0x001e220000000c00 */
[----:B------:R-:W-:Y:S02]  /*8d90*/  HADD2.F32 R25, -RZ, R11.H0_H0 ;  /* 0x2000000bff197230 */ /* 0x000fe40000004100 */
[----:B------:R-:W-:Y:S02]  /*8da0*/  HADD2.F32 R28, -RZ, R13.H0_H0 ;  /* 0x2000000dff1c7230 */ /* 0x000fe40000004100 */
[----:B------:R-:W-:Y:S02]  /*8db0*/  HADD2.F32 R27, -RZ, R12.H0_H0 ;  /* 0x2000000cff1b7230 */ /* 0x000fe40000004100 */
[----:B------:R-:W-:Y:S02]  /*8dc0*/  HADD2.F32 R29, -RZ, R14.H0_H0 ;  /* 0x2000000eff1d7230 */ /* 0x000fe40000004100 */
[--C-:B0-----:R-:W-:Y:S02]  /*8dd0*/  HADD2.F32 R15, -RZ, R4.reuse.H0_H0 ;  /* 0x20000004ff0f7230 */ /* 0x101fe40000004100 */
[----:B------:R-:W-:-:S02]  /*8de0*/  HADD2.F32 R4, -RZ, R4.H1_H1 ;  /* 0x30000004ff047230 */ /* 0x000fc40000004100 */
[--C-:B------:R-:W-:Y:S02]  /*8df0*/  HADD2.F32 R20, -RZ, R5.reuse.H0_H0 ;  /* 0x20000005ff147230 */ /* 0x100fe40000004100 */
[----:B------:R-:W-:Y:S02]  /*8e00*/  HADD2.F32 R5, -RZ, R5.H1_H1 ;  /* 0x30000005ff057230 */ /* 0x000fe40000004100 */
[CC--:B------:R-:W-:Y:S01]  /*8e10*/  FMUL.FTZ R30, R4.reuse, R28.reuse ;  /* 0x0000001c041e7220 */ /* 0x0c0fe20000410000 */
[----:B------:R-:W-:Y:S01]  /*8e20*/  FMUL.FTZ R31, R4, R25 ;  /* 0x00000019041f7220 */ /* 0x000fe20000410000 */
[--C-:B------:R-:W-:Y:S02]  /*8e30*/  HADD2.F32 R21, -RZ, R6.reuse.H0_H0 ;  /* 0x20000006ff157230 */ /* 0x100fe40000004100 */
[----:B------:R-:W-:Y:S02]  /*8e40*/  HADD2.F32 R24, -RZ, R7.H0_H0 ;  /* 0x20000007ff187230 */ /* 0x000fe40000004100 */
[----:B------:R-:W-:Y:S01]  /*8e50*/  FMUL.FTZ R33, R5, R29 ;  /* 0x0000001d05217220 */ /* 0x000fe20000410000 */
[C---:B------:R-:W-:Y:S01]  /*8e60*/  FFMA.FTZ R30, R15.reuse, R25, -R30 ;  /* 0x000000190f1e7223 */ /* 0x040fe2000001081e */
[----:B------:R-:W-:Y:S01]  /*8e70*/  FFMA.FTZ R31, R15, R28, R31 ;  /* 0x0000001c0f1f7223 */ /* 0x000fe2000001001f */
[----:B------:R-:W-:Y:S01]  /*8e80*/  FMUL.FTZ R35, R5, R27 ;  /* 0x0000001b05237220 */ /* 0x000fe20000410000 */
[----:B------:R-:W-:-:S02]  /*8e90*/  HADD2.F32 R6, -RZ, R6.H1_H1 ;  /* 0x30000006ff067230 */ /* 0x000fc40000004100 */
[C---:B------:R-:W-:Y:S01]  /*8ea0*/  FFMA.FTZ R33, R20.reuse, R27, -R33 ;  /* 0x0000001b14217223 */ /* 0x040fe20000010821 */
[----:B------:R-:W-:Y:S02]  /*8eb0*/  HADD2.F32 R7, -RZ, R7.H1_H1 ;  /* 0x30000007ff077230 */ /* 0x000fe40000004100 */
[----:B------:R-:W-:Y:S01]  /*8ec0*/  FFMA.FTZ R20, R20, R29, R35 ;  /* 0x0000001d14147223 */ /* 0x000fe20000010023 */
[----:B------:R-:W-:Y:S02]  /*8ed0*/  HADD2.F32 R15, -RZ, R13.H1_H1 ;  /* 0x3000000dff0f7230 */ /* 0x000fe40000004100 */
[----:B------:R-:W-:Y:S02]  /*8ee0*/  HADD2.F32 R4, -RZ, R11.H1_H1 ;  /* 0x3000000bff047230 */ /* 0x000fe40000004100 */
[----:B------:R-:W-:Y:S02]  /*8ef0*/  HADD2.F32 R25, -RZ, R14.H1_H1 ;  /* 0x3000000eff197230 */ /* 0x000fe40000004100 */
[----:B------:R-:W-:Y:S01]  /*8f00*/  FMUL.FTZ R28, R6, R15 ;  /* 0x0000000f061c7220 */ /* 0x000fe20000410000 */
[----:B------:R-:W-:-:S02]  /*8f10*/  HADD2.F32 R5, -RZ, R12.H1_H1 ;  /* 0x3000000cff057230 */ /* 0x000fc40000004100 */
[-C--:B------:R-:W-:Y:S01]  /*8f20*/  FMUL.FTZ R32, R6, R4.reuse ;  /* 0x0000000406207220 */ /* 0x080fe20000410000 */
[----:B------:R-:W-:Y:S01]  /*8f30*/  FMUL.FTZ R27, R7, R25 ;  /* 0x00000019071b7220 */ /* 0x000fe20000410000 */
[----:B------:R-:W-:Y:S01]  /*8f40*/  FFMA.FTZ R6, R21, R4, -R28 ;  /* 0x0000000415067223 */ /* 0x000fe2000001081c */
[----:B------:R-:W-:Y:S01]  /*8f50*/  FMUL.FTZ R34, R7, R5 ;  /* 0x0000000507227220 */ /* 0x000fe20000410000 */
[----:B------:R-:W-:Y:S01]  /*8f60*/  FFMA.FTZ R15, R21, R15, R32 ;  /* 0x0000000f150f7223 */ /* 0x000fe20000010020 */
[C---:B------:R-:W-:Y:S01]  /*8f70*/  FFMA.FTZ R7, R24.reuse, R5, -R27 ;  /* 0x0000000518077223 */ /* 0x040fe2000001081b */
[----:B------:R-:W-:Y:S01]  /*8f80*/  F2FP.F16.F32.PACK_AB R4, R31, R30 ;  /* 0x0000001e1f04723e */ /* 0x000fe200000000ff */
[----:B------:R-:W-:Y:S01]  /*8f90*/  FFMA.FTZ R34, R24, R25, R34 ;  /* 0x0000001918227223 */ /* 0x000fe20000010022 */
[----:B------:R-:W-:Y:S02]  /*8fa0*/  F2FP.F16.F32.PACK_AB R5, R20, R33 ;  /* 0x000000211405723e */ /* 0x000fe400000000ff */
[----:B------:R-:W-:-:S02]  /*8fb0*/  F2FP.F16.F32.PACK_AB R6, R15, R6 ;  /* 0x000000060f06723e */ /* 0x000fc400000000ff */
[----:B------:R-:W-:-:S05]  /*8fc0*/  F2FP.F16.F32.PACK_AB R7, R34, R7 ;  /* 0x000000072207723e */ /* 0x000fca00000000ff */
[----:B------:R1:W-:Y:S02]  /*8fd0*/  STS.128 [R200], R4 ;  /* 0x00000004c8007388 */ /* 0x0003e40000000c00 */
.L_x_607:
[----:B------:R-:W-:Y:S05]  /*8fe0*/  BSYNC B2 ;  /* 0x0000000000027941 */ /* 0x000fea0003800000 */
.L_x_606:
[----:B------:R-:W-:Y:S05]  /*8ff0*/  @P1 BRA `(.L_x_605) ;  /* 0x0000000000981947 */ /* 0x000fea0003800000 */
[----:B01----:R-:W0:Y:S01]  /*9000*/  LDS.128 R4, [R200+0x4000] ;  /* 0x00400000c8047984 */ /* 0x003e220000000c00 */
        /* <DEDUP_REMOVED lines=36> */
[----:B------:R2:W-:Y:S02]  /*9250*/  STS.128 [R200+0x4000], R4 ;  /* 0x00400004c8007388 */ /* 0x0005e40000000c00 */
.L_x_605:
[----:B------:R-:W-:Y:S05]  /*9260*/  BSYNC B1 ;  /* 0x0000000000017941 */ /* 0x000fea0003800000 */
.L_x_604:
[----:B------:R-:W-:Y:S01]  /*9270*/  ISETP.GE.AND P0, PT, R220, R0, PT ;  /* 0x00000000dc00720c */ /* 0x000fe20003f06270 */
[----:B------:R-:W-:-:S12]  /*9280*/  BSSY B1, `(.L_x_608) ;  /* 0x0000055000017945 */ /* 0x000fd80003800000 */
[----:B------:R-:W-:Y:S05]  /*9290*/  @P0 BRA `(.L_x_609) ;  /* 0x00000004004c0947 */ /* 0x000fea0003800000 */
[----:B-12---:R-:W1:Y:S01]  /*92a0*/  LDC R4, c[0x0][0x3f4] ;  /* 0x0000fd00ff047b82 */ /* 0x006e620000000800 */
[----:B------:R-:W-:Y:S01]  /*92b0*/  BSSY B2, `(.L_x_610) ;  /* 0x000002a000027945 */ /* 0x000fe20003800000 */
[-C--:B-1----:R-:W-:Y:S02]  /*92c0*/  ISETP.GE.AND P0, PT, R18, R4.reuse, PT ;  /* 0x000000041200720c */ /* 0x082fe40003f06270 */
[----:B------:R-:W-:-:S11]  /*92d0*/  ISETP.GE.AND P1, PT, R23, R4, PT ;  /* 0x000000041700720c */ /* 0x000fd60003f26270 */
[----:B------:R-:W-:Y:S05]  /*92e0*/  @P0 BRA `(.L_x_611) ;  /* 0x0000000000980947 */ /* 0x000fea0003800000 */
[----:B0-----:R-:W0:Y:S01]  /*92f0*/  LDS.128 R4, [R200+0x1000] ;  /* 0x00100000c8047984 */ /* 0x001e220000000c00 */
[----:B------:R-:W-:Y:S02]  /*9300*/  HADD2.F32 R29, -RZ, R13.H0_H0 ;  /* 0x2000000dff1d7230 */ /* 0x000fe40000004100 */
[----:B------:R-:W-:Y:S02]  /*9310*/  HADD2.F32 R27, -RZ, R11.H0_H0 ;  /* 0x2000000bff1b7230 */ /* 0x000fe40000004100 */
[----:B------:R-:W-:Y:S02]  /*9320*/  HADD2.F32 R34, -RZ, R14.H0_H0 ;  /* 0x2000000eff227230 */ /* 0x000fe40000004100 */
[----:B------:R-:W-:Y:S02]  /*9330*/  HADD2.F32 R32, -RZ, R12.H0_H0 ;  /* 0x2000000cff207230 */ /* 0x000fe40000004100 */
[----:B------:R-:W-:Y:S02]  /*9340*/  HADD2.F32 R31, -RZ, R13.H1_H1 ;  /* 0x3000000dff1f7230 */ /* 0x000fe40000004100 */
[----:B------:R-:W-:-:S02]  /*9350*/  HADD2.F32 R36, -RZ, R14.H1_H1 ;  /* 0x3000000eff247230 */ /* 0x000fc40000004100 */
[--C-:B0-----:R-:W-:Y:S02]  /*9360*/  HADD2.F32 R15, -RZ, R4.reuse.H0_H0 ;  /* 0x20000004ff0f7230 */ /* 0x101fe40000004100 */
[----:B------:R-:W-:Y:S02]  /*9370*/  HADD2.F32 R4, -RZ, R4.H1_H1 ;  /* 0x30000004ff047230 */ /* 0x000fe40000004100 */
[--C-:B------:R-:W-:Y:S02]  /*9380*/  HADD2.F32 R20, -RZ, R5.reuse.H0_H0 ;  /* 0x20000005ff147230 */ /* 0x100fe40000004100 */
[----:B------:R-:W-:Y:S02]  /*9390*/  HADD2.F32 R5, -RZ, R5.H1_H1 ;  /* 0x30000005ff057230 */ /* 0x000fe40000004100 */
[-C--:B------:R-:W-:Y:S01]  /*93a0*/  FMUL.FTZ R28, R29, R4.reuse ;  /* 0x000000041d1c7220 */ /* 0x080fe20000410000 */
[----:B------:R-:W-:Y:S01]  /*93b0*/  FMUL.FTZ R30, R27, R4 ;  /* 0x000000041b1e7220 */ /* 0x000fe20000410000 */
[----:B------:R-:W-:-:S02]  /*93c0*/  HADD2.F32 R21, -RZ, R6.H0_H0 ;  /* 0x20000006ff157230 */ /* 0x000fc40000004100 */
[----:B------:R-:W-:Y:S01]  /*93d0*/  FMUL.FTZ R25, R34, R5 ;  /* 0x0000000522197220 */ /* 0x000fe20000410000 */
[----:B------:R-:W-:Y:S01]  /*93e0*/  FFMA.FTZ R4, R27, R15, -R28 ;  /* 0x0000000f1b047223 */ /* 0x000fe2000001081c */
[--C-:B------:R-:W-:Y:S02]  /*93f0*/  HADD2.F32 R24, -RZ, R7.reuse.H0_H0 ;  /* 0x20000007ff187230 */ /* 0x100fe40000004100 */
[C---:B------:R-:W-:Y:S01]  /*9400*/  FMUL.FTZ R27, R32.reuse, R5 ;  /* 0x00000005201b7220 */ /* 0x040fe20000410000 */
[----:B------:R-:W-:Y:S02]  /*9410*/  HADD2.F32 R6, -RZ, R6.H1_H1 ;  /* 0x30000006ff067230 */ /* 0x000fe40000004100 */
[----:B------:R-:W-:Y:S01]  /*9420*/  FFMA.FTZ R15, R29, R15, R30 ;  /* 0x0000000f1d0f7223 */ /* 0x000fe2000001001e */
[----:B------:R-:W-:Y:S02]  /*9430*/  HADD2.F32 R7, -RZ, R7.H1_H1 ;  /* 0x30000007ff077230 */ /* 0x000fe40000004100 */
[----:B------:R-:W-:Y:S01]  /*9440*/  FFMA.FTZ R5, R32, R20, -R25 ;  /* 0x0000001420057223 */ /* 0x000fe20000010819 */
[----:B------:R-:W-:-:S02]  /*9450*/  HADD2.F32 R29, -RZ, R11.H1_H1 ;  /* 0x3000000bff1d7230 */ /* 0x000fc40000004100 */
[----:B------:R-:W-:Y:S01]  /*9460*/  FFMA.FTZ R20, R34, R20, R27 ;  /* 0x0000001422147223 */ /* 0x000fe2000001001b */
[----:B------:R-:W-:Y:S02]  /*9470*/  HADD2.F32 R32, -RZ, R12.H1_H1 ;  /* 0x3000000cff207230 */ /* 0x000fe40000004100 */
[-C--:B------:R-:W-:Y:S01]  /*9480*/  FMUL.FTZ R28, R31, R6.reuse ;  /* 0x000000061f1c7220 */ /* 0x080fe20000410000 */
[-C--:B------:R-:W-:Y:S01]  /*9490*/  FMUL.FTZ R25, R36, R7.reuse ;  /* 0x0000000724197220 */ /* 0x080fe20000410000 */
[----:B------:R-:W-:Y:S01]  /*94a0*/  FMUL.FTZ R30, R29, R6 ;  /* 0x000000061d1e7220 */ /* 0x000fe20000410000 */
[----:B------:R-:W-:Y:S01]  /*94b0*/  F2FP.F16.F32.PACK_AB R4, R15, R4 ;  /* 0x000000040f04723e */ /* 0x000fe200000000ff */
[C---:B------:R-:W-:Y:S01]  /*94c0*/  FMUL.FTZ R27, R32.reuse, R7 ;  /* 0x00000007201b7220 */ /* 0x040fe20000410000 */
[-C--:B------:R-:W-:Y:S01]  /*94d0*/  FFMA.FTZ R6, R29, R21.reuse, -R28 ;  /* 0x000000151d067223 */ /* 0x080fe2000001081c */
[-C--:B------:R-:W-:Y:S01]  /*94e0*/  FFMA.FTZ R7, R32, R24.reuse, -R25 ;  /* 0x0000001820077223 */ /* 0x080fe20000010819 */
[----:B------:R-:W-:Y:S01]  /*94f0*/  FFMA.FTZ R21, R31, R21, R30 ;  /* 0x000000151f157223 */ /* 0x000fe2000001001e */
[----:B------:R-:W-:Y:S01]  /*9500*/  FFMA.FTZ R24, R36, R24, R27 ;  /* 0x0000001824187223 */ /* 0x000fe2000001001b */
[----:B------:R-:W-:-:S03]  /*9510*/  F2FP.F16.F32.PACK_AB R5, R20, R5 ;  /* 0x000000051405723e */ /* 0x000fc600000000ff */
[----:B------:R-:W-:Y:S02]  /*9520*/  F2FP.F16.F32.PACK_AB R6, R21, R6 ;  /* 0x000000061506723e */ /* 0x000fe400000000ff */
[----:B------:R-:W-:-:S05]  /*9530*/  F2FP.F16.F32.PACK_AB R7, R24, R7 ;  /* 0x000000071807723e */ /* 0x000fca00000000ff */
[----:B------:R1:W-:Y:S02]  /*9540*/  STS.128 [R200+0x1000], R4 ;  /* 0x00100004c8007388 */ /* 0x0003e40000000c00 */
.L_x_611:
[----:B------:R-:W-:Y:S05]  /*9550*/  BSYNC B2 ;  /* 0x0000000000027941 */ /* 0x000fea0003800000 */
.L_x_610:
[----:B------:R-:W-:Y:S05]  /*9560*/  @P1 BRA `(.L_x_609) ;  /* 0x0000000000981947 */ /* 0x000fea0003800000 */
[----:B01----:R-:W0:Y:S01]  /*9570*/  LDS.128 R4, [R200+0x5000] ;  /* 0x00500000c8047984 */ /* 0x003e220000000c00 */
        /* <DEDUP_REMOVED lines=37> */
.L_x_609:
[----:B------:R-:W-:Y:S05]  /*97d0*/  BSYNC B1 ;  /* 0x0000000000017941 */ /* 0x000fea0003800000 */
.L_x_608:
[----:B------:R-:W-:Y:S01]  /*97e0*/  ISETP.GE.AND P0, PT, R219, R0, PT ;  /* 0x00000000db00720c */ /* 0x000fe20003f06270 */
[----:B------:R-:W-:-:S12]  /*97f0*/  BSSY B1, `(.L_x_612) ;  /* 0x0000055000017945 */ /* 0x000fd80003800000 */
[----:B------:R-:W-:Y:S05]  /*9800*/  @P0 BRA `(.L_x_613) ;  /* 0x00000004004c0947 */ /* 0x000fea0003800000 */
[----:B-123--:R-:W1:Y:S01]  /*9810*/  LDC R4, c[0x0][0x3f4] ;  /* 0x0000fd00ff047b82 */ /* 0x00ee620000000800 */
        /* <DEDUP_REMOVED lines=42> */
.L_x_615:
[----:B------:R-:W-:Y:S05]  /*9ac0*/  BSYNC B2 ;  /* 0x0000000000027941 */ /* 0x000fea0003800000 */
.L_x_614:
        /* <DEDUP_REMOVED lines=39> */
.L_x_613:
[----:B------:R-:W-:Y:S05]  /*9d40*/  BSYNC B1 ;  /* 0x0000000000017941 */ /* 0x000fea0003800000 */
.L_x_612:
[----:B------:R-:W-:-:S13]  /*9d50*/  ISETP.GE.AND P0, PT, R218, R0, PT ;  /* 0x00000000da00720c */ /* 0x000fda0003f06270 */
[----:B------:R-:W-:Y:S05]  /*9d60*/  @P0 BRA `(.L_x_616) ;  /* 0x0000001c00f40947 */ /* 0x000fea0003800000 */
[----:B------:R-:W5:Y:S01]  /*9d70*/  LDC R0, c[0x0][0x3f4] ;  /* 0x0000fd00ff007b82 */ /* 0x000f620000000800 */
[----:B------:R-:W-:Y:S01]  /*9d80*/  BSSY B1, `(.L_x_617) ;  /* 0x000002a000017945 */ /* 0x000fe20003800000 */
[-C--:B-----5:R-:W-:Y:S02]  /*9d90*/  ISETP.GE.AND P0, PT, R18, R0.reuse, PT ;  /* 0x000000001200720c */ /* 0x0a0fe40003f06270 */
[----:B------:R-:W-:-:S11]  /*9da0*/  ISETP.GE.AND P1, PT, R23, R0, PT ;  /* 0x000000001700720c */ /* 0x000fd60003f26270 */
[----:B------:R-:W-:Y:S05]  /*9db0*/  @P0 BRA `(.L_x_618) ;  /* 0x0000000000980947 */ /* 0x000fea0003800000 */
[----:B01234-:R-:W0:Y:S01]  /*9dc0*/  LDS.128 R4, [R200+0x3000] ;  /* 0x00300000c8047984 */ /* 0x01fe220000000c00 */
        /* <DEDUP_REMOVED lines=8> */
[-C--:B------:R-:W-:Y:S01]  /*9e50*/  FMUL.FTZ R25, R30, R4.reuse ;  /* 0x000000041e197220 */ /* 0x080fe20000410000 */
[C---:B------:R-:W-:Y:S01]  /*9e60*/  FMUL.FTZ R27, R28.reuse, R4 ;  /* 0x000000041c1b7220 */ /* 0x040fe20000410000 */
[----:B------:R-:W-:Y:S02]  /*9e70*/  HADD2.F32 R20, -RZ, R6.H0_H0 ;  /* 0x20000006ff147230 */ /* 0x000fe40000004100 */
[-C--:B------:R-:W-:Y:S01]  /*9e80*/  FMUL.FTZ R24, R31, R5.reuse ;  /* 0x000000051f187220 */ /* 0x080fe20000410000 */
[-C--:B------:R-:W-:Y:S01]  /*9e90*/  FFMA.FTZ R4, R28, R0.reuse, -R25 ;  /* 0x000000001c047223 */ /* 0x080fe20000010819 */
[----:B------:R-:W-:Y:S01]  /*9ea0*/  FFMA.FTZ R27, R30, R0, R27 ;  /* 0x000000001e1b7223 */ /* 0x000fe2000001001b */
[----:B------:R-:W-:Y:S01]  /*9eb0*/  FMUL.FTZ R0, R29, R5 ;  /* 0x000000051d007220 */ /* 0x000fe20000410000 */
[----:B------:R-:W-:-:S02]  /*9ec0*/  HADD2.F32 R21, -RZ, R7.H0_H0 ;  /* 0x20000007ff157230 */ /* 0x000fc40000004100 */
[-C--:B------:R-:W-:Y:S01]  /*9ed0*/  FFMA.FTZ R5, R29, R15.reuse, -R24 ;  /* 0x0000000f1d057223 */ /* 0x080fe20000010818 */
[----:B------:R-:W-:Y:S02]  /*9ee0*/  HADD2.F32 R6, -RZ, R6.H1_H1 ;  /* 0x30000006ff067230 */ /* 0x000fe40000004100 */
[----:B------:R-:W-:Y:S01]  /*9ef0*/  FFMA.FTZ R0, R31, R15, R0 ;  /* 0x0000000f1f007223 */ /* 0x000fe20000010000 */
[----:B------:R-:W-:Y:S01]  /*9f00*/  HADD2.F32 R7, -RZ, R7.H1_H1 ;  /* 0x30000007ff077230 */ /* 0x000fe20000004100 */
[----:B------:R-:W-:Y:S01]  /*9f10*/  F2FP.F16.F32.PACK_AB R4, R27, R4 ;  /* 0x000000041b04723e */ /* 0x000fe200000000ff */
[----:B------:R-:W-:Y:S02]  /*9f20*/  HADD2.F32 R28, -RZ, R13.H1_H1 ;  /* 0x3000000dff1c7230 */ /* 0x000fe40000004100 */
[----:B------:R-:W-:Y:S01]  /*9f30*/  HADD2.F32 R24, -RZ, R11.H1_H1 ;  /* 0x3000000bff187230 */ /* 0x000fe20000004100 */
[----:B------:R-:W-:Y:S01]  /*9f40*/  F2FP.F16.F32.PACK_AB R5, R0, R5 ;  /* 0x000000050005723e */ /* 0x000fe200000000ff */
[----:B------:R-:W-:-:S02]  /*9f50*/  HADD2.F32 R29, -RZ, R14.H1_H1 ;  /* 0x3000000eff1d7230 */ /* 0x000fc40000004100 */
[-C--:B------:R-:W-:Y:S01]  /*9f60*/  FMUL.FTZ R11, R28, R6.reuse ;  /* 0x000000061c0b7220 */ /* 0x080fe20000410000 */
[----:B------:R-:W-:Y:S02]  /*9f70*/  HADD2.F32 R25, -RZ, R12.H1_H1 ;  /* 0x3000000cff197230 */ /* 0x000fe40000004100 */
[C---:B------:R-:W-:Y:S01]  /*9f80*/  FMUL.FTZ R13, R24.reuse, R6 ;  /* 0x00000006180d7220 */ /* 0x040fe20000410000 */
[-C--:B------:R-:W-:Y:S01]  /*9f90*/  FMUL.FTZ R12, R29, R7.reuse ;  /* 0x000000071d0c7220 */ /* 0x080fe20000410000 */
[-C--:B------:R-:W-:Y:S01]  /*9fa0*/  FFMA.FTZ R6, R24, R20.reuse, -R11 ;  /* 0x0000001418067223 */ /* 0x080fe2000001080b */
[C---:B------:R-:W-:Y:S01]  /*9fb0*/  FMUL.FTZ R14, R25.reuse, R7 ;  /* 0x00000007190e7220 */ /* 0x040fe20000410000 */
[----:B------:R-:W-:Y:S01]  /*9fc0*/  FFMA.FTZ R13, R28, R20, R13 ;  /* 0x000000141c0d7223 */ /* 0x000fe2000001000d */
[-C--:B------:R-:W-:Y:S02]  /*9fd0*/  FFMA.FTZ R7, R25, R21.reuse, -R12 ;  /* 0x0000001519077223 */ /* 0x080fe4000001080c */
[----:B------:R-:W-:-:S02]  /*9fe0*/  FFMA.FTZ R14, R29, R21, R14 ;  /* 0x000000151d0e7223 */ /* 0x000fc4000001000e */
[----:B------:R-:W-:-:S03]  /*9ff0*/  F2FP.F16.F32.PACK_AB R6, R13, R6 ;  /* 0x000000060d06723e */ /* 0x000fc600000000ff */
[----:B------:R-:W-:-:S05]  /*a000*/  F2FP.F16.F32.PACK_AB R7, R14, R7 ;  /* 0x000000070e07723e */ /* 0x000fca00000000ff */
[----:B------:R0:W-:Y:S02]  /*a010*/  STS.128 [R200+0x3000], R4 ;  /* 0x00300004c8007388 */ /* 0x0001e40000000c00 */
.L_x_618:
[----:B------:R-:W-:Y:S05]  /*a020*/  BSYNC B1 ;  /* 0x0000000000017941 */ /* 0x000fea0003800000 */
.L_x_617:
        /* <DEDUP_REMOVED lines=38> */
[----:B------:R0:W-:Y:S01]  /*a290*/  STS.128 [R200+0x7000], R4 ;  /* 0x00700004c8007388 */ /* 0x0001e20000000c00 */
[----:B------:R-:W-:Y:S05]  /*a2a0*/  BRA `(.L_x_616) ;  /* 0x0000001800a47947 */ /* 0x000fea0003800000 */
.L_x_598:
[----:B------:R-:W-:-:S03]  /*a2b0*/  UMOV UR4, 0xffffffff ;  /* 0xffffffff00047882 */ /* 0x000fc60000000000 */
[----:B------:R-:W-:Y:S05]  /*a2c0*/  BRA.DIV UR4, `(.L_x_619) ;  /* 0x0000011604787947 */ /* 0x000fea000b800000 */
[----:B------:R1:W2:Y:S04]  /*a2d0*/  SHFL.IDX PT, R0, R25, RZ, 0x181f ;  /* 0x00181fff19007589 */ /* 0x0002a800000e0000 */
[----:B------:R1:W4:Y:S04]  /*a2e0*/  SHFL.IDX PT, R3, R24, RZ, 0x181f ;  /* 0x00181fff18037589 */ /* 0x00032800000e0000 */
[----:B------:R1:W0:Y:S04]  /*a2f0*/  SHFL.IDX PT, R20, R28, RZ, 0x181f ;  /* 0x00181fff1c147589 */ /* 0x00022800000e0000 */
[----:B------:R1:W0:Y:S02]  /*a300*/  SHFL.IDX PT, R14, R27, RZ, 0x181f ;  /* 0x00181fff1b0e7589 */ /* 0x00022400000e0000 */
.L_x_864:
[----:B------:R-:W-:Y:S01]  /*a310*/  ULDC UR4, c[0x0][0x448] ;  /* 0x0001120000047ab9 */ /* 0x000fe20000000800 */
[----:B------:R-:W-:Y:S01]  /*a320*/  LEA.HI R6, R207, R207, RZ, 0x1 ;  /* 0x000000cfcf067211 */ /* 0x000fe200078f08ff */
[----:B------:R-:W-:Y:S01]  /*a330*/  IMAD R4, R95, UR4, RZ ;  /* 0x000000045f047c24 */ /* 0x000fe2000f8e02ff */
[----:B------:R-:W-:Y:S01]  /*a340*/  BSSY B1, `(.L_x_620) ;  /* 0x0000016000017945 */ /* 0x000fe20003800000 */
[----:B------:R-:W-:Y:S02]  /*a350*/  CS2R R8, SRZ ;  /* 0x0000000000087805 */ /* 0x000fe4000001ff00 */
[----:B------:R-:W-:Y:S01]  /*a360*/  LOP3.LUT R10, R6, 0xfffffffe, RZ, 0xc0, !PT ;  /* 0xfffffffe060a7812 */ /* 0x000fe200078ec0ff */
[----:B------:R-:W-:Y:S01]  /*a370*/  IMAD R21, R41, -0x80, R4 ;  /* 0xffffff8029157824 */ /* 0x000fe200078e0204 */
[----:B------:R-:W-:Y:S02]  /*a380*/  ISETP.GE.AND P0, PT, R5, R4, PT ;  /* 0x000000040500720c */ /* 0x000fe40003f06270 */
[----:B------:R-:W-:-:S02]  /*a390*/  CS2R R6, SRZ ;  /* 0x0000000000067805 */ /* 0x000fc4000001ff00 */
[----:B-1----:R-:W-:Y:S02]  /*a3a0*/  IADD3 R25, R207, -R10, RZ ;  /* 0x8000000acf197210 */ /* 0x002fe40007ffe0ff */
[----:B------:R-:W-:Y:S02]  /*a3b0*/  CS2R R4, SRZ ;  /* 0x0000000000047805 */ /* 0x000fe4000001ff00 */
[----:B------:R-:W-:-:S05]  /*a3c0*/  CS2R R10, SRZ ;  /* 0x00000000000a7805 */ /* 0x000fca000001ff00 */
[----:B------:R-:W-:Y:S05]  /*a3d0*/  @P0 BRA `(.L_x_621) ;  /* 0x0000000000300947 */ /* 0x000fea0003800000 */
[----:B------:R-:W-:Y:S01]  /*a3e0*/  ULDC UR4, c[0x0][0x3f4] ;  /* 0x0000fd0000047ab9 */ /* 0x000fe20000000800 */
[C---:B------:R-:W-:Y:S01]  /*a3f0*/  IMAD.SHL.U32 R15, R16.reuse, 0x2, RZ ;  /* 0x00000002100f7824 */ /* 0x040fe200078e00ff */
[C---:B------:R-:W-:Y:S02]  /*a400*/  ISETP.GE.AND P2, PT, R16.reuse, UR4, PT ;  /* 0x0000000410007c0c */ /* 0x040fe4000bf46270 */
[----:B------:R-:W-:Y:S02]  /*a410*/  SHF.L.U64.HI R9, R16, 0x1, R17 ;  /* 0x0000000110097819 */ /* 0x000fe40000010211 */
[-C--:B----4-:R-:W-:Y:S02]  /*a420*/  IADD3 R12, P0, R3, R15.reuse, RZ ;  /* 0x0000000f030c7210 */ /* 0x090fe40007f1e0ff */
[----:B0-----:R-:W-:-:S03]  /*a430*/  IADD3 R14, P1, R14, R15, RZ ;  /* 0x0000000f0e0e7210 */ /* 0x001fc60007f3e0ff */
[----:B--23--:R-:W-:Y:S01]  /*a440*/  IMAD.X R13, R0, 0x1, R9, P0 ;  /* 0x00000001000d7824 */ /* 0x00cfe200000e0609 */
[----:B------:R-:W-:Y:S02]  /*a450*/  IADD3.X R15, R20, R9, RZ, P1, !PT ;  /* 0x00000009140f7210 */ /* 0x000fe40000ffe4ff */
[----:B------:R-:W-:Y:S01]  /*a460*/  CS2R R8, SRZ ;  /* 0x0000000000087805 */ /* 0x000fe2000001ff00 */
[----:B------:R-:W-:Y:S06]  /*a470*/  @P2 BRA `(.L_x_621) ;  /* 0x0000000000082947 */ /* 0x000fec0003800000 */
[----:B------:R1:W5:Y:S04]  /*a480*/  LD.E.128 R4, desc[UR38][R12.64] ;  /* 0x000000260c047980 */ /* 0x000368000c101d00 */
[----:B------:R1:W5:Y:S02]  /*a490*/  LD.E.128 R8, desc[UR38][R14.64] ;  /* 0x000000260e087980 */ /* 0x000364000c101d00 */
.L_x_621:
[----:B------:R-:W-:Y:S05]  /*a4a0*/  BSYNC B1 ;  /* 0x0000000000017941 */ /* 0x000fea0003800000 */
.L_x_620:
[----:B------:R-:W-:Y:S01]  /*a4b0*/  SHF.L.U32 R25, R25, 0x1f, RZ ;  /* 0x0000001f19197819 */ /* 0x000fe200000006ff */
[----:B----4-:R-:W4:Y:S01]  /*a4c0*/  LDC R3, c[0x0][0x3f4] ;  /* 0x0000fd00ff037b82 */ /* 0x010f220000000800 */
[----:B--2--5:R-:W-:Y:S01]  /*a4d0*/  IMAD.MOV.U32 R0, RZ, RZ, R4 ;  /* 0x000000ffff007224 */ /* 0x024fe200078e0004 */
[--C-:B01----:R-:W-:Y:S01]  /*a4e0*/  SHF.R.U64 R14, R4, 0x10, R5.reuse ;  /* 0x00000010040e7819 */ /* 0x103fe20000001205 */
[--C-:B------:R-:W-:Y:S01]  /*a4f0*/  IMAD.MOV.U32 R12, RZ, RZ, R5.reuse ;  /* 0x000000ffff0c7224 */ /* 0x100fe200078e0005 */
[----:B------:R-:W-:Y:S01]  /*a500*/  SHF.R.U32.HI R20, RZ, 0x10, R5 ;  /* 0x00000010ff147819 */ /* 0x000fe20000011605 */
[--C-:B------:R-:W-:Y:S01]  /*a510*/  IMAD.MOV.U32 R5, RZ, RZ, R7.reuse ;  /* 0x000000ffff057224 */ /* 0x100fe200078e0007 */
[----:B---3--:R-:W-:Y:S01]  /*a520*/  MOV R13, R6 ;  /* 0x00000006000d7202 */ /* 0x008fe20000000f00 */
[----:B------:R-:W-:Y:S01]  /*a530*/  IMAD.MOV.U32 R15, RZ, RZ, R8 ;  /* 0x000000ffff0f7224 */ /* 0x000fe200078e0008 */
[----:B------:R-:W0:Y:S01]  /*a540*/  SYNCS.PHASECHK.TRANS64.TRYWAIT P4, [R156+URZ+0x28800], R25 ;  /* 0x028800199c0075a7 */ /* 0x000e22000808017f */
[--C-:B------:R-:W-:Y:S01]  /*a550*/  SHF.R.U64 R24, R6, 0x10, R7.reuse ;  /* 0x0000001006187819 */ /* 0x100fe20000001207 */
[----:B------:R-:W-:Y:S01]  /*a560*/  IMAD.MOV.U32 R6, RZ, RZ, R10 ;  /* 0x000000ffff067224 */ /* 0x000fe200078e000a */
[----:B------:R-:W-:Y:S01]  /*a570*/  SHF.R.U32.HI R27, RZ, 0x10, R7 ;  /* 0x00000010ff1b7819 */ /* 0x000fe20000011607 */
[----:B------:R-:W-:Y:S01]  /*a580*/  IMAD.MOV.U32 R7, RZ, RZ, R11 ;  /* 0x000000ffff077224 */ /* 0x000fe200078e000b */
[----:B------:R-:W-:Y:S01]  /*a590*/  VIMNMX R21, R21, 0x80, PT ;  /* 0x0000008015157848 */ /* 0x000fe20003fe0100 */
[----:B------:R-:W-:Y:S01]  /*a5a0*/  BSSY B1, `(.L_x_622) ;  /* 0x0000014000017945 */ /* 0x000fe20003800000 */
[----:B------:R-:W-:-:S02]  /*a5b0*/  MOV R4, R9 ;  /* 0x0000000900047202 */ /* 0x000fc40000000f00 */
[----:B------:R-:W-:Y:S02]  /*a5c0*/  SHF.R.U64 R8, R8, 0x10, R9 ;  /* 0x0000001008087819 */ /* 0x000fe40000001209 */
[----:B------:R-:W-:Y:S02]  /*a5d0*/  SHF.R.U64 R10, R10, 0x10, R11 ;  /* 0x000000100a0a7819 */ /* 0x000fe4000000120b */
[----:B------:R-:W-:Y:S02]  /*a5e0*/  SHF.R.U32.HI R9, RZ, 0x10, R9 ;  /* 0x00000010ff097819 */ /* 0x000fe40000011609 */
[----:B------:R-:W-:Y:S02]  /*a5f0*/  SHF.R.U32.HI R11, RZ, 0x10, R11 ;  /* 0x00000010ff0b7819 */ /* 0x000fe4000001160b */
[----:B----4-:R-:W-:Y:S02]  /*a600*/  ISETP.GE.AND P0, PT, R16, R3, PT ;  /* 0x000000031000720c */ /* 0x010fe40003f06270 */
[----:B------:R-:W-:-:S02]  /*a610*/  PRMT R0, R0, 0x5410, R12 ;  /* 0x0000541000007816 */ /* 0x000fc4000000000c */
[----:B------:R-:W-:Y:S02]  /*a620*/  PRMT R12, R14, 0x5410, R20 ;  /* 0x000054100e0c7816 */ /* 0x000fe40000000014 */
[-C--:B------:R-:W-:Y:S02]  /*a630*/  ISETP.GE.OR P3, PT, R153, R21.reuse, P0 ;  /* 0x000000159900720c */ /* 0x080fe40000766670 */
[-C--:B------:R-:W-:Y:S02]  /*a640*/  ISETP.GE.OR P2, PT, R220, R21.reuse, P0 ;  /* 0x00000015dc00720c */ /* 0x080fe40000746670 */
[-C--:B------:R-:W-:Y:S02]  /*a650*/  ISETP.GE.OR P1, PT, R219, R21.reuse, P0 ;  /* 0x00000015db00720c */ /* 0x080fe40000726670 */
[----:B------:R-:W-:Y:S02]  /*a660*/  PRMT R14, R24, 0x5410, R27 ;  /* 0x00005410180e7816 */ /* 0x000fe4000000001b */
[----:B------:R-:W-:-:S02]  /*a670*/  ISETP.GE.OR P0, PT, R218, R21, P0 ;  /* 0x00000015da00720c */ /* 0x000fc40000706670 */
[----:B------:R-:W-:Y:S02]  /*a680*/  PRMT R13, R13, 0x5410, R5 ;  /* 0x000054100d0d7816 */ /* 0x000fe40000000005 */
[----:B------:R-:W-:Y:S02]  /*a690*/  PRMT R15, R15, 0x5410, R4 ;  /* 0x000054100f0f7816 */ /* 0x000fe40000000004 */
[----:B------:R-:W-:Y:S02]  /*a6a0*/  PRMT R20, R8, 0x5410, R9 ;  /* 0x0000541008147816 */ /* 0x000fe40000000009 */
[----:B------:R-:W-:Y:S02]  /*a6b0*/  PRMT R21, R6, 0x5410, R7 ;  /* 0x0000541006157816 */ /* 0x000fe40000000007 */
[----:B------:R-:W-:Y:S01]  /*a6c0*/  PRMT R24, R10, 0x5410, R11 ;  /* 0x000054100a187816 */ /* 0x000fe2000000000b */
[----:B0-----:R-:W-:Y:S06]  /*a6d0*/  @!P4 BRA `(.L_x_623) ;  /* 0x0000011000e4c947 */ /* 0x001fec0003800000 */
.L_x_865:
[----:B------:R-:W-:Y:S05]  /*a6e0*/  BSYNC B1 ;  /* 0x0000000000017941 */ /* 0x000fea0003800000 */
.L_x_622:
[----:B------:R-:W-:Y:S04]  /*a6f0*/  BSSY B1, `(.L_x_624) ;  /* 0x0000059000017945 */ /* 0x000fe80003800000 */
[----:B------:R-:W-:Y:S05]  /*a700*/  @P3 BRA `(.L_x_625) ;  /* 0x00000004005c3947 */ /* 0x000fea0003800000 */
[----:B------:R-:W-:Y:S01]  /*a710*/  LEA.HI R4, R3, R202, RZ, 0x1d ;  /* 0x000000ca03047211 */ /* 0x000fe200078fe8ff */
[----:B------:R-:W-:Y:S02]  /*a720*/  HADD2.F32 R36, -RZ, R0.H0_H0 ;  /* 0x20000000ff247230 */ /* 0x000fe40000004100 */
[--C-:B------:R-:W-:Y:S01]  /*a730*/  HADD2.F32 R38, -RZ, R15.reuse.H0_H0 ;  /* 0x2000000fff267230 */ /* 0x100fe20000004100 */
[----:B------:R-:W-:Y:S01]  /*a740*/  SHF.R.S32.HI R7, RZ, 0x1f, R4 ;  /* 0x0000001fff077819 */ /* 0x000fe20000011404 */
[----:B------:R-:W-:Y:S01]  /*a750*/  HADD2.F32 R35, -RZ, R20.H0_H0 ;  /* 0x20000014ff237230 */ /* 0x000fe20000004100 */
[----:B------:R-:W-:Y:S01]  /*a760*/  SHF.L.U32 R5, R4, 0x3, RZ ;  /* 0x0000000304057819 */ /* 0x000fe200000006ff */
[----:B------:R-:W-:Y:S01]  /*a770*/  HADD2.F32 R37, -RZ, R15.H1_H1 ;  /* 0x3000000fff257230 */ /* 0x000fe20000004100 */
[----:B------:R-:W-:Y:S02]  /*a780*/  LEA.HI R7, R7, R4, RZ, 0x3 ;  /* 0x0000000407077211 */ /* 0x000fe400078f18ff */
[----:B------:R-:W-:-:S03]  /*a790*/  LOP3.LUT R5, R5, 0x38, RZ, 0xc0, !PT ;  /* 0x0000003805057812 */ /* 0x000fc600078ec0ff */
[----:B------:R-:W-:Y:S01]  /*a7a0*/  IMAD.SHL.U32 R7, R7, 0x400, RZ ;  /* 0x0000040007077824 */ /* 0x000fe200078e00ff */
[----:B------:R-:W-:-:S04]  /*a7b0*/  LOP3.LUT R5, R5, 0x1c0, R228, 0xf8, !PT ;  /* 0x000001c005057812 */ /* 0x000fc800078ef8e4 */
[----:B------:R-:W-:Y:S02]  /*a7c0*/  LOP3.LUT R9, R5, R198, RZ, 0x3c, !PT ;  /* 0x000000c605097212 */ /* 0x000fe400078e3cff */
[----:B------:R-:W-:Y:S02]  /*a7d0*/  LOP3.LUT R8, R7, 0x7fffe000, RZ, 0xc0, !PT ;  /* 0x7fffe00007087812 */ /* 0x000fe400078ec0ff */
[----:B------:R-:W1:Y:S02]  /*a7e0*/  LDS.128 R4, [R200] ;  /* 0x00000000c8047984 */ /* 0x000e640000000c00 */
[----:B------:R-:W-:-:S05]  /*a7f0*/  IADD3 R9, R9, R8, R199 ;  /* 0x0000000809097210 */ /* 0x000fca0007ffe0c7 */
[----:B0-----:R-:W-:-:S05]  /*a800*/  IMAD R25, R9, 0x2, R156 ;  /* 0x0000000209197824 */ /* 0x001fca00078e029c */
[----:B------:R-:W0:Y:S01]  /*a810*/  LDS.128 R8, [R25+0x10400] ;  /* 0x0104000019087984 */ /* 0x000e220000000c00 */
[--C-:B-1----:R-:W-:Y:S02]  /*a820*/  HADD2.F32 R27, -RZ, R4.reuse.H0_H0 ;  /* 0x20000004ff1b7230 */ /* 0x102fe40000004100 */
[----:B------:R-:W-:Y:S02]  /*a830*/  HADD2.F32 R4, -RZ, R4.H1_H1 ;  /* 0x30000004ff047230 */ /* 0x000fe40000004100 */
[--C-:B------:R-:W-:Y:S02]  /*a840*/  HADD2.F32 R28, -RZ, R5.reuse.H0_H0 ;  /* 0x20000005ff1c7230 */ /* 0x100fe40000004100 */
[----:B------:R-:W-:Y:S02]  /*a850*/  HADD2.F32 R5, -RZ, R5.H1_H1 ;  /* 0x30000005ff057230 */ /* 0x000fe40000004100 */
[--C-:B------:R-:W-:Y:S02]  /*a860*/  HADD2.F32 R29, -RZ, R6.reuse.H0_H0 ;  /* 0x20000006ff1d7230 */ /* 0x100fe40000004100 */
[----:B------:R-:W-:-:S02]  /*a870*/  HADD2.F32 R6, -RZ, R6.H1_H1 ;  /* 0x30000006ff067230 */ /* 0x000fc40000004100 */
[--C-:B0-----:R-:W-:Y:S02]  /*a880*/  HADD2.F32 R31, -RZ, R8.reuse.H0_H0 ;  /* 0x20000008ff1f7230 */ /* 0x101fe40000004100 */
[----:B------:R-:W-:Y:S02]  /*a890*/  HADD2.F32 R8, -RZ, R8.H1_H1 ;  /* 0x30000008ff087230 */ /* 0x000fe40000004100 */
[----:B------:R-:W-:Y:S02]  /*a8a0*/  HADD2.F32 R32, -RZ, R9.H0_H0 ;  /* 0x20000009ff207230 */ /* 0x000fe40000004100 */
[C---:B------:R-:W-:Y:S01]  /*a8b0*/  FMUL.FTZ R40, R31.reuse, R38 ;  /* 0x000000261f287220 */ /* 0x040fe20000410000 */
[-C--:B------:R-:W-:Y:S01]  /*a8c0*/  FMUL.FTZ R42, R31, R36.reuse ;  /* 0x000000241f2a7220 */ /* 0x080fe20000410000 */
[----:B------:R-:W-:Y:S02]  /*a8d0*/  HADD2.F32 R31, -RZ, R12.H0_H0 ;  /* 0x2000000cff1f7230 */ /* 0x000fe40000004100 */
[----:B------:R-:W-:Y:S01]  /*a8e0*/  FMUL.FTZ R39, R8, R35 ;  /* 0x0000002308277220 */ /* 0x000fe20000410000 */
[C---:B------:R-:W-:Y:S01]  /*a8f0*/  FFMA.FTZ R40, R27.reuse, R36, -R40 ;  /* 0x000000241b287223 */ /* 0x040fe20000010828 */
[----:B------:R-:W-:Y:S01]  /*a900*/  FFMA.FTZ R42, R27, R38, R42 ;  /* 0x000000261b2a7223 */ /* 0x000fe2000001002a */
[----:B------:R-:W-:-:S02]  /*a910*/  HADD2.F32 R27, -RZ, R0.H1_H1 ;  /* 0x30000000ff1b7230 */ /* 0x000fc40000004100 */
[-C--:B------:R-:W-:Y:S01]  /*a920*/  FMUL.FTZ R41, R8, R31.reuse ;  /* 0x0000001f08297220 */ /* 0x080fe20000410000 */
[----:B------:R-:W-:Y:S01]  /*a930*/  FFMA.FTZ R39, R4, R31, -R39 ;  /* 0x0000001f04277223 */ /* 0x000fe20000010827 */
[C---:B------:R-:W-:Y:S01]  /*a940*/  FMUL.FTZ R31, R32.reuse, R37 ;  /* 0x00000025201f7220 */ /* 0x040fe20000410000 */
[----:B------:R-:W-:Y:S02]  /*a950*/  HADD2.F32 R9, -RZ, R9.H1_H1 ;  /* 0x30000009ff097230 */ /* 0x000fe40000004100 */
[----:B------:R-:W-:Y:S01]  /*a960*/  FMUL.FTZ R32, R32, R27 ;  /* 0x0000001b20207220 */ /* 0x000fe20000410000 */
[----:B------:R-:W-:Y:S02]  /*a970*/  HADD2.F32 R36, -RZ, R20.H1_H1 ;  /* 0x30000014ff247230 */ /* 0x000fe40000004100 */
[----:B------:R-:W-:Y:S01]  /*a980*/  FFMA.FTZ R41, R4, R35, R41 ;  /* 0x0000002304297223 */ /* 0x000fe20000010029 */
[----:B------:R-:W-:Y:S02]  /*a990*/  HADD2.F32 R4, -RZ, R12.H1_H1 ;  /* 0x3000000cff047230 */ /* 0x000fe40000004100 */
[C---:B------:R-:W-:Y:S01]  /*a9a0*/  FFMA.FTZ R31, R28.reuse, R27, -R31 ;  /* 0x0000001b1c1f7223 */ /* 0x040fe2000001081f */
[----:B------:R-:W-:Y:S01]  /*a9b0*/  FFMA.FTZ R32, R28, R37, R32 ;  /* 0x000000251c207223 */ /* 0x000fe20000010020 */
[----:B------:R-:W-:-:S02]  /*a9c0*/  HADD2.F32 R33, -RZ, R10.H0_H0 ;  /* 0x2000000aff217230 */ /* 0x000fc40000004100 */
[C---:B------:R-:W-:Y:S01]  /*a9d0*/  FMUL.FTZ R38, R9.reuse, R36 ;  /* 0x0000002409267220 */ /* 0x040fe20000410000 */
[----:B------:R-:W-:Y:S02]  /*a9e0*/  HADD2.F32 R8, -RZ, R13.H0_H0 ;  /* 0x2000000dff087230 */ /* 0x000fe40000004100 */
[-C--:B------:R-:W-:Y:S01]  /*a9f0*/  FMUL.FTZ R44, R9, R4.reuse ;  /* 0x00000004092c7220 */ /* 0x080fe20000410000 */
[----:B------:R-:W-:Y:S02]  /*aa00*/  HADD2.F32 R28, -RZ, R21.H0_H0 ;  /* 0x20000015ff1c7230 */ /* 0x000fe40000004100 */
[----:B------:R-:W-:Y:S01]  /*aa10*/  FFMA.FTZ R38, R5, R4, -R38 ;  /* 0x0000000405267223 */ /* 0x000fe20000010826 */
[----:B------:R-:W-:Y:S02]  /*aa20*/  HADD2.F32 R10, -RZ, R10.H1_H1 ;  /* 0x3000000aff0a7230 */ /* 0x000fe40000004100 */
[----:B------:R-:W-:Y:S01]  /*aa30*/  FMUL.FTZ R37, R33, R8 ;  /* 0x0000000821257220 */ /* 0x000fe20000410000 */
[----:B------:R-:W-:-:S02]  /*aa40*/  HADD2.F32 R27, -RZ, R24.H0_H0 ;  /* 0x20000018ff1b7230 */ /* 0x000fc40000004100 */
[----:B------:R-:W-:Y:S01]  /*aa50*/  FMUL.FTZ R4, R33, R28 ;  /* 0x0000001c21047220 */ /* 0x000fe20000410000 */
[----:B------:R-:W-:Y:S02]  /*aa60*/  HADD2.F32 R9, -RZ, R14.H0_H0 ;  /* 0x2000000eff097230 */ /* 0x000fe40000004100 */
[----:B------:R-:W-:Y:S01]  /*aa70*/  FFMA.FTZ R33, R5, R36, R44 ;  /* 0x0000002405217223 */ /* 0x000fe2000001002c */
[C---:B------:R-:W-:Y:S01]  /*aa80*/  FFMA.FTZ R37, R29.reuse, R28, R37 ;  /* 0x0000001c1d257223 */ /* 0x040fe20000010025 */
[C---:B------:R-:W-:Y:S01]  /*aa90*/  FMUL.FTZ R5, R10.reuse, R27 ;  /* 0x0000001b0a057220 */ /* 0x040fe20000410000 */
[----:B------:R-:W-:Y:S01]  /*aaa0*/  FFMA.FTZ R35, R29, R8, -R4 ;  /* 0x000000081d237223 */ /* 0x000fe20000010804 */
[-C--:B------:R-:W-:Y:S01]  /*aab0*/  FMUL.FTZ R29, R10, R9.reuse ;  /* 0x000000090a1d7220 */ /* 0x080fe20000410000 */
[----:B------:R-:W-:Y:S02]  /*aac0*/  HADD2.F32 R34, -RZ, R11.H0_H0 ;  /* 0x2000000bff227230 */ /* 0x000fe40000004100 */
[----:B------:R-:W-:Y:S01]  /*aad0*/  FFMA.FTZ R10, R6, R9, -R5 ;  /* 0x00000009060a7223 */ /* 0x000fe20000010805 */
[----:B------:R-:W-:-:S02]  /*aae0*/  HADD2.F32 R9, -RZ, R21.H1_H1 ;  /* 0x30000015ff097230 */ /* 0x000fc40000004100 */
[----:B------:R-:W-:Y:S01]  /*aaf0*/  FFMA.FTZ R28, R6, R27, R29 ;  /* 0x0000001b061c7223 */ /* 0x000fe2000001001d */
[----:B------:R-:W-:Y:S02]  /*ab00*/  HADD2.F32 R5, -RZ, R13.H1_H1 ;  /* 0x3000000dff057230 */ /* 0x000fe40000004100 */
[----:B------:R-:W-:Y:S02]  /*ab10*/  HADD2.F32 R11, -RZ, R11.H1_H1 ;  /* 0x3000000bff0b7230 */ /* 0x000fe40000004100 */
[C---:B------:R-:W-:Y:S01]  /*ab20*/  FMUL.FTZ R27, R34.reuse, R9 ;  /* 0x00000009221b7220 */ /* 0x040fe20000410000 */
[----:B------:R-:W-:Y:S02]  /*ab30*/  HADD2.F32 R8, -RZ, R24.H1_H1 ;  /* 0x30000018ff087230 */ /* 0x000fe40000004100 */
[----:B------:R-:W-:Y:S01]  /*ab40*/  FMUL.FTZ R34, R34, R5 ;  /* 0x0000000522227220 */ /* 0x000fe20000410000 */
[----:B------:R-:W-:Y:S02]  /*ab50*/  HADD2.F32 R4, -RZ, R14.H1_H1 ;  /* 0x3000000eff047230 */ /* 0x000fe40000004100 */
[----:B------:R-:W-:-:S02]  /*ab60*/  HADD2.F32 R30, -RZ, R7.H0_H0 ;  /* 0x20000007ff1e7230 */ /* 0x000fc40000004100 */
[C---:B------:R-:W-:Y:S01]  /*ab70*/  FMUL.FTZ R6, R11.reuse, R8 ;  /* 0x000000080b067220 */ /* 0x040fe20000410000 */
[----:B------:R-:W-:Y:S02]  /*ab80*/  HADD2.F32 R7, -RZ, R7.H1_H1 ;  /* 0x30000007ff077230 */ /* 0x000fe40000004100 */
[-C--:B------:R-:W-:Y:S01]  /*ab90*/  FMUL.FTZ R29, R11, R4.reuse ;  /* 0x000000040b1d7220 */ /* 0x080fe20000410000 */
[C---:B------:R-:W-:Y:S01]  /*aba0*/  FFMA.FTZ R27, R30.reuse, R5, -R27 ;  /* 0x000000051e1b7223 */ /* 0x040fe2000001081b */
[----:B------:R-:W-:Y:S01]  /*abb0*/  FFMA.FTZ R11, R30, R9, R34 ;  /* 0x000000091e0b7223 */ /* 0x000fe20000010022 */
[C---:B------:R-:W-:Y:S01]  /*abc0*/  FFMA.FTZ R30, R7.reuse, R4, -R6 ;  /* 0x00000004071e7223 */ /* 0x040fe20000010806 */
[----:B------:R-:W-:Y:S01]  /*abd0*/  FFMA.FTZ R34, R7, R8, R29 ;  /* 0x0000000807227223 */ /* 0x000fe2000001001d */
[----:B------:R-:W-:Y:S02]  /*abe0*/  F2FP.F16.F32.PACK_AB R4, R39, R40 ;  /* 0x000000282704723e */ /* 0x000fe400000000ff */
[----:B------:R-:W-:-:S02]  /*abf0*/  F2FP.F16.F32.PACK_AB R5, R38, R31 ;  /* 0x0000001f2605723e */ /* 0x000fc400000000ff */
[----:B------:R-:W-:Y:S02]  /*ac00*/  F2FP.F16.F32.PACK_AB R6, R10, R35 ;  /* 0x000000230a06723e */ /* 0x000fe400000000ff */
[----:B------:R-:W-:Y:S02]  /*ac10*/  F2FP.F16.F32.PACK_AB R7, R30, R27 ;  /* 0x0000001b1e07723e */ /* 0x000fe400000000ff */
[----:B------:R-:W-:Y:S02]  /*ac20*/  F2FP.F16.F32.PACK_AB R8, R41, R42 ;  /* 0x0000002a2908723e */ /* 0x000fe400000000ff */
[----:B------:R-:W-:Y:S01]  /*ac30*/  F2FP.F16.F32.PACK_AB R9, R33, R32 ;  /* 0x000000202109723e */ /* 0x000fe200000000ff */
[----:B------:R1:W-:Y:S01]  /*ac40*/  STS.128 [R200], R4 ;  /* 0x00000004c8007388 */ /* 0x0003e20000000c00 */
[----:B------:R-:W-:Y:S02]  /*ac50*/  F2FP.F16.F32.PACK_AB R10, R28, R37 ;  /* 0x000000251c0a723e */ /* 0x000fe400000000ff */
[----:B------:R-:W-:-:S05]  /*ac60*/  F2FP.F16.F32.PACK_AB R11, R34, R11 ;  /* 0x0000000b220b723e */ /* 0x000fca00000000ff */
[----:B------:R1:W-:Y:S02]  /*ac70*/  STS.128 [R25+0x10400], R8 ;  /* 0x0104000819007388 */ /* 0x0003e40000000c00 */
.L_x_625:
[----:B------:R-:W-:Y:S05]  /*ac80*/  BSYNC B1 ;  /* 0x0000000000017941 */ /* 0x000fea0003800000 */
.L_x_624:
[----:B------:R-:W-:Y:S04]  /*ac90*/  BSSY B1, `(.L_x_626) ;  /* 0x0000059000017945 */ /* 0x000fe80003800000 */
[----:B------:R-:W-:Y:S05]  /*aca0*/  @P2 BRA `(.L_x_627) ;  /* 0x00000004005c2947 */ /* 0x000fea0003800000 */
[----:B-1----:R-:W-:Y:S01]  /*acb0*/  LEA.HI R4, R3, R202, RZ, 0x1d ;  /* 0x000000ca03047211 */ /* 0x002fe200078fe8ff */
[----:B------:R-:W-:Y:S01]  /*acc0*/  HADD2.F32 R35, -RZ, R0.H0_H0 ;  /* 0x20000000ff237230 */ /* 0x000fe20000004100 */
[----:B------:R-:W-:Y:S01]  /*acd0*/  SHF.R.U32.HI R7, RZ, 0x3, R193 ;  /* 0x00000003ff077819 */ /* 0x000fe200000116c1 */
[--C-:B------:R-:W-:Y:S01]  /*ace0*/  HADD2.F32 R37, -RZ, R15.reuse.H0_H0 ;  /* 0x2000000fff257230 */ /* 0x100fe20000004100 */
[----:B------:R-:W-:Y:S01]  /*acf0*/  SHF.R.S32.HI R5, RZ, 0x1f, R4 ;  /* 0x0000001fff057819 */ /* 0x000fe20000011404 */
[----:B------:R-:W-:Y:S01]  /*ad00*/  HADD2.F32 R44, -RZ, R20.H0_H0 ;  /* 0x20000014ff2c7230 */ /* 0x000fe20000004100 */
[----:B------:R-:W-:Y:S01]  /*ad10*/  SHF.L.U32 R6, R4, 0x3, RZ ;  /* 0x0000000304067819 */ /* 0x000fe200000006ff */
[----:B------:R-:W-:Y:S01]  /*ad20*/  HADD2.F32 R40, -RZ, R12.H0_H0 ;  /* 0x2000000cff287230 */ /* 0x000fe20000004100 */
[----:B------:R-:W-:Y:S01]  /*ad30*/  LEA.HI R5, R5, R4, RZ, 0x3 ;  /* 0x0000000405057211 */ /* 0x000fe200078f18ff */
[----:B------:R-:W-:Y:S01]  /*ad40*/  HADD2.F32 R46, -RZ, R15.H1_H1 ;  /* 0x3000000fff2e7230 */ /* 0x000fe20000004100 */
[----:B------:R-:W-:Y:S01]  /*ad50*/  LOP3.LUT R4, R193, 0x38, R6, 0xf8, !PT ;  /* 0x00000038c1047812 */ /* 0x000fe200078ef806 */
[----:B------:R-:W-:-:S02]  /*ad60*/  HADD2.F32 R42, -RZ, R0.H1_H1 ;  /* 0x30000000ff2a7230 */ /* 0x000fc40000004100 */
[----:B------:R-:W-:Y:S01]  /*ad70*/  IMAD.SHL.U32 R5, R5, 0x400, RZ ;  /* 0x0000040005057824 */ /* 0x000fe200078e00ff */
[----:B------:R-:W-:Y:S01]  /*ad80*/  LOP3.LUT R8, R4, R7, RZ, 0x3c, !PT ;  /* 0x0000000704087212 */ /* 0x000fe200078e3cff */
[----:B------:R-:W-:Y:S02]  /*ad90*/  HADD2.F32 R43, -RZ, R20.H1_H1 ;  /* 0x30000014ff2b7230 */ /* 0x000fe40000004100 */
[----:B------:R-:W-:Y:S01]  /*ada0*/  HADD2.F32 R39, -RZ, R12.H1_H1 ;  /* 0x3000000cff277230 */ /* 0x000fe20000004100 */
[----:B------:R-:W-:Y:S01]  /*adb0*/  LOP3.LUT R9, R5, 0x7fffe000, RZ, 0xc0, !PT ;  /* 0x7fffe00005097812 */ /* 0x000fe200078ec0ff */
[----:B------:R-:W-:Y:S01]  /*adc0*/  HADD2.F32 R45, -RZ, R21.H0_H0 ;  /* 0x20000015ff2d7230 */ /* 0x000fe20000004100 */
[----:B------:R-:W1:Y:S01]  /*add0*/  LDS.128 R4, [R217] ;  /* 0x00000000d9047984 */ /* 0x000e620000000c00 */
[----:B------:R-:W-:Y:S01]  /*ade0*/  HADD2.F32 R41, -RZ, R13.H0_H0 ;  /* 0x2000000dff297230 */ /* 0x000fe20000004100 */
        /* <DEDUP_REMOVED lines=11> */
[--C-:B------:R-:W-:Y:S02]  /*aea0*/  HADD2.F32 R32, -RZ, R9.reuse.H0_H0 ;  /* 0x20000009ff207230 */ /* 0x100fe40000004100 */
[-C--:B------:R-:W-:Y:S01]  /*aeb0*/  FMUL.FTZ R36, R37, R31.reuse ;  /* 0x0000001f25247220 */ /* 0x080fe20000410000 */
[C---:B------:R-:W-:Y:S01]  /*aec0*/  FMUL.FTZ R38, R35.reuse, R31 ;  /* 0x0000001f23267220 */ /* 0x040fe20000410000 */
[----:B------:R-:W-:Y:S02]  /*aed0*/  HADD2.F32 R9, -RZ, R9.H1_H1 ;  /* 0x30000009ff097230 */ /* 0x000fe40000004100 */
[-C--:B------:R-:W-:Y:S01]  /*aee0*/  FMUL.FTZ R31, R44, R8.reuse ;  /* 0x000000082c1f7220 */ /* 0x080fe20000410000 */
[-C--:B------:R-:W-:Y:S01]  /*aef0*/  FFMA.FTZ R36, R35, R27.reuse, -R36 ;  /* 0x0000001b23247223 */ /* 0x080fe20000010824 */
[----:B------:R-:W-:Y:S01]  /*af00*/  FFMA.FTZ R38, R37, R27, R38 ;  /* 0x0000001b25267223 */ /* 0x000fe20000010026 */
[----:B------:R-:W-:Y:S01]  /*af10*/  FMUL.FTZ R27, R40, R8 ;  /* 0x00000008281b7220 */ /* 0x000fe20000410000 */
[----:B------:R-:W-:Y:S01]  /*af20*/  FMUL.FTZ R35, R46, R32 ;  /* 0x000000202e237220 */ /* 0x000fe20000410000 */
[----:B------:R-:W-:-:S02]  /*af30*/  HADD2.F32 R33, -RZ, R10.H0_H0 ;  /* 0x2000000aff217230 */ /* 0x000fc40000004100 */
[----:B------:R-:W-:Y:S01]  /*af40*/  FFMA.FTZ R31, R40, R4, -R31 ;  /* 0x00000004281f7223 */ /* 0x000fe2000001081f */
[----:B------:R-:W-:Y:S01]  /*af50*/  FMUL.FTZ R37, R42, R32 ;  /* 0x000000202a257220 */ /* 0x000fe20000410000 */
[----:B------:R-:W-:Y:S01]  /*af60*/  FFMA.FTZ R27, R44, R4, R27 ;  /* 0x000000042c1b7223 */ /* 0x000fe2000001001b */
[----:B------:R-:W-:Y:S02]  /*af70*/  HADD2.F32 R10, -RZ, R10.H1_H1 ;  /* 0x3000000aff0a7230 */ /* 0x000fe40000004100 */
[-C--:B------:R-:W-:Y:S01]  /*af80*/  FMUL.FTZ R4, R43, R9.reuse ;  /* 0x000000092b047220 */ /* 0x080fe20000410000 */
[----:B------:R-:W-:Y:S01]  /*af90*/  FMUL.FTZ R8, R39, R9 ;  /* 0x0000000927087220 */ /* 0x000fe20000410000 */
[----:B------:R-:W-:Y:S02]  /*afa0*/  HADD2.F32 R44, -RZ, R24.H0_H0 ;  /* 0x20000018ff2c7230 */ /* 0x000fe40000004100 */
[-C--:B------:R-:W-:Y:S01]  /*afb0*/  FFMA.FTZ R35, R42, R28.reuse, -R35 ;  /* 0x0000001c2a237223 */ /* 0x080fe20000010823 */
[----:B------:R-:W-:Y:S01]  /*afc0*/  FFMA.FTZ R37, R46, R28, R37 ;  /* 0x0000001c2e257223 */ /* 0x000fe20000010025 */
[----:B------:R-:W-:-:S02]  /*afd0*/  HADD2.F32 R42, -RZ, R14.H0_H0 ;  /* 0x2000000eff2a7230 */ /* 0x000fc40000004100 */
[-C--:B------:R-:W-:Y:S01]  /*afe0*/  FFMA.FTZ R28, R39, R5.reuse, -R4 ;  /* 0x00000005271c7223 */ /* 0x080fe20000010804 */
[----:B------:R-:W-:Y:S01]  /*aff0*/  FFMA.FTZ R32, R43, R5, R8 ;  /* 0x000000052b207223 */ /* 0x000fe20000010008 */
[-C--:B------:R-:W-:Y:S01]  /*b000*/  FMUL.FTZ R4, R45, R33.reuse ;  /* 0x000000212d047220 */ /* 0x080fe20000410000 */
[-C--:B------:R-:W-:Y:S01]  /*b010*/  FMUL.FTZ R5, R44, R10.reuse ;  /* 0x0000000a2c057220 */ /* 0x080fe20000410000 */
[C---:B------:R-:W-:Y:S01]  /*b020*/  FMUL.FTZ R40, R41.reuse, R33 ;  /* 0x0000002129287220 */ /* 0x040fe20000410000 */
[C---:B------:R-:W-:Y:S01]  /*b030*/  FMUL.FTZ R9, R42.reuse, R10 ;  /* 0x0000000a2a097220 */ /* 0x040fe20000410000 */
[--C-:B------:R-:W-:Y:S02]  /*b040*/  HADD2.F32 R34, -RZ, R11.reuse.H0_H0 ;  /* 0x2000000bff227230 */ /* 0x100fe40000004100 */
[----:B------:R-:W-:Y:S01]  /*b050*/  FFMA.FTZ R33, R41, R29, -R4 ;  /* 0x0000001d29217223 */ /* 0x000fe20000010804 */
[----:B------:R-:W-:Y:S01]  /*b060*/  FFMA.FTZ R10, R42, R6, -R5 ;  /* 0x000000062a0a7223 */ /* 0x000fe20000010805 */
[----:B------:R-:W-:-:S02]  /*b070*/  HADD2.F32 R11, -RZ, R11.H1_H1 ;  /* 0x3000000bff0b7230 */ /* 0x000fc40000004100 */
[----:B------:R-:W-:Y:S01]  /*b080*/  FFMA.FTZ R40, R45, R29, R40 ;  /* 0x0000001d2d287223 */ /* 0x000fe20000010028 */
[----:B------:R-:W-:Y:S02]  /*b090*/  HADD2.F32 R42, -RZ, R21.H1_H1 ;  /* 0x30000015ff2a7230 */ /* 0x000fe40000004100 */
[----:B------:R-:W-:Y:S01]  /*b0a0*/  FFMA.FTZ R29, R44, R6, R9 ;  /* 0x000000062c1d7223 */ /* 0x000fe20000010009 */
[----:B------:R-:W-:Y:S02]  /*b0b0*/  HADD2.F32 R41, -RZ, R24.H1_H1 ;  /* 0x30000018ff297230 */ /* 0x000fe40000004100 */
[----:B------:R-:W-:Y:S02]  /*b0c0*/  HADD2.F32 R8, -RZ, R13.H1_H1 ;  /* 0x3000000dff087230 */ /* 0x000fe40000004100 */
[----:B------:R-:W-:Y:S01]  /*b0d0*/  FMUL.FTZ R5, R42, R34 ;  /* 0x000000222a057220 */ /* 0x000fe20000410000 */
[----:B------:R-:W-:Y:S02]  /*b0e0*/  HADD2.F32 R39, -RZ, R14.H1_H1 ;  /* 0x3000000eff277230 */ /* 0x000fe40000004100 */
[----:B------:R-:W-:Y:S01]  /*b0f0*/  FMUL.FTZ R4, R41, R11 ;  /* 0x0000000b29047220 */ /* 0x000fe20000410000 */
[----:B------:R-:W-:-:S02]  /*b100*/  HADD2.F32 R30, -RZ, R7.H0_H0 ;  /* 0x20000007ff1e7230 */ /* 0x000fc40000004100 */
[C---:B------:R-:W-:Y:S01]  /*b110*/  FMUL.FTZ R9, R8.reuse, R34 ;  /* 0x0000002208097220 */ /* 0x040fe20000410000 */
[----:B------:R-:W-:Y:S02]  /*b120*/  HADD2.F32 R7, -RZ, R7.H1_H1 ;  /* 0x30000007ff077230 */ /* 0x000fe40000004100 */
[C---:B------:R-:W-:Y:S01]  /*b130*/  FMUL.FTZ R6, R39.reuse, R11 ;  /* 0x0000000b27067220 */ /* 0x040fe20000410000 */
[-C--:B------:R-:W-:Y:S01]  /*b140*/  FFMA.FTZ R11, R8, R30.reuse, -R5 ;  /* 0x0000001e080b7223 */ /* 0x080fe20000010805 */
[----:B------:R-:W-:Y:S01]  /*b150*/  FFMA.FTZ R30, R42, R30, R9 ;  /* 0x0000001e2a1e7223 */ /* 0x000fe20000010009 */
[-C--:B------:R-:W-:Y:S01]  /*b160*/  FFMA.FTZ R34, R39, R7.reuse, -R4 ;  /* 0x0000000727227223 */ /* 0x080fe20000010804 */
        /* <DEDUP_REMOVED lines=11> */
.L_x_627:
[----:B------:R-:W-:Y:S05]  /*b220*/  BSYNC B1 ;  /* 0x0000000000017941 */ /* 0x000fea0003800000 */
.L_x_626:
[----:B------:R-:W-:Y:S04]  /*b230*/  BSSY B1, `(.L_x_628) ;  /* 0x0000059000017945 */ /* 0x000fe80003800000 */
[----:B------:R-:W-:Y:S05]  /*b240*/  @P1 BRA `(.L_x_629) ;  /* 0x00000004005c1947 */ /* 0x000fea0003800000 */
[----:B-12---:R-:W-:Y:S01]  /*b250*/  LEA.HI R4, R3, R202, RZ, 0x1d ;  /* 0x000000ca03047211 */ /* 0x006fe200078fe8ff */
        /* <DEDUP_REMOVED lines=86> */
.L_x_629:
[----:B------:R-:W-:Y:S05]  /*b7c0*/  BSYNC B1 ;  /* 0x0000000000017941 */ /* 0x000fea0003800000 */
.L_x_628:
[----:B------:R-:W-:Y:S05]  /*b7d0*/  @P0 BRA `(.L_x_616) ;  /* 0x0000000400580947 */ /* 0x000fea0003800000 */
[----:B------:R-:W-:Y:S01]  /*b7e0*/  LEA.HI R3, R3, R202, RZ, 0x1d ;  /* 0x000000ca03037211 */ /* 0x000fe200078fe8ff */
[--C-:B------:R-:W-:Y:S02]  /*b7f0*/  HADD2.F32 R37, -RZ, R15.reuse.H0_H0 ;  /* 0x2000000fff257230 */ /* 0x100fe40000004100 */
[----:B------:R-:W-:Y:S01]  /*b800*/  HADD2.F32 R35, -RZ, R0.H0_H0 ;  /* 0x20000000ff237230 */ /* 0x000fe20000004100 */
[----:B-123--:R-:W-:Y:S01]  /*b810*/  SHF.R.S32.HI R6, RZ, 0x1f, R3 ;  /* 0x0000001fff067819 */ /* 0x00efe20000011403 */
[----:B------:R-:W-:Y:S01]  /*b820*/  HADD2.F32 R38, -RZ, R20.H0_H0 ;  /* 0x20000014ff267230 */ /* 0x000fe20000004100 */
[----:B------:R-:W-:Y:S01]  /*b830*/  SHF.L.U32 R4, R3, 0x3, RZ ;  /* 0x0000000303047819 */ /* 0x000fe200000006ff */
[----:B------:R-:W-:Y:S01]  /*b840*/  HADD2.F32 R36, -RZ, R12.H0_H0 ;  /* 0x2000000cff247230 */ /* 0x000fe20000004100 */
[----:B------:R-:W-:Y:S01]  /*b850*/  LEA.HI R6, R6, R3, RZ, 0x3 ;  /* 0x0000000306067211 */ /* 0x000fe200078f18ff */
[----:B------:R-:W-:Y:S01]  /*b860*/  HADD2.F32 R39, -RZ, R15.H1_H1 ;  /* 0x3000000fff277230 */ /* 0x000fe20000004100 */
[----:B------:R-:W-:-:S03]  /*b870*/  LOP3.LUT R4, R159, 0x38, R4, 0xf8, !PT ;  /* 0x000000389f047812 */ /* 0x000fc600078ef804 */
[----:B------:R-:W-:Y:S01]  /*b880*/  IMAD.SHL.U32 R6, R6, 0x400, RZ ;  /* 0x0000040006067824 */ /* 0x000fe200078e00ff */
[----:B------:R-:W-:-:S04]  /*b890*/  LOP3.LUT R8, R4, R229, RZ, 0x3c, !PT ;  /* 0x000000e504087212 */ /* 0x000fc800078e3cff */
[----:B------:R-:W-:Y:S02]  /*b8a0*/  LOP3.LUT R3, R6, 0x7fffe000, RZ, 0xc0, !PT ;  /* 0x7fffe00006037812 */ /* 0x000fe400078ec0ff */
[----:B------:R-:W0:Y:S02]  /*b8b0*/  LDS.128 R4, [R215] ;  /* 0x00000000d7047984 */ /* 0x000e240000000c00 */
[----:B------:R-:W-:-:S05]  /*b8c0*/  IADD3 R3, R8, R3, R195 ;  /* 0x0000000308037210 */ /* 0x000fca0007ffe0c3 */
[----:B------:R-:W-:-:S05]  /*b8d0*/  IMAD R3, R3, 0x2, R156 ;  /* 0x0000000203037824 */ /* 0x000fca00078e029c */
[----:B------:R-:W1:Y:S01]  /*b8e0*/  LDS.128 R8, [R3+0x10400] ;  /* 0x0104000003087984 */ /* 0x000e620000000c00 */
[--C-:B0-----:R-:W-:Y:S02]  /*b8f0*/  HADD2.F32 R25, -RZ, R4.reuse.H0_H0 ;  /* 0x20000004ff197230 */ /* 0x101fe40000004100 */
[----:B------:R-:W-:Y:S02]  /*b900*/  HADD2.F32 R4, -RZ, R4.H1_H1 ;  /* 0x30000004ff047230 */ /* 0x000fe40000004100 */
[--C-:B------:R-:W-:Y:S02]  /*b910*/  HADD2.F32 R27, -RZ, R5.reuse.H0_H0 ;  /* 0x20000005ff1b7230 */ /* 0x100fe40000004100 */
[----:B------:R-:W-:Y:S02]  /*b920*/  HADD2.F32 R5, -RZ, R5.H1_H1 ;  /* 0x30000005ff057230 */ /* 0x000fe40000004100 */
[--C-:B------:R-:W-:Y:S02]  /*b930*/  HADD2.F32 R28, -RZ, R6.reuse.H0_H0 ;  /* 0x20000006ff1c7230 */ /* 0x100fe40000004100 */
[----:B------:R-:W-:-:S02]  /*b940*/  HADD2.F32 R6, -RZ, R6.H1_H1 ;  /* 0x30000006ff067230 */ /* 0x000fc40000004100 */
[--C-:B-1----:R-:W-:Y:S02]  /*b950*/  HADD2.F32 R30, -RZ, R8.reuse.H0_H0 ;  /* 0x20000008ff1e7230 */ /* 0x102fe40000004100 */
[----:B------:R-:W-:Y:S02]  /*b960*/  HADD2.F32 R8, -RZ, R8.H1_H1 ;  /* 0x30000008ff087230 */ /* 0x000fe40000004100 */
[--C-:B------:R-:W-:Y:S02]  /*b970*/  HADD2.F32 R31, -RZ, R9.reuse.H0_H0 ;  /* 0x20000009ff1f7230 */ /* 0x100fe40000004100 */
[-C--:B------:R-:W-:Y:S01]  /*b980*/  FMUL.FTZ R34, R37, R30.reuse ;  /* 0x0000001e25227220 */ /* 0x080fe20000410000 */
[C---:B------:R-:W-:Y:S01]  /*b990*/  FMUL.FTZ R30, R35.reuse, R30 ;  /* 0x0000001e231e7220 */ /* 0x040fe20000410000 */
[----:B------:R-:W-:Y:S02]  /*b9a0*/  HADD2.F32 R9, -RZ, R9.H1_H1 ;  /* 0x30000009ff097230 */ /* 0x000fe40000004100 */
[----:B------:R-:W-:Y:S01]  /*b9b0*/  FMUL.FTZ R15, R38, R8 ;  /* 0x00000008260f7220 */ /* 0x000fe20000410000 */
[----:B------:R-:W-:Y:S01]  /*b9c0*/  FFMA.FTZ R34, R35, R25, -R34 ;  /* 0x0000001923227223 */ /* 0x000fe20000010822 */
[----:B------:R-:W-:-:S02]  /*b9d0*/  HADD2.F32 R35, -RZ, R0.H1_H1 ;  /* 0x30000000ff237230 */ /* 0x000fc40000004100 */
[----:B------:R-:W-:Y:S01]  /*b9e0*/  FFMA.FTZ R30, R37, R25, R30 ;  /* 0x00000019251e7223 */ /* 0x000fe2000001001e */
[C---:B------:R-:W-:Y:S01]  /*b9f0*/  FMUL.FTZ R25, R36.reuse, R8 ;  /* 0x0000000824197220 */ /* 0x040fe20000410000 */
[----:B------:R-:W-:Y:S02]  /*ba00*/  HADD2.F32 R37, -RZ, R20.H1_H1 ;  /* 0x30000014ff257230 */ /* 0x000fe40000004100 */
[-C--:B------:R-:W-:Y:S01]  /*ba10*/  FMUL.FTZ R0, R39, R31.reuse ;  /* 0x0000001f27007220 */ /* 0x080fe20000410000 */
[C---:B------:R-:W-:Y:S01]  /*ba20*/  FMUL.FTZ R8, R35.reuse, R31 ;  /* 0x0000001f23087220 */ /* 0x040fe20000410000 */
[----:B------:R-:W-:Y:S02]  /*ba30*/  HADD2.F32 R31, -RZ, R12.H1_H1 ;  /* 0x3000000cff1f7230 */ /* 0x000fe40000004100 */
[-C--:B------:R-:W-:Y:S01]  /*ba40*/  FFMA.FTZ R15, R36, R4.reuse, -R15 ;  /* 0x00000004240f7223 */ /* 0x080fe2000001080f */
[----:B------:R-:W-:Y:S01]  /*ba50*/  FFMA.FTZ R25, R38, R4, R25 ;  /* 0x0000000426197223 */ /* 0x000fe20000010019 */
[----:B------:R-:W-:Y:S01]  /*ba60*/  FFMA.FTZ R0, R35, R27, -R0 ;  /* 0x0000001b23007223 */ /* 0x000fe20000010800 */
[----:B------:R-:W-:Y:S01]  /*ba70*/  FMUL.FTZ R4, R37, R9 ;  /* 0x0000000925047220 */ /* 0x000fe20000410000 */
[----:B------:R-:W-:-:S02]  /*ba80*/  HADD2.F32 R32, -RZ, R10.H0_H0 ;  /* 0x2000000aff207230 */ /* 0x000fc40000004100 */
[----:B------:R-:W-:Y:S01]  /*ba90*/  FFMA.FTZ R27, R39, R27, R8 ;  /* 0x0000001b271b7223 */ /* 0x000fe20000010008 */
[----:B------:R-:W-:Y:S02]  /*baa0*/  HADD2.F32 R10, -RZ, R10.H1_H1 ;  /* 0x3000000aff0a7230 */ /* 0x000fe40000004100 */
[C---:B------:R-:W-:Y:S01]  /*bab0*/  FMUL.FTZ R8, R31.reuse, R9 ;  /* 0x000000091f087220 */ /* 0x040fe20000410000 */
[----:B------:R-:W-:Y:S02]  /*bac0*/  HADD2.F32 R38, -RZ, R24.H0_H0 ;  /* 0x20000018ff267230 */ /* 0x000fe40000004100 */
[-C--:B------:R-:W-:Y:S01]  /*bad0*/  FFMA.FTZ R9, R31, R5.reuse, -R4 ;  /* 0x000000051f097223 */ /* 0x080fe20000010804 */
[----:B------:R-:W-:Y:S02]  /*bae0*/  HADD2.F32 R4, -RZ, R14.H0_H0 ;  /* 0x2000000eff047230 */ /* 0x000fe40000004100 */
[----:B------:R-:W-:Y:S01]  /*baf0*/  FFMA.FTZ R12, R37, R5, R8 ;  /* 0x00000005250c7223 */ /* 0x000fe20000010008 */
[----:B------:R-:W-:-:S02]  /*bb00*/  HADD2.F32 R33, -RZ, R11.H0_H0 ;  /* 0x2000000bff217230 */ /* 0x000fc40000004100 */
[-C--:B------:R-:W-:Y:S01]  /*bb10*/  FMUL.FTZ R5, R38, R10.reuse ;  /* 0x0000000a26057220 */ /* 0x080fe20000410000 */
[----:B------:R-:W-:Y:S02]  /*bb20*/  HADD2.F32 R36, -RZ, R21.H0_H0 ;  /* 0x20000015ff247230 */ /* 0x000fe40000004100 */
[C---:B------:R-:W-:Y:S01]  /*bb30*/  FMUL.FTZ R37, R4.reuse, R10 ;  /* 0x0000000a04257220 */ /* 0x040fe20000410000 */
[----:B------:R-:W-:Y:S02]  /*bb40*/  HADD2.F32 R11, -RZ, R11.H1_H1 ;  /* 0x3000000bff0b7230 */ /* 0x000fe40000004100 */
[----:B------:R-:W-:Y:S01]  /*bb50*/  FFMA.FTZ R10, R4, R6, -R5 ;  /* 0x00000006040a7223 */ /* 0x000fe20000010805 */
[----:B------:R-:W-:Y:S02]  /*bb60*/  HADD2.F32 R20, -RZ, R13.H0_H0 ;  /* 0x2000000dff147230 */ /* 0x000fe40000004100 */
[----:B------:R-:W-:Y:S01]  /*bb70*/  FMUL.FTZ R31, R36, R32 ;  /* 0x00000020241f7220 */ /* 0x000fe20000410000 */
[----:B------:R-:W-:-:S02]  /*bb80*/  HADD2.F32 R21, -RZ, R21.H1_H1 ;  /* 0x30000015ff157230 */ /* 0x000fc40000004100 */
[----:B------:R-:W-:Y:S02]  /*bb90*/  HADD2.F32 R39, -RZ, R24.H1_H1 ;  /* 0x30000018ff277230 */ /* 0x000fe40000004100 */
[----:B------:R-:W-:Y:S01]  /*bba0*/  FMUL.FTZ R35, R20, R32 ;  /* 0x0000002014237220 */ /* 0x000fe20000410000 */
[----:B------:R-:W-:Y:S02]  /*bbb0*/  HADD2.F32 R13, -RZ, R13.H1_H1 ;  /* 0x3000000dff0d7230 */ /* 0x000fe40000004100 */
[----:B------:R-:W-:Y:S01]  /*bbc0*/  FMUL.FTZ R4, R21, R33 ;  /* 0x0000002115047220 */ /* 0x000fe20000410000 */
[----:B------:R-:W-:Y:S02]  /*bbd0*/  HADD2.F32 R5, -RZ, R14.H1_H1 ;  /* 0x3000000eff057230 */ /* 0x000fe40000004100 */
[----:B------:R-:W-:Y:S01]  /*bbe0*/  FFMA.FTZ R14, R38, R6, R37 ;  /* 0x00000006260e7223 */ /* 0x000fe20000010025 */
[--C-:B------:R-:W-:Y:S02]  /*bbf0*/  HADD2.F32 R29, -RZ, R7.reuse.H0_H0 ;  /* 0x20000007ff1d7230 */ /* 0x100fe40000004100 */
[----:B------:R-:W-:Y:S01]  /*bc00*/  FMUL.FTZ R8, R39, R11 ;  /* 0x0000000b27087220 */ /* 0x000fe20000410000 */
[----:B------:R-:W-:-:S02]  /*bc10*/  HADD2.F32 R7, -RZ, R7.H1_H1 ;  /* 0x30000007ff077230 */ /* 0x000fc40000004100 */
[----:B------:R-:W-:Y:S01]  /*bc20*/  FMUL.FTZ R6, R13, R33 ;  /* 0x000000210d067220 */ /* 0x000fe20000410000 */
[----:B------:R-:W-:Y:S01]  /*bc30*/  FMUL.FTZ R24, R5, R11 ;  /* 0x0000000b05187220 */ /* 0x000fe20000410000 */
[-C--:B------:R-:W-:Y:S01]  /*bc40*/  FFMA.FTZ R31, R20, R28.reuse, -R31 ;  /* 0x0000001c141f7223 */ /* 0x080fe2000001081f */
[----:B------:R-:W-:Y:S01]  /*bc50*/  FFMA.FTZ R11, R13, R29, -R4 ;  /* 0x0000001d0d0b7223 */ /* 0x000fe20000010804 */
[----:B------:R-:W-:Y:S01]  /*bc60*/  FFMA.FTZ R20, R5, R7, -R8 ;  /* 0x0000000705147223 */ /* 0x000fe20000010808 */
[----:B------:R-:W-:Y:S01]  /*bc70*/  FFMA.FTZ R35, R36, R28, R35 ;  /* 0x0000001c24237223 */ /* 0x000fe20000010023 */
[----:B------:R-:W-:Y:S01]  /*bc80*/  FFMA.FTZ R29, R21, R29, R6 ;  /* 0x0000001d151d7223 */ /* 0x000fe20000010006 */
        /* <DEDUP_REMOVED lines=11> */
.L_x_616:
[----:B------:R-:W-:Y:S05]  /*bd40*/  BSYNC B0 ;  /* 0x0000000000007941 */ /* 0x000fea0003800000 */
.L_x_597:
[----:B------:R-:W-:Y:S01]  /*bd50*/  @!PT LDS RZ, [RZ] ;  /* 0x00000000fffff984 */ /* 0x000fe20000000800 */
[----:B------:R-:W-:Y:S01]  /*bd60*/  @!PT LDS RZ, [RZ] ;  /* 0x00000000fffff984 */ /* 0x000fe20000000800 */
[----:B------:R-:W-:Y:S01]  /*bd70*/  @!PT LDS RZ, [RZ] ;  /* 0x00000000fffff984 */ /* 0x000fe20000000800 */
[----:B------:R-:W-:Y:S01]  /*bd80*/  @!PT LDS RZ, [RZ] ;  /* 0x00000000fffff984 */ /* 0x000fe20000000800 */
[----:B------:R5:W-:Y:S06]  /*bd90*/  MEMBAR.ALL.CTA ;  /* 0x0000000000007992 */ /* 0x000bec0000008000 */
[----:B-----5:R-:W5:Y:S01]  /*bda0*/  FENCE.VIEW.ASYNC.S ;  /* 0x00000000000073c6 */ /* 0x020f620000000000 */
[----:B------:R-:W-:Y:S05]  /*bdb0*/  WARPSYNC.ALL ;  /* 0x0000000000007948 */ /* 0x000fea0003800000 */
[----:B-----5:R-:W-:Y:S06]  /*bdc0*/  BAR.SYNC.DEFER_BLOCKING 0xd, 0x100 ;  /* 0x0344000000007b1d */ /* 0x020fec0000010000 */
.L_x_595:
[----:B------:R-:W-:-:S13]  /*bdd0*/  ISETP.NE.AND P0, PT, R157, 0x3, PT ;  /* 0x000000039d00780c */ /* 0x000fda0003f05270 */
[----:B------:R-:W-:Y:S05]  /*bde0*/  @!P0 BRA `(.L_x_630) ;  /* 0x0000000000048947 */ /* 0x000fea0003800000 */
[----:B------:R-:W-:Y:S01]  /*bdf0*/  BPT.TRAP 0x1 ;  /* 0x000000040000795c */ /* 0x000fe20000300000 */
.L_x_630:
[----:B-12-4-:R-:W-:Y:S02]  /*be00*/  LEA R3, R152, R156, 0x3 ;  /* 0x0000009c98037211 */ /* 0x016fe400078e18ff */
[----:B------:R-:W-:-:S04]  /*be10*/  SHF.L.U32 R0, R158, 0x1f, RZ ;  /* 0x0000001f9e007819 */ /* 0x000fc800000006ff */
[----:B------:R1:W2:Y:S01]  /*be20*/  SYNCS.PHASECHK.TRANS64.TRYWAIT P1, [R3+URZ+0x28830], R0 ;  /* 0x02883000030075a7 */ /* 0x0002a2000802017f */
[----:B------:R-:W-:Y:S05]  /*be30*/  @!P0 BRA `(.L_x_631) ;  /* 0x0000000000048947 */ /* 0x000fea0003800000 */
[----:B------:R-:W-:Y:S01]  /*be40*/  BPT.TRAP 0x1 ;  /* 0x000000040000795c */ /* 0x000fe20000300000 */
.L_x_631:
[----:B------:R-:W-:Y:S01]  /*be50*/  IMAD.MOV.U32 R151, RZ, RZ, RZ ;  /* 0x000000ffff977224 */ /* 0x000fe200078e00ff */
[----:B--2---:R-:W-:Y:S06]  /*be60*/  @P1 BRA `(.L_x_632) ;  /* 0x0000000000081947 */ /* 0x004fec0003800000 */
[----:B------:R-:W2:Y:S02]  /*be70*/  SYNCS.PHASECHK.TRANS64.TRYWAIT P1, [R3+URZ+0x28830], R0 ;  /* 0x02883000030075a7 */ /* 0x000ea4000802017f */
[----:B--2---:R-:W-:Y:S05]  /*be80*/  @!P1 BRA `(.L_x_633) ;  /* 0x000000fc000c9947 */ /* 0x004fea0003800000 */
.L_x_632:
[----:B------:R-:W-:Y:S05]  /*be90*/  WARPSYNC.ALL ;  /* 0x0000000000007948 */ /* 0x000fea0003800000 */
[----:B-12---:R-:W-:Y:S01]  /*bea0*/  VIADD R0, R156, 0x18400 ;  /* 0x000184009c007836 */ /* 0x006fe20000000000 */
[----:B------:R-:W-:Y:S01]  /*beb0*/  R2UR UR4, R26 ;  /* 0x000000001a0472ca */ /* 0x000fe200000e0000 */
[----:B0--3--:R-:W-:Y:S01]  /*bec0*/  IMAD.MOV.U32 R5, RZ, RZ, 0x40000040 ;  /* 0x40000040ff057424 */ /* 0x009fe200078e00ff */
[----:B-----5:R-:W-:Y:S01]  /*bed0*/  WARPGROUP.ARRIVE ;  /* 0x00000000000079c5 */ /* 0x020fe20000000000 */
[----:B------:R-:W-:Y:S01]  /*bee0*/  UMOV UR5, 0x40000040 ;  /* 0x4000004000057882 */ /* 0x000fe20000000000 */
[----:B------:R-:W-:Y:S01]  /*bef0*/  SHF.R.U32.HI R0, RZ, 0x4, R0 ;  /* 0x00000004ff007819 */ /* 0x000fe20000011600 */
[----:B------:R-:W-:Y:S01]  /*bf00*/  UMOV UR9, 0x40000040 ;  /* 0x4000004000097882 */ /* 0x000fe20000000000 */
[----:B------:R-:W-:Y:S01]  /*bf10*/  R2UR UR7, R5 ;  /* 0x00000000050772ca */ /* 0x000fe200000e0000 */
[----:B------:R-:W-:Y:S01]  /*bf20*/  UMOV UR13, 0x40000040 ;  /* 0x40000040000d7882 */ /* 0x000fe20000000000 */
[----:B------:R-:W-:Y:S01]  /*bf30*/  LOP3.LUT R0, R0, 0x3fff, RZ, 0xc0, !PT ;  /* 0x00003fff00007812 */ /* 0x000fe200078ec0ff */
[----:B------:R-:W-:Y:S01]  /*bf40*/  UMOV UR17, 0x40000040 ;  /* 0x4000004000117882 */ /* 0x000fe20000000000 */
[----:B------:R-:W-:Y:S01]  /*bf50*/  MOV R7, 0x40000040 ;  /* 0x4000004000077802 */ /* 0x000fe20000000f00 */
[----:B------:R-:W-:Y:S01]  /*bf60*/  UMOV UR21, 0x40000040 ;  /* 0x4000004000157882 */ /* 0x000fe20000000000 */
[----:B------:R-:W-:Y:S01]  /*bf70*/  LOP3.LUT R0, R0, 0x10000, RZ, 0xfc, !PT ;  /* 0x0001000000007812 */ /* 0x000fe200078efcff */
[----:B------:R-:W-:Y:S01]  /*bf80*/  ULOP3.LUT UR4, UR4, 0x10000, URZ, 0xfc, !UPT ;  /* 0x0001000004047892 */ /* 0x000fe2000f8efc3f */
[----:B------:R-:W-:Y:S01]  /*bf90*/  R2UR UR11, R7 ;  /* 0x00000000070b72ca */ /* 0x000fe200000e0000 */
[----:B------:R-:W-:Y:S01]  /*bfa0*/  IMAD.MOV.U32 R7, RZ, RZ, 0x40000040 ;  /* 0x40000040ff077424 */ /* 0x000fe200078e00ff */
[----:B------:R-:W-:Y:S01]  /*bfb0*/  LEA R4, R152, R0, 0xb ;  /* 0x0000000098047211 */ /* 0x000fe200078e58ff */
[----:B------:R-:W-:Y:S01]  /*bfc0*/  UIADD3 UR8, UR4, 0x2, URZ ;  /* 0x0000000204087890 */ /* 0x000fe2000fffe03f */
[----:B------:R-:W-:Y:S01]  /*bfd0*/  MOV R5, 0x40000040 ;  /* 0x4000004000057802 */ /* 0x000fe20000000f00 */
[----:B------:R-:W-:Y:S01]  /*bfe0*/  UIADD3 UR12, UR4, 0x4, URZ ;  /* 0x00000004040c7890 */ /* 0x000fe2000fffe03f */
[C---:B------:R-:W-:Y:S01]  /*bff0*/  R2UR UR6, R4.reuse ;  /* 0x00000000040672ca */ /* 0x040fe200000e0000 */
[----:B------:R-:W-:Y:S01]  /*c000*/  VIADD R6, R4, 0x2 ;  /* 0x0000000204067836 */ /* 0x000fe20000000000 */
[----:B------:R-:W-:Y:S01]  /*c010*/  R2UR UR15, R7 ;  /* 0x00000000070f72ca */ /* 0x000fe200000e0000 */
[----:B------:R-:W-:Y:S01]  /*c020*/  IMAD.MOV.U32 R7, RZ, RZ, 0x40000040 ;  /* 0x40000040ff077424 */ /* 0x000fe200078e00ff */
[----:B------:R-:W-:Y:S01]  /*c030*/  UIADD3 UR16, UR4, 0x6, URZ ;  /* 0x0000000604107890 */ /* 0x000fe2000fffe03f */
[----:B------:R-:W-:Y:S01]  /*c040*/  R2UR UR35, R5 ;  /* 0x00000000052372ca */ /* 0x000fe200000e0000 */
[----:B------:R-:W-:Y:S01]  /*c050*/  UIADD3 UR20, UR4, 0x400, URZ ;  /* 0x0000040004147890 */ /* 0x000fe2000fffe03f */
[----:B------:R-:W-:Y:S01]  /*c060*/  R2UR UR10, R6 ;  /* 0x00000000060a72ca */ /* 0x000fe200000e0000 */
[----:B------:R-:W-:Y:S01]  /*c070*/  VIADD R6, R4, 0x4 ;  /* 0x0000000404067836 */ /* 0x000fe20000000000 */
[----:B------:R-:W-:Y:S01]  /*c080*/  R2UR UR19, R7 ;  /* 0x00000000071372ca */ /* 0x000fe200000e0000 */
[----:B------:R-:W-:Y:S01]  /*c090*/  UIADD3 UR24, UR4, 0x402, URZ ;  /* 0x0000040204187890 */ /* 0x000fe2000fffe03f */
[----:B------:R-:W-:Y:S01]  /*c0a0*/  MOV R7, 0x40000040 ;  /* 0x4000004000077802 */ /* 0x000fe20000000f00 */
[----:B------:R-:W-:Y:S01]  /*c0b0*/  UMOV UR25, 0x40000040 ;  /* 0x4000004000197882 */ /* 0x000fe20000000000 */
[----:B------:R-:W-:Y:S01]  /*c0c0*/  HGMMA.64x128x16.F32 R24, gdesc[UR4], RZ, !UPT, gsb0 ;  /* 0x01e00000041879f0 */ /* 0x000fe2000c0008ff */
[----:B------:R-:W-:Y:S01]  /*c0d0*/  R2UR UR14, R6 ;  /* 0x00000000060e72ca */ /* 0x000fe200000e0000 */
[----:B------:R-:W-:Y:S01]  /*c0e0*/  UIADD3 UR28, UR4, 0x404, URZ ;  /* 0x00000404041c7890 */ /* 0x000fe2000fffe03f */
[----:B------:R-:W-:Y:S01]  /*c0f0*/  IADD3 R6, R4, 0x6, RZ ;  /* 0x0000000604067810 */ /* 0x000fe20007ffe0ff */
[----:B------:R-:W-:Y:S01]  /*c100*/  UMOV UR29, 0x40000040 ;  /* 0x40000040001d7882 */ /* 0x000fe20000000000 */
[----:B------:R-:W-:Y:S01]  /*c110*/  R2UR UR23, R7 ;  /* 0x00000000071772ca */ /* 0x000fe200000e0000 */
[----:B------:R-:W-:Y:S01]  /*c120*/  IMAD.MOV.U32 R7, RZ, RZ, 0x40000040 ;  /* 0x40000040ff077424 */ /* 0x000fe200078e00ff */
[----:B------:R-:W-:Y:S01]  /*c130*/  R2UR UR18, R6 ;  /* 0x00000000061272ca */ /* 0x000fe200000e0000 */
[----:B------:R-:W-:Y:S01]  /*c140*/  VIADD R6, R4, 0x400 ;  /* 0x0000040004067836 */ /* 0x000fe20000000000 */
[----:B------:R-:W-:-:S02]  /*c150*/  UIADD3 UR32, UR4, 0x406, URZ ;  /* 0x0000040604207890 */ /* 0x000fc4000fffe03f */
[----:B------:R-:W-:Y:S01]  /*c160*/  R2UR UR27, R7 ;  /* 0x00000000071b72ca */ /* 0x000fe200000e0000 */
[----:B------:R-:W-:Y:S01]  /*c170*/  IMAD.MOV.U32 R7, RZ, RZ, 0x40000040 ;  /* 0x40000040ff077424 */ /* 0x000fe200078e00ff */
[----:B------:R-:W-:Y:S01]  /*c180*/  R2UR UR22, R6 ;  /* 0x00000000061672ca */ /* 0x000fe200000e0000 */
[----:B------:R-:W-:Y:S01]  /*c190*/  VIADD R6, R4, 0x402 ;  /* 0x0000040204067836 */ /* 0x000fe20000000000 */
[----:B------:R-:W-:Y:S02]  /*c1a0*/  UMOV UR33, 0x40000040 ;  /* 0x4000004000217882 */ /* 0x000fe40000000000 */
[----:B------:R-:W-:Y:S02]  /*c1b0*/  R2UR UR31, R7 ;  /* 0x00000000071f72ca */ /* 0x000fe400000e0000 */
[----:B------:R-:W-:Y:S02]  /*c1c0*/  R2UR UR26, R6 ;  /* 0x00000000061a72ca */ /* 0x000fe400000e0000 */
[C---:B------:R-:W-:Y:S01]  /*c1d0*/  IADD3 R6, R4.reuse, 0x404, RZ ;  /* 0x0000040404067810 */ /* 0x040fe20007ffe0ff */
[----:B------:R-:W-:-:S03]  /*c1e0*/  VIADD R4, R4, 0x406 ;  /* 0x0000040604047836 */ /* 0x000fc60000000000 */
[----:B------:R-:W-:Y:S02]  /*c1f0*/  R2UR UR30, R6 ;  /* 0x00000000061e72ca */ /* 0x000fe400000e0000 */
[----:B------:R-:W-:Y:S01]  /*c200*/  R2UR UR34, R4 ;  /* 0x00000000042272ca */ /* 0x000fe200000e0000 */
        /* <DEDUP_REMOVED lines=24> */
.L_x_634:
[----:B------:R-:W-:Y:S01]  /*c390*/  ULDC UR6, c[0x0][0x9d8] ;  /* 0x0002760000067ab9 */ /* 0x000fe20000000800 */
[----:B------:R-:W-:Y:S01]  /*c3a0*/  ULDC UR7, c[0x0][0x988] ;  /* 0x0002620000077ab9 */ /* 0x000fe20000000800 */
[----:B------:R-:W-:Y:S01]  /*c3b0*/  FMUL.FTZ R6, R24, UR6 ;  /* 0x0000000618067c20 */ /* 0x000fe20008410000 */
[----:B------:R-:W-:Y:S01]  /*c3c0*/  FMUL.FTZ R7, R25, UR6 ;  /* 0x0000000619077c20 */ /* 0x000fe20008410000 */
[----:B------:R-:W-:Y:S01]  /*c3d0*/  FMUL.FTZ R10, R28, UR6 ;  /* 0x000000061c0a7c20 */ /* 0x000fe20008410000 */
[----:B------:R-:W-:Y:S01]  /*c3e0*/  FMUL.FTZ R11, R29, UR6 ;  /* 0x000000061d0b7c20 */ /* 0x000fe20008410000 */
[----:B------:R-:W-:Y:S01]  /*c3f0*/  FMUL.FTZ R12, R35, UR6 ;  /* 0x00000006230c7c20 */ /* 0x000fe20008410000 */
[----:B------:R-:W-:Y:S01]  /*c400*/  IMAD.IADD R35, R225, 0x1, R96 ;  /* 0x00000001e1237824 */ /* 0x000fe200078e0260 */
[----:B------:R-:W0:Y:S01]  /*c410*/  MUFU.TANH R6, R6 ;  /* 0x0000000600067308 */ /* 0x000e220000002400 */
[----:B------:R-:W-:Y:S01]  /*c420*/  FMUL.FTZ R5, R26, UR6 ;  /* 0x000000061a057c20 */ /* 0x000fe20008410000 */
[----:B------:R-:W-:Y:S01]  /*c430*/  FMUL.FTZ R14, R32, UR6 ;  /* 0x00000006200e7c20 */ /* 0x000fe20008410000 */
[----:B------:R-:W-:Y:S01]  /*c440*/  FMUL.FTZ R25, R37, UR6 ;  /* 0x0000000625197c20 */ /* 0x000fe20008410000 */
[----:B------:R-:W-:-:S02]  /*c450*/  IMAD R37, R210, -0x80, R35 ;  /* 0xffffff80d2257824 */ /* 0x000fc400078e0223 */
[----:B------:R-:W-:Y:S01]  /*c460*/  FMUL.FTZ R4, R27, UR6 ;  /* 0x000000061b047c20 */ /* 0x000fe20008410000 */
[----:B------:R-:W-:Y:S01]  /*c470*/  FMUL.FTZ R15, R33, UR6 ;  /* 0x00000006210f7c20 */ /* 0x000fe20008410000 */
[----:B------:R-:W-:Y:S01]  /*c480*/  FMUL.FTZ R69, R69, UR6 ;  /* 0x0000000645457c20 */ /* 0x000fe20008410000 */
[----:B------:R-:W-:Y:S01]  /*c490*/  MUFU.TANH R7, R7 ;  /* 0x0000000700077308 */ /* 0x000fe20000002400 */
[----:B------:R-:W-:Y:S01]  /*c4a0*/  FMUL.FTZ R9, R30, UR6 ;  /* 0x000000061e097c20 */ /* 0x000fe20008410000 */
[C---:B------:R-:W-:Y:S01]  /*c4b0*/  ISETP.GT.AND P4, PT, R37.reuse, RZ, PT ;  /* 0x000000ff2500720c */ /* 0x040fe20003f84270 */
[----:B------:R-:W-:Y:S01]  /*c4c0*/  FMUL.FTZ R24, R36, UR6 ;  /* 0x0000000624187c20 */ /* 0x000fe20008410000 */
[----:B------:R-:W-:Y:S01]  /*c4d0*/  ISETP.GT.AND P5, PT, R37, 0x1, PT ;  /* 0x000000012500780c */ /* 0x000fe20003fa4270 */
[----:B------:R-:W-:Y:S01]  /*c4e0*/  FMUL.FTZ R77, R77, UR6 ;  /* 0x000000064d4d7c20 */ /* 0x000fe20008410000 */
[----:B------:R-:W-:Y:S01]  /*c4f0*/  ISETP.GT.AND P1, PT, R37, 0x8, PT ;  /* 0x000000082500780c */ /* 0x000fe20003f24270 */
[----:B------:R-:W-:Y:S01]  /*c500*/  FMUL.FTZ R8, R31, UR6 ;  /* 0x000000061f087c20 */ /* 0x000fe20008410000 */
[----:B------:R-:W-:Y:S01]  /*c510*/  MUFU.TANH R10, R10 ;  /* 0x0000000a000a7308 */ /* 0x000fe20000002400 */
[----:B0-----:R-:W-:Y:S01]  /*c520*/  FSEL R6, R6, -INF , P4 ;  /* 0xff80000006067808 */ /* 0x001fe20002000000 */
[----:B------:R-:W-:Y:S01]  /*c530*/  FMUL.FTZ R81, R81, UR6 ;  /* 0x0000000651517c20 */ /* 0x000fe20008410000 */
[----:B------:R-:W-:Y:S01]  /*c540*/  FMUL.FTZ R13, R34, UR6 ;  /* 0x00000006220d7c20 */ /* 0x000fe20008410000 */
[C---:B------:R-:W-:Y:S01]  /*c550*/  ISETP.GT.AND P2, PT, R37.reuse, 0x9, PT ;  /* 0x000000092500780c */ /* 0x040fe20003f44270 */
[----:B------:R-:W-:Y:S01]  /*c560*/  FMUL.FTZ R28, R40, UR6 ;  /* 0x00000006281c7c20 */ /* 0x000fe20008410000 */
[----:B------:R-:W-:Y:S01]  /*c570*/  ISETP.GT.AND P3, PT, R37, 0x10, PT ;  /* 0x000000102500780c */ /* 0x000fe20003f64270 */
[----:B------:R-:W-:Y:S01]  /*c580*/  FMUL.FTZ R29, R41, UR6 ;  /* 0x00000006291d7c20 */ /* 0x000fe20008410000 */
[----:B------:R-:W-:Y:S01]  /*c590*/  MUFU.TANH R11, R11 ;  /* 0x0000000b000b7308 */ /* 0x000fe20000002400 */
[----:B------:R-:W-:Y:S01]  /*c5a0*/  FMUL.FTZ R21, R38, UR6 ;  /* 0x0000000626157c20 */ /* 0x000fe20008410000 */
        /* <DEDUP_REMOVED lines=35> */
[----:B------:R-:W-:Y:S01]  /*c7e0*/  FMUL.FTZ R63, R63, UR6 ;  /* 0x000000063f3f7c20 */ /* 0x000fe20008410000 */
[----:B------:R-:W-:Y:S01]  /*c7f0*/  FMUL.FTZ R73, R73, UR6 ;  /* 0x0000000649497c20 */ /* 0x000fe20008410000 */
[----:B------:R-:W-:Y:S01]  /*c800*/  FMUL.FTZ R66, R66, UR6 ;  /* 0x0000000642427c20 */ /* 0x000fe20008410000 */
[----:B------:R1:W-:Y:S01]  /*c810*/  MUFU.TANH R115, R69 ;  /* 0x0000004500737308 */ /* 0x0003e20000002400 */
[----:B--2---:R-:W-:Y:S01]  /*c820*/  FSEL R4, R4, -INF , P5 ;  /* 0xff80000004047808 */ /* 0x004fe20002800000 */
[----:B------:R-:W-:Y:S01]  /*c830*/  FMUL.FTZ R72, R72, UR6 ;  /* 0x0000000648487c20 */ /* 0x000fe20008410000 */
[----:B------:R-:W-:Y:S01]  /*c840*/  FMUL.FTZ R75, R75, UR6 ;  /* 0x000000064b4b7c20 */ /* 0x000fe20008410000 */
[----:B------:R-:W-:Y:S01]  /*c850*/  FMUL.FTZ R76, R76, UR6 ;  /* 0x000000064c4c7c20 */ /* 0x000fe20008410000 */
[----:B------:R-:W-:Y:S01]  /*c860*/  FMUL.FTZ R70, R70, UR6 ;  /* 0x0000000646467c20 */ /* 0x000fe20008410000 */
[----:B------:R-:W-:Y:S01]  /*c870*/  FMUL.FTZ R74, R74, UR6 ;  /* 0x000000064a4a7c20 */ /* 0x000fe20008410000 */
[----:B------:R-:W-:Y:S01]  /*c880*/  FMUL.FTZ R80, R80, UR6 ;  /* 0x0000000650507c20 */ /* 0x000fe20008410000 */
[----:B------:R-:W2:Y:S01]  /*c890*/  MUFU.TANH R9, R9 ;  /* 0x0000000900097308 */ /* 0x000ea20000002400 */
[----:B-1----:R-:W-:Y:S01]  /*c8a0*/  FSEL R69, R7, -INF , P5 ;  /* 0xff80000007457808 */ /* 0x002fe20002800000 */
[----:B------:R-:W-:Y:S01]  /*c8b0*/  FMUL.FTZ R78, R78, UR6 ;  /* 0x000000064e4e7c20 */ /* 0x000fe20008410000 */
[----:B------:R-:W-:Y:S01]  /*c8c0*/  ISETP.GT.AND P5, PT, R37, 0x18, PT ;  /* 0x000000182500780c */ /* 0x000fe20003fa4270 */
[----:B------:R-:W-:Y:S01]  /*c8d0*/  FMUL.FTZ R84, R84, UR6 ;  /* 0x0000000654547c20 */ /* 0x000fe20008410000 */
[----:B0-----:R-:W-:Y:S01]  /*c8e0*/  FSEL R91, R15, -INF , P4 ;  /* 0xff8000000f5b7808 */ /* 0x001fe20002000000 */
[----:B------:R-:W-:-:S02]  /*c8f0*/  IMAD.U32 R38, RZ, RZ, UR7 ;  /* 0x00000007ff267e24 */ /* 0x000fc4000f8e00ff */
[----:B------:R-:W-:Y:S01]  /*c900*/  FMUL.FTZ R79, R79, UR6 ;  /* 0x000000064f4f7c20 */ /* 0x000fe20008410000 */
[----:B------:R0:W-:Y:S01]  /*c910*/  MUFU.TANH R123, R77 ;  /* 0x0000004d007b7308 */ /* 0x0001e20000002400 */
[----:B------:R-:W-:Y:S01]  /*c920*/  FMUL.FTZ R82, R82, UR6 ;  /* 0x0000000652527c20 */ /* 0x000fe20008410000 */
[----:B------:R-:W-:Y:S01]  /*c930*/  FMUL.FTZ R83, R83, UR6 ;  /* 0x0000000653537c20 */ /* 0x000fe20008410000 */
[----:B------:R-:W-:Y:S01]  /*c940*/  FMUL.FTZ R86, R86, UR6 ;  /* 0x0000000656567c20 */ /* 0x000fe20008410000 */
[----:B------:R-:W-:Y:S01]  /*c950*/  FMUL.FTZ R87, R87, UR6 ;  /* 0x0000000657577c20 */ /* 0x000fe20008410000 */
[----:B------:R-:W-:Y:S01]  /*c960*/  IADD3 R3, R3, 0x28840, RZ ;  /* 0x0002884003037810 */ /* 0x000fe20007ffe0ff */
[----:B------:R-:W-:Y:S01]  /*c970*/  ULDC UR37, c[0x0][0x9d8] ;  /* 0x0002760000257ab9 */ /* 0x000fe20000000800 */
[--C-:B------:R-:W-:Y:S01]  /*c980*/  IMAD.MOV.U32 R150, RZ, RZ, R151.reuse ;  /* 0x000000ffff967224 */ /* 0x100fe200078e0097 */
[----:B------:R-:W1:Y:S01]  /*c990*/  MUFU.TANH R24, R24 ;  /* 0x0000001800187308 */ /* 0x000e620000002400 */
[----:B0-----:R-:W-:Y:S01]  /*c9a0*/  FSEL R77, R10, -INF , P1 ;  /* 0xff8000000a4d7808 */ /* 0x001fe20000800000 */
[--C-:B------:R-:W-:Y:S01]  /*c9b0*/  IMAD.MOV.U32 R149, RZ, RZ, R151.reuse ;  /* 0x000000ffff957224 */ /* 0x100fe200078e0097 */
[----:B------:R-:W-:Y:S01]  /*c9c0*/  FMNMX.FTZ R10, R6, R69, !PT ;  /* 0x00000045060a7209 */ /* 0x000fe20007810000 */
[--C-:B------:R-:W-:Y:S01]  /*c9d0*/  IMAD.MOV.U32 R147, RZ, RZ, R151.reuse ;  /* 0x000000ffff937224 */ /* 0x100fe200078e0097 */
[----:B--2---:R-:W-:Y:S01]  /*c9e0*/  FSEL R9, R9, -INF , P1 ;  /* 0xff80000009097808 */ /* 0x004fe20000800000 */
[--C-:B------:R-:W-:Y:S01]  /*c9f0*/  IMAD.MOV.U32 R146, RZ, RZ, R151.reuse ;  /* 0x000000ffff927224 */ /* 0x100fe200078e0097 */
[----:B------:R-:W-:Y:S01]  /*ca00*/  FMNMX.FTZ R10, R77, R10, !PT ;  /* 0x0000000a4d0a7209 */ /* 0x000fe20007810000 */
[----:B------:R-:W0:Y:S01]  /*ca10*/  MUFU.TANH R8, R8 ;  /* 0x0000000800087308 */ /* 0x000e220000002400 */
[----:B------:R-:W-:Y:S01]  /*ca20*/  ISETP.GT.AND P1, PT, R37, 0x19, PT ;  /* 0x000000192500780c */ /* 0x000fe20003f24270 */
[----:B------:R-:W-:Y:S01]  /*ca30*/  IMAD.MOV.U32 R144, RZ, RZ, R151 ;  /* 0x000000ffff907224 */ /* 0x000fe200078e0097 */
[----:B------:R-:W-:Y:S01]  /*ca40*/  PRMT R3, R222, 0x654, R3 ;  /* 0x00000654de037816 */ /* 0x000fe20000000003 */
[--C-:B------:R-:W-:Y:S01]  /*ca50*/  IMAD.MOV.U32 R143, RZ, RZ, R151.reuse ;  /* 0x000000ffff8f7224 */ /* 0x100fe200078e0097 */
[-C--:B------:R-:W-:Y:S01]  /*ca60*/  MOV R148, R151.reuse ;  /* 0x0000009700947202 */ /* 0x080fe20000000f00 */
[--C-:B------:R-:W-:Y:S01]  /*ca70*/  IMAD.MOV.U32 R141, RZ, RZ, R151.reuse ;  /* 0x000000ffff8d7224 */ /* 0x100fe200078e0097 */
[----:B------:R2:W-:Y:S01]  /*ca80*/  SYNCS.ARRIVE.TRANS64.RED.A1T0 RZ, [R3+URZ], RZ ;  /* 0x000000ff03ff79a7 */ /* 0x0005e2000810043f */
[----:B------:R-:W3:Y:S01]  /*ca90*/  MUFU.TANH R25, R25 ;  /* 0x0000001900197308 */ /* 0x000ee20000002400 */
[----:B-1----:R-:W-:Y:S01]  /*caa0*/  FSEL R109, R24, -INF , P5 ;  /* 0xff800000186d7808 */ /* 0x002fe20002800000 */
[--C-:B------:R-:W-:Y:S01]  /*cab0*/  IMAD.MOV.U32 R140, RZ, RZ, R151.reuse ;  /* 0x000000ffff8c7224 */ /* 0x100fe200078e0097 */
[-C--:B------:R-:W-:Y:S01]  /*cac0*/  MOV R145, R151.reuse ;  /* 0x0000009700917202 */ /* 0x080fe20000000f00 */
[--C-:B------:R-:W-:Y:S01]  /*cad0*/  IMAD.MOV.U32 R138, RZ, RZ, R151.reuse ;  /* 0x000000ffff8a7224 */ /* 0x100fe200078e0097 */
[-C--:B------:R-:W-:Y:S01]  /*cae0*/  MOV R142, R151.reuse ;  /* 0x00000097008e7202 */ /* 0x080fe20000000f00 */
[--C-:B------:R-:W-:Y:S01]  /*caf0*/  IMAD.MOV.U32 R137, RZ, RZ, R151.reuse ;  /* 0x000000ffff897224 */ /* 0x100fe200078e0097 */
[-C--:B------:R-:W-:Y:S01]  /*cb00*/  MOV R139, R151.reuse ;  /* 0x00000097008b7202 */ /* 0x080fe20000000f00 */
[----:B------:R1:W-:Y:S01]  /*cb10*/  MUFU.TANH R127, R81 ;  /* 0x00000051007f7308 */ /* 0x0003e20000002400 */
[----:B0-----:R-:W-:Y:S01]  /*cb20*/  FSEL R7, R8, -INF , P2 ;  /* 0xff80000008077808 */ /* 0x001fe20001000000 */
[--C-:B------:R-:W-:Y:S01]  /*cb30*/  IMAD.MOV.U32 R135, RZ, RZ, R151.reuse ;  /* 0x000000ffff877224 */ /* 0x100fe200078e0097 */
[-C--:B------:R-:W-:Y:S01]  /*cb40*/  MOV R136, R151.reuse ;  /* 0x0000009700887202 */ /* 0x080fe20000000f00 */
[--C-:B------:R-:W-:Y:S01]  /*cb50*/  IMAD.MOV.U32 R134, RZ, RZ, R151.reuse ;  /* 0x000000ffff867224 */ /* 0x100fe200078e0097 */
[-C--:B------:R-:W-:Y:S01]  /*cb60*/  MOV R133, R151.reuse ;  /* 0x0000009700857202 */ /* 0x080fe20000000f00 */
[--C-:B------:R-:W-:Y:S01]  /*cb70*/  IMAD.MOV.U32 R132, RZ, RZ, R151.reuse ;  /* 0x000000ffff847224 */ /* 0x100fe200078e0097 */
[-C--:B------:R-:W-:Y:S01]  /*cb80*/  MOV R130, R151.reuse ;  /* 0x0000009700827202 */ /* 0x080fe20000000f00 */
[----:B------:R-:W0:Y:S01]  /*cb90*/  MUFU.TANH R13, R13 ;  /* 0x0000000d000d7308 */ /* 0x000e220000002400 */
[----:B-1----:R-:W-:Y:S01]  /*cba0*/  FSEL R81, R11, -INF , P2 ;  /* 0xff8000000b517808 */ /* 0x002fe20001000000 */
[--C-:B------:R-:W-:Y:S01]  /*cbb0*/  IMAD.MOV.U32 R128, RZ, RZ, R151.reuse ;  /* 0x000000ffff807224 */ /* 0x100fe200078e0097 */
[----:B------:R-:W-:Y:S01]  /*cbc0*/  ISETP.GT.AND P2, PT, R37, 0x20, PT ;  /* 0x000000202500780c */ /* 0x000fe20003f44270 */
[--C-:B------:R-:W-:Y:S01]  /*cbd0*/  IMAD.MOV.U32 R126, RZ, RZ, R151.reuse ;  /* 0x000000ffff7e7224 */ /* 0x100fe200078e0097 */
[----:B------:R-:W-:Y:S01]  /*cbe0*/  FMNMX.FTZ R10, R81, R10, !PT ;  /* 0x0000000a510a7209 */ /* 0x000fe20007810000 */
[--C-:B------:R-:W-:Y:S01]  /*cbf0*/  IMAD.MOV.U32 R122, RZ, RZ, R151.reuse ;  /* 0x000000ffff7a7224 */ /* 0x100fe200078e0097 */
[----:B---3--:R-:W-:Y:S01]  /*cc00*/  FSEL R95, R25, -INF , P1 ;  /* 0xff800000195f7808 */ /* 0x008fe20000800000 */
[----:B------:R-:W1:Y:S01]  /*cc10*/  MUFU.TANH R28, R28 ;  /* 0x0000001c001c7308 */ /* 0x000e620000002400 */
[----:B------:R-:W-:Y:S01]  /*cc20*/  FMNMX.FTZ R10, R111, R10, !PT ;  /* 0x0000000a6f0a7209 */ /* 0x000fe20007810000 */
[--C-:B------:R-:W-:Y:S01]  /*cc30*/  IMAD.MOV.U32 R120, RZ, RZ, R151.reuse ;  /* 0x000000ffff787224 */ /* 0x100fe200078e0097 */
[-C--:B------:R-:W-:Y:S01]  /*cc40*/  MOV R124, R151.reuse ;  /* 0x00000097007c7202 */ /* 0x080fe20000000f00 */
[--C-:B------:R-:W-:Y:S01]  /*cc50*/  IMAD.MOV.U32 R116, RZ, RZ, R151.reuse ;  /* 0x000000ffff747224 */ /* 0x100fe200078e0097 */
[----:B------:R-:W-:Y:S01]  /*cc60*/  FMNMX.FTZ R10, R91, R10, !PT ;  /* 0x0000000a5b0a7209 */ /* 0x000fe20007810000 */
[--C-:B------:R-:W-:Y:S01]  /*cc70*/  IMAD.MOV.U32 R114, RZ, RZ, R151.reuse ;  /* 0x000000ffff727224 */ /* 0x100fe200078e0097 */
[-C--:B------:R-:W-:Y:S01]  /*cc80*/  MOV R118, R151.reuse ;  /* 0x0000009700767202 */ /* 0x080fe20000000f00 */
[----:B------:R-:W3:Y:S01]  /*cc90*/  MUFU.TANH R12, R12 ;  /* 0x0000000c000c7308 */ /* 0x000ee20000002400 */
[----:B------:R-:W-:Y:S01]  /*cca0*/  FMNMX.FTZ R10, R109, R10, !PT ;  /* 0x0000000a6d0a7209 */ /* 0x000fe20007810000 */
[--C-:B------:R-:W-:Y:S01]  /*ccb0*/  IMAD.MOV.U32 R110, RZ, RZ, R151.reuse ;  /* 0x000000ffff6e7224 */ /* 0x100fe200078e0097 */
[----:B0-----:R-:W-:Y:S01]  /*ccc0*/  FSEL R13, R13, -INF , P3 ;  /* 0xff8000000d0d7808 */ /* 0x001fe20001800000 */
[--C-:B------:R-:W-:Y:S01]  /*ccd0*/  IMAD.MOV.U32 R108, RZ, RZ, R151.reuse ;  /* 0x000000ffff6c7224 */ /* 0x100fe200078e0097 */
[----:B------:R-:W-:Y:S01]  /*cce0*/  ISETP.GT.AND P3, PT, R37, 0x21, PT ;  /* 0x000000212500780c */ /* 0x000fe20003f64270 */
[--C-:B------:R-:W-:Y:S01]  /*ccf0*/  IMAD.MOV.U32 R104, RZ, RZ, R151.reuse ;  /* 0x000000ffff687224 */ /* 0x100fe200078e0097 */
[----:B------:R-:W-:Y:S01]  /*cd00*/  FMNMX.FTZ R10, R95, R10, !PT ;  /* 0x0000000a5f0a7209 */ /* 0x000fe20007810000 */
[----:B------:R-:W0:Y:S01]  /*cd10*/  MUFU.TANH R29, R29 ;  /* 0x0000001d001d7308 */ /* 0x000e220000002400 */
[----:B-1----:R-:W-:Y:S01]  /*cd20*/  FSEL R107, R28, -INF , P2 ;  /* 0xff8000001c6b7808 */ /* 0x002fe20001000000 */
[--C-:B------:R-:W-:Y:S01]  /*cd30*/  IMAD.MOV.U32 R102, RZ, RZ, R151.reuse ;  /* 0x000000ffff667224 */ /* 0x100fe200078e0097 */
[-C--:B------:R-:W-:Y:S01]  /*cd40*/  MOV R112, R151.reuse ;  /* 0x0000009700707202 */ /* 0x080fe20000000f00 */
[--C-:B------:R-:W-:Y:S01]  /*cd50*/  IMAD.MOV.U32 R98, RZ, RZ, R151.reuse ;  /* 0x000000ffff627224 */ /* 0x100fe200078e0097 */
[----:B------:R-:W-:Y:S01]  /*cd60*/  FMNMX.FTZ R10, R107, R10, !PT ;  /* 0x0000000a6b0a7209 */ /* 0x000fe20007810000 */
[--C-:B------:R-:W-:Y:S01]  /*cd70*/  IMAD.MOV.U32 R92, RZ, RZ, R151.reuse ;  /* 0x000000ffff5c7224 */ /* 0x100fe200078e0097 */
[----:B------:R-:W-:Y:S01]  /*cd80*/  MOV R106, R151 ;  /* 0x00000097006a7202 */ /* 0x000fe20000000f00 */
[----:B------:R-:W1:Y:S01]  /*cd90*/  MUFU.TANH R21, R21 ;  /* 0x0000001500157308 */ /* 0x000e620000002400 */
[----:B---3--:R-:W-:Y:S01]  /*cda0*/  FSEL R11, R12, -INF , P4 ;  /* 0xff8000000c0b7808 */ /* 0x008fe20002000000 */
[----:B------:R-:W-:Y:S01]  /*cdb0*/  IMAD.MOV.U32 R90, RZ, RZ, R151 ;  /* 0x000000ffff5a7224 */ /* 0x000fe200078e0097 */
[----:B------:R-:W-:-:S02]  /*cdc0*/  ISETP.GT.AND P4, PT, R37, 0x28, PT ;  /* 0x000000282500780c */ /* 0x000fc40003f84270 */
[-C--:B------:R-:W-:Y:S02]  /*cdd0*/  MOV R100, R151.reuse ;  /* 0x0000009700647202 */ /* 0x080fe40000000f00 */
[-C--:B------:R-:W-:Y:S01]  /*cde0*/  MOV R94, R151.reuse ;  /* 0x00000097005e7202 */ /* 0x080fe20000000f00 */
[----:B------:R-:W3:Y:S01]  /*cdf0*/  MUFU.TANH R44, R44 ;  /* 0x0000002c002c7308 */ /* 0x000ee20000002400 */
[----:B0-----:R-:W-:Y:S02]  /*ce00*/  FSEL R89, R29, -INF , P3 ;  /* 0xff8000001d597808 */ /* 0x001fe40001800000 */
[----:B------:R-:W-:Y:S02]  /*ce10*/  MOV R88, R151 ;  /* 0x0000009700587202 */ /* 0x000fe40000000f00 */
[----:B------:R-:W-:-:S03]  /*ce20*/  FMNMX.FTZ R10, R89, R10, !PT ;  /* 0x0000000a590a7209 */ /* 0x000fc60007810000 */
[----:B------:R-:W0:Y:S01]  /*ce30*/  MUFU.TANH R20, R20 ;  /* 0x0000001400147308 */ /* 0x000e220000002400 */
[----:B-1----:R-:W-:Y:S02]  /*ce40*/  FSEL R21, R21, -INF , P5 ;  /* 0xff80000015157808 */ /* 0x002fe40002800000 */
[----:B------:R-:W-:-:S05]  /*ce50*/  ISETP.GT.AND P5, PT, R37, 0x29, PT ;  /* 0x000000292500780c */ /* 0x000fca0003fa4270 */
[----:B------:R-:W1:Y:S01]  /*ce60*/  MUFU.TANH R32, R32 ;  /* 0x0000002000207308 */ /* 0x000e620000002400 */
[----:B---3--:R-:W-:-:S04]  /*ce70*/  FSEL R105, R44, -INF , P4 ;  /* 0xff8000002c697808 */ /* 0x008fc80002000000 */
[----:B------:R-:W-:-:S03]  /*ce80*/  FMNMX.FTZ R10, R105, R10, !PT ;  /* 0x0000000a690a7209 */ /* 0x000fc60007810000 */
[----:B------:R-:W3:Y:S01]  /*ce90*/  MUFU.TANH R27, R27 ;  /* 0x0000001b001b7308 */ /* 0x000ee20000002400 */
[----:B0-----:R-:W-:Y:S02]  /*cea0*/  FSEL R15, R20, -INF , P1 ;  /* 0xff800000140f7808 */ /* 0x001fe40000800000 */
[----:B------:R-:W-:-:S05]  /*ceb0*/  ISETP.GT.AND P1, PT, R37, 0x30, PT ;  /* 0x000000302500780c */ /* 0x000fca0003f24270 */
[----:B------:R-:W0:Y:S01]  /*cec0*/  MUFU.TANH R48, R48 ;  /* 0x0000003000307308 */ /* 0x000e220000002400 */
[----:B-1----:R-:W-:-:S04]  /*ced0*/  FSEL R93, R32, -INF , P5 ;  /* 0xff800000205d7808 */ /* 0x002fc80002800000 */
[----:B------:R-:W-:-:S03]  /*cee0*/  FMNMX.FTZ R10, R93, R10, !PT ;  /* 0x0000000a5d0a7209 */ /* 0x000fc60007810000 */
[----:B------:R-:W1:Y:S01]  /*cef0*/  MUFU.TANH R26, R26 ;  /* 0x0000001a001a7308 */ /* 0x000e620000002400 */
[----:B---3--:R-:W-:Y:S02]  /*cf00*/  FSEL R27, R27, -INF , P2 ;  /* 0xff8000001b1b7808 */ /* 0x008fe40001000000 */
[----:B------:R-:W-:-:S05]  /*cf10*/  ISETP.GT.AND P2, PT, R37, 0x31, PT ;  /* 0x000000312500780c */ /* 0x000fca0003f44270 */
[----:B------:R-:W3:Y:S01]  /*cf20*/  MUFU.TANH R49, R49 ;  /* 0x0000003100317308 */ /* 0x000ee20000002400 */
[----:B0-----:R-:W-:-:S04]  /*cf30*/  FSEL R103, R48, -INF , P1 ;  /* 0xff80000030677808 */ /* 0x001fc80000800000 */
        /* <DEDUP_REMOVED lines=10> */
[----:B------:R-:W-:Y:S01]  /*cfe0*/  MUFU.TANH R53, R53 ;  /* 0x0000003500357308 */ /* 0x000fe20000002400 */
[----:B-1----:R-:W-:-:S04]  /*cff0*/  FSEL R101, R52, -INF , P3 ;  /* 0xff80000034657808 */ /* 0x002fc80001800000 */
[----:B------:R-:W-:-:S03]  /*d000*/  FMNMX.FTZ R10, R101, R10, !PT ;  /* 0x0000000a650a7209 */ /* 0x000fc60007810000 */
[----:B------:R-:W0:Y:S01]  /*d010*/  MUFU.TANH R34, R34 ;  /* 0x0000002200227308 */ /* 0x000e220000002400 */
[----:B---3--:R-:W-:Y:S02]  /*d020*/  FSEL R29, R30, -INF , P5 ;  /* 0xff8000001e1d7808 */ /* 0x008fe40002800000 */
[----:B------:R-:W-:-:S05]  /*d030*/  ISETP.GT.AND P5, PT, R37, 0x40, PT ;  /* 0x000000402500780c */ /* 0x000fca0003fa4270 */
[----:B------:R-:W-:Y:S08]  /*d040*/  MUFU.TANH R56, R56 ;  /* 0x0000003800387308 */ /* 0x000ff00000002400 */
[----:B------:R-:W1:Y:S01]  /*d050*/  MUFU.TANH R33, R33 ;  /* 0x0000002100217308 */ /* 0x000e620000002400 */
[----:B0-----:R-:W-:Y:S02]  /*d060*/  FSEL R35, R34, -INF , P1 ;  /* 0xff80000022237808 */ /* 0x001fe40000800000 */
[----:B------:R-:W-:-:S05]  /*d070*/  ISETP.GT.AND P1, PT, R37, 0x41, PT ;  /* 0x000000412500780c */ /* 0x000fca0003f24270 */
[----:B------:R-:W0:Y:S08]  /*d080*/  MUFU.TANH R57, R57 ;  /* 0x0000003900397308 */ /* 0x000e300000002400 */
[----:B------:R-:W3:Y:S01]  /*d090*/  MUFU.TANH R39, R39 ;  /* 0x0000002700277308 */ /* 0x000ee20000002400 */
[----:B-1----:R-:W-:Y:S02]  /*d0a0*/  FSEL R33, R33, -INF , P2 ;  /* 0xff80000021217808 */ /* 0x002fe40001000000 */
[----:B------:R-:W-:-:S05]  /*d0b0*/  ISETP.GT.AND P2, PT, R37, 0x48, PT ;  /* 0x000000482500780c */ /* 0x000fca0003f44270 */
[----:B------:R-:W-:Y:S01]  /*d0c0*/  MUFU.TANH R60, R60 ;  /* 0x0000003c003c7308 */ /* 0x000fe20000002400 */
[----:B0-----:R-:W-:-:S07]  /*d0d0*/  FSEL R49, R57, -INF , P1 ;  /* 0xff80000039317808 */ /* 0x001fce0000800000 */
[----:B------:R-:W0:Y:S01]  /*d0e0*/  MUFU.TANH R41, R41 ;  /* 0x0000002900297308 */ /* 0x000e220000002400 */
[----:B---3--:R-:W-:Y:S02]  /*d0f0*/  FSEL R39, R39, -INF , P3 ;  /* 0xff80000027277808 */ /* 0x008fe40001800000 */
[----:B------:R-:W-:-:S05]  /*d100*/  ISETP.GT.AND P3, PT, R37, 0x49, PT ;  /* 0x000000492500780c */ /* 0x000fca0003f64270 */
[----:B------:R-:W-:Y:S08]  /*d110*/  MUFU.TANH R61, R61 ;  /* 0x0000003d003d7308 */ /* 0x000ff00000002400 */
[----:B------:R1:W-:Y:S01]  /*d120*/  MUFU.TANH R131, R85 ;  /* 0x0000005500837308 */ /* 0x0003e20000002400 */
[----:B0-----:R-:W-:-:S07]  /*d130*/  FSEL R41, R41, -INF , P4 ;  /* 0xff80000029297808 */ /* 0x001fce0002000000 */
[----:B------:R-:W0:Y:S01]  /*d140*/  MUFU.TANH R43, R43 ;  /* 0x0000002b002b7308 */ /* 0x000e220000002400 */
[----:B-1----:R-:W-:Y:S02]  /*d150*/  FSEL R85, R53, -INF , P4 ;  /* 0xff80000035557808 */ /* 0x002fe40002000000 */
[----:B------:R-:W-:Y:S02]  /*d160*/  ISETP.GT.AND P4, PT, R37, 0x50, PT ;  /* 0x000000502500780c */ /* 0x000fe40003f84270 */
[----:B------:R-:W-:-:S03]  /*d170*/  FMNMX.FTZ R10, R85, R10, !PT ;  /* 0x0000000a550a7209 */ /* 0x000fc60007810000 */
[----:B------:R-:W-:Y:S08]  /*d180*/  MUFU.TANH R64, R64 ;  /* 0x0000004000407308 */ /* 0x000ff00000002400 */
[----:B------:R1:W-:Y:S01]  /*d190*/  MUFU.TANH R59, R71 ;  /* 0x00000047003b7308 */ /* 0x0003e20000002400 */
[----:B0-----:R-:W-:-:S07]  /*d1a0*/  FSEL R43, R43, -INF , P5 ;  /* 0xff8000002b2b7808 */ /* 0x001fce0002800000 */
[----:B------:R-:W0:Y:S01]  /*d1b0*/  MUFU.TANH R45, R45 ;  /* 0x0000002d002d7308 */ /* 0x000e220000002400 */
[----:B-1----:R-:W-:Y:S02]  /*d1c0*/  FSEL R71, R56, -INF , P5 ;  /* 0xff80000038477808 */ /* 0x002fe40002800000 */
[----:B------:R-:W-:Y:S02]  /*d1d0*/  ISETP.GT.AND P5, PT, R37, 0x51, PT ;  /* 0x000000512500780c */ /* 0x000fe40003fa4270 */
[----:B------:R-:W-:-:S03]  /*d1e0*/  FMNMX.FTZ R10, R71, R10, !PT ;  /* 0x0000000a470a7209 */ /* 0x000fc60007810000 */
[----:B------:R-:W1:Y:S01]  /*d1f0*/  MUFU.TANH R65, R65 ;  /* 0x0000004100417308 */ /* 0x000e620000002400 */
[----:B------:R-:W-:-:S07]  /*d200*/  FMNMX.FTZ R10, R49, R10, !PT ;  /* 0x0000000a310a7209 */ /* 0x000fce0007810000 */
[----:B------:R-:W3:Y:S01]  /*d210*/  MUFU.TANH R47, R62 ;  /* 0x0000003e002f7308 */ /* 0x000ee20000002400 */
[----:B0-----:R-:W-:Y:S02]  /*d220*/  FSEL R45, R45, -INF , P1 ;  /* 0xff8000002d2d7808 */ /* 0x001fe40000800000 */
[----:B------:R-:W-:-:S05]  /*d230*/  ISETP.GT.AND P1, PT, R37, 0x58, PT ;  /* 0x000000582500780c */ /* 0x000fca0003f24270 */
[----:B------:R0:W4:Y:S01]  /*d240*/  MUFU.TANH R36, R67 ;  /* 0x0000004300247308 */ /* 0x0001220000002400 */
[----:B-1----:R-:W-:-:S07]  /*d250*/  FSEL R99, R65, -INF , P5 ;  /* 0xff80000041637808 */ /* 0x002fce0002800000 */
[----:B------:R-:W1:Y:S01]  /*d260*/  MUFU.TANH R68, R68 ;  /* 0x0000004400447308 */ /* 0x000e620000002400 */
[----:B0-----:R-:W-:Y:S02]  /*d270*/  FSEL R67, R60, -INF , P2 ;  /* 0xff8000003c437808 */ /* 0x001fe40001000000 */
[----:B---3--:R-:W-:Y:S02]  /*d280*/  FSEL R47, R47, -INF , P2 ;  /* 0xff8000002f2f7808 */ /* 0x008fe40001000000 */
[----:B------:R-:W-:Y:S02]  /*d290*/  FMNMX.FTZ R10, R67, R10, !PT ;  /* 0x0000000a430a7209 */ /* 0x000fe40007810000 */
[----:B------:R-:W-:Y:S01]  /*d2a0*/  ISETP.GT.AND P2, PT, R37, 0x59, PT ;  /* 0x000000592500780c */ /* 0x000fe20003f44270 */
[----:B------:R-:W0:Y:S01]  /*d2b0*/  MUFU.TANH R51, R63 ;  /* 0x0000003f00337308 */ /* 0x000e220000002400 */
[----:B----4-:R-:W-:Y:S02]  /*d2c0*/  FSEL R57, R36, -INF , P5 ;  /* 0xff80000024397808 */ /* 0x010fe40002800000 */
[----:B------:R-:W-:-:S02]  /*d2d0*/  FSEL R115, R115, -INF , P2 ;  /* 0xff80000073737808 */ /* 0x000fc40001000000 */
[----:B------:R-:W-:Y:S02]  /*d2e0*/  ISETP.GT.AND P5, PT, R37, 0x68, PT ;  /* 0x000000682500780c */ /* 0x000fe40003fa4270 */
[----:B------:R-:W-:Y:S01]  /*d2f0*/  FSEL R59, R59, -INF , P2 ;  /* 0xff8000003b3b7808 */ /* 0x000fe20001000000 */
[----:B------:R3:W-:Y:S01]  /*d300*/  MUFU.TANH R119, R73 ;  /* 0x0000004900777308 */ /* 0x0007e20000002400 */
[----:B-1----:R-:W-:Y:S02]  /*d310*/  FSEL R113, R68, -INF , P1 ;  /* 0xff80000044717808 */ /* 0x002fe40000800000 */
[----:B------:R-:W-:-:S05]  /*d320*/  ISETP.GT.AND P2, PT, R37, 0x70, PT ;  /* 0x000000702500780c */ /* 0x000fca0003f44270 */
[----:B------:R-:W1:Y:S01]  /*d330*/  MUFU.TANH R66, R66 ;  /* 0x0000004200427308 */ /* 0x000e620000002400 */
[----:B---3--:R-:W-:Y:S02]  /*d340*/  FSEL R73, R61, -INF , P3 ;  /* 0xff8000003d497808 */ /* 0x008fe40001800000 */
[----:B0-----:R-:W-:Y:S02]  /*d350*/  FSEL R51, R51, -INF , P3 ;  /* 0xff80000033337808 */ /* 0x001fe40001800000 */
[----:B------:R-:W-:Y:S02]  /*d360*/  FMNMX.FTZ R10, R73, R10, !PT ;  /* 0x0000000a490a7209 */ /* 0x000fe40007810000 */
[----:B------:R-:W-:Y:S01]  /*d370*/  ISETP.GT.AND P3, PT, R37, 0x60, PT ;  /* 0x000000602500780c */ /* 0x000fe20003f64270 */
[----:B------:R-:W0:Y:S08]  /*d380*/  MUFU.TANH R72, R72 ;  /* 0x0000004800487308 */ /* 0x000e300000002400 */
[----:B------:R3:W4:Y:S01]  /*d390*/  MUFU.TANH R63, R75 ;  /* 0x0000004b003f7308 */ /* 0x0007220000002400 */
[----:B-1----:R-:W-:-:S07]  /*d3a0*/  FSEL R53, R66, -INF , P4 ;  /* 0xff80000042357808 */ /* 0x002fce0002000000 */
[----:B------:R-:W1:Y:S01]  /*d3b0*/  MUFU.TANH R55, R70 ;  /* 0x0000004600377308 */ /* 0x000e620000002400 */
[----:B---3--:R-:W-:Y:S02]  /*d3c0*/  FSEL R75, R64, -INF , P4 ;  /* 0xff800000404b7808 */ /* 0x008fe40002000000 */
[----:B------:R-:W-:Y:S02]  /*d3d0*/  ISETP.GT.AND P4, PT, R37, 0x61, PT ;  /* 0x000000612500780c */ /* 0x000fe40003f84270 */
[----:B------:R-:W-:Y:S02]  /*d3e0*/  FMNMX.FTZ R10, R75, R10, !PT ;  /* 0x0000000a4b0a7209 */ /* 0x000fe40007810000 */
[----:B0-----:R-:W-:Y:S01]  /*d3f0*/  FSEL R117, R72, -INF , P3 ;  /* 0xff80000048757808 */ /* 0x001fe20001800000 */
[----:B------:R-:W0:Y:S01]  /*d400*/  MUFU.TANH R76, R76 ;  /* 0x0000004c004c7308 */ /* 0x000e220000002400 */
[----:B------:R-:W-:Y:S02]  /*d410*/  FMNMX.FTZ R10, R99, R10, !PT ;  /* 0x0000000a630a7209 */ /* 0x000fe40007810000 */
[----:B------:R-:W-:-:S02]  /*d420*/  FSEL R119, R119, -INF , P4 ;  /* 0xff80000077777808 */ /* 0x000fc40002000000 */
[----:B------:R-:W-:Y:S02]  /*d430*/  FMNMX.FTZ R10, R113, R10, !PT ;  /* 0x0000000a710a7209 */ /* 0x000fe40007810000 */
[----:B----4-:R-:W-:Y:S01]  /*d440*/  FSEL R63, R63, -INF , P4 ;  /* 0xff8000003f3f7808 */ /* 0x010fe20002000000 */
[----:B------:R-:W3:Y:S01]  /*d450*/  MUFU.TANH R74, R74 ;  /* 0x0000004a004a7308 */ /* 0x000ee20000002400 */
[----:B------:R-:W-:Y:S02]  /*d460*/  FMNMX.FTZ R10, R115, R10, !PT ;  /* 0x0000000a730a7209 */ /* 0x000fe40007810000 */
[----:B-1----:R-:W-:Y:S02]  /*d470*/  FSEL R55, R55, -INF , P1 ;  /* 0xff80000037377808 */ /* 0x002fe40000800000 */
[----:B------:R-:W-:Y:S02]  /*d480*/  FMNMX.FTZ R10, R117, R10, !PT ;  /* 0x0000000a750a7209 */ /* 0x000fe40007810000 */
[----:B------:R-:W-:Y:S01]  /*d490*/  ISETP.GT.AND P1, PT, R37, 0x69, PT ;  /* 0x000000692500780c */ /* 0x000fe20003f24270 */
[----:B------:R-:W1:Y:S01]  /*d4a0*/  MUFU.TANH R80, R80 ;  /* 0x0000005000507308 */ /* 0x000e620000002400 */
[----:B0-----:R-:W-:-:S02]  /*d4b0*/  FSEL R121, R76, -INF , P5 ;  /* 0xff8000004c797808 */ /* 0x001fc40002800000 */
[----:B------:R-:W-:Y:S02]  /*d4c0*/  FMNMX.FTZ R10, R119, R10, !PT ;  /* 0x0000000a770a7209 */ /* 0x000fe40007810000 */
[----:B------:R-:W-:Y:S02]  /*d4d0*/  FSEL R123, R123, -INF , P1 ;  /* 0xff8000007b7b7808 */ /* 0x000fe40000800000 */
[----:B------:R-:W-:Y:S01]  /*d4e0*/  FMNMX.FTZ R10, R121, R10, !PT ;  /* 0x0000000a790a7209 */ /* 0x000fe20007810000 */
[----:B------:R-:W0:Y:S01]  /*d4f0*/  MUFU.TANH R78, R78 ;  /* 0x0000004e004e7308 */ /* 0x000e220000002400 */
[----:B---3--:R-:W-:Y:S02]  /*d500*/  FSEL R61, R74, -INF , P3 ;  /* 0xff8000004a3d7808 */ /* 0x008fe40001800000 */
[----:B------:R-:W-:Y:S02]  /*d510*/  ISETP.GT.AND P3, PT, R37, 0x71, PT ;  /* 0x000000712500780c */ /* 0x000fe40003f64270 */
[----:B------:R-:W-:-:S02]  /*d520*/  FMNMX.FTZ R10, R123, R10, !PT ;  /* 0x0000000a7b0a7209 */ /* 0x000fc40007810000 */
[----:B------:R-:W-:Y:S01]  /*d530*/  ISETP.GT.AND P4, PT, R37, 0x78, PT ;  /* 0x000000782500780c */ /* 0x000fe20003f84270 */
[----:B------:R-:W3:Y:S01]  /*d540*/  MUFU.TANH R84, R84 ;  /* 0x0000005400547308 */ /* 0x000ee20000002400 */
[----:B-1----:R-:W-:Y:S02]  /*d550*/  FSEL R125, R80, -INF , P2 ;  /* 0xff800000507d7808 */ /* 0x002fe40001000000 */
[----:B------:R-:W-:Y:S02]  /*d560*/  FSEL R127, R127, -INF , P3 ;  /* 0xff8000007f7f7808 */ /* 0x000fe40001800000 */
[----:B------:R-:W-:-:S03]  /*d570*/  FMNMX.FTZ R10, R125, R10, !PT ;  /* 0x0000000a7d0a7209 */ /* 0x000fc60007810000 */
[----:B------:R-:W-:Y:S01]  /*d580*/  MUFU.TANH R82, R82 ;  /* 0x0000005200527308 */ /* 0x000fe20000002400 */
[----:B0-----:R-:W-:Y:S02]  /*d590*/  FSEL R65, R78, -INF , P5 ;  /* 0xff8000004e417808 */ /* 0x001fe40002800000 */
[----:B------:R-:W-:Y:S02]  /*d5a0*/  ISETP.GT.AND P5, PT, R37, 0x79, PT ;  /* 0x000000792500780c */ /* 0x000fe40003fa4270 */
[----:B------:R-:W-:Y:S02]  /*d5b0*/  FMNMX.FTZ R10, R127, R10, !PT ;  /* 0x0000000a7f0a7209 */ /* 0x000fe40007810000 */
[----:B------:R-:W-:Y:S01]  /*d5c0*/  FSEL R131, R131, -INF , P5 ;  /* 0xff80000083837808 */ /* 0x000fe20002800000 */
[----:B------:R-:W-:Y:S01]  /*d5d0*/  MUFU.TANH R86, R86 ;  /* 0x0000005600567308 */ /* 0x000fe20000002400 */
[----:B---3--:R-:W-:-:S04]  /*d5e0*/  FSEL R129, R84, -INF , P4 ;  /* 0xff80000054817808 */ /* 0x008fc80002000000 */
[----:B------:R-:W-:-:S04]  /*d5f0*/  FMNMX.FTZ R10, R129, R10, !PT ;  /* 0x0000000a810a7209 */ /* 0x000fc80007810000 */
[----:B------:R-:W-:Y:S02]  /*d600*/  FMNMX.FTZ R12, R131, R10, !PT ;  /* 0x0000000a830c7209 */ /* 0x000fe40007810000 */
[----:B------:R0:W1:Y:S03]  /*d610*/  MUFU.TANH R10, R79 ;  /* 0x0000004f000a7308 */ /* 0x0000660000002400 */
[----:B------:R-:W3:Y:S02]  /*d620*/  SHFL.BFLY PT, R37, R12, 0x2, 0x1f ;  /* 0x0c401f000c257f89 */ /* 0x000ee400000e0000 */
[----:B---3--:R-:W-:-:S03]  /*d630*/  FMNMX.FTZ R14, R12, R37, !PT ;  /* 0x000000250c0e7209 */ /* 0x008fc60007810000 */
[----:B------:R-:W3:Y:S02]  /*d640*/  MUFU.TANH R12, R83 ;  /* 0x00000053000c7308 */ /* 0x000ee40000002400 */
[----:B------:R-:W4:Y:S02]  /*d650*/  SHFL.BFLY PT, R37, R14, 0x1, 0x1f ;  /* 0x0c201f000e257f89 */ /* 0x000f2400000e0000 */
[----:B----4-:R-:W-:-:S04]  /*d660*/  FMNMX.FTZ R37, R14, R37, !PT ;  /* 0x000000250e257209 */ /* 0x010fc80007810000 */
[----:B------:R4:W5:Y:S01]  /*d670*/  MUFU.TANH R14, R87 ;  /* 0x00000057000e7308 */ /* 0x0009620000002400 */
[C---:B------:R-:W-:Y:S01]  /*d680*/  FSETP.NEU.FTZ.AND P6, PT, R37.reuse, -INF , PT ;  /* 0xff8000002500780b */ /* 0x040fe20003fdd000 */
[----:B------:R-:W-:-:S05]  /*d690*/  FMUL.FTZ R8, R37, R38 ;  /* 0x0000002625087220 */ /* 0x000fca0000410000 */
[----:B------:R-:W-:-:S05]  /*d6a0*/  FSEL R8, R8, RZ, P6 ;  /* 0x000000ff08087208 */ /* 0x000fca0003000000 */
[--C-:B------:R-:W-:Y:S01]  /*d6b0*/  FFMA.FTZ R160, R6, R38, -R8.reuse ;  /* 0x0000002606a07223 */ /* 0x100fe20000010808 */
[----:B------:R-:W-:Y:S01]  /*d6c0*/  FMNMX.FTZ R6, R5, R4, !PT ;  /* 0x0000000405067209 */ /* 0x000fe20007810000 */
[-CC-:B0-----:R-:W-:Y:S01]  /*d6d0*/  FFMA.FTZ R79, R91, R38.reuse, -R8.reuse ;  /* 0x000000265b4f7223 */ /* 0x181fe20000010808 */
[----:B-1----:R-:W-:Y:S01]  /*d6e0*/  FSEL R91, R10, -INF , P1 ;  /* 0xff8000000a5b7808 */ /* 0x002fe20000800000 */
[--C-:B----4-:R-:W-:Y:S01]  /*d6f0*/  FFMA.FTZ R87, R93, R38, -R8.reuse ;  /* 0x000000265d577223 */ /* 0x110fe20000010808 */
[----:B------:R-:W-:Y:S01]  /*d700*/  FMNMX.FTZ R6, R9, R6, !PT ;  /* 0x0000000609067209 */ /* 0x000fe20007810000 */
[-CC-:B------:R-:W-:Y:S01]  /*d710*/  FFMA.FTZ R162, R77, R38.reuse, -R8.reuse ;  /* 0x000000264da27223 */ /* 0x180fe20000010808 */
[----:B------:R-:W-:Y:S01]  /*d720*/  FSEL R93, R82, -INF , P2 ;  /* 0xff800000525d7808 */ /* 0x000fe20001000000 */
[--C-:B------:R-:W-:Y:S01]  /*d730*/  FFMA.FTZ R77, R81, R38, -R8.reuse ;  /* 0x00000026514d7223 */ /* 0x100fe20000010808 */
[----:B------:R-:W-:Y:S01]  /*d740*/  FMNMX.FTZ R6, R7, R6, !PT ;  /* 0x0000000607067209 */ /* 0x000fe20007810000 */
[-CC-:B------:R-:W-:Y:S01]  /*d750*/  FFMA.FTZ R81, R95, R38.reuse, -R8.reuse ;  /* 0x000000265f517223 */ /* 0x180fe20000010808 */
[----:B---3--:R-:W-:Y:S01]  /*d760*/  FSEL R95, R12, -INF , P3 ;  /* 0xff8000000c5f7808 */ /* 0x008fe20001800000 */
[--C-:B------:R-:W-:Y:S01]  /*d770*/  FFMA.FTZ R83, R89, R38, -R8.reuse ;  /* 0x0000002659537223 */ /* 0x100fe20000010808 */
[----:B------:R-:W-:Y:S01]  /*d780*/  FMNMX.FTZ R6, R13, R6, !PT ;  /* 0x000000060d067209 */ /* 0x000fe20007810000 */
[-CC-:B------:R-:W-:Y:S01]  /*d790*/  FFMA.FTZ R89, R97, R38.reuse, -R8.reuse ;  /* 0x0000002661597223 */ /* 0x180fe20000010808 */
[----:B------:R-:W-:Y:S01]  /*d7a0*/  FSEL R97, R86, -INF , P4 ;  /* 0xff80000056617808 */ /* 0x000fe20002000000 */
[--C-:B------:R-:W-:Y:S01]  /*d7b0*/  FFMA.FTZ R174, R101, R38, -R8.reuse ;  /* 0x0000002665ae7223 */ /* 0x100fe20000010808 */
[----:B------:R-:W-:Y:S01]  /*d7c0*/  FMNMX.FTZ R6, R11, R6, !PT ;  /* 0x000000060b067209 */ /* 0x000fe20007810000 */
[-CC-:B------:R-:W-:Y:S01]  /*d7d0*/  FFMA.FTZ R176, R71, R38.reuse, -R8.reuse ;  /* 0x0000002647b07223 */ /* 0x180fe20000010808 */
[----:B-----5:R-:W-:Y:S01]  /*d7e0*/  FSEL R101, R14, -INF , P5 ;  /* 0xff8000000e657808 */ /* 0x020fe20002800000 */
[--C-:B------:R-:W-:Y:S01]  /*d7f0*/  FFMA.FTZ R71, R49, R38, -R8.reuse ;  /* 0x0000002631477223 */ /* 0x100fe20000010808 */
[----:B------:R-:W-:Y:S01]  /*d800*/  FMNMX.FTZ R6, R21, R6, !PT ;  /* 0x0000000615067209 */ /* 0x000fe20007810000 */
[-CC-:B------:R-:W-:Y:S01]  /*d810*/  FFMA.FTZ R69, R69, R38.reuse, -R8.reuse ;  /* 0x0000002645457223 */ /* 0x180fe20000010808 */
[----:B------:R-:W-:Y:S01]  /*d820*/  MUFU.EX2 R160, R160 ;  /* 0x000000a000a07308 */ /* 0x000fe20000000800 */
[--C-:B------:R-:W-:Y:S01]  /*d830*/  FFMA.FTZ R178, R67, R38, -R8.reuse ;  /* 0x0000002643b27223 */ /* 0x100fe20000010808 */
[----:B------:R-:W-:Y:S01]  /*d840*/  FMNMX.FTZ R6, R15, R6, !PT ;  /* 0x000000060f067209 */ /* 0x000fe20007810000 */
[-CC-:B------:R-:W-:Y:S01]  /*d850*/  FFMA.FTZ R67, R73, R38.reuse, -R8.reuse ;  /* 0x0000002649437223 */ /* 0x180fe20000010808 */
[-CC-:B------:R-:W-:Y:S01]  /*d860*/  FFMA.FTZ R168, R107, R38.reuse, -R8.reuse ;  /* 0x000000266ba87223 */ /* 0x180fe20000010808 */
[--C-:B------:R-:W-:Y:S01]  /*d870*/  FFMA.FTZ R170, R105, R38, -R8.reuse ;  /* 0x0000002669aa7223 */ /* 0x100fe20000010808 */
[----:B------:R-:W-:Y:S01]  /*d880*/  FMNMX.FTZ R6, R27, R6, !PT ;  /* 0x000000061b067209 */ /* 0x000fe20007810000 */
[-CC-:B------:R-:W-:Y:S01]  /*d890*/  FFMA.FTZ R172, R103, R38.reuse, -R8.reuse ;  /* 0x0000002667ac7223 */ /* 0x180fe20000010808 */
[----:B------:R-:W0:Y:S01]  /*d8a0*/  MUFU.EX2 R69, R69 ;  /* 0x0000004500457308 */ /* 0x000e220000000800 */
[--C-:B------:R-:W-:Y:S01]  /*d8b0*/  FFMA.FTZ R180, R75, R38, -R8.reuse ;  /* 0x000000264bb47223 */ /* 0x100fe20000010808 */
[----:B------:R-:W-:Y:S01]  /*d8c0*/  FMNMX.FTZ R6, R25, R6, !PT ;  /* 0x0000000619067209 */ /* 0x000fe20007810000 */
[-CC-:B------:R-:W-:Y:S01]  /*d8d0*/  FFMA.FTZ R73, R99, R38.reuse, -R8.reuse ;  /* 0x0000002663497223 */ /* 0x180fe20000010808 */
[-CC-:B------:R-:W-:Y:S01]  /*d8e0*/  FFMA.FTZ R164, R111, R38.reuse, -R8.reuse ;  /* 0x000000266fa47223 */ /* 0x180fe20000010808 */
[--C-:B------:R-:W-:Y:S01]  /*d8f0*/  FFMA.FTZ R166, R109, R38, -R8.reuse ;  /* 0x000000266da67223 */ /* 0x100fe20000010808 */
[----:B------:R-:W-:Y:S01]  /*d900*/  FMNMX.FTZ R6, R31, R6, !PT ;  /* 0x000000061f067209 */ /* 0x000fe20007810000 */
[-CC-:B------:R-:W-:Y:S01]  /*d910*/  FFMA.FTZ R85, R85, R38.reuse, -R8.reuse ;  /* 0x0000002655557223 */ /* 0x180fe20000010808 */
[----:B------:R-:W1:Y:S01]  /*d920*/  MUFU.EX2 R162, R162 ;  /* 0x000000a200a27308 */ /* 0x000e620000000800 */
[--C-:B------:R-:W-:Y:S01]  /*d930*/  FFMA.FTZ R182, R113, R38, -R8.reuse ;  /* 0x0000002671b67223 */ /* 0x100fe20000010808 */
[----:B------:R-:W-:Y:S01]  /*d940*/  FMNMX.FTZ R6, R29, R6, !PT ;  /* 0x000000061d067209 */ /* 0x000fe20007810000 */
[-CC-:B------:R-:W-:Y:S01]  /*d950*/  FFMA.FTZ R75, R115, R38.reuse, -R8.reuse ;  /* 0x00000026734b7223 */ /* 0x180fe20000010808 */
[-CC-:B------:R-:W-:Y:S01]  /*d960*/  FFMA.FTZ R184, R117, R38.reuse, -R8.reuse ;  /* 0x0000002675b87223 */ /* 0x180fe20000010808 */
        /* <DEDUP_REMOVED lines=8> */
[----:B------:R-:W-:Y:S01]  /*d9f0*/  FFMA.FTZ R107, R131, R38, -R8 ;  /* 0x00000026836b7223 */ /* 0x000fe20000010808 */
[----:B------:R-:W-:Y:S01]  /*da00*/  FMNMX.FTZ R6, R39, R6, !PT ;  /* 0x0000000627067209 */ /* 0x000fe20007810000 */
[----:B------:R-:W3:Y:S01]  /*da10*/  MUFU.EX2 R77, R77 ;  /* 0x0000004d004d7308 */ /* 0x000ee20000000800 */
        /* <DEDUP_REMOVED lines=14> */
[----:B------:R-:W-:Y:S01]  /*db00*/  MOV R109, R151 ;  /* 0x00000097006d7202 */ /* 0x000fe20000000f00 */
[----:B------:R-:W-:Y:S01]  /*db10*/  IMAD.MOV.U32 R111, RZ, RZ, R151 ;  /* 0x000000ffff6f7224 */ /* 0x000fe200078e0097 */
[----:B------:R-:W-:Y:S01]  /*db20*/  FMNMX.FTZ R6, R47, R6, !PT ;  /* 0x000000062f067209 */ /* 0x000fe20007810000 */
[----:B------:R-:W5:Y:S03]  /*db30*/  MUFU.EX2 R79, R79 ;  /* 0x0000004f004f7308 */ /* 0x000f660000000800 */
[----:B------:R-:W-:-:S04]  /*db40*/  FMNMX.FTZ R6, R51, R6, !PT ;  /* 0x0000000633067209 */ /* 0x000fc80007810000 */
[----:B------:R-:W-:Y:S01]  /*db50*/  FMNMX.FTZ R6, R53, R6, !PT ;  /* 0x0000000635067209 */ /* 0x000fe20007810000 */
[----:B------:R-:W2:Y:S03]  /*db60*/  MUFU.EX2 R166, R166 ;  /* 0x000000a600a67308 */ /* 0x000ea60000000800 */
[----:B------:R-:W-:-:S04]  /*db70*/  FMNMX.FTZ R6, R57, R6, !PT ;  /* 0x0000000639067209 */ /* 0x000fc80007810000 */
[----:B------:R-:W-:Y:S01]  /*db80*/  FMNMX.FTZ R6, R55, R6, !PT ;  /* 0x0000000637067209 */ /* 0x000fe20007810000 */
[----:B------:R-:W2:Y:S03]  /*db90*/  MUFU.EX2 R81, R81 ;  /* 0x0000005100517308 */ /* 0x000ea60000000800 */
        /* <DEDUP_REMOVED lines=13> */
[----:B------:R-:W0:Y:S01]  /*dc70*/  SHFL.BFLY PT, R49, R6, 0x2, 0x1f ;  /* 0x0c401f0006317f89 */ /* 0x000e2200000e0000 */
        /* <DEDUP_REMOVED lines=8> */
[----:B------:R-:W-:Y:S01]  /*dd00*/  MUFU.EX2 R178, R178 ;  /* 0x000000b200b27308 */ /* 0x000fe20000000800 */
[----:B0-----:R-:W-:-:S04]  /*dd10*/  FMNMX.FTZ R49, R10, R49, !PT ;  /* 0x000000310a317209 */ /* 0x001fc80007810000 */
[C---:B------:R-:W-:Y:S01]  /*dd20*/  FSETP.NEU.FTZ.AND P1, PT, R49.reuse, -INF , PT ;  /* 0xff8000003100780b */ /* 0x040fe20003f3d000 */
[-C--:B------:R-:W-:Y:S02]  /*dd30*/  FMUL.FTZ R6, R49, R38.reuse ;  /* 0x0000002631067220 */ /* 0x080fe40000410000 */
[----:B------:R-:W-:Y:S03]  /*dd40*/  MUFU.EX2 R67, R67 ;  /* 0x0000004300437308 */ /* 0x000fe60000000800 */
[----:B------:R-:W-:Y:S02]  /*dd50*/  FSEL R8, R6, RZ, P1 ;  /* 0x000000ff06087208 */ /* 0x000fe40000800000 */
[----:B------:R-:W-:Y:S01]  /*dd60*/  ISETP.GE.AND P1, PT, R96, 0x81, PT ;  /* 0x000000816000780c */ /* 0x000fe20003f26270 */
[----:B------:R-:W-:Y:S02]  /*dd70*/  IMAD.MOV.U32 R96, RZ, RZ, R151 ;  /* 0x000000ffff607224 */ /* 0x000fe400078e0097 */
[----:B------:R-:W-:Y:S01]  /*dd80*/  MUFU.EX2 R180, R180 ;  /* 0x000000b400b47308 */ /* 0x000fe20000000800 */
[-CC-:B------:R-:W-:Y:S01]  /*dd90*/  FFMA.FTZ R161, R5, R38.reuse, -R8.reuse ;  /* 0x0000002605a17223 */ /* 0x180fe20000010808 */
[-CC-:B------:R-:W-:Y:S01]  /*dda0*/  FFMA.FTZ R4, R4, R38.reuse, -R8.reuse ;  /* 0x0000002604047223 */ /* 0x180fe20000010808 */
[-CC-:B------:R-:W-:Y:S01]  /*ddb0*/  FFMA.FTZ R163, R9, R38.reuse, -R8.reuse ;  /* 0x0000002609a37223 */ /* 0x180fe20000010808 */
[----:B------:R-:W-:Y:S01]  /*ddc0*/  FADD.FTZ R5, R160, R69 ;  /* 0x00000045a0057221 */ /* 0x000fe20000010000 */
[-CC-:B------:R-:W-:Y:S01]  /*ddd0*/  FFMA.FTZ R6, R7, R38.reuse, -R8.reuse ;  /* 0x0000002607067223 */ /* 0x180fe20000010808 */
[-CC-:B------:R-:W-:Y:S01]  /*dde0*/  FFMA.FTZ R165, R13, R38.reuse, -R8.reuse ;  /* 0x000000260da57223 */ /* 0x180fe20000010808 */
[-CC-:B------:R-:W-:Y:S01]  /*ddf0*/  FFMA.FTZ R10, R11, R38.reuse, -R8.reuse ;  /* 0x000000260b0a7223 */ /* 0x180fe20000010808 */
[----:B------:R-:W-:Y:S01]  /*de00*/  MUFU.EX2 R161, R161 ;  /* 0x000000a100a17308 */ /* 0x000fe20000000800 */
[----:B-1----:R-:W-:Y:S01]  /*de10*/  FADD.FTZ R28, R162, R5 ;  /* 0x00000005a21c7221 */ /* 0x002fe20000010000 */
[-CC-:B------:R-:W-:Y:S01]  /*de20*/  FFMA.FTZ R167, R21, R38.reuse, -R8.reuse ;  /* 0x0000002615a77223 */ /* 0x180fe20000010808 */
[-CC-:B------:R-:W-:Y:S01]  /*de30*/  FFMA.FTZ R12, R15, R38.reuse, -R8.reuse ;  /* 0x000000260f0c7223 */ /* 0x180fe20000010808 */
[-C--:B------:R-:W-:Y:S01]  /*de40*/  FFMA.FTZ R169, R27, R38.reuse, -R8 ;  /* 0x000000261ba97223 */ /* 0x080fe20000010808 */
[----:B---3--:R-:W-:Y:S01]  /*de50*/  FADD.FTZ R5, R77, R28 ;  /* 0x0000001c4d057221 */ /* 0x008fe20000010000 */
[-CC-:B------:R-:W-:Y:S01]  /*de60*/  FFMA.FTZ R14, R25, R38.reuse, -R8.reuse ;  /* 0x00000026190e7223 */ /* 0x180fe20000010808 */
[-CC-:B------:R-:W-:Y:S01]  /*de70*/  FFMA.FTZ R171, R31, R38.reuse, -R8.reuse ;  /* 0x000000261fab7223 */ /* 0x180fe20000010808 */
[----:B------:R-:W0:Y:S01]  /*de80*/  MUFU.EX2 R4, R4 ;  /* 0x0000000400047308 */ /* 0x000e220000000800 */
[----:B----4-:R-:W-:Y:S01]  /*de90*/  FADD.FTZ R30, R164, R5 ;  /* 0x00000005a41e7221 */ /* 0x010fe20000010000 */
[-CC-:B------:R-:W-:Y:S01]  /*dea0*/  FFMA.FTZ R20, R29, R38.reuse, -R8.reuse ;  /* 0x000000261d147223 */ /* 0x180fe20000010808 */
[-CC-:B------:R-:W-:Y:S01]  /*deb0*/  FFMA.FTZ R173, R35, R38.reuse, -R8.reuse ;  /* 0x0000002623ad7223 */ /* 0x180fe20000010808 */
[-C--:B------:R-:W-:Y:S01]  /*dec0*/  FFMA.FTZ R24, R33, R38.reuse, -R8 ;  /* 0x0000002621187223 */ /* 0x080fe20000010808 */
[----:B-----5:R-:W-:Y:S01]  /*ded0*/  FADD.FTZ R5, R79, R30 ;  /* 0x0000001e4f057221 */ /* 0x020fe20000010000 */
[-CC-:B------:R-:W-:Y:S01]  /*dee0*/  FFMA.FTZ R175, R39, R38.reuse, -R8.reuse ;  /* 0x0000002627af7223 */ /* 0x180fe20000010808 */
[-CC-:B------:R-:W-:Y:S01]  /*def0*/  FFMA.FTZ R26, R41, R38.reuse, -R8.reuse ;  /* 0x00000026291a7223 */ /* 0x180fe20000010808 */
[----:B------:R-:W1:Y:S01]  /*df00*/  MUFU.EX2 R163, R163 ;  /* 0x000000a300a37308 */ /* 0x000e620000000800 */
[----:B--2---:R-:W-:Y:S01]  /*df10*/  FADD.FTZ R30, R166, R5 ;  /* 0x00000005a61e7221 */ /* 0x004fe20000010000 */
[-CC-:B------:R-:W-:Y:S01]  /*df20*/  FFMA.FTZ R177, R43, R38.reuse, -R8.reuse ;  /* 0x000000262bb17223 */ /* 0x180fe20000010808 */
[-CC-:B------:R-:W-:Y:S01]  /*df30*/  FFMA.FTZ R28, R45, R38.reuse, -R8.reuse ;  /* 0x000000262d1c7223 */ /* 0x180fe20000010808 */
[-C--:B------:R-:W-:Y:S01]  /*df40*/  FFMA.FTZ R179, R47, R38.reuse, -R8 ;  /* 0x000000262fb37223 */ /* 0x080fe20000010808 */
[----:B------:R-:W-:Y:S01]  /*df50*/  FADD.FTZ R7, R81, R30 ;  /* 0x0000001e51077221 */ /* 0x000fe20000010000 */
[-CC-:B------:R-:W-:Y:S01]  /*df60*/  FFMA.FTZ R30, R51, R38.reuse, -R8.reuse ;  /* 0x00000026331e7223 */ /* 0x180fe20000010808 */
[-C--:B------:R-:W-:Y:S01]  /*df70*/  FFMA.FTZ R53, R53, R38.reuse, -R8 ;  /* 0x0000002635357223 */ /* 0x080fe20000010808 */
[----:B------:R-:W2:Y:S01]  /*df80*/  MUFU.EX2 R6, R6 ;  /* 0x0000000600067308 */ /* 0x000ea20000000800 */
[----:B0-----:R-:W-:Y:S01]  /*df90*/  FADD.FTZ R32, R161, R4 ;  /* 0x00000004a1207221 */ /* 0x001fe20000010000 */
[----:B------:R-:W-:Y:S01]  /*dfa0*/  FADD.FTZ R34, R168, R7 ;  /* 0x00000007a8227221 */ /* 0x000fe20000010000 */
[-CC-:B------:R-:W-:Y:S01]  /*dfb0*/  FFMA.FTZ R57, R57, R38.reuse, -R8.reuse ;  /* 0x0000002639397223 */ /* 0x180fe20000010808 */
[-CC-:B------:R-:W-:Y:S01]  /*dfc0*/  FFMA.FTZ R55, R55, R38.reuse, -R8.reuse ;  /* 0x0000002637377223 */ /* 0x180fe20000010808 */
[-C--:B------:R-:W-:Y:S01]  /*dfd0*/  FFMA.FTZ R59, R59, R38.reuse, -R8 ;  /* 0x000000263b3b7223 */ /* 0x080fe20000010808 */
[----:B------:R-:W-:Y:S01]  /*dfe0*/  FADD.FTZ R7, R83, R34 ;  /* 0x0000002253077221 */ /* 0x000fe20000010000 */
[-C--:B------:R-:W-:Y:S01]  /*dff0*/  FFMA.FTZ R61, R61, R38.reuse, -R8 ;  /* 0x000000263d3d7223 */ /* 0x080fe20000010808 */
[----:B------:R-:W0:Y:S01]  /*e000*/  MUFU.EX2 R165, R165 ;  /* 0x000000a500a57308 */ /* 0x000e220000000800 */
[----:B-1----:R-:W-:Y:S01]  /*e010*/  FADD.FTZ R5, R163, R32 ;  /* 0x00000020a3057221 */ /* 0x002fe20000010000 */
[----:B------:R-:W-:Y:S01]  /*e020*/  FADD.FTZ R34, R170, R7 ;  /* 0x00000007aa227221 */ /* 0x000fe20000010000 */
[-CC-:B------:R-:W-:Y:S01]  /*e030*/  FFMA.FTZ R63, R63, R38.reuse, -R8.reuse ;  /* 0x000000263f3f7223 */ /* 0x180fe20000010808 */
[-CC-:B------:R-:W-:Y:S01]  /*e040*/  FFMA.FTZ R65, R65, R38.reuse, -R8.reuse ;  /* 0x0000002641417223 */ /* 0x180fe20000010808 */
[-C--:B------:R-:W-:Y:S01]  /*e050*/  FFMA.FTZ R91, R91, R38.reuse, -R8 ;  /* 0x000000265b5b7223 */ /* 0x080fe20000010808 */
[----:B------:R-:W-:Y:S01]  /*e060*/  FADD.FTZ R7, R87, R34 ;  /* 0x0000002257077221 */ /* 0x000fe20000010000 */
[-CC-:B------:R-:W-:Y:S01]  /*e070*/  FFMA.FTZ R93, R93, R38.reuse, -R8.reuse ;  /* 0x000000265d5d7223 */ /* 0x180fe20000010808 */
[----:B------:R-:W1:Y:S01]  /*e080*/  MUFU.EX2 R10, R10 ;  /* 0x0000000a000a7308 */ /* 0x000e620000000800 */
[----:B--2---:R-:W-:Y:S01]  /*e090*/  FADD.FTZ R32, R6, R5 ;  /* 0x0000000506207221 */ /* 0x004fe20000010000 */
[----:B------:R-:W-:Y:S01]  /*e0a0*/  FADD.FTZ R36, R172, R7 ;  /* 0x00000007ac247221 */ /* 0x000fe20000010000 */
[-CC-:B------:R-:W-:Y:S01]  /*e0b0*/  FFMA.FTZ R95, R95, R38.reuse, -R8.reuse ;  /* 0x000000265f5f7223 */ /* 0x180fe20000010808 */
[-CC-:B------:R-:W-:Y:S01]  /*e0c0*/  FFMA.FTZ R97, R97, R38.reuse, -R8.reuse ;  /* 0x0000002661617223 */ /* 0x180fe20000010808 */
[----:B------:R-:W-:Y:S01]  /*e0d0*/  FFMA.FTZ R101, R101, R38, -R8 ;  /* 0x0000002665657223 */ /* 0x000fe20000010808 */
[----:B------:R-:W-:Y:S01]  /*e0e0*/  FADD.FTZ R7, R89, R36 ;  /* 0x0000002459077221 */ /* 0x000fe20000010000 */
[----:B------:R-:W-:Y:S01]  /*e0f0*/  F2FP.F16.F32.PACK_AB R161, R4, R161 ;  /* 0x000000a104a1723e */ /* 0x000fe200000000ff */
[----:B------:R-:W2:Y:S01]  /*e100*/  MUFU.EX2 R167, R167 ;  /* 0x000000a700a77308 */ /* 0x000ea20000000800 */
[----:B0-----:R-:W-:Y:S01]  /*e110*/  FADD.FTZ R5, R165, R32 ;  /* 0x00000020a5057221 */ /* 0x001fe20000010000 */
[----:B------:R-:W-:Y:S01]  /*e120*/  FADD.FTZ R36, R174, R7 ;  /* 0x00000007ae247221 */ /* 0x000fe20000010000 */
[----:B------:R-:W-:-:S02]  /*e130*/  F2FP.F16.F32.PACK_AB R163, R6, R163 ;  /* 0x000000a306a3723e */ /* 0x000fc400000000ff */
[----:B------:R-:W-:Y:S01]  /*e140*/  F2FP.F16.F32.PACK_AB R172, R89, R172 ;  /* 0x000000ac59ac723e */ /* 0x000fe200000000ff */
[----:B------:R-:W-:Y:S01]  /*e150*/  IMAD.MOV.U32 R89, RZ, RZ, R151 ;  /* 0x000000ffff597224 */ /* 0x000fe200078e0097 */
[----:B------:R-:W-:Y:S01]  /*e160*/  F2FP.F16.F32.PACK_AB R160, R69, R160 ;  /* 0x000000a045a0723e */ /* 0x000fe200000000ff */
[----:B------:R-:W0:Y:S01]  /*e170*/  MUFU.EX2 R12, R12 ;  /* 0x0000000c000c7308 */ /* 0x000e220000000800 */
[----:B-1----:R-:W-:Y:S01]  /*e180*/  FADD.FTZ R32, R10, R5 ;  /* 0x000000050a207221 */ /* 0x002fe20000010000 */
[----:B------:R-:W-:Y:S02]  /*e190*/  F2FP.F16.F32.PACK_AB R162, R77, R162 ;  /* 0x000000a24da2723e */ /* 0x000fe400000000ff */
[----:B------:R-:W-:Y:S02]  /*e1a0*/  F2FP.F16.F32.PACK_AB R164, R79, R164 ;  /* 0x000000a44fa4723e */ /* 0x000fe400000000ff */
[----:B------:R-:W-:Y:S02]  /*e1b0*/  F2FP.F16.F32.PACK_AB R166, R81, R166 ;  /* 0x000000a651a6723e */ /* 0x000fe400000000ff */
[----:B------:R-:W1:Y:S01]  /*e1c0*/  MUFU.EX2 R169, R169 ;  /* 0x000000a900a97308 */ /* 0x000e620000000800 */
[----:B--2---:R-:W-:Y:S01]  /*e1d0*/  FADD.FTZ R5, R167, R32 ;  /* 0x00000020a7057221 */ /* 0x004fe20000010000 */
[----:B------:R-:W-:-:S02]  /*e1e0*/  F2FP.F16.F32.PACK_AB R168, R83, R168 ;  /* 0x000000a853a8723e */ /* 0x000fc400000000ff */
[----:B------:R-:W-:Y:S02]  /*e1f0*/  F2FP.F16.F32.PACK_AB R170, R87, R170 ;  /* 0x000000aa57aa723e */ /* 0x000fe400000000ff */
[----:B------:R-:W-:Y:S02]  /*e200*/  F2FP.F16.F32.PACK_AB R174, R85, R174 ;  /* 0x000000ae55ae723e */ /* 0x000fe400000000ff */
[----:B------:R-:W2:Y:S01]  /*e210*/  MUFU.EX2 R14, R14 ;  /* 0x0000000e000e7308 */ /* 0x000ea20000000800 */
[----:B0-----:R-:W-:Y:S01]  /*e220*/  FADD.FTZ R34, R12, R5 ;  /* 0x000000050c227221 */ /* 0x001fe20000010000 */
[----:B------:R-:W-:Y:S02]  /*e230*/  F2FP.F16.F32.PACK_AB R165, R10, R165 ;  /* 0x000000a50aa5723e */ /* 0x000fe400000000ff */
[----:B------:R-:W-:-:S04]  /*e240*/  F2FP.F16.F32.PACK_AB R167, R12, R167 ;  /* 0x000000a70ca7723e */ /* 0x000fc800000000ff */
[----:B------:R-:W0:Y:S01]  /*e250*/  MUFU.EX2 R171, R171 ;  /* 0x000000ab00ab7308 */ /* 0x000e220000000800 */
[----:B-1----:R-:W-:-:S07]  /*e260*/  FADD.FTZ R5, R169, R34 ;  /* 0x00000022a9057221 */ /* 0x002fce0000010000 */
[----:B------:R-:W1:Y:S01]  /*e270*/  MUFU.EX2 R20, R20 ;  /* 0x0000001400147308 */ /* 0x000e620000000800 */
[C---:B--2---:R-:W-:Y:S01]  /*e280*/  FADD.FTZ R34, R14.reuse, R5 ;  /* 0x000000050e227221 */ /* 0x044fe20000010000 */
[----:B------:R-:W-:Y:S01]  /*e290*/  FADD.FTZ R5, R85, R36 ;  /* 0x0000002455057221 */ /* 0x000fe20000010000 */
[----:B------:R-:W-:-:S03]  /*e2a0*/  F2FP.F16.F32.PACK_AB R169, R14, R169 ;  /* 0x000000a90ea9723e */ /* 0x000fc600000000ff */
[----:B------:R-:W-:Y:S01]  /*e2b0*/  FADD.FTZ R40, R176, R5 ;  /* 0x00000005b0287221 */ /* 0x000fe20000010000 */
[----:B------:R-:W-:Y:S01]  /*e2c0*/  F2FP.F16.F32.PACK_AB R176, R71, R176 ;  /* 0x000000b047b0723e */ /* 0x000fe200000000ff */
[----:B------:R-:W2:Y:S01]  /*e2d0*/  MUFU.EX2 R173, R173 ;  /* 0x000000ad00ad7308 */ /* 0x000ea20000000800 */
[----:B0-----:R-:W-:Y:S01]  /*e2e0*/  FADD.FTZ R3, R171, R34 ;  /* 0x00000022ab037221 */ /* 0x001fe20000010000 */
[----:B------:R-:W-:-:S04]  /*e2f0*/  FADD.FTZ R5, R71, R40 ;  /* 0x0000002847057221 */ /* 0x000fc80000010000 */
[----:B------:R-:W-:Y:S01]  /*e300*/  FADD.FTZ R40, R178, R5 ;  /* 0x00000005b2287221 */ /* 0x000fe20000010000 */
[C---:B------:R-:W-:Y:S01]  /*e310*/  F2FP.F16.F32.PACK_AB R178, R67.reuse, R178 ;  /* 0x000000b243b2723e */ /* 0x040fe200000000ff */
[----:B------:R-:W0:Y:S01]  /*e320*/  MUFU.EX2 R24, R24 ;  /* 0x0000001800187308 */ /* 0x000e220000000800 */
[C---:B-1----:R-:W-:Y:S01]  /*e330*/  FADD.FTZ R36, R20.reuse, R3 ;  /* 0x0000000314247221 */ /* 0x042fe20000010000 */
[----:B------:R-:W-:Y:S01]  /*e340*/  FADD.FTZ R5, R67, R40 ;  /* 0x0000002843057221 */ /* 0x000fe20000010000 */
[----:B------:R-:W-:-:S03]  /*e350*/  F2FP.F16.F32.PACK_AB R171, R20, R171 ;  /* 0x000000ab14ab723e */ /* 0x000fc600000000ff */
[----:B------:R-:W-:Y:S02]  /*e360*/  FADD.FTZ R40, R180, R5 ;  /* 0x00000005b4287221 */ /* 0x000fe40000010000 */
[----:B------:R-:W1:Y:S01]  /*e370*/  MUFU.EX2 R175, R175 ;  /* 0x000000af00af7308 */ /* 0x000e620000000800 */
[----:B--2---:R-:W-:-:S07]  /*e380*/  FADD.FTZ R3, R173, R36 ;  /* 0x00000024ad037221 */ /* 0x004fce0000010000 */
[----:B------:R-:W2:Y:S01]  /*e390*/  MUFU.EX2 R26, R26 ;  /* 0x0000001a001a7308 */ /* 0x000ea20000000800 */
[C---:B0-----:R-:W-:Y:S01]  /*e3a0*/  FADD.FTZ R36, R24.reuse, R3 ;  /* 0x0000000318247221 */ /* 0x041fe20000010000 */
[----:B------:R-:W-:-:S06]  /*e3b0*/  F2FP.F16.F32.PACK_AB R173, R24, R173 ;  /* 0x000000ad18ad723e */ /* 0x000fcc00000000ff */
[----:B------:R-:W0:Y:S01]  /*e3c0*/  MUFU.EX2 R177, R177 ;  /* 0x000000b100b17308 */ /* 0x000e220000000800 */
[----:B-1----:R-:W-:-:S07]  /*e3d0*/  FADD.FTZ R3, R175, R36 ;  /* 0x00000024af037221 */ /* 0x002fce0000010000 */
[----:B------:R-:W1:Y:S01]  /*e3e0*/  MUFU.EX2 R73, R73 ;  /* 0x0000004900497308 */ /* 0x000e620000000800 */
[C---:B--2---:R-:W-:Y:S01]  /*e3f0*/  FADD.FTZ R8, R26.reuse, R3 ;  /* 0x000000031a087221 */ /* 0x044fe20000010000 */
[----:B------:R-:W-:-:S06]  /*e400*/  F2FP.F16.F32.PACK_AB R175, R26, R175 ;  /* 0x000000af1aaf723e */ /* 0x000fcc00000000ff */
[----:B------:R-:W2:Y:S01]  /*e410*/  MUFU.EX2 R28, R28 ;  /* 0x0000001c001c7308 */ /* 0x000ea20000000800 */
[----:B0-----:R-:W-:-:S07]  /*e420*/  FADD.FTZ R3, R177, R8 ;  /* 0x00000008b1037221 */ /* 0x001fce0000010000 */
[----:B------:R-:W0:Y:S01]  /*e430*/  MUFU.EX2 R182, R182 ;  /* 0x000000b600b67308 */ /* 0x000e220000000800 */
[C---:B-1----:R-:W-:Y:S01]  /*e440*/  FADD.FTZ R5, R73.reuse, R40 ;  /* 0x0000002849057221 */ /* 0x042fe20000010000 */
[----:B------:R-:W-:-:S06]  /*e450*/  F2FP.F16.F32.PACK_AB R180, R73, R180 ;  /* 0x000000b449b4723e */ /* 0x000fcc00000000ff */
[----:B------:R-:W1:Y:S01]  /*e460*/  MUFU.EX2 R179, R179 ;  /* 0x000000b300b37308 */ /* 0x000e620000000800 */
[C---:B--2---:R-:W-:Y:S01]  /*e470*/  FADD.FTZ R8, R28.reuse, R3 ;  /* 0x000000031c087221 */ /* 0x044fe20000010000 */
[----:B------:R-:W-:-:S06]  /*e480*/  F2FP.F16.F32.PACK_AB R177, R28, R177 ;  /* 0x000000b11cb1723e */ /* 0x000fcc00000000ff */
[----:B------:R-:W2:Y:S01]  /*e490*/  MUFU.EX2 R75, R75 ;  /* 0x0000004b004b7308 */ /* 0x000ea20000000800 */
[----:B0-----:R-:W-:-:S07]  /*e4a0*/  FADD.FTZ R40, R182, R5 ;  /* 0x00000005b6287221 */ /* 0x001fce0000010000 */
[----:B------:R-:W0:Y:S01]  /*e4b0*/  MUFU.EX2 R30, R30 ;  /* 0x0000001e001e7308 */ /* 0x000e220000000800 */
[----:B-1----:R-:W-:-:S07]  /*e4c0*/  FADD.FTZ R3, R179, R8 ;  /* 0x00000008b3037221 */ /* 0x002fce0000010000 */
[----:B------:R-:W1:Y:S01]  /*e4d0*/  MUFU.EX2 R184, R184 ;  /* 0x000000b800b87308 */ /* 0x000e620000000800 */
[C---:B--2---:R-:W-:Y:S01]  /*e4e0*/  FADD.FTZ R5, R75.reuse, R40 ;  /* 0x000000284b057221 */ /* 0x044fe20000010000 */
[----:B------:R-:W-:-:S06]  /*e4f0*/  F2FP.F16.F32.PACK_AB R182, R75, R182 ;  /* 0x000000b64bb6723e */ /* 0x000fcc00000000ff */
[----:B------:R-:W2:Y:S01]  /*e500*/  MUFU.EX2 R53, R53 ;  /* 0x0000003500357308 */ /* 0x000ea20000000800 */
[C---:B0-----:R-:W-:Y:S01]  /*e510*/  FADD.FTZ R8, R30.reuse, R3 ;  /* 0x000000031e087221 */ /* 0x041fe20000010000 */
[----:B------:R-:W-:-:S06]  /*e520*/  F2FP.F16.F32.PACK_AB R179, R30, R179 ;  /* 0x000000b31eb3723e */ /* 0x000fcc00000000ff */
[----:B------:R-:W0:Y:S01]  /*e530*/  MUFU.EX2 R99, R99 ;  /* 0x0000006300637308 */ /* 0x000e220000000800 */
[----:B-1----:R-:W-:-:S07]  /*e540*/  FADD.FTZ R42, R184, R5 ;  /* 0x00000005b82a7221 */ /* 0x002fce0000010000 */
[----:B------:R-:W1:Y:S01]  /*e550*/  MUFU.EX2 R32, R57 ;  /* 0x0000003900207308 */ /* 0x000e620000000800 */
[----:B--2---:R-:W-:-:S07]  /*e560*/  FADD.FTZ R3, R53, R8 ;  /* 0x0000000835037221 */ /* 0x004fce0000010000 */
[----:B------:R-:W2:Y:S01]  /*e570*/  MUFU.EX2 R186, R186 ;  /* 0x000000ba00ba7308 */ /* 0x000ea20000000800 */
[C---:B0-----:R-:W-:Y:S01]  /*e580*/  FADD.FTZ R5, R99.reuse, R42 ;  /* 0x0000002a63057221 */ /* 0x041fe20000010000 */
[----:B------:R-:W-:Y:S01]  /*e590*/  F2FP.F16.F32.PACK_AB R184, R99, R184 ;  /* 0x000000b863b8723e */ /* 0x000fe200000000ff */
[----:B------:R-:W-:-:S05]  /*e5a0*/  IMAD.MOV.U32 R99, RZ, RZ, R151 ;  /* 0x000000ffff637224 */ /* 0x000fca00078e0097 */
[----:B------:R-:W0:Y:S01]  /*e5b0*/  MUFU.EX2 R55, R55 ;  /* 0x0000003700377308 */ /* 0x000e220000000800 */
[C---:B-1----:R-:W-:Y:S01]  /*e5c0*/  FADD.FTZ R8, R32.reuse, R3 ;  /* 0x0000000320087221 */ /* 0x042fe20000010000 */
[----:B------:R-:W-:-:S06]  /*e5d0*/  F2FP.F16.F32.PACK_AB R181, R32, R53 ;  /* 0x0000003520b5723e */ /* 0x000fcc00000000ff */
[----:B------:R-:W1:Y:S01]  /*e5e0*/  MUFU.EX2 R103, R103 ;  /* 0x0000006700677308 */ /* 0x000e620000000800 */
[----:B--2---:R-:W-:-:S07]  /*e5f0*/  FADD.FTZ R42, R186, R5 ;  /* 0x00000005ba2a7221 */ /* 0x004fce0000010000 */
[----:B------:R-:W2:Y:S01]  /*e600*/  MUFU.EX2 R34, R59 ;  /* 0x0000003b00227308 */ /* 0x000ea20000000800 */
[----:B0-----:R-:W-:-:S07]  /*e610*/  FADD.FTZ R3, R55, R8 ;  /* 0x0000000837037221 */ /* 0x001fce0000010000 */
[----:B------:R-:W0:Y:S01]  /*e620*/  MUFU.EX2 R188, R188 ;  /* 0x000000bc00bc7308 */ /* 0x000e220000000800 */
[C---:B-1----:R-:W-:Y:S01]  /*e630*/  FADD.FTZ R5, R103.reuse, R42 ;  /* 0x0000002a67057221 */ /* 0x042fe20000010000 */
[----:B------:R-:W-:Y:S02]  /*e640*/  F2FP.F16.F32.PACK_AB R186, R103, R186 ;  /* 0x000000ba67ba723e */ /* 0x000fe400000000ff */
[----:B------:R-:W-:-:S04]  /*e650*/  MOV R103, R151 ;  /* 0x0000009700677202 */ /* 0x000fc80000000f00 */
        /* <DEDUP_REMOVED lines=9> */
[----:B------:R-:W-:Y:S01]  /*e6f0*/  F2FP.F16.F32.PACK_AB R188, R105, R188 ;  /* 0x000000bc69bc723e */ /* 0x000fe200000000ff */
[----:B------:R-:W-:-:S05]  /*e700*/  IMAD.MOV.U32 R105, RZ, RZ, R151 ;  /* 0x000000ffff697224 */ /* 0x000fca00078e0097 */
[----:B------:R2:W3:Y:S01]  /*e710*/  MUFU.EX2 R40, R91 ;  /* 0x0000005b00287308 */ /* 0x0004e20000000800 */
[C---:B0-----:R-:W-:Y:S01]  /*e720*/  FADD.FTZ R44, R36.reuse, R3 ;  /* 0x00000003242c7221 */ /* 0x041fe20000010000 */
[----:B------:R-:W-:-:S06]  /*e730*/  F2FP.F16.F32.PACK_AB R185, R36, R61 ;  /* 0x0000003d24b9723e */ /* 0x000fcc00000000ff */
[----:B------:R-:W0:Y:S01]  /*e740*/  MUFU.EX2 R93, R93 ;  /* 0x0000005d005d7308 */ /* 0x000e220000000800 */
[----:B-1----:R-:W-:Y:S01]  /*e750*/  FADD.FTZ R3, R65, R44 ;  /* 0x0000002c41037221 */ /* 0x002fe20000010000 */
[----:B--2---:R-:W-:-:S06]  /*e760*/  MOV R91, R151 ;  /* 0x00000097005b7202 */ /* 0x004fcc0000000f00 */
[----:B------:R1:W2:Y:S01]  /*e770*/  MUFU.EX2 R42, R95 ;  /* 0x0000005f002a7308 */ /* 0x0002a20000000800 */
[C---:B---3--:R-:W-:Y:S01]  /*e780*/  FADD.FTZ R6, R40.reuse, R3 ;  /* 0x0000000328067221 */ /* 0x048fe20000010000 */
[----:B------:R-:W-:-:S06]  /*e790*/  F2FP.F16.F32.PACK_AB R187, R40, R65 ;  /* 0x0000004128bb723e */ /* 0x000fcc00000000ff */
[----:B------:R-:W3:Y:S01]  /*e7a0*/  MUFU.EX2 R190, R190 ;  /* 0x000000be00be7308 */ /* 0x000ee20000000800 */
[----:B0-----:R-:W-:Y:S01]  /*e7b0*/  FADD.FTZ R3, R93, R6 ;  /* 0x000000065d037221 */ /* 0x001fe20000010000 */
[----:B-1----:R-:W-:-:S06]  /*e7c0*/  IMAD.MOV.U32 R95, RZ, RZ, R151 ;  /* 0x000000ffff5f7224 */ /* 0x002fcc00078e0097 */
[----:B------:R-:W0:Y:S01]  /*e7d0*/  MUFU.EX2 R97, R97 ;  /* 0x0000006100617308 */ /* 0x000e220000000800 */
[C---:B--2---:R-:W-:Y:S01]  /*e7e0*/  FADD.FTZ R6, R42.reuse, R3 ;  /* 0x000000032a067221 */ /* 0x044fe20000010000 */
[----:B------:R-:W-:Y:S01]  /*e7f0*/  F2FP.F16.F32.PACK_AB R189, R42, R93 ;  /* 0x0000005d2abd723e */ /* 0x000fe200000000ff */
[----:B------:R-:W-:-:S05]  /*e800*/  IMAD.MOV.U32 R93, RZ, RZ, R151 ;  /* 0x000000ffff5d7224 */ /* 0x000fca00078e0097 */
[----:B------:R-:W1:Y:S01]  /*e810*/  MUFU.EX2 R107, R107 ;  /* 0x0000006b006b7308 */ /* 0x000e620000000800 */
[----:B---3--:R-:W-:-:S07]  /*e820*/  FADD.FTZ R8, R190, R5 ;  /* 0x00000005be087221 */ /* 0x008fce0000010000 */
[----:B------:R2:W3:Y:S01]  /*e830*/  MUFU.EX2 R4, R101 ;  /* 0x0000006500047308 */ /* 0x0004e20000000800 */
[----:B0-----:R-:W-:Y:S01]  /*e840*/  FADD.FTZ R3, R97, R6 ;  /* 0x0000000661037221 */ /* 0x001fe20000010000 */
[C---:B-1----:R-:W-:Y:S01]  /*e850*/  FADD.FTZ R8, R107.reuse, R8 ;  /* 0x000000086b087221 */ /* 0x042fe20000010000 */
[----:B------:R-:W-:Y:S01]  /*e860*/  F2FP.F16.F32.PACK_AB R190, R107, R190 ;  /* 0x000000be6bbe723e */ /* 0x000fe200000000ff */
[--C-:B------:R-:W-:Y:S02]  /*e870*/  IMAD.MOV.U32 R107, RZ, RZ, R151.reuse ;  /* 0x000000ffff6b7224 */ /* 0x100fe400078e0097 */
[----:B--2---:R-:W-:Y:S01]  /*e880*/  IMAD.MOV.U32 R101, RZ, RZ, R151 ;  /* 0x000000ffff657224 */ /* 0x004fe200078e0097 */
[C---:B---3--:R-:W-:Y:S01]  /*e890*/  F2FP.F16.F32.PACK_AB R191, R4.reuse, R97 ;  /* 0x0000006104bf723e */ /* 0x048fe200000000ff */
[----:B------:R-:W-:Y:S01]  /*e8a0*/  FADD.FTZ R3, R4, R3 ;  /* 0x0000000304037221 */ /* 0x000fe20000010000 */
[----:B------:R-:W-:Y:S01]  /*e8b0*/  MOV R97, R151 ;  /* 0x0000009700617202 */ /* 0x000fe20000000f00 */
[----:B------:R-:W-:Y:S06]  /*e8c0*/  @!P1 BRA `(.L_x_635) ;  /* 0x0000002c00189947 */ /* 0x000fec0003800000 */
[----:B------:R-:W-:Y:S01]  /*e8d0*/  VIADD R210, R210, 0xfffffffe ;  /* 0xfffffffed2d27836 */ /* 0x000fe20000000000 */
[----:B------:R-:W-:Y:S01]  /*e8e0*/  MOV R10, R37 ;  /* 0x00000025000a7202 */ /* 0x000fe20000000f00 */
[----:B------:R-:W-:Y:S01]  /*e8f0*/  IMAD.MOV.U32 R9, RZ, RZ, R49 ;  /* 0x000000ffff097224 */ /* 0x000fe200078e0031 */
[----:B------:R-:W-:Y:S01]  /*e900*/  CS2R R150, SRZ ;  /* 0x0000000000967805 */ /* 0x000fe2000001ff00 */
[----:B------:R-:W-:Y:S01]  /*e910*/  IMAD.MOV.U32 R4, RZ, RZ, R158 ;  /* 0x000000ffff047224 */ /* 0x000fe200078e009e */
[----:B------:R-:W-:Y:S01]  /*e920*/  CS2R R148, SRZ ;  /* 0x0000000000947805 */ /* 0x000fe2000001ff00 */
[----:B------:R-:W-:Y:S01]  /*e930*/  IMAD.MOV.U32 R11, RZ, RZ, R152 ;  /* 0x000000ffff0b7224 */ /* 0x000fe200078e0098 */
        /* <DEDUP_REMOVED lines=29> */
[----:B------:R-:W-:-:S07]  /*eb10*/  CS2R R88, SRZ ;  /* 0x0000000000587805 */ /* 0x000fce000001ff00 */
.L_x_647:
[----:B------:R-:W-:Y:S01]  /*eb20*/  ISETP.NE.AND P1, PT, R11, 0x1, PT ;  /* 0x000000010b00780c */ /* 0x000fe20003f25270 */
[----:B------:R-:W-:Y:S05]  /*eb30*/  YIELD ;  /* 0x0000000000007946 */ /* 0x000fea0003800000 */
[----:B------:R-:W-:Y:S02]  /*eb40*/  SEL R5, RZ, 0x1, P1 ;  /* 0x00000001ff057807 */ /* 0x000fe40000800000 */
[----:B------:R-:W-:Y:S02]  /*eb50*/  ISETP.NE.AND P1, PT, R194, RZ, PT ;  /* 0x000000ffc200720c */ /* 0x000fe40003f25270 */
[----:B------:R-:W-:-:S11]  /*eb60*/  LOP3.LUT R158, R4, R5, RZ, 0x3c, !PT ;  /* 0x00000005049e7212 */ /* 0x000fd600078e3cff */
[----:B------:R-:W-:Y:S05]  /*eb70*/  @P1 BRA `(.L_x_636) ;  /* 0x00000000003c1947 */ /* 0x000fea0003800000 */
[----:B------:R-:W-:Y:S05]  /*eb80*/  @!P0 BRA `(.L_x_637) ;  /* 0x0000000000048947 */ /* 0x000fea0003800000 */
[----:B------:R-:W-:Y:S01]  /*eb90*/  BPT.TRAP 0x1 ;  /* 0x000000040000795c */ /* 0x000fe20000300000 */
.L_x_637:
[----:B------:R-:W-:Y:S02]  /*eba0*/  IADD3 R5, R11, 0x1, RZ ;  /* 0x000000010b057810 */ /* 0x000fe40007ffe0ff */
[----:B------:R-:W-:Y:S02]  /*ebb0*/  SHF.L.U32 R6, R158, 0x1f, RZ ;  /* 0x0000001f9e067819 */ /* 0x000fe400000006ff */
[----:B------:R-:W-:-:S04]  /*ebc0*/  ISETP.NE.AND P2, PT, R5, 0x2, PT ;  /* 0x000000020500780c */ /* 0x000fc80003f45270 */
[----:B------:R-:W-:-:S05]  /*ebd0*/  SEL R5, R5, RZ, P2 ;  /* 0x000000ff05057207 */ /* 0x000fca0001000000 */
[----:B------:R-:W-:-:S04]  /*ebe0*/  IMAD R5, R5, 0x8, R156 ;  /* 0x0000000805057824 */ /* 0x000fc800078e029c */
[----:B------:R0:W1:Y:S01]  /*ebf0*/  SYNCS.PHASECHK.TRANS64.TRYWAIT P2, [R5+URZ+0x28830], R6 ;  /* 0x02883006050075a7 */ /* 0x000062000804017f */
[----:B------:R-:W-:Y:S05]  /*ec00*/  @!P0 BRA `(.L_x_638) ;  /* 0x0000000000048947 */ /* 0x000fea0003800000 */
[----:B------:R-:W-:Y:S01]  /*ec10*/  BPT.TRAP 0x1 ;  /* 0x000000040000795c */ /* 0x000fe20000300000 */
.L_x_638:
[----:B------:R-:W-:Y:S04]  /*ec20*/  BSSY B0, `(.L_x_636) ;  /* 0x0000004000007945 */ /* 0x000fe80003800000 */
[----:B-1----:R-:W-:Y:S05]  /*ec30*/  @P2 BRA `(.L_x_639) ;  /* 0x0000000000082947 */ /* 0x002fea0003800000 */
[----:B------:R-:W1:Y:S02]  /*ec40*/  SYNCS.PHASECHK.TRANS64.TRYWAIT P2, [R5+URZ+0x28830], R6 ;  /* 0x02883006050075a7 */ /* 0x000e64000804017f */
[----:B-1----:R-:W-:Y:S05]  /*ec50*/  @!P2 BRA `(.L_x_640) ;  /* 0x000000cc00aca947 */ /* 0x002fea0003800000 */
.L_x_639:
[----:B------:R-:W-:Y:S05]  /*ec60*/  BSYNC B0 ;  /* 0x0000000000007941 */ /* 0x000fea0003800000 */
.L_x_636:
[----:B01----:R-:W0:Y:S01]  /*ec70*/  S2R R5, SR_TID.X ;  /* 0x0000000000057919 */ /* 0x003e220000002100 */
[----:B------:R-:W-:Y:S01]  /*ec80*/  VIADD R152, R11, 0x1 ;  /* 0x000000010b987836 */ /* 0x000fe20000000000 */
[----:B------:R-:W-:Y:S05]  /*ec90*/  WARPSYNC.ALL ;  /* 0x0000000000007948 */ /* 0x000fea0003800000 */
[C---:B------:R-:W-:Y:S01]  /*eca0*/  ISETP.NE.AND P2, PT, R152.reuse, 0x2, PT ;  /* 0x000000029800780c */ /* 0x040fe20003f45270 */
[----:B------:R-:W-:Y:S01]  /*ecb0*/  IMAD.MOV.U32 R7, RZ, RZ, 0x40000040 ;  /* 0x40000040ff077424 */ /* 0x000fe200078e00ff */
[----:B------:R-:W-:Y:S01]  /*ecc0*/  MOV R15, 0x40000040 ;  /* 0x40000040000f7802 */ /* 0x000fe20000000f00 */
[----:B------:R-:W-:Y:S01]  /*ecd0*/  IMAD.MOV.U32 R21, RZ, RZ, 0x40000040 ;  /* 0x40000040ff157424 */ /* 0x000fe200078e00ff */
[----:B------:R-:W-:-:S02]  /*ece0*/  SEL R152, R152, RZ, P2 ;  /* 0x000000ff98987207 */ /* 0x000fc40001000000 */
[----:B------:R-:W-:Y:S02]  /*ecf0*/  R2UR UR7, R7 ;  /* 0x00000000070772ca */ /* 0x000fe400000e0000 */
[----:B------:R-:W-:Y:S01]  /*ed00*/  R2UR UR11, R15 ;  /* 0x000000000f0b72ca */ /* 0x000fe200000e0000 */
[----:B------:R-:W-:Y:S01]  /*ed10*/  IMAD R6, R152, 0x800, R0 ;  /* 0x0000080098067824 */ /* 0x000fe200078e0200 */
[----:B------:R-:W-:Y:S02]  /*ed20*/  R2UR UR15, R21 ;  /* 0x00000000150f72ca */ /* 0x000fe400000e0000 */
[----:B------:R-:W-:Y:S01]  /*ed30*/  MOV R13, 0x40000040 ;  /* 0x40000040000d7802 */ /* 0x000fe20000000f00 */
[C---:B------:R-:W-:Y:S01]  /*ed40*/  VIADD R14, R6.reuse, 0x2 ;  /* 0x00000002060e7836 */ /* 0x040fe20000000000 */
[C---:B------:R-:W-:Y:S01]  /*ed50*/  R2UR UR6, R6.reuse ;  /* 0x00000000060672ca */ /* 0x040fe200000e0000 */
[C---:B------:R-:W-:Y:S01]  /*ed60*/  VIADD R12, R6.reuse, 0x6 ;  /* 0x00000006060c7836 */ /* 0x040fe20000000000 */
[----:B------:R-:W-:-:S02]  /*ed70*/  IADD3 R20, R6, 0x4, RZ ;  /* 0x0000000406147810 */ /* 0x000fc40007ffe0ff */
[----:B------:R-:W-:Y:S01]  /*ed80*/  R2UR UR10, R14 ;  /* 0x000000000e0a72ca */ /* 0x000fe200000e0000 */
[----:B------:R-:W-:Y:S01]  /*ed90*/  VIADD R14, R6, 0x400 ;  /* 0x00000400060e7836 */ /* 0x000fe20000000000 */
[----:B------:R-:W-:Y:S01]  /*eda0*/  R2UR UR14, R20 ;  /* 0x00000000140e72ca */ /* 0x000fe200000e0000 */
[----:B------:R-:W-:Y:S01]  /*edb0*/  VIADD R20, R6, 0x404 ;  /* 0x0000040406147836 */ /* 0x000fe20000000000 */
[----:B------:R-:W-:Y:S01]  /*edc0*/  R2UR UR18, R12 ;  /* 0x000000000c1272ca */ /* 0x000fe200000e0000 */
[----:B------:R-:W-:Y:S01]  /*edd0*/  VIADD R12, R6, 0x402 ;  /* 0x00000402060c7836 */ /* 0x000fe20000000000 */
[----:B------:R-:W-:Y:S02]  /*ede0*/  R2UR UR19, R13 ;  /* 0x000000000d1372ca */ /* 0x000fe400000e0000 */
[----:B0-----:R-:W-:Y:S02]  /*edf0*/  SHF.R.U32.HI R5, RZ, 0x7, R5 ;  /* 0x00000007ff057819 */ /* 0x001fe40000011605 */
[----:B------:R-:W-:-:S02]  /*ee00*/  R2UR UR22, R14 ;  /* 0x000000000e1672ca */ /* 0x000fc400000e0000 */
[----:B------:R-:W-:Y:S02]  /*ee10*/  IADD3 R5, R5, 0x8, RZ ;  /* 0x0000000805057810 */ /* 0x000fe40007ffe0ff */
[----:B------:R-:W-:Y:S02]  /*ee20*/  R2UR UR23, R15 ;  /* 0x000000000f1772ca */ /* 0x000fe400000e0000 */
[----:B------:R-:W-:Y:S01]  /*ee30*/  R2UR UR26, R12 ;  /* 0x000000000c1a72ca */ /* 0x000fe200000e0000 */
[----:B------:R0:W-:Y:S01]  /*ee40*/  BAR.SYNC.DEFER_BLOCKING R5, 0x100 ;  /* 0x000400050000751d */ /* 0x0001e20000010000 */
[----:B------:R-:W-:Y:S02]  /*ee50*/  R2UR UR27, R13 ;  /* 0x000000000d1b72ca */ /* 0x000fe400000e0000 */
[----:B------:R-:W-:Y:S02]  /*ee60*/  R2UR UR30, R20 ;  /* 0x00000000141e72ca */ /* 0x000fe400000e0000 */
[----:B------:R-:W-:-:S02]  /*ee70*/  R2UR UR31, R21 ;  /* 0x00000000151f72ca */ /* 0x000fc400000e0000 */
[----:B------:R-:W-:Y:S02]  /*ee80*/  IADD3 R6, R6, 0x406, RZ ;  /* 0x0000040606067810 */ /* 0x000fe40007ffe0ff */
[----:B------:R-:W-:Y:S02]  /*ee90*/  R2UR UR35, R7 ;  /* 0x00000000072372ca */ /* 0x000fe400000e0000 */
[----:B------:R-:W-:Y:S01]  /*eea0*/  R2UR UR34, R6 ;  /* 0x00000000062272ca */ /* 0x000fe200000e0000 */
[----:B------:R-:W-:-:S06]  /*eeb0*/  WARPGROUP.ARRIVE ;  /* 0x00000000000079c5 */ /* 0x000fcc0000000000 */
        /* <DEDUP_REMOVED lines=26> */
.L_x_642:
[----:B------:R-:W-:Y:S01]  /*f060*/  SHF.L.U32 R4, R4, 0x1f, RZ ;  /* 0x0000001f04047819 */ /* 0x000fe200000006ff */
[----:B------:R-:W-:-:S04]  /*f070*/  IMAD R5, R11, 0x8, R156 ;  /* 0x000000080b057824 */ /* 0x000fc800078e029c */
[----:B------:R0:W1:Y:S01]  /*f080*/  SYNCS.PHASECHK.TRANS64.TRYWAIT P1, [R5+URZ+0x28850], R4 ;  /* 0x02885004050075a7 */ /* 0x000062000802017f */
[----:B------:R-:W-:Y:S05]  /*f090*/  @!P0 BRA `(.L_x_643) ;  /* 0x0000000000048947 */ /* 0x000fea0003800000 */
[----:B------:R-:W-:Y:S01]  /*f0a0*/  BPT.TRAP 0x1 ;  /* 0x000000040000795c */ /* 0x000fe20000300000 */
.L_x_643:
[----:B-1----:R-:W-:Y:S05]  /*f0b0*/  @P1 BRA `(.L_x_641) ;  /* 0x0000000000081947 */ /* 0x002fea0003800000 */
[----:B------:R-:W1:Y:S02]  /*f0c0*/  SYNCS.PHASECHK.TRANS64.TRYWAIT P1, [R5+URZ+0x28850], R4 ;  /* 0x02885004050075a7 */ /* 0x000e64000802017f */
[----:B-1----:R-:W-:Y:S05]  /*f0d0*/  @!P1 BRA `(.L_x_644) ;  /* 0x000000c800a09947 */ /* 0x002fea0003800000 */
.L_x_641:
[----:B01----:R-:W-:Y:S01]  /*f0e0*/  VIADD R4, R156, 0x400 ;  /* 0x000004009c047836 */ /* 0x003fe20000000000 */
[----:B------:R-:W-:Y:S05]  /*f0f0*/  WARPSYNC.ALL ;  /* 0x0000000000007948 */ /* 0x000fea0003800000 */
[----:B------:R-:W-:Y:S01]  /*f100*/  SHF.R.U32.HI R4, RZ, 0x4, R4 ;  /* 0x00000004ff047819 */ /* 0x000fe20000011604 */
[----:B------:R-:W-:Y:S01]  /*f110*/  IMAD.MOV.U32 R5, RZ, RZ, 0x40000040 ;  /* 0x40000040ff057424 */ /* 0x000fe200078e00ff */
[----:B------:R-:W-:Y:S01]  /*f120*/  WARPGROUP.ARRIVE ;  /* 0x00000000000079c5 */ /* 0x000fe20000000000 */
[----:B------:R-:W-:-:S05]  /*f130*/  MOV R7, 0x40000040 ;  /* 0x4000004000077802 */ /* 0x000fca0000000f00 */
[----:B------:R-:W0:Y:S01]  /*f140*/  S2R R12, SR_TID.X ;  /* 0x00000000000c7919 */ /* 0x000e220000002100 */
[----:B------:R-:W-:Y:S02]  /*f150*/  LOP3.LUT R4, R4, 0x3fff, RZ, 0xc0, !PT ;  /* 0x00003fff04047812 */ /* 0x000fe400078ec0ff */
[----:B------:R-:W-:Y:S02]  /*f160*/  R2UR UR7, R5 ;  /* 0x00000000050772ca */ /* 0x000fe400000e0000 */
[----:B------:R-:W-:Y:S02]  /*f170*/  LOP3.LUT R4, R4, 0x4000000, RZ, 0xfc, !PT ;  /* 0x0400000004047812 */ /* 0x000fe400078efcff */
[----:B------:R-:W-:Y:S02]  /*f180*/  MOV R5, 0x40000040 ;  /* 0x4000004000057802 */ /* 0x000fe40000000f00 */
[----:B------:R-:W-:-:S04]  /*f190*/  LEA R4, R11, R4, 0xb ;  /* 0x000000040b047211 */ /* 0x000fc800078e58ff */
[C---:B------:R-:W-:Y:S01]  /*f1a0*/  R2UR UR6, R4.reuse ;  /* 0x00000000040672ca */ /* 0x040fe200000e0000 */
[----:B------:R-:W-:-:S12]  /*f1b0*/  VIADD R6, R4, 0x80 ;  /* 0x0000008004067836 */ /* 0x000fd80000000000 */
[----:B------:R-:W-:Y:S01]  /*f1c0*/  HGMMA.64x128x16.F32 R88, R160, gdesc[UR4].tnspB, R88, gsb0 ;  /* 0x41e00004a0587df0 */ /* 0x000fe20008000858 */
[----:B------:R-:W-:Y:S01]  /*f1d0*/  R2UR UR6, R6 ;  /* 0x00000000060672ca */ /* 0x000fe200000e0000 */
[----:B------:R-:W-:Y:S01]  /*f1e0*/  VIADD R6, R4, 0x100 ;  /* 0x0000010004067836 */ /* 0x000fe20000000000 */
[----:B------:R-:W-:Y:S01]  /*f1f0*/  R2UR UR7, R7 ;  /* 0x00000000070772ca */ /* 0x000fe200000e0000 */
[----:B------:R-:W-:Y:S01]  /*f200*/  IMAD.MOV.U32 R7, RZ, RZ, 0x40000040 ;  /* 0x40000040ff077424 */ /* 0x000fe200078e00ff */
[----:B0-----:R-:W-:Y:S01]  /*f210*/  SHF.R.U32.HI R12, RZ, 0x7, R12 ;  /* 0x00000007ff0c7819 */ /* 0x001fe2000001160c */
[----:B------:R-:W-:Y:S02]  /*f220*/  WARPGROUP.DEPBAR.LE gsb0, 0x0 ;  /* 0x00008000000079c5 */ /* 0x000fe40000010000 */
[----:B------:R-:W-:-:S08]  /*f230*/  WARPGROUP.ARRIVE ;  /* 0x00000000000079c5 */ /* 0x000fd00000000000 */
[----:B------:R-:W-:Y:S01]  /*f240*/  HGMMA.64x128x16.F32 R88, R164, gdesc[UR4].tnspB, R88, gsb0 ;  /* 0x41e00004a4587df0 */ /* 0x000fe20008000858 */
[----:B------:R-:W-:Y:S02]  /*f250*/  R2UR UR6, R6 ;  /* 0x00000000060672ca */ /* 0x000fe400000e0000 */
[----:B------:R-:W-:Y:S01]  /*f260*/  R2UR UR7, R7 ;  /* 0x00000000070772ca */ /* 0x000fe200000e0000 */
[----:B------:R-:W-:Y:S01]  /*f270*/  IMAD.MOV.U32 R7, RZ, RZ, 0x40000040 ;  /* 0x40000040ff077424 */ /* 0x000fe200078e00ff */
[----:B------:R-:W-:Y:S01]  /*f280*/  IADD3 R6, R4, 0x180, RZ ;  /* 0x0000018004067810 */ /* 0x000fe20007ffe0ff */
[----:B------:R-:W-:Y:S02]  /*f290*/  WARPGROUP.DEPBAR.LE gsb0, 0x0 ;  /* 0x00008000000079c5 */ /* 0x000fe40000010000 */
[----:B------:R-:W-:-:S08]  /*f2a0*/  WARPGROUP.ARRIVE ;  /* 0x00000000000079c5 */ /* 0x000fd00000000000 */
[----:B------:R-:W-:Y:S01]  /*f2b0*/  HGMMA.64x128x16.F32 R88, R168, gdesc[UR4].tnspB, R88, gsb0 ;  /* 0x41e00004a8587df0 */ /* 0x000fe20008000858 */
[----:B------:R-:W-:Y:S01]  /*f2c0*/  R2UR UR6, R6 ;  /* 0x00000000060672ca */ /* 0x000fe200000e0000 */
[----:B------:R-:W-:Y:S01]  /*f2d0*/  VIADD R6, R4, 0x200 ;  /* 0x0000020004067836 */ /* 0x000fe20000000000 */
[----:B------:R-:W-:Y:S02]  /*f2e0*/  R2UR UR7, R7 ;  /* 0x00000000070772ca */ /* 0x000fe400000e0000 */
[----:B------:R-:W-:Y:S01]  /*f2f0*/  MOV R7, 0x40000040 ;  /* 0x4000004000077802 */ /* 0x000fe20000000f00 */
[----:B------:R-:W-:Y:S02]  /*f300*/  WARPGROUP.DEPBAR.LE gsb0, 0x0 ;  /* 0x00008000000079c5 */ /* 0x000fe40000010000 */
[----:B------:R-:W-:-:S08]  /*f310*/  WARPGROUP.ARRIVE ;  /* 0x00000000000079c5 */ /* 0x000fd00000000000 */
[----:B------:R-:W-:Y:S01]  /*f320*/  HGMMA.64x128x16.F32 R88, R172, gdesc[UR4].tnspB, R88, gsb0 ;  /* 0x41e00004ac587df0 */ /* 0x000fe20008000858 */
[----:B------:R-:W-:Y:S01]  /*f330*/  R2UR UR6, R6 ;  /* 0x00000000060672ca */ /* 0x000fe200000e0000 */
[----:B------:R-:W-:Y:S01]  /*f340*/  VIADD R6, R4, 0x280 ;  /* 0x0000028004067836 */ /* 0x000fe20000000000 */
[----:B------:R-:W-:Y:S01]  /*f350*/  R2UR UR7, R7 ;  /* 0x00000000070772ca */ /* 0x000fe200000e0000 */
[----:B------:R-:W-:Y:S01]  /*f360*/  IMAD.MOV.U32 R7, RZ, RZ, 0x40000040 ;  /* 0x40000040ff077424 */ /* 0x000fe200078e00ff */
[----:B------:R-:W-:Y:S02]  /*f370*/  WARPGROUP.DEPBAR.LE gsb0, 0x0 ;  /* 0x00008000000079c5 */ /* 0x000fe40000010000 */
[----:B------:R-:W-:-:S09]  /*f380*/  WARPGROUP.ARRIVE ;  /* 0x00000000000079c5 */ /* 0x000fd20000000000 */
[----:B------:R-:W-:Y:S01]  /*f390*/  HGMMA.64x128x16.F32 R88, R176, gdesc[UR4].tnspB, R88, gsb0 ;  /* 0x41e00004b0587df0 */ /* 0x000fe20008000858 */
[----:B------:R-:W-:Y:S02]  /*f3a0*/  R2UR UR6, R6 ;  /* 0x00000000060672ca */ /* 0x000fe400000e0000 */
[----:B------:R-:W-:Y:S01]  /*f3b0*/  R2UR UR7, R7 ;  /* 0x00000000070772ca */ /* 0x000fe200000e0000 */
[----:B------:R-:W-:Y:S01]  /*f3c0*/  IMAD.MOV.U32 R7, RZ, RZ, 0x40000040 ;  /* 0x40000040ff077424 */ /* 0x000fe200078e00ff */
[C---:B------:R-:W-:Y:S01]  /*f3d0*/  IADD3 R6, R4.reuse, 0x300, RZ ;  /* 0x0000030004067810 */ /* 0x040fe20007ffe0ff */
[----:B------:R-:W-:Y:S01]  /*f3e0*/  VIADD R4, R4, 0x380 ;  /* 0x0000038004047836 */ /* 0x000fe20000000000 */
[----:B------:R-:W-:Y:S02]  /*f3f0*/  WARPGROUP.DEPBAR.LE gsb0, 0x0 ;  /* 0x00008000000079c5 */ /* 0x000fe40000010000 */
[----:B------:R-:W-:-:S07]  /*f400*/  WARPGROUP.ARRIVE ;  /* 0x00000000000079c5 */ /* 0x000fce0000000000 */
[----:B------:R-:W-:Y:S01]  /*f410*/  HGMMA.64x128x16.F32 R88, R180, gdesc[UR4].tnspB, R88, gsb0 ;  /* 0x41e00004b4587df0 */ /* 0x000fe20008000858 */
[----:B------:R-:W-:Y:S02]  /*f420*/  R2UR UR6, R6 ;  /* 0x00000000060672ca */ /* 0x000fe400000e0000 */
[----:B------:R-:W-:Y:S01]  /*f430*/  R2UR UR7, R7 ;  /* 0x00000000070772ca */ /* 0x000fe200000e0000 */
[----:B------:R-:W-:Y:S02]  /*f440*/  WARPGROUP.DEPBAR.LE gsb0, 0x0 ;  /* 0x00008000000079c5 */ /* 0x000fe40000010000 */
[----:B------:R-:W-:-:S10]  /*f450*/  WARPGROUP.ARRIVE ;  /* 0x00000000000079c5 */ /* 0x000fd40000000000 */
[----:B------:R-:W-:Y:S01]  /*f460*/  HGMMA.64x128x16.F32 R88, R184, gdesc[UR4].tnspB, R88, gsb0 ;  /* 0x41e00004b8587df0 */ /* 0x000fe20008000858 */
[----:B------:R-:W-:Y:S02]  /*f470*/  R2UR UR6, R4 ;  /* 0x00000000040672ca */ /* 0x000fe400000e0000 */
[----:B------:R-:W-:Y:S02]  /*f480*/  R2UR UR7, R5 ;  /* 0x00000000050772ca */ /* 0x000fe400000e0000 */
[----:B------:R-:W-:Y:S01]  /*f490*/  IADD3 R4, -R12, 0xb, RZ ;  /* 0x0000000b0c047810 */ /* 0x000fe20007ffe1ff */
[----:B------:R-:W-:Y:S02]  /*f4a0*/  WARPGROUP.DEPBAR.LE gsb0, 0x0 ;  /* 0x00008000000079c5 */ /* 0x000fe40000010000 */
[----:B------:R-:W-:-:S08]  /*f4b0*/  WARPGROUP.ARRIVE ;  /* 0x00000000000079c5 */ /* 0x000fd00000000000 */
[----:B------:R-:W-:Y:S03]  /*f4c0*/  HGMMA.64x128x16.F32 R88, R188, gdesc[UR4].tnspB, R88, gsb0 ;  /* 0x41e00004bc587df0 */ /* 0x000fe60008000858 */
[----:B------:R-:W-:Y:S02]  /*f4d0*/  WARPGROUP.DEPBAR.LE gsb0, 0x0 ;  /* 0x00008000000079c5 */ /* 0x000fe40000010000 */
[----:B------:R0:W-:Y:S06]  /*f4e0*/  BAR.ARV R4, 0x100 ;  /* 0x000400040000751d */ /* 0x0001ec0000002000 */
[----:B------:R-:W-:Y:S05]  /*f4f0*/  @!P0 BRA `(.L_x_645) ;  /* 0x0000000000048947 */ /* 0x000fea0003800000 */
[----:B------:R-:W-:Y:S01]  /*f500*/  BPT.TRAP 0x1 ;  /* 0x000000040000795c */ /* 0x000fe20000300000 */
.L_x_645:
[----:B------:R-:W-:Y:S01]  /*f510*/  FMUL.FTZ R5, R24, UR37 ;  /* 0x0000002518057c20 */ /* 0x000fe20008410000 */
[----:B------:R-:W-:Y:S01]  /*f520*/  FMUL.FTZ R6, R26, UR37 ;  /* 0x000000251a067c20 */ /* 0x000fe20008410000 */
[----:B0-----:R-:W-:Y:S01]  /*f530*/  FMUL.FTZ R4, R25, UR37 ;  /* 0x0000002519047c20 */ /* 0x001fe20008410000 */
        /* <DEDUP_REMOVED lines=77> */
[----:B------:R-:W-:-:S06]  /*fa10*/  FMUL.FTZ R87, R87, UR37 ;  /* 0x0000002557577c20 */ /* 0x000fcc0008410000 */
        /* <DEDUP_REMOVED lines=81> */
[----:B0-----:R-:W-:Y:S01]  /*ff30*/  FMNMX.FTZ R42, R71, R40, !PT ;  /* 0x00000028472a7209 */ /* 0x001fe20007810000 */
[----:B------:R-:W-:-:S06]  /*ff40*/  FMUL.FTZ R40, R86, UR37 ;  /* 0x0000002556287c20 */ /* 0x000fcc0008410000 */
        /* <DEDUP_REMOVED lines=26> */
[----:B------:R-:W1:Y:S01]  /*100f0*/  LDC R38, c[0x0][0x988] ;  /* 0x00026200ff267b82 */ /* 0x000e620000000800 */
[----:B--2---:R-:W-:Y:S02]  /*10100*/  FMNMX.FTZ R42, R40, R37, !PT ;  /* 0x00000025282a7209 */ /* 0x004fe40007810000 */
[----:B------:R-:W2:Y:S02]  /*10110*/  SHFL.BFLY PT, R37, R44, 0x2, 0x1f ;  /* 0x0c401f002c257f89 */ /* 0x000ea400000e0000 */
[----:B0-----:R-:W-:-:S05]  /*10120*/  FMNMX.FTZ R42, R87, R42, !PT ;  /* 0x0000002a572a7209 */ /* 0x001fca0007810000 */
[----:B------:R-:W0:Y:S01]  /*10130*/  SHFL.BFLY PT, R49, R42, 0x2, 0x1f ;  /* 0x0c401f002a317f89 */ /* 0x000e2200000e0000 */
[----:B--2---:R-:W-:-:S05]  /*10140*/  FMNMX.FTZ R46, R44, R37, !PT ;  /* 0x000000252c2e7209 */ /* 0x004fca0007810000 */
        /* <DEDUP_REMOVED lines=8> */
[----:B0-----:R-:W-:Y:S01]  /*101d0*/  FMNMX.FTZ R49, R50, R49, !PT ;  /* 0x0000003132317209 */ /* 0x001fe20007810000 */
[-CC-:B------:R-:W-:Y:S01]  /*101e0*/  FFMA.FTZ R174, R51, R38.reuse, -R48.reuse ;  /* 0x0000002633ae7223 */ /* 0x180fe20000010830 */
[-CC-:B------:R-:W-:Y:S01]  /*101f0*/  FFMA.FTZ R160, R5, R38.reuse, -R48.reuse ;  /* 0x0000002605a07223 */ /* 0x180fe20000010830 */
[-CC-:B------:R-:W-:Y:S01]  /*10200*/  FFMA.FTZ R51, R53, R38.reuse, -R48.reuse ;  /* 0x0000002635337223 */ /* 0x180fe20000010830 */
[-CC-:B------:R-:W-:Y:S01]  /*10210*/  FFMA.FTZ R46, R4, R38.reuse, -R48.reuse ;  /* 0x00000026042e7223 */ /* 0x180fe20000010830 */
[C---:B------:R-:W-:Y:S01]  /*10220*/  FADD.FTZ R10, -R49.reuse, R9 ;  /* 0x00000009310a7221 */ /* 0x040fe20000010100 */
[-C--:B------:R-:W-:Y:S01]  /*10230*/  FMUL.FTZ R30, R49, R38.reuse ;  /* 0x00000026311e7220 */ /* 0x080fe20000410000 */
[----:B------:R-:W-:Y:S01]  /*10240*/  MUFU.EX2 R9, R52 ;  /* 0x0000003400097308 */ /* 0x000fe20000000800 */
[-C--:B------:R-:W-:Y:S01]  /*10250*/  FFMA.FTZ R162, R12, R38.reuse, -R48 ;  /* 0x000000260ca27223 */ /* 0x080fe20000010830 */
[-C--:B------:R-:W-:Y:S01]  /*10260*/  FMUL.FTZ R10, R10, R38.reuse ;  /* 0x000000260a0a7220 */ /* 0x080fe20000410000 */
[-CC-:B------:R-:W-:Y:S01]  /*10270*/  FFMA.FTZ R53, R6, R38.reuse, -R30.reuse ;  /* 0x0000002606357223 */ /* 0x180fe2000001081e */
[-C--:B------:R-:W-:Y:S01]  /*10280*/  FFMA.FTZ R6, R7, R38.reuse, -R30 ;  /* 0x0000002607067223 */ /* 0x080fe2000001081e */
[-C--:B------:R-:W-:Y:S01]  /*10290*/  FFMA.FTZ R176, R163, R38.reuse, -R48 ;  /* 0x00000026a3b07223 */ /* 0x080fe20000010830 */
[-C--:B------:R-:W-:Y:S01]  /*102a0*/  FFMA.FTZ R163, R14, R38.reuse, -R30 ;  /* 0x000000260ea37223 */ /* 0x080fe2000001081e */
[-C--:B------:R-:W-:Y:S01]  /*102b0*/  FFMA.FTZ R44, R13, R38.reuse, -R48 ;  /* 0x000000260d2c7223 */ /* 0x080fe20000010830 */
[----:B------:R-:W0:Y:S01]  /*102c0*/  MUFU.EX2 R160, R160 ;  /* 0x000000a000a07308 */ /* 0x000e220000000800 */
[-C--:B------:R-:W-:Y:S01]  /*102d0*/  FFMA.FTZ R14, R15, R38.reuse, -R30 ;  /* 0x000000260f0e7223 */ /* 0x080fe2000001081e */
[-CC-:B------:R-:W-:Y:S01]  /*102e0*/  FFMA.FTZ R4, R43, R38.reuse, -R48.reuse ;  /* 0x000000262b047223 */ /* 0x180fe20000010830 */
[-CC-:B------:R-:W-:Y:S01]  /*102f0*/  FFMA.FTZ R164, R20, R38.reuse, -R48.reuse ;  /* 0x0000002614a47223 */ /* 0x180fe20000010830 */
[-C--:B------:R-:W-:Y:S01]  /*10300*/  FFMA.FTZ R43, R165, R38.reuse, -R48 ;  /* 0x00000026a52b7223 */ /* 0x080fe20000010830 */
[-C--:B------:R-:W-:Y:S01]  /*10310*/  FFMA.FTZ R165, R24, R38.reuse, -R30 ;  /* 0x0000002618a57223 */ /* 0x080fe2000001081e */
[-C--:B------:R-:W-:Y:S01]  /*10320*/  FFMA.FTZ R42, R21, R38.reuse, -R48 ;  /* 0x00000026152a7223 */ /* 0x080fe20000010830 */
[-C--:B------:R-:W-:Y:S01]  /*10330*/  FFMA.FTZ R24, R25, R38.reuse, -R30 ;  /* 0x0000002619187223 */ /* 0x080fe2000001081e */
[----:B------:R-:W-:Y:S01]  /*10340*/  MUFU.EX2 R10, R10 ;  /* 0x0000000a000a7308 */ /* 0x000fe20000000800 */
[-CC-:B------:R-:W-:Y:S01]  /*10350*/  FFMA.FTZ R166, R26, R38.reuse, -R48.reuse ;  /* 0x000000261aa67223 */ /* 0x180fe20000010830 */
[-C--:B------:R-:W-:Y:S01]  /*10360*/  FFMA.FTZ R178, R167, R38.reuse, -R48 ;  /* 0x00000026a7b27223 */ /* 0x080fe20000010830 */
[-C--:B------:R-:W-:Y:S01]  /*10370*/  FFMA.FTZ R167, R28, R38.reuse, -R30 ;  /* 0x000000261ca77223 */ /* 0x080fe2000001081e */
[-C--:B------:R-:W-:Y:S01]  /*10380*/  FFMA.FTZ R26, R27, R38.reuse, -R48 ;  /* 0x000000261b1a7223 */ /* 0x080fe20000010830 */
[-C--:B------:R-:W-:Y:S01]  /*10390*/  FFMA.FTZ R28, R29, R38.reuse, -R30 ;  /* 0x000000261d1c7223 */ /* 0x080fe2000001081e */
[-CC-:B------:R-:W-:Y:S01]  /*103a0*/  FFMA.FTZ R172, R41, R38.reuse, -R48.reuse ;  /* 0x0000002629ac7223 */ /* 0x180fe20000010830 */
[----:B------:R-:W-:Y:S01]  /*103b0*/  FFMA.FTZ R41, R169, R38, -R48 ;  /* 0x00000026a9297223 */ /* 0x000fe20000010830 */
[----:B------:R-:W1:Y:S01]  /*103c0*/  MUFU.EX2 R53, R53 ;  /* 0x0000003500357308 */ /* 0x000e620000000800 */
[----:B0-----:R-:W-:Y:S01]  /*103d0*/  FFMA.FTZ R7, R9, R8, R160 ;  /* 0x0000000809077223 */ /* 0x001fe200000100a0 */
[-C--:B------:R-:W-:Y:S01]  /*103e0*/  FFMA.FTZ R169, R32, R38.reuse, -R30 ;  /* 0x0000002620a97223 */ /* 0x080fe2000001081e */
[-C--:B------:R-:W-:Y:S01]  /*103f0*/  FFMA.FTZ R20, R31, R38.reuse, -R48 ;  /* 0x000000261f147223 */ /* 0x080fe20000010830 */
[-C--:B------:R-:W-:Y:S01]  /*10400*/  FFMA.FTZ R32, R33, R38.reuse, -R30 ;  /* 0x0000002621207223 */ /* 0x080fe2000001081e */
[-CC-:B------:R-:W-:Y:S01]  /*10410*/  FFMA.FTZ R170, R34, R38.reuse, -R48.reuse ;  /* 0x0000002622aa7223 */ /* 0x180fe20000010830 */
[-C--:B------:R-:W-:Y:S01]  /*10420*/  FFMA.FTZ R180, R171, R38.reuse, -R48 ;  /* 0x00000026abb47223 */ /* 0x080fe20000010830 */
[-C--:B------:R-:W-:Y:S01]  /*10430*/  FFMA.FTZ R171, R36, R38.reuse, -R30 ;  /* 0x0000002624ab7223 */ /* 0x080fe2000001081e */
[----:B------:R-:W0:Y:S01]  /*10440*/  MUFU.EX2 R46, R46 ;  /* 0x0000002e002e7308 */ /* 0x000e220000000800 */
[-C--:B------:R-:W-:Y:S01]  /*10450*/  FFMA.FTZ R12, R35, R38.reuse, -R48 ;  /* 0x00000026230c7223 */ /* 0x080fe20000010830 */
[-C--:B------:R-:W-:Y:S01]  /*10460*/  FFMA.FTZ R34, R39, R38.reuse, -R30 ;  /* 0x0000002627227223 */ /* 0x080fe2000001081e */
[-C--:B------:R-:W-:Y:S01]  /*10470*/  FFMA.FTZ R35, R173, R38.reuse, -R48 ;  /* 0x00000026ad237223 */ /* 0x080fe20000010830 */
[-CC-:B------:R-:W-:Y:S01]  /*10480*/  FFMA.FTZ R173, R45, R38.reuse, -R30.reuse ;  /* 0x000000262dad7223 */ /* 0x180fe2000001081e */
[-C--:B------:R-:W-:Y:S01]  /*10490*/  FFMA.FTZ R36, R47, R38.reuse, -R30 ;  /* 0x000000262f247223 */ /* 0x080fe2000001081e */
[-C--:B------:R-:W-:Y:S01]  /*104a0*/  FFMA.FTZ R182, R175, R38.reuse, -R48 ;  /* 0x00000026afb67223 */ /* 0x080fe20000010830 */
[-C--:B------:R-:W-:Y:S01]  /*104b0*/  FFMA.FTZ R175, R161, R38.reuse, -R30 ;  /* 0x00000026a1af7223 */ /* 0x080fe2000001081e */
[----:B------:R-:W2:Y:S01]  /*104c0*/  MUFU.EX2 R6, R6 ;  /* 0x0000000600067308 */ /* 0x000ea20000000800 */
        /* <DEDUP_REMOVED lines=8> */
[----:B0-----:R-:W-:Y:S01]  /*10550*/  FADD.FTZ R7, R46, R7 ;  /* 0x000000072e077221 */ /* 0x001fe20000010000 */
[-CC-:B------:R-:W-:Y:S01]  /*10560*/  FFMA.FTZ R13, R189, R38.reuse, -R48.reuse ;  /* 0x00000026bd0d7223 */ /* 0x180fe20000010830 */
[-CC-:B------:R-:W-:Y:S01]  /*10570*/  FFMA.FTZ R190, R191, R38.reuse, -R48.reuse ;  /* 0x00000026bfbe7223 */ /* 0x180fe20000010830 */
[-C--:B------:R-:W-:Y:S01]  /*10580*/  FFMA.FTZ R5, R85, R38.reuse, -R48 ;  /* 0x0000002655057223 */ /* 0x080fe20000010830 */
[-CC-:B------:R-:W-:Y:S01]  /*10590*/  FFMA.FTZ R48, R55, R38.reuse, -R30.reuse ;  /* 0x0000002637307223 */ /* 0x180fe2000001081e */
[-CC-:B------:R-:W-:Y:S01]  /*105a0*/  FFMA.FTZ R177, R57, R38.reuse, -R30.reuse ;  /* 0x0000002639b17223 */ /* 0x180fe2000001081e */
[-CC-:B------:R-:W-:Y:S01]  /*105b0*/  FFMA.FTZ R50, R59, R38.reuse, -R30.reuse ;  /* 0x000000263b327223 */ /* 0x180fe2000001081e */
[----:B------:R-:W0:Y:S01]  /*105c0*/  MUFU.EX2 R163, R163 ;  /* 0x000000a300a37308 */ /* 0x000e220000000800 */
[----:B--2---:R-:W-:Y:S01]  /*105d0*/  FADD.FTZ R8, R6, R3 ;  /* 0x0000000306087221 */ /* 0x004fe20000010000 */
[-CC-:B------:R-:W-:Y:S01]  /*105e0*/  FFMA.FTZ R179, R61, R38.reuse, -R30.reuse ;  /* 0x000000263db37223 */ /* 0x180fe2000001081e */
[-CC-:B------:R-:W-:Y:S01]  /*105f0*/  FFMA.FTZ R52, R63, R38.reuse, -R30.reuse ;  /* 0x000000263f347223 */ /* 0x180fe2000001081e */
[-CC-:B------:R-:W-:Y:S01]  /*10600*/  FFMA.FTZ R181, R65, R38.reuse, -R30.reuse ;  /* 0x0000002641b57223 */ /* 0x180fe2000001081e */
[-CC-:B------:R-:W-:Y:S01]  /*10610*/  FFMA.FTZ R54, R67, R38.reuse, -R30.reuse ;  /* 0x0000002643367223 */ /* 0x180fe2000001081e */
[-CC-:B------:R-:W-:Y:S01]  /*10620*/  FFMA.FTZ R183, R69, R38.reuse, -R30.reuse ;  /* 0x0000002645b77223 */ /* 0x180fe2000001081e */
[-CC-:B------:R-:W-:Y:S01]  /*10630*/  FFMA.FTZ R56, R71, R38.reuse, -R30.reuse ;  /* 0x0000002647387223 */ /* 0x180fe2000001081e */
[----:B------:R-:W2:Y:S01]  /*10640*/  MUFU.EX2 R44, R44 ;  /* 0x0000002c002c7308 */ /* 0x000ea20000000800 */
[----:B-1----:R-:W-:Y:S01]  /*10650*/  FADD.FTZ R7, R162, R7 ;  /* 0x00000007a2077221 */ /* 0x002fe20000010000 */
[-CC-:B------:R-:W-:Y:S01]  /*10660*/  FFMA.FTZ R185, R73, R38.reuse, -R30.reuse ;  /* 0x0000002649b97223 */ /* 0x180fe2000001081e */
[-CC-:B------:R-:W-:Y:S01]  /*10670*/  FFMA.FTZ R58, R75, R38.reuse, -R30.reuse ;  /* 0x000000264b3a7223 */ /* 0x180fe2000001081e */
[-CC-:B------:R-:W-:Y:S01]  /*10680*/  FFMA.FTZ R187, R77, R38.reuse, -R30.reuse ;  /* 0x000000264dbb7223 */ /* 0x180fe2000001081e */
[-CC-:B------:R-:W-:Y:S01]  /*10690*/  FFMA.FTZ R189, R81, R38.reuse, -R30.reuse ;  /* 0x0000002651bd7223 */ /* 0x180fe2000001081e */
[----:B------:R-:W-:-:S02]  /*106a0*/  FFMA.FTZ R191, R40, R38, -R30 ;  /* 0x0000002628bf7223 */ /* 0x000fc4000001081e */
[----:B------:R-:W1:Y:S01]  /*106b0*/  MUFU.EX2 R14, R14 ;  /* 0x0000000e000e7308 */ /* 0x000e620000000800 */
[----:B0-----:R-:W-:-:S07]  /*106c0*/  FADD.FTZ R3, R163, R8 ;  /* 0x00000008a3037221 */ /* 0x001fce0000010000 */
[----:B------:R-:W0:Y:S01]  /*106d0*/  MUFU.EX2 R164, R164 ;  /* 0x000000a400a47308 */ /* 0x000e220000000800 */
[----:B--2---:R-:W-:-:S07]  /*106e0*/  FADD.FTZ R7, R44, R7 ;  /* 0x000000072c077221 */ /* 0x004fce0000010000 */
[----:B------:R-:W2:Y:S01]  /*106f0*/  MUFU.EX2 R165, R165 ;  /* 0x000000a500a57308 */ /* 0x000ea20000000800 */
[----:B-1----:R-:W-:-:S07]  /*10700*/  FADD.FTZ R8, R14, R3 ;  /* 0x000000030e087221 */ /* 0x002fce0000010000 */
        /* <DEDUP_REMOVED lines=53> */
[----:B-1----:R-:W-:Y:S01]  /*10a60*/  FADD.FTZ R7, R43, R60 ;  /* 0x0000003c2b077221 */ /* 0x002fe20000010000 */
[----:B------:R-:W-:-:S06]  /*10a70*/  FFMA.FTZ R60, R79, R38, -R30 ;  /* 0x000000264f3c7223 */ /* 0x000fcc000001081e */
        /* <DEDUP_REMOVED lines=15> */
[----:B--2---:R-:W-:Y:S01]  /*10b70*/  FADD.FTZ R7, R35, R62 ;  /* 0x0000003e23077221 */ /* 0x004fe20000010000 */
[-CC-:B------:R-:W-:Y:S01]  /*10b80*/  FFMA.FTZ R62, R83, R38.reuse, -R30.reuse ;  /* 0x00000026533e7223 */ /* 0x180fe2000001081e */
[----:B------:R-:W-:-:S05]  /*10b90*/  FFMA.FTZ R30, R87, R38, -R30 ;  /* 0x00000026571e7223 */ /* 0x000fca000001081e */
        /* <DEDUP_REMOVED lines=9> */
[----:B0-----:R-:W-:Y:S01]  /*10c30*/  FADD.FTZ R8, R56, R3 ;  /* 0x0000000338087221 */ /* 0x001fe20000010000 */
[----:B------:R-:W-:-:S04]  /*10c40*/  IMAD R3, R152, 0x8, R156 ;  /* 0x0000000898037824 */ /* 0x000fc800078e029c */
[----:B------:R-:W-:Y:S02]  /*10c50*/  VIADD R3, R3, 0x28840 ;  /* 0x0002884003037836 */ /* 0x000fe40000000000 */
[----:B------:R-:W0:Y:S01]  /*10c60*/  MUFU.EX2 R27, R27 ;  /* 0x0000001b001b7308 */ /* 0x000e220000000800 */
[----:B--2---:R-:W-:Y:S02]  /*10c70*/  FADD.FTZ R40, R184, R7 ;  /* 0x00000007b8287221 */ /* 0x004fe40000010000 */
[----:B------:R-:W-:-:S04]  /*10c80*/  PRMT R3, R222, 0x654, R3 ;  /* 0x00000654de037816 */ /* 0x000fc80000000003 */
[----:B------:R2:W-:Y:S01]  /*10c90*/  SYNCS.ARRIVE.TRANS64.RED.A1T0 RZ, [R3+URZ], RZ ;  /* 0x000000ff03ff79a7 */ /* 0x0005e2000810043f */
[----:B------:R-:W3:Y:S01]  /*10ca0*/  MUFU.EX2 R58, R58 ;  /* 0x0000003a003a7308 */ /* 0x000ee20000000800 */
[----:B-1----:R-:W-:-:S07]  /*10cb0*/  FADD.FTZ R7, R185, R8 ;  /* 0x00000008b9077221 */ /* 0x002fce0000010000 */
[----:B------:R-:W1:Y:S01]  /*10cc0*/  MUFU.EX2 R186, R186 ;  /* 0x000000ba00ba7308 */ /* 0x000e620000000800 */
[----:B0-----:R-:W-:-:S07]  /*10cd0*/  FADD.FTZ R15, R27, R40 ;  /* 0x000000281b0f7221 */ /* 0x001fce0000010000 */
[----:B------:R-:W0:Y:S01]  /*10ce0*/  MUFU.EX2 R187, R187 ;  /* 0x000000bb00bb7308 */ /* 0x000e220000000800 */
[----:B---3--:R-:W-:-:S07]  /*10cf0*/  FADD.FTZ R8, R58, R7 ;  /* 0x000000073a087221 */ /* 0x008fce0000010000 */
        /* <DEDUP_REMOVED lines=20> */
[----:B0-----:R-:W-:-:S03]  /*10e40*/  FADD.FTZ R8, R5, R40 ;  /* 0x0000002805087221 */ /* 0x001fc60000010000 */
[----:B--2---:R-:W-:Y:S01]  /*10e50*/  FADD.FTZ R3, R30, R3 ;  /* 0x000000031e037221 */ /* 0x004fe20000010000 */
[----:B------:R-:W-:Y:S06]  /*10e60*/  @!P0 BRA `(.L_x_646) ;  /* 0x0000000000048947 */ /* 0x000fec0003800000 */
[----:B------:R-:W-:Y:S01]  /*10e70*/  BPT.TRAP 0x1 ;  /* 0x000000040000795c */ /* 0x000fe20000300000 */
.L_x_646:
[----:B------:R-:W-:Y:S01]  /*10e80*/  LEA R7, R11, R156, 0x3 ;  /* 0x0000009c0b077211 */ /* 0x000fe200078e18ff */
[-C--:B------:R-:W-:Y:S01]  /*10e90*/  FMUL.FTZ R88, R88, R9.reuse ;  /* 0x0000000958587220 */ /* 0x080fe20000410000 */
[----:B------:R-:W-:Y:S01]  /*10ea0*/  ISETP.GT.AND P1, PT, R210, RZ, PT ;  /* 0x000000ffd200720c */ /* 0x000fe20003f24270 */
[-C--:B------:R-:W-:Y:S01]  /*10eb0*/  FMUL.FTZ R89, R89, R9.reuse ;  /* 0x0000000959597220 */ /* 0x080fe20000410000 */
[----:B------:R-:W-:Y:S01]  /*10ec0*/  F2FP.F16.F32.PACK_AB R172, R4, R172 ;  /* 0x000000ac04ac723e */ /* 0x000fe200000000ff */
[----:B------:R-:W-:Y:S02]  /*10ed0*/  VIADD R7, R7, 0x28860 ;  /* 0x0002886007077836 */ /* 0x000fe40000000000 */
[-C--:B------:R-:W-:Y:S01]  /*10ee0*/  FMUL.FTZ R92, R92, R9.reuse ;  /* 0x000000095c5c7220 */ /* 0x080fe20000410000 */
[-C--:B------:R-:W-:Y:S01]  /*10ef0*/  FMUL.FTZ R93, R93, R9.reuse ;  /* 0x000000095d5d7220 */ /* 0x080fe20000410000 */
[-C--:B------:R-:W-:Y:S01]  /*10f00*/  FMUL.FTZ R96, R96, R9.reuse ;  /* 0x0000000960607220 */ /* 0x080fe20000410000 */
[-C--:B------:R-:W-:Y:S01]  /*10f10*/  FMUL.FTZ R97, R97, R9.reuse ;  /* 0x0000000961617220 */ /* 0x080fe20000410000 */
[----:B------:R-:W-:Y:S01]  /*10f20*/  PRMT R7, R222, 0x654, R7 ;  /* 0x00000654de077816 */ /* 0x000fe20000000007 */
[-C--:B------:R-:W-:Y:S01]  /*10f30*/  FMUL.FTZ R100, R100, R9.reuse ;  /* 0x0000000964647220 */ /* 0x080fe20000410000 */
[-C--:B------:R-:W-:Y:S01]  /*10f40*/  FMUL.FTZ R101, R101, R9.reuse ;  /* 0x0000000965657220 */ /* 0x080fe20000410000 */
[-C--:B------:R-:W-:Y:S01]  /*10f50*/  FMUL.FTZ R104, R104, R9.reuse ;  /* 0x0000000968687220 */ /* 0x080fe20000410000 */
[----:B------:R0:W-:Y:S01]  /*10f60*/  SYNCS.ARRIVE.TRANS64.RED.A1T0 RZ, [R7+URZ], RZ ;  /* 0x000000ff07ff79a7 */ /* 0x0001e2000810043f */
        /* <DEDUP_REMOVED lines=56> */
[----:B------:R-:W-:Y:S01]  /*112f0*/  VIADD R210, R210, 0xffffffff ;  /* 0xffffffffd2d27836 */ /* 0x000fe20000000000 */
        /* <DEDUP_REMOVED lines=32> */
[----:B------:R-:W-:Y:S02]  /*11500*/  MOV R9, R49 ;  /* 0x0000003100097202 */ /* 0x000fe40000000f00 */
[----:B------:R-:W-:Y:S01]  /*11510*/  MOV R11, R152 ;  /* 0x00000098000b7202 */ /* 0x000fe20000000f00 */
[----:B0-----:R-:W-:Y:S06]  /*11520*/  @P1 BRA `(.L_x_647) ;  /* 0xffffffd4007c1947 */ /* 0x001fec000383ffff */
.L_x_635:
[----:B------:R-:W-:Y:S05]  /*11530*/  WARPSYNC.ALL ;  /* 0x0000000000007948 */ /* 0x000fea0003800000 */
[----:B------:R-:W-:Y:S06]  /*11540*/  BAR.ARV 0x8, 0x180 ;  /* 0x0206000000007b1d */ /* 0x000fec0000002000 */
[----:B------:R-:W-:Y:S05]  /*11550*/  @!P0 BRA `(.L_x_648) ;  /* 0x0000000000048947 */ /* 0x000fea0003800000 */
[----:B------:R-:W-:Y:S01]  /*11560*/  BPT.TRAP 0x1 ;  /* 0x000000040000795c */ /* 0x000fe20000300000 */
.L_x_648:
[----:B------:R-:W-:Y:S01]  /*11570*/  IMAD R11, R152, 0x8, R156 ;  /* 0x00000008980b7824 */ /* 0x000fe200078e029c */
[----:B------:R-:W-:-:S04]  /*11580*/  SHF.L.U32 R0, R158, 0x1f, RZ ;  /* 0x0000001f9e007819 */ /* 0x000fc800000006ff */
[----:B------:R0:W1:Y:S01]  /*11590*/  SYNCS.PHASECHK.TRANS64.TRYWAIT P1, [R11+URZ+0x28850], R0 ;  /* 0x028850000b0075a7 */ /* 0x000062000802017f */
[----:B------:R-:W-:Y:S05]  /*115a0*/  @!P0 BRA `(.L_x_649) ;  /* 0x0000000000048947 */ /* 0x000fea0003800000 */
[----:B------:R-:W-:Y:S01]  /*115b0*/  BPT.TRAP 0x1 ;  /* 0x000000040000795c */ /* 0x000fe20000300000 */
.L_x_649:
[----:B------:R-:W-:-:S05]  /*115c0*/  VIADD R156, R156, 0x400 ;  /* 0x000004009c9c7836 */ /* 0x000fca0000000000 */
[----:B------:R-:W-:-:S04]  /*115d0*/  SHF.R.U32.HI R156, RZ, 0x4, R156 ;  /* 0x00000004ff9c7819 */ /* 0x000fc8000001169c */
[----:B------:R-:W-:-:S04]  /*115e0*/  LOP3.LUT R156, R156, 0x3fff, RZ, 0xc0, !PT ;  /* 0x00003fff9c9c7812 */ /* 0x000fc800078ec0ff */
[----:B------:R-:W-:Y:S01]  /*115f0*/  LOP3.LUT R5, R156, 0x4000000, RZ, 0xfc, !PT ;  /* 0x040000009c057812 */ /* 0x000fe200078efcff */
[----:B-1----:R-:W-:Y:S06]  /*11600*/  @P1 BRA `(.L_x_650) ;  /* 0x0000000000081947 */ /* 0x002fec0003800000 */
[----:B------:R-:W1:Y:S02]  /*11610*/  SYNCS.PHASECHK.TRANS64.TRYWAIT P1, [R11+URZ+0x28850], R0 ;  /* 0x028850000b0075a7 */ /* 0x000e64000802017f */
[----:B-1----:R-:W-:Y:S05]  /*11620*/  @!P1 BRA `(.L_x_651) ;  /* 0x000000a400609947 */ /* 0x002fea0003800000 */
.L_x_650:
[----:B------:R-:W-:Y:S01]  /*11630*/  LEA R4, R152, R5, 0xb ;  /* 0x0000000598047211 */ /* 0x000fe200078e58ff */
[----:B------:R-:W-:Y:S01]  /*11640*/  IMAD.MOV.U32 R5, RZ, RZ, 0x40000040 ;  /* 0x40000040ff057424 */ /* 0x000fe200078e00ff */
[----:B------:R-:W-:Y:S05]  /*11650*/  WARPSYNC.ALL ;  /* 0x0000000000007948 */ /* 0x000fea0003800000 */
[C---:B------:R-:W-:Y:S01]  /*11660*/  R2UR UR6, R4.reuse ;  /* 0x00000000040672ca */ /* 0x040fe200000e0000 */
[----:B------:R-:W-:Y:S01]  /*11670*/  WARPGROUP.ARRIVE ;  /* 0x00000000000079c5 */ /* 0x000fe20000000000 */
[----:B------:R-:W-:Y:S01]  /*11680*/  R2UR UR7, R5 ;  /* 0x00000000050772ca */ /* 0x000fe200000e0000 */
[----:B------:R-:W-:Y:S01]  /*11690*/  VIADD R6, R4, 0x80 ;  /* 0x0000008004067836 */ /* 0x000fe20000000000 */
[----:B------:R-:W-:Y:S01]  /*116a0*/  MOV R7, 0x40000040 ;  /* 0x4000004000077802 */ /* 0x000fe20000000f00 */
[----:B01----:R-:W0:Y:S01]  /*116b0*/  SHFL.BFLY PT, R0, R3, 0x2, 0x1f ;  /* 0x0c401f0003007f89 */ /* 0x003e2200000e0000 */
[----:B------:R-:W-:-:S09]  /*116c0*/  MOV R5, 0x40000040 ;  /* 0x4000004000057802 */ /* 0x000fd20000000f00 */
        /* <DEDUP_REMOVED lines=37> */
[----:B------:R-:W-:Y:S01]  /*11920*/  R2UR UR6, R6 ;  /* 0x00000000060672ca */ /* 0x000fe200000e0000 */
[----:B------:R-:W-:Y:S01]  /*11930*/  IMAD.MOV.U32 R6, RZ, RZ, RZ ;  /* 0x000000ffff067224 */ /* 0x000fe200078e00ff */
[----:B------:R-:W-:Y:S01]  /*11940*/  R2UR UR7, R7 ;  /* 0x00000000070772ca */ /* 0x000fe200000e0000 */
[----:B------:R-:W-:Y:S02]  /*11950*/  WARPGROUP.DEPBAR.LE gsb0, 0x0 ;  /* 0x00008000000079c5 */ /* 0x000fe40000010000 */
[----:B------:R-:W-:-:S10]  /*11960*/  WARPGROUP.ARRIVE ;  /* 0x00000000000079c5 */ /* 0x000fd40000000000 */
[----:B------:R-:W-:Y:S01]  /*11970*/  HGMMA.64x128x16.F32 R88, R184, gdesc[UR4].tnspB, R88, gsb0 ;  /* 0x41e00004b8587df0 */ /* 0x000fe20008000858 */
[----:B------:R-:W-:Y:S01]  /*11980*/  R2UR UR6, R4 ;  /* 0x00000000040672ca */ /* 0x000fe200000e0000 */
[----:B0-----:R-:W-:Y:S01]  /*11990*/  FADD.FTZ R4, R0, R3 ;  /* 0x0000000300047221 */ /* 0x001fe20000010000 */
[----:B------:R-:W-:Y:S01]  /*119a0*/  R2UR UR7, R5 ;  /* 0x00000000050772ca */ /* 0x000fe200000e0000 */
[----:B------:R-:W-:Y:S01]  /*119b0*/  IMAD.MOV.U32 R3, RZ, RZ, -0x800000 ;  /* 0xff800000ff037424 */ /* 0x000fe200078e00ff */
[----:B------:R-:W0:Y:S04]  /*119c0*/  SHFL.BFLY PT, R5, R8, 0x2, 0x1f ;  /* 0x0c401f0008057f89 */ /* 0x000e2800000e0000 */
[----:B------:R-:W1:Y:S01]  /*119d0*/  SHFL.BFLY PT, R7, R4, 0x1, 0x1f ;  /* 0x0c201f0004077f89 */ /* 0x000e6200000e0000 */
[----:B0-----:R-:W-:Y:S01]  /*119e0*/  FADD.FTZ R5, R5, R8 ;  /* 0x0000000805057221 */ /* 0x001fe20000010000 */
[----:B------:R-:W-:-:S02]  /*119f0*/  IMAD.MOV.U32 R8, RZ, RZ, RZ ;  /* 0x000000ffff087224 */ /* 0x000fc400078e00ff */
[----:B-1----:R-:W-:Y:S02]  /*11a00*/  FADD.FTZ R13, R4, R7 ;  /* 0x00000007040d7221 */ /* 0x002fe40000010000 */
[----:B------:R-:W0:Y:S03]  /*11a10*/  SHFL.BFLY PT, R0, R5, 0x1, 0x1f ;  /* 0x0c201f0005007f89 */ /* 0x000e2600000e0000 */
[----:B------:R-:W-:-:S13]  /*11a20*/  FSETP.NE.FTZ.AND P2, PT, R13, RZ, PT ;  /* 0x000000ff0d00720b */ /* 0x000fda0003f55000 */
[----:B------:R-:W1:Y:S01]  /*11a30*/  @P2 MUFU.LG2 R9, R13 ;  /* 0x0000000d00092308 */ /* 0x000e620000000c00 */
[----:B0-----:R-:W-:-:S07]  /*11a40*/  FADD.FTZ R12, R5, R0 ;  /* 0x00000000050c7221 */ /* 0x001fce0000010000 */
[----:B------:R-:W-:Y:S01]  /*11a50*/  @P2 MUFU.RCP R8, R13 ;  /* 0x0000000d00082308 */ /* 0x000fe20000001000 */
[----:B------:R-:W-:Y:S01]  /*11a60*/  @P2 FMUL.FTZ R5, R38, 0.69314718246459960938 ;  /* 0x3f31721826052820 */ /* 0x000fe20000410000 */
[----:B------:R-:W-:Y:S02]  /*11a70*/  MOV R0, 0xff800000 ;  /* 0xff80000000007802 */ /* 0x000fe40000000f00 */
[----:B------:R-:W-:Y:S01]  /*11a80*/  FSETP.NE.FTZ.AND P1, PT, R12, RZ, PT ;  /* 0x000000ff0c00720b */ /* 0x000fe20003f35000 */
[----:B-1----:R-:W-:-:S04]  /*11a90*/  @P2 FMUL.FTZ R10, R9, 0.69314718246459960938 ;  /* 0x3f317218090a2820 */ /* 0x002fc80000410000 */
[----:B------:R-:W-:-:S08]  /*11aa0*/  @P2 FFMA.FTZ R3, R5, R49, R10 ;  /* 0x0000003105032223 */ /* 0x000fd0000001000a */
[----:B------:R-:W0:Y:S01]  /*11ab0*/  @P1 MUFU.LG2 R7, R12 ;  /* 0x0000000c00071308 */ /* 0x000e220000000c00 */
[----:B------:R-:W-:-:S07]  /*11ac0*/  @P1 FMUL.FTZ R4, R38, 0.69314718246459960938 ;  /* 0x3f31721826041820 */ /* 0x000fce0000410000 */
[----:B------:R1:W2:Y:S01]  /*11ad0*/  @P1 MUFU.RCP R6, R12 ;  /* 0x0000000c00061308 */ /* 0x0002a20000001000 */
[----:B0-----:R-:W-:-:S04]  /*11ae0*/  @P1 FMUL.FTZ R7, R7, 0.69314718246459960938 ;  /* 0x3f31721807071820 */ /* 0x001fc80000410000 */
[----:B------:R-:W-:Y:S01]  /*11af0*/  @P1 FFMA.FTZ R0, R4, R37, R7 ;  /* 0x0000002504001223 */ /* 0x000fe20000010007 */
[----:B------:R-:W-:Y:S02]  /*11b00*/  WARPGROUP.DEPBAR.LE gsb0, 0x0 ;  /* 0x00008000000079c5 */ /* 0x000fe40000010000 */
[----:B------:R-:W-:-:S06]  /*11b10*/  WARPGROUP.ARRIVE ;  /* 0x00000000000079c5 */ /* 0x000fcc0000000000 */
[----:B------:R-:W-:Y:S03]  /*11b20*/  HGMMA.64x128x16.F32 R88, R188, gdesc[UR4].tnspB, R88, gsb0 ;  /* 0x41e00004bc587df0 */ /* 0x000fe60008000858 */
[----:B------:R-:W-:Y:S02]  /*11b30*/  WARPGROUP.DEPBAR.LE gsb0, 0x0 ;  /* 0x00008000000079c5 */ /* 0x000fe40000010000 */
[----:B-12---:R-:W-:Y:S05]  /*11b40*/  @!P0 BRA `(.L_x_652) ;  /* 0x0000000000048947 */ /* 0x006fea0003800000 */
[----:B------:R-:W-:Y:S01]  /*11b50*/  BPT.TRAP 0x1 ;  /* 0x000000040000795c */ /* 0x000fe20000300000 */
.L_x_652:
[----:B------:R-:W-:Y:S01]  /*11b60*/  VIADD R5, R11, 0x28860 ;  /* 0x000288600b057836 */ /* 0x000fe20000000000 */
[----:B------:R-:W-:Y:S01]  /*11b70*/  IADD3 R152, R152, 0x1, RZ ;  /* 0x0000000198987810 */ /* 0x000fe20007ffe0ff */
[-C--:B------:R-:W-:Y:S01]  /*11b80*/  FMUL.FTZ R63, R93, R6.reuse ;  /* 0x000000065d3f7220 */ /* 0x080fe20000410000 */
[-C--:B------:R-:W-:Y:S01]  /*11b90*/  FMUL.FTZ R52, R100, R6.reuse ;  /* 0x0000000664347220 */ /* 0x080fe20000410000 */
[-C--:B------:R-:W-:Y:S01]  /*11ba0*/  FMUL.FTZ R10, R88, R6.reuse ;  /* 0x00000006580a7220 */ /* 0x080fe20000410000 */
[----:B------:R-:W-:Y:S01]  /*11bb0*/  PRMT R5, R222, 0x654, R5 ;  /* 0x00000654de057816 */ /* 0x000fe20000000005 */
[-C--:B------:R-:W-:Y:S01]  /*11bc0*/  FMUL.FTZ R11, R89, R6.reuse ;  /* 0x00000006590b7220 */ /* 0x080fe20000410000 */
[----:B------:R-:W-:Y:S01]  /*11bd0*/  ISETP.NE.AND P0, PT, R152, 0x2, PT ;  /* 0x000000029800780c */ /* 0x000fe20003f05270 */
[----:B------:R-:W-:Y:S01]  /*11be0*/  FMUL.FTZ R62, R92, R6 ;  /* 0x000000065c3e7220 */ /* 0x000fe20000410000 */
[----:B------:R0:W-:Y:S01]  /*11bf0*/  SYNCS.ARRIVE.TRANS64.RED.A1T0 RZ, [R5+URZ], RZ ;  /* 0x000000ff05ff79a7 */ /* 0x0001e2000810043f */
[-C--:B------:R-:W-:Y:S01]  /*11c00*/  FMUL.FTZ R100, R90, R8.reuse ;  /* 0x000000085a647220 */ /* 0x080fe20000410000 */
[----:B------:R-:W-:Y:S01]  /*11c10*/  FMUL.FTZ R93, R91, R8 ;  /* 0x000000085b5d7220 */ /* 0x000fe20000410000 */
[-C--:B------:R-:W-:Y:S01]  /*11c20*/  FMUL.FTZ R53, R96, R6.reuse ;  /* 0x0000000660357220 */ /* 0x080fe20000410000 */
[-C--:B------:R-:W-:Y:S01]  /*11c30*/  FMUL.FTZ R54, R97, R6.reuse ;  /* 0x0000000661367220 */ /* 0x080fe20000410000 */
[-C--:B------:R-:W-:Y:S01]  /*11c40*/  FMUL.FTZ R61, R101, R6.reuse ;  /* 0x00000006653d7220 */ /* 0x080fe20000410000 */
[-C--:B------:R-:W-:Y:S01]  /*11c50*/  FMUL.FTZ R51, R104, R6.reuse ;  /* 0x0000000668337220 */ /* 0x080fe20000410000 */
[-C--:B------:R-:W-:Y:S01]  /*11c60*/  FMUL.FTZ R60, R105, R6.reuse ;  /* 0x00000006693c7220 */ /* 0x080fe20000410000 */
[----:B0-----:R-:W-:Y:S01]  /*11c70*/  SEL R5, RZ, 0x1, P0 ;  /* 0x00000001ff057807 */ /* 0x001fe20000000000 */
        /* <DEDUP_REMOVED lines=52> */
[----:B------:R-:W-:Y:S01]  /*11fc0*/  FMUL.FTZ R151, R151, R8 ;  /* 0x0000000897977220 */ /* 0x000fe20000410000 */
[----:B------:R-:W-:Y:S01]  /*11fd0*/  LOP3.LUT R158, R158, R5, RZ, 0x3c, !PT ;  /* 0x000000059e9e7212 */ /* 0x000fe200078e3cff */
[----:B------:R-:W-:Y:S01]  /*11fe0*/  VIADD R207, R207, 0x1 ;  /* 0x00000001cfcf7836 */ /* 0x000fe20000000000 */
[----:B------:R-:W-:-:S07]  /*11ff0*/  SEL R152, R152, RZ, P0 ;  /* 0x000000ff98987207 */ /* 0x000fce0000000000 */
.L_x_588:
[----:B------:R-:W-:Y:S05]  /*12000*/  WARPSYNC.ALL ;  /* 0x0000000000007948 */ /* 0x000fea0003800000 */
[----:B------:R-:W0:Y:S01]  /*12010*/  S2R R222, SR_CgaCtaId ;  /* 0x0000000000de7919 */ /* 0x000e220000008800 */
[----:B------:R-:W-:Y:S01]  /*12020*/  MOV R5, 0x400 ;  /* 0x0000040000057802 */ /* 0x000fe20000000f00 */
[----:B------:R-:W-:Y:S01]  /*12030*/  BSSY B0, `(.L_x_653) ;  /* 0x00001fc000007945 */ /* 0x000fe20003800000 */
[----:B------:R-:W-:Y:S02]  /*12040*/  BAR.SYNC.DEFER_BLOCKING 0x5, 0x180 ;  /* 0x0146000000007b1d */ /* 0x000fe40000010000 */
[----:B0-----:R-:W-:-:S05]  /*12050*/  LEA R156, R222, R5, 0x18 ;  /* 0x00000005de9c7211 */ /* 0x001fca00078ec0ff */
[----:B------:R0:W1:Y:S01]  /*12060*/  LDS.128 R40, [R156+0x288d0] ;  /* 0x0288d0009c287984 */ /* 0x0000620000000c00 */
[----:B------:R-:W-:Y:S06]  /*12070*/  BAR.ARV 0x4, 0x180 ;  /* 0x0106000000007b1d */ /* 0x000fec0000002000 */
[----:B------:R-:W-:Y:S05]  /*12080*/  @P1 BRA `(.L_x_654) ;  /* 0x0000001400001947 */ /* 0x000fea0003800000 */
[----:B------:R-:W2:Y:S01]  /*12090*/  S2R R5, SR_SWINHI ;  /* 0x0000000000057919 */ /* 0x000ea20000002f00 */
[----:B------:R-:W-:Y:S05]  /*120a0*/  WARPSYNC.ALL ;  /* 0x0000000000007948 */ /* 0x000fea0003800000 */
[----:B------:R-:W-:Y:S01]  /*120b0*/  BAR.SYNC.DEFER_BLOCKING 0x1, 0x100 ;  /* 0x0044000000007b1d */ /* 0x000fe20000010000 */
[----:B------:R-:W-:Y:S02]  /*120c0*/  F2FP.F16.F32.PACK_AB R30, R33, R30 ;  /* 0x0000001e211e723e */ /* 0x000fe400000000ff */
[----:B------:R-:W-:Y:S02]  /*120d0*/  F2FP.F16.F32.PACK_AB R34, R35, R34 ;  /* 0x000000222322723e */ /* 0x000fe400000000ff */
[----:B------:R-:W-:Y:S01]  /*120e0*/  F2FP.F16.F32.PACK_AB R32, R45, R32 ;  /* 0x000000202d20723e */ /* 0x000fe200000000ff */
[----:B------:R-:W-:Y:S01]  /*120f0*/  ULDC.64 UR4, c[0x0][0xc00] ;  /* 0x0003000000047ab9 */ /* 0x000fe20000000a00 */
[----:B------:R-:W-:-:S02]  /*12100*/  F2FP.F16.F32.PACK_AB R33, R69, R70 ;  /* 0x000000464521723e */ /* 0x000fc400000000ff */
[----:B------:R-:W-:Y:S02]  /*12110*/  F2FP.F16.F32.PACK_AB R35, R67, R68 ;  /* 0x000000444323723e */ /* 0x000fe400000000ff */
[----:B------:R-:W-:Y:S02]  /*12120*/  MOV R20, R156 ;  /* 0x0000009c00147202 */ /* 0x000fe40000000f00 */
[----:B--2---:R-:W-:-:S03]  /*12130*/  MOV R21, R5 ;  /* 0x0000000500157202 */ /* 0x004fc60000000f00 */
[----:B------:R-:W-:-:S03]  /*12140*/  IMAD.WIDE R8, R226, 0x2, R20 ;  /* 0x00000002e2087825 */ /* 0x000fc600078e0214 */
[C---:B------:R-:W-:Y:S02]  /*12150*/  LOP3.LUT R29, R8.reuse, 0x380, RZ, 0xc0, !PT ;  /* 0x00000380081d7812 */ /* 0x040fe400078ec0ff */
[C---:B------:R-:W-:Y:S02]  /*12160*/  IADD3 R95, P5, R8.reuse, 0x20, RZ ;  /* 0x00000020085f7810 */ /* 0x040fe40007fbe0ff */
[----:B------:R-:W-:Y:S02]  /*12170*/  IADD3 R97, P0, R8, 0x40, RZ ;  /* 0x0000004008617810 */ /* 0x000fe40007f1e0ff */
[----:B------:R-:W-:Y:S01]  /*12180*/  SHF.R.U64 R29, R29, 0x3, RZ ;  /* 0x000000031d1d7819 */ /* 0x000fe200000012ff */
[----:B------:R-:W-:Y:S01]  /*12190*/  IMAD.X R5, RZ, RZ, R9, P5 ;  /* 0x000000ffff057224 */ /* 0x000fe200028e0609 */
[----:B------:R-:W-:Y:S02]  /*121a0*/  LOP3.LUT R4, R95, 0x380, RZ, 0xc0, !PT ;  /* 0x000003805f047812 */ /* 0x000fe400078ec0ff */
[----:B------:R-:W-:-:S02]  /*121b0*/  LOP3.LUT R6, R97, 0x380, RZ, 0xc0, !PT ;  /* 0x0000038061067812 */ /* 0x000fc400078ec0ff */
[C---:B------:R-:W-:Y:S02]  /*121c0*/  IADD3 R99, P1, R8.reuse, 0x60, RZ ;  /* 0x0000006008637810 */ /* 0x040fe40007f3e0ff */
[C---:B------:R-:W-:Y:S02]  /*121d0*/  IADD3 R101, P2, R8.reuse, 0x4000, RZ ;  /* 0x0000400008657810 */ /* 0x040fe40007f5e0ff */
[C---:B------:R-:W-:Y:S01]  /*121e0*/  IADD3 R103, P3, R8.reuse, 0x4020, RZ ;  /* 0x0000402008677810 */ /* 0x040fe20007f7e0ff */
[--C-:B---3--:R-:W-:Y:S01]  /*121f0*/  IMAD.X R13, RZ, RZ, R9.reuse, P1 ;  /* 0x000000ffff0d7224 */ /* 0x108fe200008e0609 */
[C---:B------:R-:W-:Y:S01]  /*12200*/  IADD3 R105, P4, R8.reuse, 0x4040, RZ ;  /* 0x0000404008697810 */ /* 0x040fe20007f9e0ff */
[--C-:B------:R-:W-:Y:S01]  /*12210*/  IMAD.X R15, RZ, RZ, R9.reuse, P2 ;  /* 0x000000ffff0f7224 */ /* 0x100fe200010e0609 */
[----:B------:R-:W-:Y:S02]  /*12220*/  IADD3 R107, P5, R8, 0x4060, RZ ;  /* 0x00004060086b7810 */ /* 0x000fe40007fbe0ff */
[----:B------:R-:W-:Y:S01]  /*12230*/  LOP3.LUT R8, R29, R8, RZ, 0x3c, !PT ;  /* 0x000000081d087212 */ /* 0x000fe200078e3cff */
[--C-:B------:R-:W-:Y:S01]  /*12240*/  IMAD.X R27, RZ, RZ, R9.reuse, P4 ;  /* 0x000000ffff1b7224 */ /* 0x100fe200020e0609 */
[----:B------:R-:W-:Y:S01]  /*12250*/  SHF.R.U64 R4, R4, 0x3, RZ ;  /* 0x0000000304047819 */ /* 0x000fe200000012ff */
[----:B------:R-:W-:Y:S01]  /*12260*/  IMAD.X R29, RZ, RZ, R9, P5 ;  /* 0x000000ffff1d7224 */ /* 0x000fe200028e0609 */
[----:B------:R-:W-:-:S02]  /*12270*/  SHF.R.U64 R6, R6, 0x3, RZ ;  /* 0x0000000306067819 */ /* 0x000fc400000012ff */
[----:B------:R-:W-:Y:S02]  /*12280*/  LOP3.LUT R12, R99, 0x380, RZ, 0xc0, !PT ;  /* 0x00000380630c7812 */ /* 0x000fe400078ec0ff */
[----:B------:R-:W-:Y:S02]  /*12290*/  LOP3.LUT R14, R101, 0x380, RZ, 0xc0, !PT ;  /* 0x00000380650e7812 */ /* 0x000fe400078ec0ff */
[----:B-1----:R-:W-:Y:S02]  /*122a0*/  MOV R40, R8 ;  /* 0x0000000800287202 */ /* 0x002fe40000000f00 */
[-C--:B------:R-:W-:Y:S02]  /*122b0*/  IADD3.X R7, RZ, R9.reuse, RZ, P0, !PT ;  /* 0x00000009ff077210 */ /* 0x080fe400007fe4ff */
[----:B------:R-:W-:Y:S02]  /*122c0*/  IADD3.X R25, RZ, R9, RZ, P3, !PT ;  /* 0x00000009ff197210 */ /* 0x000fe40001ffe4ff */
[----:B-----5:R-:W-:-:S02]  /*122d0*/  LOP3.LUT R24, R103, 0x380, RZ, 0xc0, !PT ;  /* 0x0000038067187812 */ /* 0x020fc400078ec0ff */
[----:B------:R-:W-:Y:S02]  /*122e0*/  LOP3.LUT R26, R105, 0x380, RZ, 0xc0, !PT ;  /* 0x00000380691a7812 */ /* 0x000fe400078ec0ff */
[----:B------:R-:W-:Y:S02]  /*122f0*/  LOP3.LUT R28, R107, 0x380, RZ, 0xc0, !PT ;  /* 0x000003806b1c7812 */ /* 0x000fe400078ec0ff */
[----:B------:R-:W-:Y:S02]  /*12300*/  F2FP.F16.F32.PACK_AB R8, R11, R10 ;  /* 0x0000000a0b08723e */ /* 0x000fe400000000ff */
[----:B------:R-:W-:Y:S02]  /*12310*/  LOP3.LUT R4, R4, R95, RZ, 0x3c, !PT ;  /* 0x0000005f04047212 */ /* 0x000fe400078e3cff */
[----:B------:R-:W-:Y:S02]  /*12320*/  LOP3.LUT R6, R6, R97, RZ, 0x3c, !PT ;  /* 0x0000006106067212 */ /* 0x000fe400078e3cff */
[----:B------:R-:W-:-:S02]  /*12330*/  F2FP.F16.F32.PACK_AB R9, R93, R100 ;  /* 0x000000645d09723e */ /* 0x000fc400000000ff */
[----:B------:R-:W-:Y:S02]  /*12340*/  F2FP.F16.F32.PACK_AB R10, R63, R62 ;  /* 0x0000003e3f0a723e */ /* 0x000fe400000000ff */
[----:B------:R-:W-:Y:S02]  /*12350*/  F2FP.F16.F32.PACK_AB R11, R91, R92 ;  /* 0x0000005c5b0b723e */ /* 0x000fe400000000ff */
[----:B------:R-:W-:Y:S02]  /*12360*/  SHF.R.U64 R12, R12, 0x3, RZ ;  /* 0x000000030c0c7819 */ /* 0x000fe400000012ff */
[----:B------:R-:W-:Y:S01]  /*12370*/  SHF.R.U64 R14, R14, 0x3, RZ ;  /* 0x000000030e0e7819 */ /* 0x000fe200000012ff */
[----:B------:R1:W-:Y:S01]  /*12380*/  STSM.16.M88.4 [R40], R8 ;  /* 0x0000000828007844 */ /* 0x0003e20000000200 */
[----:B------:R-:W-:Y:S02]  /*12390*/  SHF.R.U64 R24, R24, 0x3, RZ ;  /* 0x0000000318187819 */ /* 0x000fe400000012ff */
[----:B------:R-:W-:-:S02]  /*123a0*/  SHF.R.U64 R26, R26, 0x3, RZ ;  /* 0x000000031a1a7819 */ /* 0x000fc400000012ff */
[----:B------:R-:W-:Y:S02]  /*123b0*/  SHF.R.U64 R28, R28, 0x3, RZ ;  /* 0x000000031c1c7819 */ /* 0x000fe400000012ff */
[----:B------:R-:W-:Y:S02]  /*123c0*/  MOV R94, R4 ;  /* 0x00000004005e7202 */ /* 0x000fe40000000f00 */
[----:B------:R-:W-:Y:S02]  /*123d0*/  MOV R93, R6 ;  /* 0x00000006005d7202 */ /* 0x000fe40000000f00 */
[----:B------:R-:W-:Y:S02]  /*123e0*/  F2FP.F16.F32.PACK_AB R4, R54, R53 ;  /* 0x000000353604723e */ /* 0x000fe400000000ff */
[----:B------:R-:W-:Y:S02]  /*123f0*/  F2FP.F16.F32.PACK_AB R5, R89, R90 ;  /* 0x0000005a5905723e */ /* 0x000fe400000000ff */
[----:B------:R-:W-:-:S02]  /*12400*/  F2FP.F16.F32.PACK_AB R6, R61, R52 ;  /* 0x000000343d06723e */ /* 0x000fc400000000ff */
[----:B------:R-:W-:Y:S02]  /*12410*/  F2FP.F16.F32.PACK_AB R7, R87, R88 ;  /* 0x000000585707723e */ /* 0x000fe400000000ff */
[----:B------:R-:W-:Y:S02]  /*12420*/  LOP3.LUT R12, R12, R99, RZ, 0x3c, !PT ;  /* 0x000000630c0c7212 */ /* 0x000fe400078e3cff */
[----:B------:R-:W-:Y:S01]  /*12430*/  LOP3.LUT R14, R14, R101, RZ, 0x3c, !PT ;  /* 0x000000650e0e7212 */ /* 0x000fe200078e3cff */
[----:B------:R-:W-:Y:S01]  /*12440*/  STSM.16.M88.4 [R94], R4 ;  /* 0x000000045e007844 */ /* 0x000fe20000000200 */
[----:B-1----:R-:W-:Y:S02]  /*12450*/  F2FP.F16.F32.PACK_AB R8, R60, R51 ;  /* 0x000000333c08723e */ /* 0x002fe400000000ff */
[----:B------:R-:W-:Y:S02]  /*12460*/  F2FP.F16.F32.PACK_AB R9, R85, R86 ;  /* 0x000000565509723e */ /* 0x000fe400000000ff */
[----:B------:R-:W-:-:S02]  /*12470*/  F2FP.F16.F32.PACK_AB R10, R59, R50 ;  /* 0x000000323b0a723e */ /* 0x000fc400000000ff */
[----:B------:R-:W-:Y:S02]  /*12480*/  F2FP.F16.F32.PACK_AB R11, R83, R84 ;  /* 0x00000054530b723e */ /* 0x000fe400000000ff */
[----:B------:R-:W-:Y:S02]  /*12490*/  LOP3.LUT R24, R24, R103, RZ, 0x3c, !PT ;  /* 0x0000006718187212 */ /* 0x000fe400078e3cff */
[----:B------:R-:W-:Y:S01]  /*124a0*/  LOP3.LUT R26, R26, R105, RZ, 0x3c, !PT ;  /* 0x000000691a1a7212 */ /* 0x000fe200078e3cff */
[----:B------:R1:W-:Y:S01]  /*124b0*/  STSM.16.M88.4 [R93], R8 ;  /* 0x000000085d007844 */ /* 0x0003e20000000200 */
[----:B------:R-:W-:Y:S02]  /*124c0*/  LOP3.LUT R28, R28, R107, RZ, 0x3c, !PT ;  /* 0x0000006b1c1c7212 */ /* 0x000fe400078e3cff */
[----:B------:R-:W-:Y:S02]  /*124d0*/  MOV R92, R12 ;  /* 0x0000000c005c7202 */ /* 0x000fe40000000f00 */
[----:B------:R-:W-:-:S02]  /*124e0*/  MOV R91, R14 ;  /* 0x0000000e005b7202 */ /* 0x000fc40000000f00 */
[----:B------:R-:W-:Y:S02]  /*124f0*/  MOV R63, R24 ;  /* 0x00000018003f7202 */ /* 0x000fe40000000f00 */
[----:B------:R-:W-:Y:S02]  /*12500*/  MOV R62, R26 ;  /* 0x0000001a003e7202 */ /* 0x000fe40000000f00 */
[----:B------:R-:W-:Y:S02]  /*12510*/  F2FP.F16.F32.PACK_AB R12, R58, R49 ;  /* 0x000000313a0c723e */ /* 0x000fe400000000ff */
[----:B------:R-:W-:Y:S02]  /*12520*/  F2FP.F16.F32.PACK_AB R13, R81, R82 ;  /* 0x00000052510d723e */ /* 0x000fe400000000ff */
[----:B------:R-:W-:Y:S02]  /*12530*/  F2FP.F16.F32.PACK_AB R14, R57, R48 ;  /* 0x00000030390e723e */ /* 0x000fe400000000ff */
[----:B------:R-:W-:-:S02]  /*12540*/  F2FP.F16.F32.PACK_AB R15, R79, R80 ;  /* 0x000000504f0f723e */ /* 0x000fc400000000ff */
[----:B------:R-:W-:Y:S02]  /*12550*/  MOV R40, R28 ;  /* 0x0000001c00287202 */ /* 0x000fe40000000f00 */
[----:B------:R-:W-:Y:S01]  /*12560*/  F2FP.F16.F32.PACK_AB R24, R56, R47 ;  /* 0x0000002f3818723e */ /* 0x000fe200000000ff */
[----:B------:R-:W-:Y:S01]  /*12570*/  STSM.16.M88.4 [R92], R12 ;  /* 0x0000000c5c007844 */ /* 0x000fe20000000200 */
[----:B------:R-:W-:Y:S02]  /*12580*/  F2FP.F16.F32.PACK_AB R25, R77, R78 ;  /* 0x0000004e4d19723e */ /* 0x000fe400000000ff */
[----:B------:R-:W-:Y:S02]  /*12590*/  F2FP.F16.F32.PACK_AB R26, R55, R46 ;  /* 0x0000002e371a723e */ /* 0x000fe400000000ff */
[----:B------:R-:W-:Y:S01]  /*125a0*/  F2FP.F16.F32.PACK_AB R27, R75, R76 ;  /* 0x0000004c4b1b723e */ /* 0x000fe200000000ff */
[----:B------:R-:W2:Y:S01]  /*125b0*/  LDC R55, c[0x0][0xbe8] ;  /* 0x0002fa00ff377b82 */ /* 0x000ea20000000800 */
[----:B------:R-:W-:-:S02]  /*125c0*/  F2FP.F16.F32.PACK_AB R28, R44, R31 ;  /* 0x0000001f2c1c723e */ /* 0x000fc400000000ff */
[----:B------:R-:W-:Y:S01]  /*125d0*/  ISETP.NE.U32.AND P0, PT, RZ, UR4, PT ;  /* 0x00000004ff007c0c */ /* 0x000fe2000bf05070 */
[----:B------:R-:W-:Y:S01]  /*125e0*/  STSM.16.M88.4 [R91], R24 ;  /* 0x000000185b007844 */ /* 0x000fe20000000200 */
[----:B-1----:R-:W-:Y:S02]  /*125f0*/  IADD3 R8, P1, R204, UR4, RZ ;  /* 0x00000004cc087c10 */ /* 0x002fe4000ff3e0ff */
[----:B------:R-:W-:Y:S02]  /*12600*/  F2FP.F16.F32.PACK_AB R29, R73, R74 ;  /* 0x0000004a491d723e */ /* 0x000fe400000000ff */
[----:B------:R-:W-:Y:S02]  /*12610*/  F2FP.F16.F32.PACK_AB R31, R71, R72 ;  /* 0x00000048471f723e */ /* 0x000fe400000000ff */
[----:B------:R-:W-:Y:S02]  /*12620*/  F2FP.F16.F32.PACK_AB R4, R39, R38 ;  /* 0x000000262704723e */ /* 0x000fe400000000ff */
[----:B------:R-:W-:Y:S01]  /*12630*/  F2FP.F16.F32.PACK_AB R5, R65, R66 ;  /* 0x000000424105723e */ /* 0x000fe200000000ff */
[----:B------:R-:W-:Y:S01]  /*12640*/  STSM.16.M88.4 [R63], R28 ;  /* 0x0000001c3f007844 */ /* 0x000fe20000000200 */
[----:B------:R-:W-:-:S02]  /*12650*/  F2FP.F16.F32.PACK_AB R6, R37, R36 ;  /* 0x000000242506723e */ /* 0x000fc400000000ff */
[----:B------:R-:W-:Y:S01]  /*12660*/  F2FP.F16.F32.PACK_AB R7, R151, R64 ;  /* 0x000000409707723e */ /* 0x000fe200000000ff */
[----:B------:R-:W-:Y:S01]  /*12670*/  STSM.16.M88.4 [R62], R32 ;  /* 0x000000203e007844 */ /* 0x000fe20000000200 */
[----:B------:R-:W-:Y:S02]  /*12680*/  ISETP.NE.AND.EX P0, PT, RZ, UR5, PT, P0 ;  /* 0x00000005ff007c0c */ /* 0x000fe4000bf05300 */
[----:B------:R-:W-:Y:S01]  /*12690*/  IADD3.X R9, R205, UR5, RZ, P1, !PT ;  /* 0x00000005cd097c10 */ /* 0x000fe20008ffe4ff */
[----:B------:R-:W-:Y:S01]  /*126a0*/  ULDC.64 UR4, c[0x0][0xc08] ;  /* 0x0003020000047ab9 */ /* 0x000fe20000000a00 */
[----:B------:R1:W-:Y:S01]  /*126b0*/  STSM.16.M88.4 [R40], R4 ;  /* 0x0000000428007844 */ /* 0x0003e20000000200 */
[----:B------:R-:W-:Y:S01]  /*126c0*/  BAR.SYNC.DEFER_BLOCKING 0x1, 0x100 ;  /* 0x0044000000007b1d */ /* 0x000fe20000010000 */
[----:B------:R-:W-:Y:S02]  /*126d0*/  ISETP.NE.U32.AND P2, PT, RZ, UR4, PT ;  /* 0x00000004ff007c0c */ /* 0x000fe4000bf45070 */
[----:B------:R-:W-:-:S02]  /*126e0*/  MOV R48, RZ ;  /* 0x000000ff00307202 */ /* 0x000fc40000000f00 */
[----:B------:R-:W-:-:S13]  /*126f0*/  ISETP.NE.AND.EX P2, PT, RZ, UR5, PT, P2 ;  /* 0x00000005ff007c0c */ /* 0x000fda000bf45320 */
[----:B------:R-:W-:Y:S01]  /*12700*/  @P2 IADD3 R204, P3, R204, UR4, RZ ;  /* 0x00000004cccc2c10 */ /* 0x000fe2000ff7e0ff */
[----:B------:R-:W-:Y:S02]  /*12710*/  ULDC UR4, c[0x0][0xa88] ;  /* 0x0002a20000047ab9 */ /* 0x000fe40000000800 */
[----:B-1----:R-:W-:Y:S01]  /*12720*/  IMAD.U32 R6, RZ, RZ, UR4 ;  /* 0x00000004ff067e24 */ /* 0x002fe2000f8e00ff */
[----:B------:R-:W-:Y:S01]  /*12730*/  @P2 IADD3.X R205, R205, UR5, RZ, P3, !PT ;  /* 0x00000005cdcd2c10 */ /* 0x000fe20009ffe4ff */
[----:B------:R1:W5:Y:S01]  /*12740*/  @P0 LDG.E R48, desc[UR38][R8.64] ;  /* 0x0000002608300981 */ /* 0x000362000c1e1900 */
[----:B--2---:R-:W-:Y:S01]  /*12750*/  ISETP.NE.AND P1, PT, R55, 0x1, PT ;  /* 0x000000013700780c */ /* 0x004fe20003f25270 */
[----:B------:R-:W-:Y:S02]  /*12760*/  IMAD R13, R208, 0x80, R224 ;  /* 0x00000080d00d7824 */ /* 0x000fe400078e02e0 */
[----:B------:R1:W5:Y:S10]  /*12770*/  @P2 LDG.E R6, desc[UR38][R204.64] ;  /* 0x00000026cc062981 */ /* 0x000374000c1e1900 */
[----:B------:R-:W2:Y:S08]  /*12780*/  @P1 LDC R10, c[0x0][0xbec] ;  /* 0x0002fb00ff0a1b82 */ /* 0x000eb00000000800 */
[----:B------:R-:W3:Y:S01]  /*12790*/  @P1 LDC R11, c[0x0][0xbf0] ;  /* 0x0002fc00ff0b1b82 */ /* 0x000ee20000000800 */
[----:B-1----:R-:W-:Y:S05]  /*127a0*/  @P2 BRA `(.L_x_655) ;  /* 0x0000000000102947 */ /* 0x002fea0003800000 */
[----:B------:R-:W-:Y:S05]  /*127b0*/  @!P0 BRA `(.L_x_655) ;  /* 0x00000000000c8947 */ /* 0x000fea0003800000 */
[----:B------:R-:W4:Y:S04]  /*127c0*/  LDG.E R5, desc[UR38][R8.64] ;  /* 0x0000002608057981 */ /* 0x000f28000c1e1900 */
[----:B-----5:R-:W4:Y:S02]  /*127d0*/  LDG.E R6, desc[UR38][R8.64+0x4] ;  /* 0x0000042608067981 */ /* 0x020f24000c1e1900 */
[----:B----4-:R-:W-:-:S07]  /*127e0*/  IADD3 R6, -R5, R6, RZ ;  /* 0x0000000605067210 */ /* 0x010fce0007ffe1ff */
.L_x_655:
[----:B------:R-:W-:Y:S01]  /*127f0*/  SHF.R.S32.HI R54, RZ, 0x1f, R203 ;  /* 0x0000001fff367819 */ /* 0x000fe200000114cb */
[----:B--2---:R-:W-:Y:S01]  /*12800*/  @P1 IMAD.HI.U32 R4, R13, R10, RZ ;  /* 0x0000000a0d041227 */ /* 0x004fe200078e00ff */
[----:B------:R-:W-:Y:S01]  /*12810*/  ULDC.64 UR4, c[0x0][0xb90] ;  /* 0x0002e40000047ab9 */ /* 0x000fe20000000a00 */
[----:B-----5:R-:W-:Y:S02]  /*12820*/  SHF.R.S32.HI R49, RZ, 0x1f, R48 ;  /* 0x0000001fff317819 */ /* 0x020fe40000011430 */
[----:B------:R-:W-:Y:S01]  /*12830*/  IMAD R8, R54, UR4, RZ ;  /* 0x0000000436087c24 */ /* 0x000fe2000f8e02ff */
[----:B------:R-:W-:Y:S01]  /*12840*/  SEL R40, R209, RZ, !P0 ;  /* 0x000000ffd1287207 */ /* 0x000fe20004000000 */
[----:B------:R-:W-:Y:S01]  /*12850*/  IMAD.MOV.U32 R7, RZ, RZ, R13 ;  /* 0x000000ffff077224 */ /* 0x000fe200078e000d */
[----:B---3--:R-:W-:Y:S01]  /*12860*/  @P1 SHF.R.U32.HI R7, RZ, R11, R4 ;  /* 0x0000000bff071219 */ /* 0x008fe20000011604 */
[----:B------:R-:W-:Y:S01]  /*12870*/  IMAD.WIDE.U32 R4, R203, UR4, R48 ;  /* 0x00000004cb047c25 */ /* 0x000fe2000f8e0030 */
[----:B------:R-:W-:-:S03]  /*12880*/  SEL R57, R206, RZ, !P0 ;  /* 0x000000ffce397207 */ /* 0x000fc60004000000 */
[----:B------:R-:W-:Y:S01]  /*12890*/  IMAD R9, R203, UR5, R8 ;  /* 0x00000005cb097c24 */ /* 0x000fe2000f8e0208 */
[----:B------:R-:W-:Y:S01]  /*128a0*/  IADD3 R8, -R7, RZ, RZ ;  /* 0x000000ff07087210 */ /* 0x000fe20007ffe1ff */
[----:B------:R-:W-:Y:S01]  /*128b0*/  ULDC.64 UR4, c[0x0][0xb98] ;  /* 0x0002e60000047ab9 */ /* 0x000fe20000000a00 */
[----:B------:R-:W-:Y:S02]  /*128c0*/  IMAD.IADD R11, R16, 0x1, R228 ;  /* 0x00000001100b7824 */ /* 0x000fe400078e02e4 */
[----:B------:R-:W-:Y:S02]  /*128d0*/  IMAD.IADD R5, R5, 0x1, R9 ;  /* 0x0000000105057824 */ /* 0x000fe400078e0209 */
[----:B------:R-:W-:Y:S02]  /*128e0*/  IMAD R9, R55, R8, R13 ;  /* 0x0000000837097224 */ /* 0x000fe400078e020d */
[----:B------:R-:W-:Y:S02]  /*128f0*/  IMAD R8, R40, UR4, RZ ;  /* 0x0000000428087c24 */ /* 0x000fe4000f8e02ff */
[----:B------:R-:W-:-:S04]  /*12900*/  IMAD.WIDE.U32 R4, R57, UR4, R4 ;  /* 0x0000000439047c25 */ /* 0x000fc8000f8e0004 */
[----:B------:R-:W-:Y:S01]  /*12910*/  IMAD.WIDE R20, R11, 0x2, R20 ;  /* 0x000000020b147825 */ /* 0x000fe200078e0214 */
[----:B------:R-:W-:Y:S02]  /*12920*/  SHF.R.S32.HI R11, RZ, 0x1f, R7 ;  /* 0x0000001fff0b7819 */ /* 0x000fe40000011407 */
[----:B------:R-:W-:Y:S01]  /*12930*/  IADD3 R4, P2, R7, R4, RZ ;  /* 0x0000000407047210 */ /* 0x000fe20007f5e0ff */
[----:B------:R-:W-:Y:S01]  /*12940*/  IMAD R10, R57, UR5, R8 ;  /* 0x00000005390a7c24 */ /* 0x000fe2000f8e0208 */
[----:B------:R-:W-:Y:S01]  /*12950*/  SHF.R.S32.HI R8, RZ, 0x1f, R9 ;  /* 0x0000001fff087819 */ /* 0x000fe20000011409 */
[----:B------:R-:W-:Y:S01]  /*12960*/  ULDC.64 UR4, c[0x0][0xb88] ;  /* 0x0002e20000047ab9 */ /* 0x000fe20000000a00 */
[----:B------:R-:W-:Y:S01]  /*12970*/  IADD3 R7, P0, R20, 0x1000, RZ ;  /* 0x0000100014077810 */ /* 0x000fe20007f1e0ff */
[----:B------:R-:W-:Y:S01]  /*12980*/  IMAD R59, R6, R55, RZ ;  /* 0x00000037063b7224 */ /* 0x000fe200078e02ff */
[----:B------:R-:W-:Y:S01]  /*12990*/  IADD3.X R5, R11, R5, R10, P2, !PT ;  /* 0x000000050b057210 */ /* 0x000fe200017fe40a */
[----:B------:R-:W-:Y:S01]  /*129a0*/  IMAD R12, R8, UR4, RZ ;  /* 0x00000004080c7c24 */ /* 0x000fe2000f8e02ff */
[----:B------:R-:W-:-:S02]  /*129b0*/  IADD3 R29, P3, R20, 0x4000, RZ ;  /* 0x00004000141d7810 */ /* 0x000fc40007f7e0ff */
[----:B------:R-:W-:Y:S01]  /*129c0*/  IADD3 R13, P4, R20, 0x2000, RZ ;  /* 0x00002000140d7810 */ /* 0x000fe20007f9e0ff */
[----:B------:R-:W-:Y:S01]  /*129d0*/  IMAD R11, R9, UR5, R12 ;  /* 0x00000005090b7c24 */ /* 0x000fe2000f8e020c */
[----:B------:R-:W-:Y:S01]  /*129e0*/  LOP3.LUT R28, R29, 0x380, RZ, 0xc0, !PT ;  /* 0x000003801d1c7812 */ /* 0x000fe200078ec0ff */
[----:B------:R-:W-:Y:S01]  /*129f0*/  IMAD.WIDE.U32 R4, R9, UR4, R4 ;  /* 0x0000000409047c25 */ /* 0x000fe2000f8e0004 */
[----:B------:R-:W-:Y:S01]  /*12a00*/  ULDC.64 UR4, c[0x0][0xb50] ;  /* 0x0002d40000047ab9 */ /* 0x000fe20000000a00 */
[----:B------:R-:W-:Y:S02]  /*12a10*/  IADD3.X R9, RZ, R21, RZ, P0, !PT ;  /* 0x00000015ff097210 */ /* 0x000fe400007fe4ff */
[----:B------:R-:W-:Y:S01]  /*12a20*/  IMAD.IADD R5, R5, 0x1, R11 ;  /* 0x0000000105057824 */ /* 0x000fe200078e020b */
[----:B------:R-:W-:Y:S02]  /*12a30*/  LEA R10, P2, R4, UR4, 0x2 ;  /* 0x00000004040a7c11 */ /* 0x000fe4000f8410ff */
[----:B------:R-:W-:-:S02]  /*12a40*/  LOP3.LUT P0, RZ, R212, 0x3, RZ, 0xc0, !PT ;  /* 0x00000003d4ff7812 */ /* 0x000fc4000780c0ff */
[----:B------:R-:W-:Y:S01]  /*12a50*/  LEA.HI.X R11, R4, UR5, R5, 0x2, P2 ;  /* 0x00000005040b7c11 */ /* 0x000fe200090f1405 */
[----:B------:R-:W-:Y:S01]  /*12a60*/  SHFL.IDX PT, R50, R10, RZ, 0x1c1f ;  /* 0x001c1fff0a327589 */ /* 0x000fe200000e0000 */
[----:B------:R-:W-:Y:S01]  /*12a70*/  IADD3 R25, P2, R20, 0x3000, RZ ;  /* 0x0000300014197810 */ /* 0x000fe20007f5e0ff */
[----:B------:R-:W-:Y:S01]  /*12a80*/  IMAD R4, R208, 0x80, R223 ;  /* 0x00000080d0047824 */ /* 0x000fe200078e02df */
[----:B------:R-:W-:Y:S01]  /*12a90*/  LOP3.LUT R12, R13, 0x380, RZ, 0xc0, !PT ;  /* 0x000003800d0c7812 */ /* 0x000fe200078ec0ff */
[----:B------:R-:W1:Y:S01]  /*12aa0*/  SHFL.IDX PT, R51, R11, RZ, 0x1c1f ;  /* 0x001c1fff0b337589 */ /* 0x000e6200000e0000 */
[----:B------:R-:W-:Y:S01]  /*12ab0*/  LOP3.LUT R24, R25, 0x380, RZ, 0xc0, !PT ;  /* 0x0000038019187812 */ /* 0x000fe200078ec0ff */
[----:B------:R-:W-:Y:S01]  /*12ac0*/  ULDC.64 UR4, c[0x0][0xaa0] ;  /* 0x0002a80000047ab9 */ /* 0x000fe20000000a00 */
[----:B------:R-:W-:Y:S01]  /*12ad0*/  LOP3.LUT R8, R7, 0x380, RZ, 0xc0, !PT ;  /* 0x0000038007087812 */ /* 0x000fe200078ec0ff */
[----:B------:R-:W-:Y:S01]  /*12ae0*/  SHFL.IDX PT, R52, R10, 0x1, 0x1c1f ;  /* 0x003c1f000a347f89 */ /* 0x000fe200000e0000 */
[----:B------:R-:W-:-:S02]  /*12af0*/  SHF.R.U64 R24, R24, 0x3, RZ ;  /* 0x0000000318187819 */ /* 0x000fc400000012ff */
[----:B------:R-:W-:Y:S01]  /*12b00*/  SHF.R.U64 R28, R28, 0x3, RZ ;  /* 0x000000031c1c7819 */ /* 0x000fe200000012ff */
[----:B------:R-:W2:Y:S01]  /*12b10*/  SHFL.IDX PT, R53, R11, 0x1, 0x1c1f ;  /* 0x003c1f000b357f89 */ /* 0x000ea200000e0000 */
[----:B------:R-:W-:Y:S02]  /*12b20*/  LOP3.LUT R24, R24, R25, RZ, 0x3c, !PT ;  /* 0x0000001918187212 */ /* 0x000fe400078e3cff */
[----:B------:R-:W-:Y:S02]  /*12b30*/  IADD3.X R25, RZ, R21, RZ, P2, !PT ;  /* 0x00000015ff197210 */ /* 0x000fe400017fe4ff */
[C---:B------:R-:W-:Y:S01]  /*12b40*/  ISETP.GE.OR P2, PT, R4.reuse, R59, P0 ;  /* 0x0000003b0400720c */ /* 0x040fe20000746670 */
[----:B------:R-:W-:Y:S01]  /*12b50*/  VIADD R4, R4, 0x8 ;  /* 0x0000000804047836 */ /* 0x000fe20000000000 */
[----:B------:R-:W-:Y:S02]  /*12b60*/  SHF.R.U64 R12, R12, 0x3, RZ ;  /* 0x000000030c0c7819 */ /* 0x000fe400000012ff */
[----:B------:R-:W-:-:S02]  /*12b70*/  SHF.R.U64 R8, R8, 0x3, RZ ;  /* 0x0000000308087819 */ /* 0x000fc400000012ff */
[----:B------:R-:W-:Y:S02]  /*12b80*/  ISETP.GE.OR P0, PT, R4, R59, P0 ;  /* 0x0000003b0400720c */ /* 0x000fe40000706670 */
[----:B------:R-:W-:Y:S01]  /*12b90*/  LOP3.LUT R28, R28, R29, RZ, 0x3c, !PT ;  /* 0x0000001d1c1c7212 */ /* 0x000fe200078e3cff */
[--C-:B------:R-:W-:Y:S01]  /*12ba0*/  IMAD.X R29, RZ, RZ, R21.reuse, P3 ;  /* 0x000000ffff1d7224 */ /* 0x100fe200018e0615 */
[----:B------:R-:W-:Y:S01]  /*12bb0*/  LOP3.LUT R12, R12, R13, RZ, 0x3c, !PT ;  /* 0x0000000d0c0c7212 */ /* 0x000fe200078e3cff */
[----:B------:R-:W-:Y:S01]  /*12bc0*/  IMAD.X R13, RZ, RZ, R21, P4 ;  /* 0x000000ffff0d7224 */ /* 0x000fe200020e0615 */
[----:B------:R-:W-:Y:S01]  /*12bd0*/  LOP3.LUT R8, R8, R7, RZ, 0x3c, !PT ;  /* 0x0000000708087212 */ /* 0x000fe200078e3cff */
[----:B-1----:R1:W-:Y:S01]  /*12be0*/  @!P2 ST.E desc[UR38][R50.64], R0 ;  /* 0x000000003200a985 */ /* 0x0023e2000c101926 */
[C---:B------:R-:W-:Y:S02]  /*12bf0*/  IADD3 R5, P3, R20.reuse, 0x7000, RZ ;  /* 0x0000700014057810 */ /* 0x040fe40007f7e0ff */
[----:B------:R-:W-:-:S02]  /*12c00*/  IADD3 R33, P5, R20, 0x5000, RZ ;  /* 0x0000500014217810 */ /* 0x000fc40007fbe0ff */
[C---:B------:R-:W-:Y:S01]  /*12c10*/  IADD3 R37, P4, R20.reuse, 0x6000, RZ ;  /* 0x0000600014257810 */ /* 0x040fe20007f9e0ff */
[----:B--2---:R2:W-:Y:S01]  /*12c20*/  @!P0 ST.E desc[UR38][R52.64], R3 ;  /* 0x0000000334008985 */ /* 0x0045e2000c101926 */
[----:B------:R-:W-:Y:S01]  /*12c30*/  LOP3.LUT R7, R20, 0x380, RZ, 0xc0, !PT ;  /* 0x0000038014077812 */ /* 0x000fe200078ec0ff */
[----:B------:R-:W-:Y:S01]  /*12c40*/  IMAD.X R45, RZ, RZ, R21, P3 ;  /* 0x000000ffff2d7224 */ /* 0x000fe200018e0615 */
[----:B------:R-:W-:Y:S01]  /*12c50*/  LOP3.LUT R4, R5, 0x380, RZ, 0xc0, !PT ;  /* 0x0000038005047812 */ /* 0x000fe200078ec0ff */
[----:B------:R-:W5:Y:S01]  /*12c60*/  LD.E.128 R8, desc[UR38][R8.64] ;  /* 0x0000002608087980 */ /* 0x000f62000c101d00 */
[----:B------:R-:W-:Y:S01]  /*12c70*/  LOP3.LUT R32, R33, 0x380, RZ, 0xc0, !PT ;  /* 0x0000038021207812 */ /* 0x000fe200078ec0ff */
[----:B-1----:R-:W1:Y:S01]  /*12c80*/  @P1 LDC R51, c[0x0][0xbec] ;  /* 0x0002fb00ff331b82 */ /* 0x002e620000000800 */
[----:B------:R-:W-:Y:S01]  /*12c90*/  LOP3.LUT R36, R37, 0x380, RZ, 0xc0, !PT ;  /* 0x0000038025247812 */ /* 0x000fe200078ec0ff */
[----:B------:R-:W5:Y:S01]  /*12ca0*/  LD.E.128 R12, desc[UR38][R12.64] ;  /* 0x000000260c0c7980 */ /* 0x000f62000c101d00 */
[----:B------:R-:W-:-:S02]  /*12cb0*/  SHF.R.U64 R7, R7, 0x3, RZ ;  /* 0x0000000307077819 */ /* 0x000fc400000012ff */
[----:B------:R-:W-:Y:S01]  /*12cc0*/  SHF.R.U64 R4, R4, 0x3, RZ ;  /* 0x0000000304047819 */ /* 0x000fe200000012ff */
[----:B--2---:R-:W-:Y:S01]  /*12cd0*/  IMAD R3, R49, UR4, RZ ;  /* 0x0000000431037c24 */ /* 0x004fe2000f8e02ff */
[----:B------:R-:W-:Y:S01]  /*12ce0*/  SHF.R.U64 R32, R32, 0x3, RZ ;  /* 0x0000000320207819 */ /* 0x000fe200000012ff */
[----:B------:R-:W2:Y:S01]  /*12cf0*/  @P1 LDC R49, c[0x0][0xbf0] ;  /* 0x0002fc00ff311b82 */ /* 0x000ea20000000800 */
[----:B------:R-:W-:Y:S01]  /*12d00*/  SHF.R.U64 R36, R36, 0x3, RZ ;  /* 0x0000000324247819 */ /* 0x000fe200000012ff */
[----:B------:R-:W5:Y:S01]  /*12d10*/  LD.E.128 R24, desc[UR38][R24.64] ;  /* 0x0000002618187980 */ /* 0x000f62000c101d00 */
[----:B------:R-:W-:Y:S02]  /*12d20*/  LOP3.LUT R20, R7, R20, RZ, 0x3c, !PT ;  /* 0x0000001407147212 */ /* 0x000fe400078e3cff */
[----:B------:R-:W-:Y:S01]  /*12d30*/  LOP3.LUT R32, R32, R33, RZ, 0x3c, !PT ;  /* 0x0000002120207212 */ /* 0x000fe200078e3cff */
[----:B------:R-:W5:Y:S01]  /*12d40*/  LD.E.128 R28, desc[UR38][R28.64] ;  /* 0x000000261c1c7980 */ /* 0x000f62000c101d00 */
[----:B------:R-:W-:Y:S01]  /*12d50*/  LOP3.LUT R36, R36, R37, RZ, 0x3c, !PT ;  /* 0x0000002524247212 */ /* 0x000fe200078e3cff */
[----:B------:R-:W-:Y:S01]  /*12d60*/  IMAD.X R37, RZ, RZ, R21, P4 ;  /* 0x000000ffff257224 */ /* 0x000fe200020e0615 */
[----:B------:R-:W-:Y:S01]  /*12d70*/  LOP3.LUT R44, R4, R5, RZ, 0x3c, !PT ;  /* 0x00000005042c7212 */ /* 0x000fe200078e3cff */
[C---:B------:R-:W-:Y:S01]  /*12d80*/  IMAD R3, R48.reuse, UR5, R3 ;  /* 0x0000000530037c24 */ /* 0x040fe2000f8e0203 */
[----:B------:R-:W-:Y:S01]  /*12d90*/  IADD3.X R33, RZ, R21, RZ, P5, !PT ;  /* 0x00000015ff217210 */ /* 0x000fe20002ffe4ff */
[----:B------:R3:W5:Y:S04]  /*12da0*/  LD.E.128 R4, desc[UR38][R20.64] ;  /* 0x0000002614047980 */ /* 0x000768000c101d00 */
[----:B------:R-:W5:Y:S04]  /*12db0*/  LD.E.128 R36, desc[UR38][R36.64] ;  /* 0x0000002624247980 */ /* 0x000f68000c101d00 */
[----:B------:R-:W5:Y:S01]  /*12dc0*/  LD.E.128 R32, desc[UR38][R32.64] ;  /* 0x0000002620207980 */ /* 0x000f62000c101d00 */
[----:B---3--:R-:W-:Y:S01]  /*12dd0*/  IMAD.WIDE.U32 R20, R48, UR4, RZ ;  /* 0x0000000430147c25 */ /* 0x008fe2000f8e00ff */
[----:B------:R-:W-:-:S02]  /*12de0*/  ULDC.64 UR4, c[0x0][0xae8] ;  /* 0x0002ba0000047ab9 */ /* 0x000fc40000000a00 */
[----:B------:R-:W5:Y:S02]  /*12df0*/  LD.E.128 R44, desc[UR38][R44.64] ;  /* 0x000000262c2c7980 */ /* 0x000f64000c101d00 */
[----:B------:R-:W-:Y:S01]  /*12e00*/  IADD3 R21, R21, R3, RZ ;  /* 0x0000000315157210 */ /* 0x000fe20007ffe0ff */
[----:B------:R-:W-:Y:S01]  /*12e10*/  IMAD R3, R202, 0x20, R153 ;  /* 0x00000020ca037824 */ /* 0x000fe200078e0299 */
[----:B------:R-:W-:Y:S01]  /*12e20*/  @!PT LDS RZ, [RZ] ;  /* 0x00000000fffff984 */ /* 0x000fe20000000800 */
[----:B------:R-:W-:Y:S01]  /*12e30*/  @!PT LDS RZ, [RZ] ;  /* 0x00000000fffff984 */ /* 0x000fe20000000800 */
[----:B------:R-:W-:Y:S01]  /*12e40*/  @!PT LDS RZ, [RZ] ;  /* 0x00000000fffff984 */ /* 0x000fe20000000800 */
[----:B------:R-:W-:Y:S01]  /*12e50*/  @!PT LDS RZ, [RZ] ;  /* 0x00000000fffff984 */ /* 0x000fe20000000800 */
[----:B------:R3:W-:Y:S06]  /*12e60*/  MEMBAR.ALL.CTA ;  /* 0x0000000000007992 */ /* 0x0007ec0000008000 */
[----:B---3--:R-:W3:Y:S01]  /*12e70*/  FENCE.VIEW.ASYNC.S ;  /* 0x00000000000073c6 */ /* 0x008ee20000000000 */
[----:B------:R-:W-:-:S02]  /*12e80*/  IMAD R0, R54, UR4, RZ ;  /* 0x0000000436007c24 */ /* 0x000fc4000f8e02ff */
[----:B------:R-:W-:Y:S02]  /*12e90*/  IMAD R48, R208, 0x80, R3 ;  /* 0x00000080d0307824 */ /* 0x000fe400078e0203 */
[C---:B------:R-:W-:Y:S02]  /*12ea0*/  IMAD R3, R203.reuse, UR5, R0 ;  /* 0x00000005cb037c24 */ /* 0x040fe4000f8e0200 */
[----:B------:R-:W-:Y:S01]  /*12eb0*/  IMAD.WIDE.U32 R20, R203, UR4, R20 ;  /* 0x00000004cb147c25 */ /* 0x000fe2000f8e0014 */
[----:B------:R-:W-:-:S03]  /*12ec0*/  ULDC.64 UR4, c[0x0][0xaf0] ;  /* 0x0002bc0000047ab9 */ /* 0x000fc60000000a00 */
[----:B-1----:R-:W-:Y:S01]  /*12ed0*/  @P1 IMAD.HI.U32 R0, R48, R51, RZ ;  /* 0x0000003330001227 */ /* 0x002fe200078e00ff */
[----:B------:R-:W-:-:S03]  /*12ee0*/  IADD3 R21, R21, R3, RZ ;  /* 0x0000000315157210 */ /* 0x000fc60007ffe0ff */
[----:B------:R-:W-:Y:S01]  /*12ef0*/  IMAD.MOV.U32 R3, RZ, RZ, R48 ;  /* 0x000000ffff037224 */ /* 0x000fe200078e0030 */
[----:B--2---:R-:W-:Y:S01]  /*12f00*/  @P1 SHF.R.U32.HI R3, RZ, R49, R0 ;  /* 0x00000031ff031219 */ /* 0x004fe20000011600 */
[----:B------:R-:W-:Y:S02]  /*12f10*/  IMAD R40, R40, UR4, RZ ;  /* 0x0000000428287c24 */ /* 0x000fe4000f8e02ff */
[----:B------:R-:W-:Y:S01]  /*12f20*/  IMAD.WIDE.U32 R20, R57, UR4, R20 ;  /* 0x0000000439147c25 */ /* 0x000fe2000f8e0014 */
[----:B------:R-:W-:-:S03]  /*12f30*/  SHF.R.S32.HI R0, RZ, 0x1f, R3 ;  /* 0x0000001fff007819 */ /* 0x000fc60000011403 */
[----:B------:R-:W-:Y:S01]  /*12f40*/  IMAD R49, R57, UR5, R40 ;  /* 0x0000000539317c24 */ /* 0x000fe2000f8e0228 */
[----:B------:R-:W-:Y:S01]  /*12f50*/  ULDC.64 UR4, c[0x0][0xae0] ;  /* 0x0002b80000047ab9 */ /* 0x000fe20000000a00 */
[----:B------:R-:W-:Y:S02]  /*12f60*/  IMAD.MOV R40, RZ, RZ, -R3 ;  /* 0x000000ffff287224 */ /* 0x000fe400078e0a03 */
[----:B------:R-:W-:Y:S01]  /*12f70*/  IMAD R0, R0, UR4, RZ ;  /* 0x0000000400007c24 */ /* 0x000fe2000f8e02ff */
[----:B------:R-:W-:Y:S01]  /*12f80*/  IADD3 R21, R21, R49, RZ ;  /* 0x0000003115157210 */ /* 0x000fe20007ffe0ff */
[----:B------:R-:W-:Y:S02]  /*12f90*/  IMAD R49, R55, R40, R48 ;  /* 0x0000002837317224 */ /* 0x000fe400078e0230 */
[C---:B------:R-:W-:Y:S02]  /*12fa0*/  IMAD R51, R3.reuse, UR5, R0 ;  /* 0x0000000503337c24 */ /* 0x040fe4000f8e0200 */
[----:B------:R-:W-:Y:S01]  /*12fb0*/  IMAD.WIDE.U32 R20, R3, UR4, R20 ;  /* 0x0000000403147c25 */ /* 0x000fe2000f8e0014 */
[----:B------:R-:W-:Y:S01]  /*12fc0*/  SHF.R.S32.HI R0, RZ, 0x1f, R49 ;  /* 0x0000001fff007819 */ /* 0x000fe20000011431 */
[----:B------:R-:W-:-:S02]  /*12fd0*/  ULDC.64 UR4, c[0x0][0xad8] ;  /* 0x0002b60000047ab9 */ /* 0x000fc40000000a00 */
[----:B------:R-:W-:Y:S02]  /*12fe0*/  IMAD R50, R208, 0x80, R153 ;  /* 0x00000080d0327824 */ /* 0x000fe400078e0299 */
[----:B------:R-:W-:Y:S02]  /*12ff0*/  IMAD.IADD R21, R21, 0x1, R51 ;  /* 0x0000000115157824 */ /* 0x000fe400078e0233 */
[----:B------:R-:W-:Y:S01]  /*13000*/  IMAD R40, R0, UR4, RZ ;  /* 0x0000000400287c24 */ /* 0x000fe2000f8e02ff */
[C---:B------:R-:W-:Y:S01]  /*13010*/  IADD3 R0, R50.reuse, 0x20, RZ ;  /* 0x0000002032007810 */ /* 0x040fe20007ffe0ff */
[----:B------:R-:W-:Y:S01]  /*13020*/  IMAD.WIDE.U32 R20, R49, UR4, R20 ;  /* 0x0000000431147c25 */ /* 0x000fe2000f8e0014 */
[----:B------:R-:W-:-:S03]  /*13030*/  ISETP.GE.AND P2, PT, R50, R59, PT ;  /* 0x0000003b3200720c */ /* 0x000fc60003f46270 */
[----:B------:R-:W-:Y:S01]  /*13040*/  IMAD R51, R49, UR5, R40 ;  /* 0x0000000531337c24 */ /* 0x000fe2000f8e0228 */
[----:B------:R-:W-:Y:S01]  /*13050*/  ULDC.64 UR4, c[0x0][0xa80] ;  /* 0x0002a00000047ab9 */ /* 0x000fe20000000a00 */
[----:B------:R-:W-:Y:S01]  /*13060*/  VIADD R3, R50, 0x40 ;  /* 0x0000004032037836 */ /* 0x000fe20000000000 */
[----:B------:R-:W-:Y:S01]  /*13070*/  ISETP.GE.AND P0, PT, R0, R59, PT ;  /* 0x0000003b0000720c */ /* 0x000fe20003f06270 */
[----:B------:R-:W-:Y:S01]  /*13080*/  VIADD R0, R156, 0x28820 ;  /* 0x000288209c007836 */ /* 0x000fe20000000000 */
[----:B------:R-:W-:Y:S02]  /*13090*/  IADD3 R21, R21, R51, RZ ;  /* 0x0000003315157210 */ /* 0x000fe40007ffe0ff */
[C---:B------:R-:W-:Y:S02]  /*130a0*/  LEA R40, P3, R20.reuse, UR4, 0x1 ;  /* 0x0000000414287c11 */ /* 0x040fe4000f8608ff */
[----:B------:R-:W-:Y:S02]  /*130b0*/  ISETP.GE.AND P1, PT, R3, R59, PT ;  /* 0x0000003b0300720c */ /* 0x000fe40003f26270 */
[----:B------:R-:W-:-:S02]  /*130c0*/  LEA.HI.X R3, R20, UR5, R21, 0x1, P3 ;  /* 0x0000000514037c11 */ /* 0x000fc400098f0c15 */
[----:B------:R-:W-:Y:S01]  /*130d0*/  PRMT R0, RZ, 0x654, R0 ;  /* 0x00000654ff007816 */ /* 0x000fe20000000000 */
[----:B---3--:R1:W2:Y:S01]  /*130e0*/  SHFL.IDX PT, R21, R40, RZ, 0x181f ;  /* 0x00181fff28157589 */ /* 0x0082a200000e0000 */
[----:B------:R-:W-:Y:S02]  /*130f0*/  BSSY B1, `(.L_x_656) ;  /* 0x000000d000017945 */ /* 0x000fe40003800000 */
[----:B------:R1:W-:Y:S01]  /*13100*/  SYNCS.ARRIVE.TRANS64.RED.A1T0 RZ, [R0+URZ], RZ ;  /* 0x000000ff00ff79a7 */ /* 0x0003e2000810043f */
[----:B------:R1:W3:Y:S01]  /*13110*/  SHFL.IDX PT, R49, R3, RZ, 0x181f ;  /* 0x00181fff03317589 */ /* 0x0002e200000e0000 */
[----:B------:R-:W-:Y:S05]  /*13120*/  @P2 BRA `(.L_x_657) ;  /* 0x0000000000242947 */ /* 0x000fea0003800000 */
[----:B------:R-:W-:Y:S02]  /*13130*/  ULDC UR4, c[0x0][0xac8] ;  /* 0x0002b20000047ab9 */ /* 0x000fe40000000800 */
[----:B------:R-:W-:Y:S02]  /*13140*/  ISETP.GE.AND P2, PT, R16, UR4, PT ;  /* 0x0000000410007c0c */ /* 0x000fe4000bf46270 */
[----:B------:R-:W-:-:S11]  /*13150*/  ISETP.GE.AND P3, PT, R22, UR4, PT ;  /* 0x0000000416007c0c */ /* 0x000fd6000bf66270 */
[-C--:B--2---:R-:W-:Y:S02]  /*13160*/  @!P2 LEA R20, P4, R16, R21.reuse, 0x1 ;  /* 0x000000151014a211 */ /* 0x084fe400078808ff */
[----:B------:R-:W-:Y:S02]  /*13170*/  @!P3 LEA R48, P5, R22, R21, 0x1 ;  /* 0x000000151630b211 */ /* 0x000fe400078a08ff */
[-C--:B---3--:R-:W-:Y:S02]  /*13180*/  @!P2 LEA.HI.X R21, R16, R49.reuse, R17, 0x1, P4 ;  /* 0x000000311015a211 */ /* 0x088fe400020f0c11 */
[----:B------:R-:W-:-:S03]  /*13190*/  @!P3 LEA.HI.X R49, R22, R49, R2, 0x1, P5 ;  /* 0x000000311631b211 */ /* 0x000fc600028f0c02 */
[----:B-----5:R4:W-:Y:S04]  /*131a0*/  @!P2 ST.E.128 desc[UR38][R20.64], R4 ;  /* 0x000000041400a985 */ /* 0x0209e8000c101d26 */
[----:B------:R4:W-:Y:S02]  /*131b0*/  @!P3 ST.E.128 desc[UR38][R48.64], R28 ;  /* 0x0000001c3000b985 */ /* 0x0009e4000c101d26 */
.L_x_657:
[----:B------:R-:W-:Y:S05]  /*131c0*/  BSYNC B1 ;  /* 0x0000000000017941 */ /* 0x000fea0003800000 */
.L_x_656:
[----:B----45:R4:W0:Y:S01]  /*131d0*/  SHFL.IDX PT, R7, R3, 0x1, 0x181f ;  /* 0x00381f0003077f89 */ /* 0x03082200000e0000 */
        /* <DEDUP_REMOVED lines=12> */
.L_x_659:
[----:B------:R-:W-:Y:S05]  /*132a0*/  BSYNC B1 ;  /* 0x0000000000017941 */ /* 0x000fea0003800000 */
.L_x_658:
[----:B0-----:R0:W0:Y:S01]  /*132b0*/  SHFL.IDX PT, R7, R3, 0x2, 0x181f ;  /* 0x00581f0003077f89 */ /* 0x00102200000e0000 */
        /* <DEDUP_REMOVED lines=12> */
.L_x_661:
[----:B------:R-:W-:Y:S05]  /*13380*/  BSYNC B1 ;  /* 0x0000000000017941 */ /* 0x000fea0003800000 */
.L_x_660:
[----:B-1----:R-:W-:Y:S01]  /*13390*/  VIADD R0, R50, 0x60 ;  /* 0x0000006032007836 */ /* 0x002fe20000000000 */
[----:B0---4-:R-:W0:Y:S04]  /*133a0*/  SHFL.IDX PT, R3, R3, 0x3, 0x181f ;  /* 0x00781f0003037f89 */ /* 0x011e2800000e0000 */
[----:B------:R-:W-:Y:S01]  /*133b0*/  ISETP.GE.AND P0, PT, R0, R59, PT ;  /* 0x0000003b0000720c */ /* 0x000fe20003f06270 */
[----:B------:R1:W4:-:S12]  /*133c0*/  SHFL.IDX PT, R7, R40, 0x3, 0x181f ;  /* 0x00781f0028077f89 */ /* 0x00031800000e0000 */
[----:B-1----:R-:W-:Y:S05]  /*133d0*/  @P0 BRA `(.L_x_662) ;  /* 0x0000000c00040947 */ /* 0x002fea0003800000 */
[----:B------:R-:W-:Y:S02]  /*133e0*/  ULDC UR4, c[0x0][0xac8] ;  /* 0x0002b20000047ab9 */ /* 0x000fe40000000800 */
[----:B------:R-:W-:-:S13]  /*133f0*/  ISETP.GE.AND P1, PT, R16, UR4, PT ;  /* 0x0000000410007c0c */ /* 0x000fda000bf26270 */
[----:B----4-:R-:W-:-:S04]  /*13400*/  @!P1 LEA R4, P0, R16, R7, 0x1 ;  /* 0x0000000710049211 */ /* 0x010fc800078008ff */
        /* <DEDUP_REMOVED lines=8> */
.L_x_654:
[----:B------:R-:W-:Y:S01]  /*13490*/  ULDC.64 UR4, c[0x0][0xc00] ;  /* 0x0003000000047ab9 */ /* 0x000fe20000000a00 */
[----:B------:R-:W-:Y:S01]  /*134a0*/  IMAD.MOV.U32 R0, RZ, RZ, RZ ;  /* 0x000000ffff007224 */ /* 0x000fe200078e00ff */
[----:B------:R-:W-:Y:S01]  /*134b0*/  ISETP.NE.U32.AND P0, PT, RZ, UR4, PT ;  /* 0x00000004ff007c0c */ /* 0x000fe2000bf05070 */
[----:B------:R-:W2:Y:S01]  /*134c0*/  LDC R21, c[0x0][0xbe8] ;  /* 0x0002fa00ff157b82 */ /* 0x000ea20000000800 */
[----:B------:R-:W-:Y:S02]  /*134d0*/  IADD3 R4, P1, R204, UR4, RZ ;  /* 0x00000004cc047c10 */ /* 0x000fe4000ff3e0ff */
[----:B------:R-:W-:Y:S02]  /*134e0*/  ISETP.NE.AND.EX P0, PT, RZ, UR5, PT, P0 ;  /* 0x00000005ff007c0c */ /* 0x000fe4000bf05300 */
[----:B------:R-:W-:Y:S01]  /*134f0*/  IADD3.X R5, R205, UR5, RZ, P1, !PT ;  /* 0x00000005cd057c10 */ /* 0x000fe20008ffe4ff */
[----:B------:R-:W-:Y:S02]  /*13500*/  ULDC.64 UR4, c[0x0][0xc08] ;  /* 0x0003020000047ab9 */ /* 0x000fe40000000a00 */
[----:B------:R-:W-:-:S04]  /*13510*/  ISETP.NE.U32.AND P1, PT, RZ, UR4, PT ;  /* 0x00000004ff007c0c */ /* 0x000fc8000bf25070 */
[----:B------:R-:W-:-:S04]  /*13520*/  ISETP.NE.AND.EX P1, PT, RZ, UR5, PT, P1 ;  /* 0x00000005ff007c0c */ /* 0x000fc8000bf25310 */
[----:B------:R4:W5:Y:S09]  /*13530*/  @P0 LDG.E R0, desc[UR38][R4.64] ;  /* 0x0000002604000981 */ /* 0x000972000c1e1900 */
[----:B------:R-:W-:Y:S01]  /*13540*/  @P1 IADD3 R204, P2, R204, UR4, RZ ;  /* 0x00000004cccc1c10 */ /* 0x000fe2000ff5e0ff */
[----:B------:R-:W-:-:S02]  /*13550*/  ULDC UR4, c[0x0][0xa88] ;  /* 0x0002a20000047ab9 */ /* 0x000fc40000000800 */
[----:B------:R-:W-:Y:S02]  /*13560*/  MOV R8, UR4 ;  /* 0x0000000400087c02 */ /* 0x000fe40008000f00 */
[----:B------:R-:W-:-:S05]  /*13570*/  @P1 IADD3.X R205, R205, UR5, RZ, P2, !PT ;  /* 0x00000005cdcd1c10 */ /* 0x000fca00097fe4ff */
[----:B------:R4:W5:Y:S01]  /*13580*/  @P1 LDG.E R8, desc[UR38][R204.64] ;  /* 0x00000026cc081981 */ /* 0x000962000c1e1900 */
[----:B--2---:R-:W-:Y:S01]  /*13590*/  ISETP.NE.AND P2, PT, R21, 0x1, PT ;  /* 0x000000011500780c */ /* 0x004fe20003f45270 */
[----:B------:R-:W2:-:S12]  /*135a0*/  S2R R3, SR_TID.X ;  /* 0x0000000000037919 */ /* 0x000e980000002100 */
[----:B------:R-:W0:Y:S08]  /*135b0*/  @P2 LDC R20, c[0x0][0xbec] ;  /* 0x0002fb00ff142b82 */ /* 0x000e300000000800 */
[----:B------:R-:W0:Y:S01]  /*135c0*/  @P2 LDC R25, c[0x0][0xbf0] ;  /* 0x0002fc00ff192b82 */ /* 0x000e220000000800 */
[----:B--2---:R-:W-:-:S05]  /*135d0*/  VIADD R3, R3, 0xffffff80 ;  /* 0xffffff8003037836 */ /* 0x004fca0000000000 */
[----:B------:R-:W-:Y:S01]  /*135e0*/  ISETP.GE.AND P3, PT, R3, 0x80, PT ;  /* 0x000000800300780c */ /* 0x000fe20003f66270 */
[----:B----4-:R-:W-:-:S12]  /*135f0*/  @P1 BRA `(.L_x_663) ;  /* 0x0000000000101947 */ /* 0x010fd80003800000 */
[----:B------:R-:W-:Y:S05]  /*13600*/  @!P0 BRA `(.L_x_663) ;  /* 0x00000000000c8947 */ /* 0x000fea0003800000 */
[----:B------:R-:W2:Y:S04]  /*13610*/  LDG.E R3, desc[UR38][R4.64] ;  /* 0x0000002604037981 */ /* 0x000ea8000c1e1900 */
[----:B-----5:R-:W2:Y:S02]  /*13620*/  LDG.E R8, desc[UR38][R4.64+0x4] ;  /* 0x0000042604087981 */ /* 0x020ea4000c1e1900 */
[----:B--2---:R-:W-:-:S07]  /*13630*/  IMAD.IADD R8, R8, 0x1, -R3 ;  /* 0x0000000108087824 */ /* 0x004fce00078e0a03 */
.L_x_663:
[----:B------:R-:W-:Y:S01]  /*13640*/  BSSY B1, `(.L_x_664) ;  /* 0x000002e000017945 */ /* 0x000fe20003800000 */
[----:B------:R-:W-:Y:S02]  /*13650*/  SHF.R.S32.HI R12, RZ, 0x1f, R203 ;  /* 0x0000001fff0c7819 */ /* 0x000fe400000114cb */
[----:B---3--:R-:W-:Y:S02]  /*13660*/  SEL R13, R206, RZ, !P0 ;  /* 0x000000ffce0d7207 */ /* 0x008fe40004000000 */
[----:B------:R-:W-:Y:S02]  /*13670*/  SEL R209, R209, RZ, !P0 ;  /* 0x000000ffd1d17207 */ /* 0x000fe40004000000 */
[----:B-----5:R-:W-:Y:S01]  /*13680*/  SHF.R.S32.HI R11, RZ, 0x1f, R0 ;  /* 0x0000001fff0b7819 */ /* 0x020fe20000011400 */
[----:B------:R-:W-:Y:S06]  /*13690*/  @P3 BRA `(.L_x_665) ;  /* 0x0000000000a03947 */ /* 0x000fec0003800000 */
[----:B------:R-:W2:Y:S01]  /*136a0*/  S2R R3, SR_TID.X ;  /* 0x0000000000037919 */ /* 0x000ea20000002100 */
[----:B------:R-:W3:Y:S02]  /*136b0*/  LDC R14, c[0x0][0xbe8] ;  /* 0x0002fa00ff0e7b82 */ /* 0x000ee40000000800 */
[----:B---3--:R-:W-:Y:S01]  /*136c0*/  IMAD R4, R8, R14, RZ ;  /* 0x0000000e08047224 */ /* 0x008fe200078e02ff */
[----:B--2---:R-:W-:-:S05]  /*136d0*/  LEA R3, R208, R3, 0x7 ;  /* 0x00000003d0037211 */ /* 0x004fca00078e38ff */
[----:B------:R-:W-:-:S05]  /*136e0*/  VIADD R9, R3, 0xffffff80 ;  /* 0xffffff8003097836 */ /* 0x000fca0000000000 */
[----:B------:R-:W-:-:S13]  /*136f0*/  ISETP.GE.AND P0, PT, R9, R4, PT ;  /* 0x000000040900720c */ /* 0x000fda0003f06270 */
[----:B------:R-:W-:Y:S05]  /*13700*/  @P0 BRA `(.L_x_665) ;  /* 0x0000000000840947 */ /* 0x000fea0003800000 */
[----:B------:R-:W-:Y:S01]  /*13710*/  ISETP.NE.AND P0, PT, R14, 0x1, PT ;  /* 0x000000010e00780c */ /* 0x000fe20003f05270 */
[----:B------:R-:W-:Y:S01]  /*13720*/  ULDC.64 UR4, c[0x0][0xb90] ;  /* 0x0002e40000047ab9 */ /* 0x000fe20000000a00 */
[----:B------:R-:W-:Y:S01]  /*13730*/  MOV R4, R0 ;  /* 0x0000000000047202 */ /* 0x000fe20000000f00 */
[----:B------:R-:W-:Y:S02]  /*13740*/  IMAD R10, R12, UR4, RZ ;  /* 0x000000040c0a7c24 */ /* 0x000fe4000f8e02ff */
[----:B------:R-:W-:Y:S02]  /*13750*/  IMAD.MOV.U32 R5, RZ, RZ, R11 ;  /* 0x000000ffff057224 */ /* 0x000fe400078e000b */
[----:B------:R-:W-:Y:S02]  /*13760*/  IMAD.MOV.U32 R3, RZ, RZ, R9 ;  /* 0x000000ffff037224 */ /* 0x000fe400078e0009 */
[----:B------:R-:W-:-:S04]  /*13770*/  IMAD.WIDE.U32 R4, R203, UR4, R4 ;  /* 0x00000004cb047c25 */ /* 0x000fc8000f8e0004 */
[----:B------:R-:W2:Y:S01]  /*13780*/  @P0 LDC R6, c[0x0][0xbec] ;  /* 0x0002fb00ff060b82 */ /* 0x000ea20000000800 */
[----:B------:R-:W-:Y:S01]  /*13790*/  IMAD R7, R203, UR5, R10 ;  /* 0x00000005cb077c24 */ /* 0x000fe2000f8e020a */
[----:B------:R-:W-:-:S03]  /*137a0*/  ULDC.64 UR4, c[0x0][0xb98] ;  /* 0x0002e60000047ab9 */ /* 0x000fc60000000a00 */
[----:B------:R-:W-:-:S03]  /*137b0*/  IMAD.IADD R5, R5, 0x1, R7 ;  /* 0x0000000105057824 */ /* 0x000fc600078e0207 */
[----:B------:R-:W3:Y:S01]  /*137c0*/  @P0 LDC R15, c[0x0][0xbf0] ;  /* 0x0002fc00ff0f0b82 */ /* 0x000ee20000000800 */
[----:B------:R-:W-:-:S04]  /*137d0*/  IMAD.WIDE.U32 R4, R13, UR4, R4 ;  /* 0x000000040d047c25 */ /* 0x000fc8000f8e0004 */
[----:B--2---:R-:W-:-:S05]  /*137e0*/  @P0 IMAD.HI.U32 R6, R9, R6, RZ ;  /* 0x0000000609060227 */ /* 0x004fca00078e00ff */
[----:B---3--:R-:W-:Y:S01]  /*137f0*/  @P0 SHF.R.U32.HI R3, RZ, R15, R6 ;  /* 0x0000000fff030219 */ /* 0x008fe20000011606 */
[----:B------:R-:W-:-:S03]  /*13800*/  IMAD R6, R209, UR4, RZ ;  /* 0x00000004d1067c24 */ /* 0x000fc6000f8e02ff */
[----:B------:R-:W-:Y:S01]  /*13810*/  IADD3 R7, -R3, RZ, RZ ;  /* 0x000000ff03077210 */ /* 0x000fe20007ffe1ff */
[----:B------:R-:W-:Y:S01]  /*13820*/  IMAD R6, R13, UR5, R6 ;  /* 0x000000050d067c24 */ /* 0x000fe2000f8e0206 */
[----:B------:R-:W-:Y:S01]  /*13830*/  IADD3 R4, P0, R3, R4, RZ ;  /* 0x0000000403047210 */ /* 0x000fe20007f1e0ff */
[----:B------:R-:W-:Y:S02]  /*13840*/  ULDC.64 UR4, c[0x0][0xb88] ;  /* 0x0002e20000047ab9 */ /* 0x000fe40000000a00 */
[----:B------:R-:W-:Y:S01]  /*13850*/  IMAD R7, R14, R7, R9 ;  /* 0x000000070e077224 */ /* 0x000fe200078e0209 */
[----:B------:R-:W-:-:S04]  /*13860*/  SHF.R.S32.HI R9, RZ, 0x1f, R3 ;  /* 0x0000001fff097819 */ /* 0x000fc80000011403 */
[----:B------:R-:W-:Y:S02]  /*13870*/  SHF.R.S32.HI R3, RZ, 0x1f, R7 ;  /* 0x0000001fff037819 */ /* 0x000fe40000011407 */
[----:B------:R-:W-:-:S03]  /*13880*/  IADD3.X R5, R9, R5, R6, P0, !PT ;  /* 0x0000000509057210 */ /* 0x000fc600007fe406 */
[----:B------:R-:W-:Y:S02]  /*13890*/  IMAD R6, R3, UR4, RZ ;  /* 0x0000000403067c24 */ /* 0x000fe4000f8e02ff */
[----:B------:R-:W-:-:S04]  /*138a0*/  IMAD.WIDE.U32 R4, R7, UR4, R4 ;  /* 0x0000000407047c25 */ /* 0x000fc8000f8e0004 */
[----:B------:R-:W-:Y:S01]  /*138b0*/  IMAD R3, R7, UR5, R6 ;  /* 0x0000000507037c24 */ /* 0x000fe2000f8e0206 */
[----:B------:R-:W-:Y:S02]  /*138c0*/  ULDC.64 UR4, c[0x0][0xb50] ;  /* 0x0002d40000047ab9 */ /* 0x000fe40000000a00 */
[----:B------:R-:W-:Y:S01]  /*138d0*/  LEA R6, P0, R4, UR4, 0x2 ;  /* 0x0000000404067c11 */ /* 0x000fe2000f8010ff */
[----:B------:R-:W-:-:S05]  /*138e0*/  IMAD.IADD R3, R5, 0x1, R3 ;  /* 0x0000000105037824 */ /* 0x000fca00078e0203 */
[----:B------:R-:W-:Y:S01]  /*138f0*/  LEA.HI.X R7, R4, UR5, R3, 0x2, P0 ;  /* 0x0000000504077c11 */ /* 0x000fe200080f1403 */
[----:B------:R-:W-:-:S05]  /*13900*/  IMAD.MOV.U32 R3, RZ, RZ, -0x800000 ;  /* 0xff800000ff037424 */ /* 0x000fca00078e00ff */
[----:B------:R2:W-:Y:S02]  /*13910*/  STG.E desc[UR38][R6.64], R3 ;  /* 0x0000000306007986 */ /* 0x0005e4000c101926 */
.L_x_665:
[----:B------:R-:W-:Y:S05]  /*13920*/  BSYNC B1 ;  /* 0x0000000000017941 */ /* 0x000fea0003800000 */
.L_x_664:
[----:B------:R-:W-:Y:S01]  /*13930*/  ULDC.64 UR4, c[0x0][0xaa0] ;  /* 0x0002a80000047ab9 */ /* 0x000fe20000000a00 */
[----:B--2---:R-:W-:Y:S01]  /*13940*/  LEA R7, R202, R153, 0x5 ;  /* 0x00000099ca077211 */ /* 0x004fe200078e28ff */
[----:B------:R-:W-:Y:S02]  /*13950*/  IMAD R3, R11, UR4, RZ ;  /* 0x000000040b037c24 */ /* 0x000fe4000f8e02ff */
[----:B------:R-:W-:-:S04]  /*13960*/  IMAD.WIDE.U32 R4, R0, UR4, RZ ;  /* 0x0000000400047c25 */ /* 0x000fc8000f8e00ff */
[----:B------:R-:W-:Y:S01]  /*13970*/  IMAD R3, R0, UR5, R3 ;  /* 0x0000000500037c24 */ /* 0x000fe2000f8e0203 */
[----:B------:R-:W-:Y:S01]  /*13980*/  ULDC.64 UR4, c[0x0][0xae8] ;  /* 0x0002ba0000047ab9 */ /* 0x000fe20000000a00 */
[----:B------:R-:W-:Y:S02]  /*13990*/  IMAD R9, R208, 0x80, R7 ;  /* 0x00000080d0097824 */ /* 0x000fe400078e0207 */
[----:B------:R-:W-:Y:S02]  /*139a0*/  IMAD.IADD R5, R5, 0x1, R3 ;  /* 0x0000000105057824 */ /* 0x000fe400078e0203 */
[----:B------:R-:W-:Y:S01]  /*139b0*/  IMAD R6, R12, UR4, RZ ;  /* 0x000000040c067c24 */ /* 0x000fe2000f8e02ff */
[----:B------:R-:W-:Y:S01]  /*139c0*/  MOV R3, R9 ;  /* 0x0000000900037202 */ /* 0x000fe20000000f00 */
[----:B0-----:R-:W-:-:S04]  /*139d0*/  @P2 IMAD.HI.U32 R0, R9, R20, RZ ;  /* 0x0000001409002227 */ /* 0x001fc800078e00ff */
[C---:B------:R-:W-:Y:S01]  /*139e0*/  IMAD R7, R203.reuse, UR5, R6 ;  /* 0x00000005cb077c24 */ /* 0x040fe2000f8e0206 */
[----:B------:R-:W-:Y:S01]  /*139f0*/  @P2 SHF.R.U32.HI R3, RZ, R25, R0 ;  /* 0x00000019ff032219 */ /* 0x000fe20000011600 */
[----:B------:R-:W-:Y:S01]  /*13a00*/  IMAD.WIDE.U32 R4, R203, UR4, R4 ;  /* 0x00000004cb047c25 */ /* 0x000fe2000f8e0004 */
[----:B------:R-:W-:Y:S02]  /*13a10*/  ULDC.64 UR4, c[0x0][0xaf0] ;  /* 0x0002bc0000047ab9 */ /* 0x000fe40000000a00 */
[----:B------:R-:W-:Y:S01]  /*13a20*/  SHF.R.S32.HI R0, RZ, 0x1f, R3 ;  /* 0x0000001fff007819 */ /* 0x000fe20000011403 */
[----:B------:R-:W-:Y:S02]  /*13a30*/  IMAD R6, R209, UR4, RZ ;  /* 0x00000004d1067c24 */ /* 0x000fe4000f8e02ff */
[----:B------:R-:W-:Y:S02]  /*13a40*/  IMAD.IADD R5, R5, 0x1, R7 ;  /* 0x0000000105057824 */ /* 0x000fe400078e0207 */
[----:B------:R-:W-:-:S02]  /*13a50*/  IMAD R7, R13, UR5, R6 ;  /* 0x000000050d077c24 */ /* 0x000fc4000f8e0206 */
[----:B------:R-:W-:Y:S01]  /*13a60*/  IMAD.WIDE.U32 R4, R13, UR4, R4 ;  /* 0x000000040d047c25 */ /* 0x000fe2000f8e0004 */
[----:B------:R-:W-:-:S03]  /*13a70*/  ULDC.64 UR4, c[0x0][0xae0] ;  /* 0x0002b80000047ab9 */ /* 0x000fc60000000a00 */
[----:B------:R-:W-:Y:S01]  /*13a80*/  IMAD.MOV R6, RZ, RZ, -R3 ;  /* 0x000000ffff067224 */ /* 0x000fe200078e0a03 */
[----:B------:R-:W-:Y:S01]  /*13a90*/  IADD3 R5, R5, R7, RZ ;  /* 0x0000000705057210 */ /* 0x000fe20007ffe0ff */
[----:B------:R-:W-:Y:S02]  /*13aa0*/  IMAD R0, R0, UR4, RZ ;  /* 0x0000000400007c24 */ /* 0x000fe4000f8e02ff */
[----:B------:R-:W-:Y:S01]  /*13ab0*/  IMAD R7, R21, R6, R9 ;  /* 0x0000000615077224 */ /* 0x000fe200078e0209 */
[----:B------:R-:W-:Y:S01]  /*13ac0*/  LEA R6, R208, R153, 0x7 ;  /* 0x00000099d0067211 */ /* 0x000fe200078e38ff */
[C---:B------:R-:W-:Y:S02]  /*13ad0*/  IMAD R9, R3.reuse, UR5, R0 ;  /* 0x0000000503097c24 */ /* 0x040fe4000f8e0200 */
[----:B------:R-:W-:Y:S01]  /*13ae0*/  IMAD.WIDE.U32 R4, R3, UR4, R4 ;  /* 0x0000000403047c25 */ /* 0x000fe2000f8e0004 */
[----:B------:R-:W-:Y:S01]  /*13af0*/  SHF.R.S32.HI R0, RZ, 0x1f, R7 ;  /* 0x0000001fff007819 */ /* 0x000fe20000011407 */
[----:B------:R-:W-:-:S02]  /*13b00*/  ULDC.64 UR4, c[0x0][0xad8] ;  /* 0x0002b60000047ab9 */ /* 0x000fc40000000a00 */
[----:B------:R-:W-:Y:S02]  /*13b10*/  IMAD.IADD R5, R5, 0x1, R9 ;  /* 0x0000000105057824 */ /* 0x000fe400078e0209 */
[----:B------:R-:W-:Y:S02]  /*13b20*/  IMAD R0, R0, UR4, RZ ;  /* 0x0000000400007c24 */ /* 0x000fe4000f8e02ff */
[----:B------:R-:W-:-:S04]  /*13b30*/  IMAD.WIDE.U32 R4, R7, UR4, R4 ;  /* 0x0000000407047c25 */ /* 0x000fc8000f8e0004 */
[----:B------:R-:W-:Y:S01]  /*13b40*/  IMAD R3, R7, UR5, R0 ;  /* 0x0000000507037c24 */ /* 0x000fe2000f8e0200 */
[----:B------:R-:W-:Y:S02]  /*13b50*/  ULDC.64 UR4, c[0x0][0xa80] ;  /* 0x0002a00000047ab9 */ /* 0x000fe40000000a00 */
[----:B------:R-:W-:Y:S01]  /*13b60*/  LEA R0, P0, R4, UR4, 0x1 ;  /* 0x0000000404007c11 */ /* 0x000fe2000f8008ff */
[----:B------:R-:W-:Y:S01]  /*13b70*/  IMAD.IADD R3, R5, 0x1, R3 ;  /* 0x0000000105037824 */ /* 0x000fe200078e0203 */
[----:B------:R-:W-:-:S04]  /*13b80*/  UMOV UR4, 0xffffffff ;  /* 0xffffffff00047882 */ /* 0x000fc80000000000 */
[----:B------:R-:W-:Y:S01]  /*13b90*/  LEA.HI.X R4, R4, UR5, R3, 0x1, P0 ;  /* 0x0000000504047c11 */ /* 0x000fe200080f0c03 */
[----:B------:R-:W-:Y:S06]  /*13ba0*/  BRA.DIV UR4, `(.L_x_666) ;  /* 0x0000008204147947 */ /* 0x000fec000b800000 */
[----:B------:R0:W2:Y:S04]  /*13bb0*/  SHFL.IDX PT, R3, R4, RZ, 0x181f ;  /* 0x00181fff04037589 */ /* 0x0000a800000e0000 */
[----:B------:R0:W3:Y:S02]  /*13bc0*/  SHFL.IDX PT, R14, R0, RZ, 0x181f ;  /* 0x00181fff000e7589 */ /* 0x0000e400000e0000 */
.L_x_868:
[----:B------:R-:W-:Y:S01]  /*13bd0*/  IMAD R8, R8, R21, RZ ;  /* 0x0000001508087224 */ /* 0x000fe200078e02ff */
[----:B------:R-:W-:Y:S04]  /*13be0*/  BSSY B1, `(.L_x_667) ;  /* 0x000000c000017945 */ /* 0x000fe80003800000 */
[----:B------:R-:W-:-:S13]  /*13bf0*/  ISETP.GE.AND P0, PT, R6, R8, PT ;  /* 0x000000080600720c */ /* 0x000fda0003f06270 */
[----:B------:R-:W-:Y:S05]  /*13c00*/  @P0 BRA `(.L_x_668) ;  /* 0x0000000000240947 */ /* 0x000fea0003800000 */
[----:B------:R-:W-:Y:S02]  /*13c10*/  ULDC UR4, c[0x0][0xac8] ;  /* 0x0002b20000047ab9 */ /* 0x000fe40000000800 */
[----:B------:R-:W-:Y:S02]  /*13c20*/  ISETP.GE.AND P2, PT, R16, UR4, PT ;  /* 0x0000000410007c0c */ /* 0x000fe4000bf46270 */
[----:B------:R-:W-:-:S11]  /*13c30*/  ISETP.GE.AND P3, PT, R22, UR4, PT ;  /* 0x0000000416007c0c */ /* 0x000fd6000bf66270 */
[-C--:B---3--:R-:W-:Y:S02]  /*13c40*/  @!P2 LEA R10, P0, R16, R14.reuse, 0x1 ;  /* 0x0000000e100aa211 */ /* 0x088fe400078008ff */
[----:B------:R-:W-:Y:S02]  /*13c50*/  @!P3 LEA R14, P1, R22, R14, 0x1 ;  /* 0x0000000e160eb211 */ /* 0x000fe400078208ff */
[-C--:B--2---:R-:W-:Y:S02]  /*13c60*/  @!P2 LEA.HI.X R11, R16, R3.reuse, R17, 0x1, P0 ;  /* 0x00000003100ba211 */ /* 0x084fe400000f0c11 */
[----:B------:R-:W-:-:S03]  /*13c70*/  @!P3 LEA.HI.X R15, R22, R3, R2, 0x1, P1 ;  /* 0x00000003160fb211 */ /* 0x000fc600008f0c02 */
[----:B------:R4:W-:Y:S04]  /*13c80*/  @!P2 ST.E.128 desc[UR38][R10.64], RZ ;  /* 0x000000ff0a00a985 */ /* 0x0009e8000c101d26 */
[----:B------:R4:W-:Y:S02]  /*13c90*/  @!P3 ST.E.128 desc[UR38][R14.64], RZ ;  /* 0x000000ff0e00b985 */ /* 0x0009e4000c101d26 */
.L_x_668:
[----:B------:R-:W-:Y:S05]  /*13ca0*/  BSYNC B1 ;  /* 0x0000000000017941 */ /* 0x000fea0003800000 */
.L_x_667:
[----:B------:R-:W-:-:S03]  /*13cb0*/  UMOV UR4, 0xffffffff ;  /* 0xffffffff00047882 */ /* 0x000fc60000000000 */
[----:B------:R-:W-:Y:S05]  /*13cc0*/  BRA.DIV UR4, `(.L_x_669) ;  /* 0x0000008204007947 */ /* 0x000fea000b800000 */
[----:B--2---:R2:W0:Y:S04]  /*13cd0*/  SHFL.IDX PT, R3, R4, 0x1, 0x181f ;  /* 0x00381f0004037f89 */ /* 0x00442800000e0000 */
[----:B---34-:R2:W3:Y:S02]  /*13ce0*/  SHFL.IDX PT, R14, R0, 0x1, 0x181f ;  /* 0x00381f00000e7f89 */ /* 0x0184e400000e0000 */
.L_x_872:
[----:B------:R-:W-:Y:S01]  /*13cf0*/  VIADD R5, R6, 0x20 ;  /* 0x0000002006057836 */ /* 0x000fe20000000000 */
        /* <DEDUP_REMOVED lines=8> */
[-C--:B0-----:R-:W-:Y:S02]  /*13d80*/  @!P2 LEA.HI.X R11, R16, R3.reuse, R17, 0x1, P0 ;  /* 0x00000003100ba211 */ /* 0x081fe400000f0c11 */
[----:B------:R-:W-:-:S03]  /*13d90*/  @!P3 LEA.HI.X R15, R22, R3, R2, 0x1, P1 ;  /* 0x00000003160fb211 */ /* 0x000fc600008f0c02 */
[----:B------:R4:W-:Y:S04]  /*13da0*/  @!P2 ST.E.128 desc[UR38][R10.64], RZ ;  /* 0x000000ff0a00a985 */ /* 0x0009e8000c101d26 */
[----:B------:R4:W-:Y:S02]  /*13db0*/  @!P3 ST.E.128 desc[UR38][R14.64], RZ ;  /* 0x000000ff0e00b985 */ /* 0x0009e4000c101d26 */
.L_x_671:
[----:B------:R-:W-:Y:S05]  /*13dc0*/  BSYNC B1 ;  /* 0x0000000000017941 */ /* 0x000fea0003800000 */
.L_x_670:
[----:B------:R-:W-:-:S03]  /*13dd0*/  UMOV UR4, 0xffffffff ;  /* 0xffffffff00047882 */ /* 0x000fc60000000000 */
[----:B------:R-:W-:Y:S05]  /*13de0*/  BRA.DIV UR4, `(.L_x_672) ;  /* 0x0000008204007947 */ /* 0x000fea000b800000 */
[----:B0-----:R0:W0:Y:S04]  /*13df0*/  SHFL.IDX PT, R3, R4, 0x2, 0x181f ;  /* 0x00581f0004037f89 */ /* 0x00102800000e0000 */
[----:B---34-:R3:W4:Y:S02]  /*13e00*/  SHFL.IDX PT, R14, R0, 0x2, 0x181f ;  /* 0x00581f00000e7f89 */ /* 0x01872400000e0000 */
.L_x_876:
[----:B------:R-:W-:Y:S01]  /*13e10*/  VIADD R5, R6, 0x40 ;  /* 0x0000004006057836 */ /* 0x000fe20000000000 */
[----:B------:R-:W-:Y:S04]  /*13e20*/  BSSY B1, `(.L_x_673) ;  /* 0x000000c000017945 */ /* 0x000fe80003800000 */
[----:B------:R-:W-:-:S13]  /*13e30*/  ISETP.GE.AND P0, PT, R5, R8, PT ;  /* 0x000000080500720c */ /* 0x000fda0003f06270 */
[----:B------:R-:W-:Y:S05]  /*13e40*/  @P0 BRA `(.L_x_674) ;  /* 0x0000000000240947 */ /* 0x000fea0003800000 */
[----:B------:R-:W-:Y:S02]  /*13e50*/  ULDC UR4, c[0x0][0xac8] ;  /* 0x0002b20000047ab9 */ /* 0x000fe40000000800 */
[----:B------:R-:W-:Y:S02]  /*13e60*/  ISETP.GE.AND P2, PT, R16, UR4, PT ;  /* 0x0000000410007c0c */ /* 0x000fe4000bf46270 */
[----:B------:R-:W-:-:S11]  /*13e70*/  ISETP.GE.AND P3, PT, R22, UR4, PT ;  /* 0x0000000416007c0c */ /* 0x000fd6000bf66270 */
[-C--:B----4-:R-:W-:Y:S02]  /*13e80*/  @!P2 LEA R10, P0, R16, R14.reuse, 0x1 ;  /* 0x0000000e100aa211 */ /* 0x090fe400078008ff */
[----:B------:R-:W-:Y:S02]  /*13e90*/  @!P3 LEA R14, P1, R22, R14, 0x1 ;  /* 0x0000000e160eb211 */ /* 0x000fe400078208ff */
[-C--:B0-----:R-:W-:Y:S02]  /*13ea0*/  @!P2 LEA.HI.X R11, R16, R3.reuse, R17, 0x1, P0 ;  /* 0x00000003100ba211 */ /* 0x081fe400000f0c11 */
[----:B------:R-:W-:-:S03]  /*13eb0*/  @!P3 LEA.HI.X R15, R22, R3, R2, 0x1, P1 ;  /* 0x00000003160fb211 */ /* 0x000fc600008f0c02 */
[----:B------:R0:W-:Y:S04]  /*13ec0*/  @!P2 ST.E.128 desc[UR38][R10.64], RZ ;  /* 0x000000ff0a00a985 */ /* 0x0001e8000c101d26 */
[----:B------:R0:W-:Y:S02]  /*13ed0*/  @!P3 ST.E.128 desc[UR38][R14.64], RZ ;  /* 0x000000ff0e00b985 */ /* 0x0001e4000c101d26 */
.L_x_674:
[----:B------:R-:W-:Y:S05]  /*13ee0*/  BSYNC B1 ;  /* 0x0000000000017941 */ /* 0x000fea0003800000 */
.L_x_673:
[----:B------:R-:W-:-:S03]  /*13ef0*/  UMOV UR4, 0xffffffff ;  /* 0xffffffff00047882 */ /* 0x000fc60000000000 */
[----:B------:R-:W-:Y:S05]  /*13f00*/  BRA.DIV UR4, `(.L_x_675) ;  /* 0x0000008204007947 */ /* 0x000fea000b800000 */
[----:B0-----:R0:W0:Y:S04]  /*13f10*/  SHFL.IDX PT, R3, R4, 0x3, 0x181f ;  /* 0x00781f0004037f89 */ /* 0x00102800000e0000 */
[----:B----4-:R4:W0:Y:S02]  /*13f20*/  SHFL.IDX PT, R14, R0, 0x3, 0x181f ;  /* 0x00781f00000e7f89 */ /* 0x01082400000e0000 */
.L_x_880:
[----:B--234-:R-:W-:-:S04]  /*13f30*/  IADD3 R0, R6, 0x60, RZ ;  /* 0x0000006006007810 */ /* 0x01cfc80007ffe0ff */
[----:B------:R-:W-:-:S13]  /*13f40*/  ISETP.GE.AND P0, PT, R0, R8, PT ;  /* 0x000000080000720c */ /* 0x000fda0003f06270 */
        /* <DEDUP_REMOVED lines=8> */
[----:B------:R0:W-:Y:S04]  /*13fd0*/  @!P2 ST.E.128 desc[UR38][R4.64], RZ ;  /* 0x000000ff0400a985 */ /* 0x0001e8000c101d26 */
[----:B------:R0:W-:Y:S02]  /*13fe0*/  @!P3 ST.E.128 desc[UR38][R14.64], RZ ;  /* 0x000000ff0e00b985 */ /* 0x0001e4000c101d26 */
.L_x_662:
[----:B------:R-:W-:Y:S05]  /*13ff0*/  BSYNC B0 ;  /* 0x0000000000007941 */ /* 0x000fea0003800000 */
.L_x_653:
[----:B------:R-:W-:Y:S02]  /*14000*/  ULDC UR4, c[0x0][0xc3c] ;  /* 0x00030f0000047ab9 */ /* 0x000fe40000000800 */
[----:B-1----:R-:W-:-:S13]  /*14010*/  ISETP.GE.AND P0, PT, R43, UR4, PT ;  /* 0x000000042b007c0c */ /* 0x002fda000bf06270 */
[----:B------:R-:W-:Y:S05]  /*14020*/  @!P0 BRA `(.L_x_676) ;  /* 0xfffffed000408947 */ /* 0x000fea000383ffff */
[----:B------:R-:W-:Y:S05]  /*14030*/  BRA `(.L_x_480) ;  /* 0x0000006400947947 */ /* 0x000fea0003800000 */
.L_x_478:
[----:B------:R-:W-:-:S08]  /*14040*/  NOP ;  /* 0x0000000000007918 */ /* 0x000fd00000000000 */
[----:B--2---:R-:W0:-:S00]  /*14050*/  USETMAXREG.DEALLOC.CTAPOOL 0x28 ;  /* 0x00000028000079c8 */ /* 0x004e0000080e0500 */
[----:B0-----:R-:W-:Y:S01]  /*14060*/  LOP3.LUT R2, R2, 0x3, RZ, 0xc0, !PT ;  /* 0x0000000302027812 */ /* 0x001fe200078ec0ff */
[----:B------:R-:W-:Y:S01]  /*14070*/  IMAD.MOV.U32 R4, RZ, RZ, RZ ;  /* 0x000000ffff047224 */ /* 0x000fe200078e00ff */
[----:B------:R-:W-:-:S04]  /*14080*/  LOP3.LUT R32, R32, 0xfffffff7, RZ, 0xc0, !PT ;  /* 0xfffffff720207812 */ /* 0x000fc800078ec0ff */
[----:B------:R-:W0:Y:S02]  /*14090*/  SHFL.IDX PT, R2, R2, RZ, 0x1f ;  /* 0x00001fff02027589 */ /* 0x000e2400000e0000 */
[----:B0-----:R-:W-:-:S13]  /*140a0*/  ISETP.NE.AND P0, PT, R2, RZ, PT ;  /* 0x000000ff0200720c */ /* 0x001fda0003f05270 */
        /* <DEDUP_REMOVED lines=9> */
.L_x_677:
[----:B------:R-:W-:Y:S01]  /*14140*/  LOP3.LUT R5, R0, 0x1f, RZ, 0xc0, !PT ;  /* 0x0000001f00057812 */ /* 0x000fe200078ec0ff */
[----:B------:R-:W-:Y:S01]  /*14150*/  ULDC UR4, c[0x0][0xc3c] ;  /* 0x00030f0000047ab9 */ /* 0x000fe20000000800 */
[----:B------:R-:W0:Y:S01]  /*14160*/  S2UR UR6, SR_CTAID.X ;  /* 0x00000000000679c3 */ /* 0x000e220000002500 */
[----:B------:R-:W-:Y:S01]  /*14170*/  ULDC UR5, c[0x0][0xc38] ;  /* 0x00030e0000057ab9 */ /* 0x000fe20000000800 */
[----:B------:R-:W-:-:S04]  /*14180*/  ISETP.NE.AND P0, PT, R5, 0x1f, PT ;  /* 0x0000001f0500780c */ /* 0x000fc80003f05270 */
[----:B------:R-:W-:-:S13]  /*14190*/  ISETP.GE.OR P1, PT, R5, UR4, !P0 ;  /* 0x0000000405007c0c */ /* 0x000fda000c726670 */
[----:B------:R-:W1:Y:S02]  /*141a0*/  @!P1 LDC.64 R2, c[0x0][0xc80] ;  /* 0x00032000ff029b82 */ /* 0x000e640000000a00 */
[----:B-1----:R-:W-:-:S05]  /*141b0*/  @!P1 IMAD.WIDE.U32 R2, R5, 0x4, R2 ;  /* 0x0000000405029825 */ /* 0x002fca00078e0002 */
[----:B------:R-:W2:Y:S01]  /*141c0*/  @!P1 LDG.E R4, desc[UR38][R2.64] ;  /* 0x0000002602049981 */ /* 0x000ea2000c1e1900 */
[C---:B------:R-:W-:Y:S01]  /*141d0*/  ISETP.NE.AND P1, PT, R5.reuse, RZ, PT ;  /* 0x000000ff0500720c */ /* 0x040fe20003f25270 */
[----:B------:R-:W-:Y:S01]  /*141e0*/  UMOV UR4, URZ ;  /* 0x0000003f00047c82 */ /* 0x000fe20008000000 */
[C---:B------:R-:W-:Y:S01]  /*141f0*/  ISETP.GE.U32.AND P2, PT, R5.reuse, 0x2, PT ;  /* 0x000000020500780c */ /* 0x040fe20003f46070 */
[----:B------:R-:W-:Y:S01]  /*14200*/  IMAD.MOV.U32 R16, RZ, RZ, RZ ;  /* 0x000000ffff107224 */ /* 0x000fe200078e00ff */
[C---:B------:R-:W-:Y:S02]  /*14210*/  ISETP.GE.U32.AND P3, PT, R5.reuse, 0x4, PT ;  /* 0x000000040500780c */ /* 0x040fe40003f66070 */
[C---:B------:R-:W-:Y:S02]  /*14220*/  ISETP.GE.U32.AND P4, PT, R5.reuse, 0x8, PT ;  /* 0x000000080500780c */ /* 0x040fe40003f86070 */
[----:B------:R-:W-:Y:S01]  /*14230*/  ISETP.GE.U32.AND P5, PT, R5, 0x10, PT ;  /* 0x000000100500780c */ /* 0x000fe20003fa6070 */
[----:B--2---:R-:W1:Y:S02]  /*14240*/  SHFL.UP PT, R6, R4, 0x1, RZ ;  /* 0x0420000004067989 */ /* 0x004e6400000e00ff */
[----:B-1----:R-:W-:-:S05]  /*14250*/  SEL R7, R6, RZ, P1 ;  /* 0x000000ff06077207 */ /* 0x002fca0000800000 */
[----:B------:R-:W-:-:S05]  /*14260*/  IMAD.IADD R7, R4, 0x1, R7 ;  /* 0x0000000104077824 */ /* 0x000fca00078e0207 */
        /* <DEDUP_REMOVED lines=10> */
[----:B-1----:R-:W-:-:S04]  /*14310*/  SEL R7, R7, RZ, P5 ;  /* 0x000000ff07077207 */ /* 0x002fc80002800000 */
[----:B------:R-:W-:-:S05]  /*14320*/  IADD3 R7, R2, R7, RZ ;  /* 0x0000000702077210 */ /* 0x000fca0007ffe0ff */
[----:B------:R-:W1:Y:S02]  /*14330*/  SHFL.IDX PT, R6, R7, 0x1f, 0x1f ;  /* 0x03e01f0007067f89 */ /* 0x000e6400000e0000 */
[----:B-1----:R-:W-:-:S04]  /*14340*/  IMAD R6, R6, UR5, RZ ;  /* 0x0000000506067c24 */ /* 0x002fc8000f8e02ff */
[----:B------:R-:W-:Y:S01]  /*14350*/  IMAD.MOV.U32 R3, RZ, RZ, R6 ;  /* 0x000000ffff037224 */ /* 0x000fe200078e0006 */
[----:B0-----:R-:W-:-:S13]  /*14360*/  ISETP.GT.AND P6, PT, R6, UR6, PT ;  /* 0x0000000606007c0c */ /* 0x001fda000bfc4270 */
[----:B------:R-:W-:Y:S05]  /*14370*/  @P6 BRA `(.L_x_679) ;  /* 0x00000000009c6947 */ /* 0x000fea0003800000 */
[----:B------:R-:W0:Y:S01]  /*14380*/  LDC R10, c[0x0][0xc3c] ;  /* 0x00030f00ff0a7b82 */ /* 0x000e220000000800 */
[----:B------:R-:W-:Y:S01]  /*14390*/  MOV R6, R3 ;  /* 0x0000000300067202 */ /* 0x000fe20000000f00 */
[----:B------:R-:W-:Y:S01]  /*143a0*/  UMOV UR4, URZ ;  /* 0x0000003f00047c82 */ /* 0x000fe20008000000 */
[----:B------:R-:W-:Y:S01]  /*143b0*/  ULDC UR7, c[0x0][0xc3c] ;  /* 0x00030f0000077ab9 */ /* 0x000fe20000000800 */
[----:B------:R-:W-:-:S05]  /*143c0*/  ULDC UR5, c[0x0][0xc38] ;  /* 0x00030e0000057ab9 */ /* 0x000fca0000000800 */
.L_x_683:
[----:B------:R-:W-:Y:S01]  /*143d0*/  UIADD3 UR4, UR4, 0x1f, URZ ;  /* 0x0000001f04047890 */ /* 0x000fe2000fffe03f */
[----:B------:R-:W-:-:S05]  /*143e0*/  IMAD.U32 R19, RZ, RZ, UR7 ;  /* 0x00000007ff137e24 */ /* 0x000fca000f8e00ff */
[----:B0-----:R-:W-:-:S13]  /*143f0*/  ISETP.LE.AND P6, PT, R10, UR4, PT ;  /* 0x000000040a007c0c */ /* 0x001fda000bfc3270 */
[----:B------:R-:W-:Y:S05]  /*14400*/  @P6 BRA `(.L_x_680) ;  /* 0x0000000400246947 */ /* 0x000fea0003800000 */
[----:B------:R-:W-:Y:S01]  /*14410*/  VIADD R7, R5, UR4 ;  /* 0x0000000405077c36 */ /* 0x000fe20008000000 */
[----:B------:R-:W-:Y:S01]  /*14420*/  BSSY B0, `(.L_x_681) ;  /* 0x0000007000007945 */ /* 0x000fe20003800000 */
[----:B------:R-:W-:-:S03]  /*14430*/  MOV R4, RZ ;  /* 0x000000ff00047202 */ /* 0x000fc60000000f00 */
[----:B------:R-:W-:-:S13]  /*14440*/  ISETP.GE.OR P6, PT, R7, R10, !P0 ;  /* 0x0000000a0700720c */ /* 0x000fda00047c6670 */
[----:B------:R-:W-:Y:S05]  /*14450*/  @P6 BRA `(.L_x_682) ;  /* 0x00000000000c6947 */ /* 0x000fea0003800000 */
[----:B------:R-:W0:Y:S02]  /*14460*/  LDC.64 R2, c[0x0][0xc80] ;  /* 0x00032000ff027b82 */ /* 0x000e240000000a00 */
[----:B0-----:R-:W-:-:S05]  /*14470*/  IMAD.WIDE R2, R7, 0x4, R2 ;  /* 0x0000000407027825 */ /* 0x001fca00078e0202 */
[----:B------:R0:W5:Y:S02]  /*14480*/  LDG.E R4, desc[UR38][R2.64] ;  /* 0x0000002602047981 */ /* 0x000164000c1e1900 */
.L_x_682:
[----:B------:R-:W-:Y:S05]  /*14490*/  BSYNC B0 ;  /* 0x0000000000007941 */ /* 0x000fea0003800000 */
.L_x_681:
[----:B0----5:R-:W0:Y:S02]  /*144a0*/  SHFL.UP PT, R2, R4, 0x1, RZ ;  /* 0x0420000004027989 */ /* 0x021e2400000e00ff */
[----:B0-----:R-:W-:-:S05]  /*144b0*/  SEL R3, R2, RZ, P1 ;  /* 0x000000ff02037207 */ /* 0x001fca0000800000 */
[----:B------:R-:W-:-:S05]  /*144c0*/  IMAD.IADD R3, R4, 0x1, R3 ;  /* 0x0000000104037824 */ /* 0x000fca00078e0203 */
[----:B------:R-:W0:Y:S02]  /*144d0*/  SHFL.UP PT, R2, R3, 0x2, RZ ;  /* 0x0440000003027989 */ /* 0x000e2400000e00ff */
[----:B0-----:R-:W-:-:S05]  /*144e0*/  SEL R2, R2, RZ, P2 ;  /* 0x000000ff02027207 */ /* 0x001fca0001000000 */
[----:B------:R-:W-:-:S05]  /*144f0*/  IMAD.IADD R2, R3, 0x1, R2 ;  /* 0x0000000103027824 */ /* 0x000fca00078e0202 */
[----:B------:R-:W0:Y:S02]  /*14500*/  SHFL.UP PT, R7, R2, 0x4, RZ ;  /* 0x0480000002077989 */ /* 0x000e2400000e00ff */
        /* <DEDUP_REMOVED lines=14> */
.L_x_679:
        /* <DEDUP_REMOVED lines=10> */
[----:B0-----:R-:W-:-:S06]  /*14690*/  IADD3 R2, R8, 0xffffffe, RZ ;  /* 0x0ffffffe08027810 */ /* 0x001fcc0007ffe0ff */
[----:B------:R0:W1:Y:S01]  /*146a0*/  F2I.FTZ.U32.TRUNC.NTZ R3, R2 ;  /* 0x0000000200037305 */ /* 0x000062000021f000 */
[----:B------:R-:W-:Y:S05]  /*146b0*/  @!P0 BRA `(.L_x_684) ;  /* 0x0000000000088947 */ /* 0x000fea0003800000 */
[----:B------:R-:W-:-:S06]  /*146c0*/  VIADD R16, R19, 0xffffffff ;  /* 0xffffffff13107836 */ /* 0x000fcc0000000000 */
[----:B------:R2:W3:Y:S02]  /*146d0*/  SHFL.IDX PT, R16, R7, R16, 0x1f ;  /* 0x00001f1007107589 */ /* 0x0004e400000e0000 */
.L_x_684:
[----:B---3--:R-:W-:Y:S01]  /*146e0*/  IMAD R16, R16, UR5, R9 ;  /* 0x0000000510107c24 */ /* 0x008fe2000f8e0209 */
[----:B0-----:R-:W-:Y:S01]  /*146f0*/  IABS R2, R4 ;  /* 0x0000000400027213 */ /* 0x001fe20000000000 */
[----:B-12---:R-:W-:Y:S01]  /*14700*/  IMAD.MOV R7, RZ, RZ, -R3 ;  /* 0x000000ffff077224 */ /* 0x006fe200078e0a03 */
[----:B------:R-:W-:Y:S02]  /*14710*/  IADD3 R19, R19, UR4, RZ ;  /* 0x0000000413137c10 */ /* 0x000fe4000fffe0ff */
[----:B------:R-:W-:Y:S01]  /*14720*/  IADD3 R9, -R16, UR6, RZ ;  /* 0x0000000610097c10 */ /* 0x000fe2000fffe1ff */
[----:B------:R-:W-:Y:S01]  /*14730*/  IMAD R7, R7, R10, RZ ;  /* 0x0000000a07077224 */ /* 0x000fe200078e02ff */
[----:B------:R-:W-:Y:S01]  /*14740*/  IADD3 R8, RZ, -R2, RZ ;  /* 0x80000002ff087210 */ /* 0x000fe20007ffe0ff */
[----:B------:R-:W-:Y:S01]  /*14750*/  IMAD.MOV.U32 R2, RZ, RZ, RZ ;  /* 0x000000ffff027224 */ /* 0x000fe200078e00ff */
[----:B------:R-:W-:-:S03]  /*14760*/  IABS R6, R9 ;  /* 0x0000000900067213 */ /* 0x000fc60000000000 */
[----:B------:R-:W-:-:S04]  /*14770*/  IMAD.HI.U32 R2, R3, R7, R2 ;  /* 0x0000000703027227 */ /* 0x000fc800078e0002 */
[----:B------:R-:W-:Y:S01]  /*14780*/  IMAD.MOV.U32 R3, RZ, RZ, R6 ;  /* 0x000000ffff037224 */ /* 0x000fe200078e0006 */
[----:B------:R-:W-:-:S03]  /*14790*/  MOV R6, R8 ;  /* 0x0000000800067202 */ /* 0x000fc60000000f00 */
[----:B------:R-:W-:-:S04]  /*147a0*/  IMAD.HI.U32 R2, R2, R3, RZ ;  /* 0x0000000302027227 */ /* 0x000fc800078e00ff */
[----:B------:R-:W-:-:S05]  /*147b0*/  IMAD R3, R2, R6, R3 ;  /* 0x0000000602037224 */ /* 0x000fca00078e0203 */
[----:B------:R-:W-:-:S13]  /*147c0*/  ISETP.GT.U32.AND P1, PT, R10, R3, PT ;  /* 0x000000030a00720c */ /* 0x000fda0003f24070 */
[----:B------:R-:W-:Y:S02]  /*147d0*/  @!P1 IMAD.IADD R3, R3, 0x1, -R10 ;  /* 0x0000000103039824 */ /* 0x000fe400078e0a0a */
[----:B------:R-:W-:Y:S01]  /*147e0*/  @!P1 VIADD R2, R2, 0x1 ;  /* 0x0000000102029836 */ /* 0x000fe20000000000 */
[----:B------:R-:W-:Y:S02]  /*147f0*/  ISETP.NE.AND P1, PT, R4, RZ, PT ;  /* 0x000000ff0400720c */ /* 0x000fe40003f25270 */
[----:B------:R-:W-:Y:S02]  /*14800*/  ISETP.GE.U32.AND P0, PT, R3, R10, PT ;  /* 0x0000000a0300720c */ /* 0x000fe40003f06070 */
[----:B------:R-:W-:-:S04]  /*14810*/  LOP3.LUT R3, R9, R4, RZ, 0x3c, !PT ;  /* 0x0000000409037212 */ /* 0x000fc800078e3cff */
[----:B------:R-:W-:-:S07]  /*14820*/  ISETP.GE.AND P2, PT, R3, RZ, PT ;  /* 0x000000ff0300720c */ /* 0x000fce0003f46270 */
[----:B------:R-:W-:-:S06]  /*14830*/  @P0 IADD3 R2, R2, 0x1, RZ ;  /* 0x0000000102020810 */ /* 0x000fcc0007ffe0ff */
[----:B------:R-:W-:Y:S01]  /*14840*/  @!P2 IMAD.MOV R2, RZ, RZ, -R2 ;  /* 0x000000ffff02a224 */ /* 0x000fe200078e0a02 */
[----:B------:R-:W-:-:S05]  /*14850*/  @!P1 LOP3.LUT R2, RZ, R4, RZ, 0x33, !PT ;  /* 0x00000004ff029212 */ /* 0x000fca00078e33ff */
[--C-:B------:R-:W-:Y:S02]  /*14860*/  IMAD.MOV R17, RZ, RZ, -R2.reuse ;  /* 0x000000ffff117224 */ /* 0x100fe400078e0a02 */
[----:B------:R-:W-:Y:S02]  /*14870*/  IMAD.MOV.U32 R18, RZ, RZ, R2 ;  /* 0x000000ffff127224 */ /* 0x000fe400078e0002 */
[----:B------:R-:W-:Y:S01]  /*14880*/  IMAD R17, R4, R17, R9 ;  /* 0x0000001104117224 */ /* 0x000fe200078e0209 */
[----:B------:R-:W-:Y:S06]  /*14890*/  BRA `(.L_x_685) ;  /* 0x00000000000c7947 */ /* 0x000fec0003800000 */
.L_x_680:
[----:B------:R-:W-:Y:S01]  /*148a0*/  IMAD.MOV.U32 R17, RZ, RZ, RZ ;  /* 0x000000ffff117224 */ /* 0x000fe200078e00ff */
[----:B------:R-:W-:Y:S01]  /*148b0*/  MOV R16, UR6 ;  /* 0x0000000600107c02 */ /* 0x000fe20008000f00 */
[----:B------:R-:W-:-:S07]  /*148c0*/  IMAD.MOV.U32 R18, RZ, RZ, RZ ;  /* 0x000000ffff127224 */ /* 0x000fce00078e00ff */
.L_x_685:
[----:B------:R-:W-:-:S13]  /*148d0*/  ISETP.NE.AND P0, PT, R5, RZ, PT ;  /* 0x000000ff0500720c */ /* 0x000fda0003f05270 */
[----:B------:R-:W0:Y:S01]  /*148e0*/  @!P0 S2R R3, SR_CgaCtaId ;  /* 0x0000000000038919 */ /* 0x000e220000008800 */
[----:B------:R-:W-:-:S04]  /*148f0*/  @!P0 MOV R2, 0x400 ;  /* 0x0000040000028802 */ /* 0x000fc80000000f00 */
[----:B0-----:R-:W-:-:S05]  /*14900*/  @!P0 LEA R2, R3, R2, 0x18 ;  /* 0x0000000203028211 */ /* 0x001fca00078ec0ff */
[----:B------:R1:W-:Y:S01]  /*14910*/  @!P0 STS.128 [R2+0x288d0], R16 ;  /* 0x0288d01002008388 */ /* 0x0003e20000000c00 */
[----:B------:R-:W-:Y:S06]  /*14920*/  BAR.ARV 0x5, 0x180 ;  /* 0x0146000000007b1d */ /* 0x000fec0000002000 */
.L_x_678:
[----:B------:R2:W-:Y:S01]  /*14930*/  STL [R1+0x24], RZ ;  /* 0x000024ff01007387 */ /* 0x0005e20000100800 */
[----:B------:R-:W-:Y:S01]  /*14940*/  ULDC UR4, c[0x0][0xc3c] ;  /* 0x00030f0000047ab9 */ /* 0x000fe20000000800 */
[----:B------:R-:W-:Y:S01]  /*14950*/  IMAD.MOV.U32 R28, RZ, RZ, 0x1 ;  /* 0x00000001ff1c7424 */ /* 0x000fe200078e00ff */
[----:B0-----:R-:W-:Y:S02]  /*14960*/  ISETP.GE.AND P0, PT, R19, UR4, PT ;  /* 0x0000000413007c0c */ /* 0x001fe4000bf06270 */
[----:B------:R-:W-:-:S11]  /*14970*/  MOV R25, RZ ;  /* 0x000000ff00197202 */ /* 0x000fd60000000f00 */
[----:B--2---:R-:W-:Y:S05]  /*14980*/  @P0 BRA `(.L_x_686) ;  /* 0x0000005800640947 */ /* 0x004fea0003800000 */
[----:B-1----:R-:W2:Y:S01]  /*14990*/  LDL R2, [R1+0xc] ;  /* 0x00000c0001027983 */ /* 0x002ea20000100800 */
[----:B------:R-:W0:Y:S01]  /*149a0*/  S2UR UR5, SR_CgaCtaId ;  /* 0x00000000000579c3 */ /* 0x000e220000008800 */
[C---:B------:R-:W-:Y:S01]  /*149b0*/  IMAD.SHL.U32 R31, R0.reuse, 0x8, RZ ;  /* 0x00000008001f7824 */ /* 0x040fe200078e00ff */
[----:B------:R-:W-:Y:S01]  /*149c0*/  LOP3.LUT R4, R0, 0x7f, RZ, 0xc0, !PT ;  /* 0x0000007f00047812 */ /* 0x000fe200078ec0ff */
[----:B------:R-:W-:Y:S01]  /*149d0*/  UMOV UR4, 0x400 ;  /* 0x0000040000047882 */ /* 0x000fe20000000000 */
[----:B------:R-:W-:Y:S01]  /*149e0*/  BSSY B8, `(.L_x_686) ;  /* 0x0000593000087945 */ /* 0x000fe20003800000 */
[----:B------:R-:W-:Y:S01]  /*149f0*/  MOV R28, 0x1 ;  /* 0x00000001001c7802 */ /* 0x000fe20000000f00 */
[----:B------:R-:W-:Y:S01]  /*14a00*/  IMAD.MOV.U32 R25, RZ, RZ, RZ ;  /* 0x000000ffff197224 */ /* 0x000fe200078e00ff */
[C---:B------:R-:W-:Y:S01]  /*14a10*/  LOP3.LUT R3, R31.reuse, 0x1f8, RZ, 0xc0, !PT ;  /* 0x000001f81f037812 */ /* 0x040fe200078ec0ff */
[----:B------:R-:W-:Y:S01]  /*14a20*/  IMAD.SHL.U32 R36, R4, 0x8, RZ ;  /* 0x0000000804247824 */ /* 0x000fe200078e00ff */
[----:B------:R-:W-:Y:S01]  /*14a30*/  LOP3.LUT R31, R31, 0x38, RZ, 0xc0, !PT ;  /* 0x000000381f1f7812 */ /* 0x000fe200078ec0ff */
[----:B------:R-:W-:Y:S01]  /*14a40*/  IMAD.MOV.U32 R29, RZ, RZ, 0x1 ;  /* 0x00000001ff1d7424 */ /* 0x000fe200078e00ff */
[----:B------:R-:W-:Y:S01]  /*14a50*/  LOP3.LUT R3, R3, 0x38, R0, 0x78, !PT ;  /* 0x0000003803037812 */ /* 0x000fe200078e7800 */
[----:B------:R-:W-:Y:S01]  /*14a60*/  ULDC.64 UR40, c[0x0][0x198] ;  /* 0x0000660000287ab9 */ /* 0x000fe20000000a00 */
[----:B------:R-:W-:Y:S01]  /*14a70*/  MOV R27, RZ ;  /* 0x000000ff001b7202 */ /* 0x000fe20000000f00 */
[----:B------:R-:W-:Y:S01]  /*14a80*/  ULDC UR36, c[0x0][0xc] ;  /* 0x0000030000247ab9 */ /* 0x000fe20000000800 */
[----:B------:R-:W-:-:S02]  /*14a90*/  LOP3.LUT R36, R3, 0x200, R36, 0xf8, !PT ;  /* 0x0000020003247812 */ /* 0x000fc400078ef824 */
[----:B------:R-:W-:Y:S01]  /*14aa0*/  LOP3.LUT R30, R31, 0x40, RZ, 0xfc, !PT ;  /* 0x000000401f1e7812 */ /* 0x000fe200078efcff */
[----:B0-----:R-:W-:-:S06]  /*14ab0*/  ULEA UR4, UR5, UR4, 0x18 ;  /* 0x0000000405047291 */ /* 0x001fcc000f8ec03f */
[----:B------:R-:W-:Y:S01]  /*14ac0*/  IMAD.U32 R22, RZ, RZ, UR4 ;  /* 0x00000004ff167e24 */ /* 0x000fe2000f8e00ff */
[----:B--2---:R-:W-:-:S05]  /*14ad0*/  LOP3.LUT R0, R2, 0x2, RZ, 0xfc, !PT ;  /* 0x0000000202007812 */ /* 0x004fca00078efcff */
[----:B------:R0:W-:Y:S04]  /*14ae0*/  STL [R1+0x2c], R0 ;  /* 0x00002c0001007387 */ /* 0x0001e80000100800 */
[----:B------:R1:W-:Y:S01]  /*14af0*/  STL [R1+0x24], RZ ;  /* 0x000024ff01007387 */ /* 0x0003e20000100800 */
[----:B0-----:R-:W-:-:S05]  /*14b00*/  IMAD R0, R36, 0x2, R22 ;  /* 0x0000000224007824 */ /* 0x001fca00078e0216 */
[----:B------:R1:W-:Y:S02]  /*14b10*/  STL [R1+0x8], R0 ;  /* 0x0000080001007387 */ /* 0x0003e40000100800 */
.L_x_785:
[----:B0-----:R-:W0:Y:S02]  /*14b20*/  LDC.64 R2, c[0x0][0xc88] ;  /* 0x00032200ff027b82 */ /* 0x001e240000000a00 */
[----:B0-----:R-:W-:-:S05]  /*14b30*/  IMAD.WIDE R2, R19, 0x4, R2 ;  /* 0x0000000413027825 */ /* 0x001fca00078e0202 */
[----:B-1----:R-:W1:Y:S01]  /*14b40*/  LDG.E R33, desc[UR38][R2.64] ;  /* 0x0000002602217981 */ /* 0x002e62000c1e1900 */
[----:B------:R-:W-:Y:S05]  /*14b50*/  YIELD ;  /* 0x0000000000007946 */ /* 0x000fea0003800000 */
[----:B------:R-:W-:Y:S01]  /*14b60*/  ULDC.64 UR4, c[0x0][0xa28] ;  /* 0x00028a0000047ab9 */ /* 0x000fe20000000a00 */
[----:B------:R-:W-:Y:S01]  /*14b70*/  MOV R9, RZ ;  /* 0x000000ff00097202 */ /* 0x000fe20000000f00 */
[----:B------:R-:W-:Y:S01]  /*14b80*/  IMAD.MOV.U32 R6, RZ, RZ, RZ ;  /* 0x000000ffff067224 */ /* 0x000fe200078e00ff */
[----:B------:R-:W-:Y:S01]  /*14b90*/  ISETP.NE.U32.AND P0, PT, RZ, UR4, PT ;  /* 0x00000004ff007c0c */ /* 0x000fe2000bf05070 */
[----:B------:R-:W-:Y:S01]  /*14ba0*/  ULDC.64 UR8, c[0x0][0xa18] ;  /* 0x0002860000087ab9 */ /* 0x000fe20000000a00 */
[----:B------:R-:W-:-:S02]  /*14bb0*/  ULDC.64 UR6, c[0x0][0xa10] ;  /* 0x0002840000067ab9 */ /* 0x000fc40000000a00 */
[----:B------:R-:W-:Y:S02]  /*14bc0*/  ISETP.NE.AND.EX P0, PT, RZ, UR5, PT, P0 ;  /* 0x00000005ff007c0c */ /* 0x000fe4000bf05300 */
[----:B-1----:R-:W-:-:S11]  /*14bd0*/  SHF.R.S32.HI R0, RZ, 0x1f, R33 ;  /* 0x0000001fff007819 */ /* 0x002fd60000011421 */
[C---:B------:R-:W-:Y:S01]  /*14be0*/  @P0 LEA R2, P1, R33.reuse, UR4, 0x2 ;  /* 0x0000000421020c11 */ /* 0x040fe2000f8210ff */
[C---:B------:R-:W-:Y:S01]  /*14bf0*/  IMAD.SHL.U32 R23, R33.reuse, 0x4, RZ ;  /* 0x0000000421177824 */ /* 0x040fe200078e00ff */
[C-C-:B------:R-:W-:Y:S01]  /*14c00*/  SHF.L.U64.HI R24, R33.reuse, 0x2, R0.reuse ;  /* 0x0000000221187819 */ /* 0x140fe20000010200 */
[----:B------:R0:W-:Y:S01]  /*14c10*/  STL [R1+0x18], R0 ;  /* 0x0000180001007387 */ /* 0x0001e20000100800 */
[----:B------:R-:W-:Y:S01]  /*14c20*/  @P0 LEA.HI.X R3, R33, UR5, R0, 0x2, P1 ;  /* 0x0000000521030c11 */ /* 0x000fe200088f1400 */
[----:B------:R-:W-:-:S04]  /*14c30*/  ULDC.64 UR4, c[0x0][0xa00] ;  /* 0x0002800000047ab9 */ /* 0x000fc80000000a00 */
[----:B--2---:R1:W2:Y:S01]  /*14c40*/  @P0 LDG.E R9, desc[UR38][R2.64] ;  /* 0x0000002602090981 */ /* 0x0042a2000c1e1900 */
[----:B------:R-:W-:Y:S02]  /*14c50*/  ISETP.NE.U32.AND P0, PT, RZ, UR4, PT ;  /* 0x00000004ff007c0c */ /* 0x000fe4000bf05070 */
[----:B------:R-:W-:Y:S02]  /*14c60*/  ISETP.NE.U32.AND P2, PT, RZ, UR8, PT ;  /* 0x00000008ff007c0c */ /* 0x000fe4000bf45070 */
[----:B------:R-:W-:Y:S02]  /*14c70*/  ISETP.NE.AND.EX P0, PT, RZ, UR5, PT, P0 ;  /* 0x00000005ff007c0c */ /* 0x000fe4000bf05300 */
[----:B------:R-:W-:Y:S02]  /*14c80*/  ISETP.NE.AND.EX P2, PT, RZ, UR9, PT, P2 ;  /* 0x00000009ff007c0c */ /* 0x000fe4000bf45320 */
[----:B------:R-:W-:Y:S02]  /*14c90*/  ISETP.NE.U32.AND P1, PT, RZ, UR6, PT ;  /* 0x00000006ff007c0c */ /* 0x000fe4000bf25070 */
[----:B-1----:R-:W-:-:S02]  /*14ca0*/  IADD3 R2, P3, R23, UR4, RZ ;  /* 0x0000000417027c10 */ /* 0x002fc4000ff7e0ff */
[----:B------:R-:W-:Y:S02]  /*14cb0*/  ISETP.NE.AND.EX P1, PT, RZ, UR7, PT, P1 ;  /* 0x00000007ff007c0c */ /* 0x000fe4000bf25310 */
[C---:B------:R-:W-:Y:S02]  /*14cc0*/  IADD3.X R3, R24.reuse, UR5, RZ, P3, !PT ;  /* 0x0000000518037c10 */ /* 0x040fe40009ffe4ff */
[----:B------:R-:W-:Y:S02]  /*14cd0*/  IADD3 R4, P4, R23, UR6, RZ ;  /* 0x0000000617047c10 */ /* 0x000fe4000ff9e0ff */
[----:B0-----:R-:W-:Y:S01]  /*14ce0*/  MOV R0, RZ ;  /* 0x000000ff00007202 */ /* 0x001fe20000000f00 */
[----:B------:R-:W3:Y:S01]  /*14cf0*/  @P0 LDG.E R6, desc[UR38][R2.64] ;  /* 0x0000002602060981 */ /* 0x000ee2000c1e1900 */
[----:B------:R-:W-:Y:S01]  /*14d00*/  ULDC UR4, c[0x0][0x288] ;  /* 0x0000a20000047ab9 */ /* 0x000fe20000000800 */
[----:B------:R-:W-:Y:S01]  /*14d10*/  IADD3.X R5, R24, UR7, RZ, P4, !PT ;  /* 0x0000000718057c10 */ /* 0x000fe2000a7fe4ff */
[----:B------:R-:W-:Y:S01]  /*14d20*/  IMAD.U32 R8, RZ, RZ, UR4 ;  /* 0x00000004ff087e24 */ /* 0x000fe2000f8e00ff */
[----:B------:R-:W-:-:S03]  /*14d30*/  ULDC.64 UR4, c[0x0][0x418] ;  /* 0x0001060000047ab9 */ /* 0x000fc60000000a00 */
[----:B------:R-:W5:Y:S04]  /*14d40*/  @P1 LDG.E R0, desc[UR38][R4.64] ;  /* 0x0000002604001981 */ /* 0x000f68000c1e1900 */
[----:B---3--:R0:W-:Y:S02]  /*14d50*/  STL [R1+0x10], R6 ;  /* 0x0000100601007387 */ /* 0x0081e40000100800 */
[----:B0-----:R-:W-:-:S04]  /*14d60*/  @P2 IADD3 R6, P3, R23, UR8, RZ ;  /* 0x0000000817062c10 */ /* 0x001fc8000ff7e0ff */
[----:B------:R-:W-:-:S05]  /*14d70*/  @P2 IADD3.X R7, R24, UR9, RZ, P3, !PT ;  /* 0x0000000918072c10 */ /* 0x000fca0009ffe4ff */
[----:B------:R0:W3:Y:S01]  /*14d80*/  @P2 LDG.E R8, desc[UR38][R6.64] ;  /* 0x0000002606082981 */ /* 0x0000e2000c1e1900 */
[----:B------:R-:W-:-:S03]  /*14d90*/  UISETP.NE.U32.AND UP0, UPT, UR4, URZ, UPT ;  /* 0x0000003f0400728c */ /* 0x000fc6000bf05070 */
[----:B------:R-:W-:Y:S01]  /*14da0*/  ULDC UR4, c[0x0][0x424] ;  /* 0x0001090000047ab9 */ /* 0x000fe20000000800 */
[----:B------:R-:W-:-:S03]  /*14db0*/  UISETP.NE.AND.EX UP0, UPT, UR5, URZ, UPT, UP0 ;  /* 0x0000003f0500728c */ /* 0x000fc6000bf05300 */
[----:B------:R-:W-:Y:S01]  /*14dc0*/  ULDC UR5, c[0x0][0x2f0] ;  /* 0x0000bc0000057ab9 */ /* 0x000fe20000000800 */
[----:B------:R-:W-:-:S04]  /*14dd0*/  USEL UR4, UR4, 0x1, UP0 ;  /* 0x0000000104047887 */ /* 0x000fc80008000000 */
[----:B------:R-:W-:Y:S01]  /*14de0*/  UIMAD UR4, UR4, UR5, URZ ;  /* 0x00000005040472a4 */ /* 0x000fe2000f8e023f */
[----:B--2---:R-:W-:Y:S02]  /*14df0*/  STL [R1], R9 ;  /* 0x0000000901007387 */ /* 0x004fe40000100800 */
[----:B------:R-:W-:Y:S02]  /*14e00*/  ULDC UR5, c[0x0][0x348] ;  /* 0x0000d20000057ab9 */ /* 0x000fe40000000800 */
[----:B0-----:R-:W-:Y:S01]  /*14e10*/  IMAD.U32 R6, RZ, RZ, UR5 ;  /* 0x00000005ff067e24 */ /* 0x001fe2000f8e00ff */
[----:B---3--:R0:W-:Y:S02]  /*14e20*/  STL [R1+0x1c], R8 ;  /* 0x00001c0801007387 */ /* 0x0081e40000100800 */
[----:B0-----:R-:W-:Y:S01]  /*14e30*/  MOV R8, UR4 ;  /* 0x0000000400087c02 */ /* 0x001fe20008000f00 */
[----:B------:R-:W-:Y:S06]  /*14e40*/  @P2 BRA `(.L_x_687) ;  /* 0x0000000000142947 */ /* 0x000fec0003800000 */
[----:B------:R-:W-:Y:S05]  /*14e50*/  @!P0 BRA `(.L_x_687) ;  /* 0x0000000000108947 */ /* 0x000fea0003800000 */
[----:B------:R-:W2:Y:S04]  /*14e60*/  LDG.E R10, desc[UR38][R2.64] ;  /* 0x00000026020a7981 */ /* 0x000ea8000c1e1900 */
[----:B------:R-:W2:Y:S02]  /*14e70*/  LDG.E R7, desc[UR38][R2.64+0x4] ;  /* 0x0000042602077981 */ /* 0x000ea4000c1e1900 */
[----:B--2---:R-:W-:-:S05]  /*14e80*/  IMAD.IADD R2, R7, 0x1, -R10 ;  /* 0x0000000107027824 */ /* 0x004fca00078e0a0a */
[----:B------:R0:W-:Y:S02]  /*14e90*/  STL [R1+0x1c], R2 ;  /* 0x00001c0201007387 */ /* 0x0001e40000100800 */
.L_x_687:
[----:B------:R-:W-:Y:S01]  /*14ea0*/  ULDC.64 UR4, c[0x0][0xa20] ;  /* 0x0002880000047ab9 */ /* 0x000fe20000000a00 */
[----:B------:R-:W-:Y:S01]  /*14eb0*/  IMAD.MOV.U32 R34, RZ, RZ, R33 ;  /* 0x000000ffff227224 */ /* 0x000fe200078e0021 */
[----:B------:R-:W-:-:S04]  /*14ec0*/  ISETP.NE.U32.AND P0, PT, RZ, UR4, PT ;  /* 0x00000004ff007c0c */ /* 0x000fc8000bf05070 */
[----:B------:R-:W-:-:S13]  /*14ed0*/  ISETP.NE.AND.EX P0, PT, RZ, UR5, PT, P0 ;  /* 0x00000005ff007c0c */ /* 0x000fda000bf05300 */
[----:B------:R-:W-:Y:S05]  /*14ee0*/  @!P0 BRA `(.L_x_688) ;  /* 0x0000000000108947 */ /* 0x000fea0003800000 */
[----:B0-----:R-:W-:-:S04]  /*14ef0*/  IADD3 R2, P0, R23, UR4, RZ ;  /* 0x0000000417027c10 */ /* 0x001fc8000ff1e0ff */
[----:B------:R-:W-:-:S05]  /*14f00*/  IADD3.X R3, R24, UR5, RZ, P0, !PT ;  /* 0x0000000518037c10 */ /* 0x000fca00087fe4ff */
[----:B------:R1:W5:Y:S01]  /*14f10*/  LDG.E R8, desc[UR38][R2.64] ;  /* 0x0000002602087981 */ /* 0x000362000c1e1900 */
[----:B------:R-:W-:Y:S05]  /*14f20*/  BRA `(.L_x_689) ;  /* 0x0000000000247947 */ /* 0x000fea0003800000 */
.L_x_688:
[----:B------:R-:W-:Y:S02]  /*14f30*/  ULDC.64 UR4, c[0x0][0xa08] ;  /* 0x0002820000047ab9 */ /* 0x000fe40000000a00 */
[----:B------:R-:W-:-:S04]  /*14f40*/  ISETP.NE.U32.AND P0, PT, RZ, UR4, PT ;  /* 0x00000004ff007c0c */ /* 0x000fc8000bf05070 */
[----:B------:R-:W-:-:S13]  /*14f50*/  ISETP.NE.AND.EX P0, PT, RZ, UR5, PT, P0 ;  /* 0x00000005ff007c0c */ /* 0x000fda000bf05300 */
[----:B------:R-:W-:Y:S05]  /*14f60*/  @!P0 BRA `(.L_x_689) ;  /* 0x0000000000148947 */ /* 0x000fea0003800000 */
[----:B0-----:R-:W0:Y:S02]  /*14f70*/  LDC.64 R2, c[0x0][0xa08] ;  /* 0x00028200ff027b82 */ /* 0x001e240000000a00 */
[----:B0-----:R-:W-:-:S05]  /*14f80*/  IMAD.WIDE R2, R34, 0x4, R2 ;  /* 0x0000000422027825 */ /* 0x001fca00078e0202 */
[----:B------:R-:W2:Y:S04]  /*14f90*/  LDG.E R8, desc[UR38][R2.64] ;  /* 0x0000002602087981 */ /* 0x000ea8000c1e1900 */
[----:B------:R-:W2:Y:S02]  /*14fa0*/  LDG.E R7, desc[UR38][R2.64+0x4] ;  /* 0x0000042602077981 */ /* 0x000ea4000c1e1900 */
[----:B--2---:R-:W-:-:S07]  /*14fb0*/  IADD3 R8, -R8, R7, RZ ;  /* 0x0000000708087210 */ /* 0x004fce0007ffe1ff */
.L_x_689:
[----:B-1----:R-:W2:Y:S04]  /*14fc0*/  @P1 LDG.E R3, desc[UR38][R4.64] ;  /* 0x0000002604031981 */ /* 0x002ea8000c1e1900 */
[----:B0-----:R-:W2:Y:S01]  /*14fd0*/  @P1 LDG.E R2, desc[UR38][R4.64+0x4] ;  /* 0x0000042604021981 */ /* 0x001ea2000c1e1900 */
[----:B------:R-:W-:Y:S01]  /*14fe0*/  BSSY B0, `(.L_x_690) ;  /* 0x000011a000007945 */ /* 0x000fe20003800000 */
[----:B--2---:R-:W-:Y:S02]  /*14ff0*/  @P1 IMAD.IADD R6, R2, 0x1, -R3 ;  /* 0x0000000102061824 */ /* 0x004fe400078e0a03 */
[----:B-----5:R-:W-:-:S05]  /*15000*/  IMAD.IADD R3, R8, 0x1, -R9 ;  /* 0x0000000108037824 */ /* 0x020fca00078e0a09 */
[----:B------:R-:W-:-:S05]  /*15010*/  IADD3 R37, R3, R6, RZ ;  /* 0x0000000603257210 */ /* 0x000fca0007ffe0ff */
[----:B------:R-:W-:-:S05]  /*15020*/  VIADD R2, R37, 0x7f ;  /* 0x0000007f25027836 */ /* 0x000fca0000000000 */
[----:B------:R-:W-:-:S04]  /*15030*/  SHF.R.S32.HI R7, RZ, 0x1f, R2 ;  /* 0x0000001fff077819 */ /* 0x000fc80000011402 */
[----:B------:R-:W-:-:S04]  /*15040*/  LEA.HI R4, R7, R2, RZ, 0x7 ;  /* 0x0000000207047211 */ /* 0x000fc800078f38ff */
[----:B------:R-:W-:Y:S01]  /*15050*/  LOP3.LUT R2, R4, 0xffffff80, RZ, 0xc0, !PT ;  /* 0xffffff8004027812 */ /* 0x000fe200078ec0ff */
[----:B------:R0:W-:Y:S03]  /*15060*/  STL [R1+0x20], R4 ;  /* 0x0000200401007387 */ /* 0x0001e60000100800 */
[----:B------:R-:W-:Y:S01]  /*15070*/  VIADDMNMX R7, R2, -R3, R6, PT ;  /* 0x8000000302077246 */ /* 0x000fe20003800106 */
[----:B------:R-:W-:-:S05]  /*15080*/  IMAD.MOV R2, RZ, RZ, -R3 ;  /* 0x000000ffff027224 */ /* 0x000fca00078e0a03 */
[----:B------:R-:W-:-:S04]  /*15090*/  VIMNMX R2, RZ, R2, !PT ;  /* 0x00000002ff027248 */ /* 0x000fc80007fe0100 */
[----:B------:R-:W-:Y:S02]  /*150a0*/  ISETP.GT.AND P0, PT, R7, R2, PT ;  /* 0x000000020700720c */ /* 0x000fe40003f04270 */
[----:B0-----:R-:W-:-:S11]  /*150b0*/  SHF.R.U32.HI R4, RZ, 0x7, R2 ;  /* 0x00000007ff047819 */ /* 0x001fd60000011602 */
[----:B------:R-:W-:-:S04]  /*150c0*/  @P0 IADD3 R3, R7, 0x7f, RZ ;  /* 0x0000007f07030810 */ /* 0x000fc80007ffe0ff */
[----:B------:R-:W-:-:S04]  /*150d0*/  @P0 SHF.R.S32.HI R2, RZ, 0x1f, R3 ;  /* 0x0000001fff020819 */ /* 0x000fc80000011403 */
[----:B------:R-:W-:Y:S01]  /*150e0*/  @P0 LEA.HI R2, R2, R3, RZ, 0x7 ;  /* 0x0000000302020211 */ /* 0x000fe200078f38ff */
[----:B------:R-:W-:-:S03]  /*150f0*/  IMAD.MOV.U32 R3, RZ, RZ, R4 ;  /* 0x000000ffff037224 */ /* 0x000fc600078e0004 */
[----:B------:R-:W-:Y:S02]  /*15100*/  @P0 SHF.R.S32.HI R3, RZ, 0x7, R2 ;  /* 0x00000007ff030819 */ /* 0x000fe40000011402 */
[----:B------:R-:W-:Y:S02]  /*15110*/  PLOP3.LUT P0, PT, PT, PT, PT, 0x80, 0x0 ;  /* 0x000000000000781c */ /* 0x000fe40003f0f070 */
[----:B------:R-:W-:-:S13]  /*15120*/  ISETP.GT.AND P2, PT, R3, R4, PT ;  /* 0x000000040300720c */ /* 0x000fda0003f44270 */
[----:B------:R-:W-:Y:S05]  /*15130*/  @!P2 BRA `(.L_x_691) ;  /* 0x000000100010a947 */ /* 0x000fea0003800000 */
[----:B------:R-:W-:Y:S01]  /*15140*/  UMOV UR4, 0xffffffff ;  /* 0xffffffff00047882 */ /* 0x000fe20000000000 */
[----:B------:R-:W-:Y:S02]  /*15150*/  SEL R2, R34, RZ, !P1 ;  /* 0x000000ff22027207 */ /* 0x000fe40004800000 */
[----:B------:R-:W-:Y:S05]  /*15160*/  BRA.DIV UR4, `(.L_x_692) ;  /* 0x0000006e04b07947 */ /* 0x000fea000b800000 */
[----:B------:R-:W0:Y:S02]  /*15170*/  S2R R5, SR_TID.X ;  /* 0x0000000000057919 */ /* 0x000e240000002100 */
[----:B0-----:R-:W-:-:S04]  /*15180*/  SHF.R.U32.HI R5, RZ, 0x5, R5 ;  /* 0x00000005ff057819 */ /* 0x001fc80000011605 */
[----:B------:R-:W-:-:S05]  /*15190*/  LOP3.LUT R5, R5, 0x3, RZ, 0xc0, !PT ;  /* 0x0000000305057812 */ /* 0x000fca00078ec0ff */
[----:B------:R0:W1:Y:S02]  /*151a0*/  SHFL.IDX PT, R14, R5, RZ, 0x1f ;  /* 0x00001fff050e7589 */ /* 0x00006400000e0000 */
.L_x_883:
[----:B-1----:R-:W-:Y:S02]  /*151b0*/  ISETP.NE.AND P0, PT, R14, RZ, PT ;  /* 0x000000ff0e00720c */ /* 0x002fe40003f05270 */
[----:B------:R-:W-:-:S11]  /*151c0*/  PLOP3.LUT P6, PT, PT, PT, PT, 0x8, 0x0 ;  /* 0x000000000000781c */ /* 0x000fd60003fce170 */
[----:B------:R-:W-:Y:S05]  /*151d0*/  @P0 BRA `(.L_x_693) ;  /* 0x00000000000c0947 */ /* 0x000fea0003800000 */
[----:B------:R-:W-:-:S03]  /*151e0*/  UMOV UR4, 0xffffffff ;  /* 0xffffffff00047882 */ /* 0x000fc60000000000 */
[----:B------:R-:W-:Y:S05]  /*151f0*/  BRA.DIV UR4, `(.L_x_694) ;  /* 0x0000006e04c07947 */ /* 0x000fea000b800000 */
[----:B------:R-:W-:-:S13]  /*15200*/  ELECT P6, URZ, PT ;  /* 0x00000000003f782f */ /* 0x000fda00038c0000 */
.L_x_693:
[----:B0-----:R-:W2:Y:S01]  /*15210*/  LDL R5, [R1+0x24] ;  /* 0x0000240001057983 */ /* 0x001ea20000100800 */
[----:B------:R-:W-:Y:S01]  /*15220*/  BSSY B1, `(.L_x_695) ;  /* 0x0000008000017945 */ /* 0x000fe20003800000 */
[----:B--2---:R-:W-:-:S05]  /*15230*/  VIADD R5, R5, 0x1 ;  /* 0x0000000105057836 */ /* 0x004fca0000000000 */
[----:B------:R-:W-:-:S04]  /*15240*/  LEA.HI R6, R5, R5, RZ, 0x1 ;  /* 0x0000000505067211 */ /* 0x000fc800078f08ff */
[----:B------:R-:W-:-:S04]  /*15250*/  LOP3.LUT R6, R6, 0xfffffffe, RZ, 0xc0, !PT ;  /* 0xfffffffe06067812 */ /* 0x000fc800078ec0ff */
[----:B------:R-:W-:-:S04]  /*15260*/  IADD3 R5, R5, -R6, RZ ;  /* 0x8000000605057210 */ /* 0x000fc80007ffe0ff */
[----:B------:R-:W-:-:S04]  /*15270*/  SHF.L.U32 R5, R5, 0x1f, RZ ;  /* 0x0000001f05057819 */ /* 0x000fc800000006ff */
[----:B------:R-:W0:Y:S02]  /*15280*/  SYNCS.PHASECHK.TRANS64.TRYWAIT P0, [R22+URZ+0x28820], R5 ;  /* 0x02882005160075a7 */ /* 0x000e24000800017f */
[----:B0-----:R-:W-:Y:S05]  /*15290*/  @!P0 BRA `(.L_x_696) ;  /* 0x0000006c00b88947 */ /* 0x001fea0003800000 */
.L_x_886:
[----:B------:R-:W-:Y:S05]  /*152a0*/  BSYNC B1 ;  /* 0x0000000000017941 */ /* 0x000fea0003800000 */
.L_x_695:
[----:B------:R-:W-:Y:S04]  /*152b0*/  BSSY B1, `(.L_x_697) ;  /* 0x000006e000017945 */ /* 0x000fe80003800000 */
[----:B------:R-:W-:Y:S05]  /*152c0*/  @!P6 BRA `(.L_x_698) ;  /* 0x0000000400b0e947 */ /* 0x000fea0003800000 */
[----:B0-----:R-:W-:Y:S01]  /*152d0*/  IMAD R5, R27, 0x8, R22 ;  /* 0x000000081b057824 */ /* 0x001fe200078e0216 */
[----:B------:R-:W-:Y:S01]  /*152e0*/  SHF.L.U32 R6, R29, 0x1f, RZ ;  /* 0x0000001f1d067819 */ /* 0x000fe200000006ff */
[----:B------:R-:W0:Y:S01]  /*152f0*/  S2R R7, SR_TID.X ;  /* 0x0000000000077919 */ /* 0x000e220000002100 */
[----:B------:R-:W-:Y:S02]  /*15300*/  BSSY B2, `(.L_x_699) ;  /* 0x0000005000027945 */ /* 0x000fe40003800000 */
[----:B------:R-:W1:Y:S01]  /*15310*/  SYNCS.PHASECHK.TRANS64.TRYWAIT P0, [R5+URZ+0x288a0], R6 ;  /* 0x0288a006050075a7 */ /* 0x000e62000800017f */
[----:B0-----:R-:W-:-:S04]  /*15320*/  LOP3.LUT R7, R7, 0x7f, RZ, 0xc0, !PT ;  /* 0x0000007f07077812 */ /* 0x001fc800078ec0ff */
[----:B------:R-:W-:Y:S01]  /*15330*/  ISETP.NE.AND P1, PT, R7, RZ, PT ;  /* 0x000000ff0700720c */ /* 0x000fe20003f25270 */
[----:B-1----:R-:W-:-:S12]  /*15340*/  @!P0 BRA `(.L_x_700) ;  /* 0x0000006c00a08947 */ /* 0x002fd80003800000 */
.L_x_887:
[----:B------:R-:W-:Y:S05]  /*15350*/  BSYNC B2 ;  /* 0x0000000000027941 */ /* 0x000fea0003800000 */
.L_x_699:
[----:B------:R-:W-:Y:S04]  /*15360*/  BSSY B2, `(.L_x_701) ;  /* 0x0000009000027945 */ /* 0x000fe80003800000 */
[----:B------:R-:W-:Y:S05]  /*15370*/  @P1 BRA `(.L_x_702) ;  /* 0x00000000001c1947 */ /* 0x000fea0003800000 */
[----:B------:R-:W1:Y:S01]  /*15380*/  S2R R8, SR_TID.X ;  /* 0x0000000000087919 */ /* 0x000e620000002100 */
[----:B------:R-:W-:-:S04]  /*15390*/  IMAD.MOV.U32 R7, RZ, RZ, 0x8000 ;  /* 0x00008000ff077424 */ /* 0x000fc800078e00ff */
[----:B------:R2:W-:Y:S01]  /*153a0*/  SYNCS.ARRIVE.TRANS64 RZ, [R5+URZ+0x28890], R7 ;  /* 0x0288900705ff79a7 */ /* 0x0005e2000800003f */
[----:B-1----:R-:W-:-:S04]  /*153b0*/  LOP3.LUT R8, R8, 0x1f, RZ, 0xc0, !PT ;  /* 0x0000001f08087812 */ /* 0x002fc800078ec0ff */
[----:B------:R-:W-:-:S13]  /*153c0*/  ISETP.NE.AND P0, PT, R8, RZ, PT ;  /* 0x000000ff0800720c */ /* 0x000fda0003f05270 */
[----:B--2---:R-:W-:Y:S05]  /*153d0*/  @!P0 BRA `(.L_x_702) ;  /* 0x0000000000048947 */ /* 0x004fea0003800000 */
[----:B------:R-:W-:Y:S01]  /*153e0*/  BPT.TRAP 0x1 ;  /* 0x000000040000795c */ /* 0x000fe20000300000 */
.L_x_702:
[----:B------:R-:W-:Y:S05]  /*153f0*/  BSYNC B2 ;  /* 0x0000000000027941 */ /* 0x000fea0003800000 */
.L_x_701:
[----:B------:R-:W-:Y:S01]  /*15400*/  MOV R12, RZ ;  /* 0x000000ff000c7202 */ /* 0x000fe20000000f00 */
[----:B------:R-:W-:Y:S01]  /*15410*/  IMAD R7, R3, 0x80, R0 ;  /* 0x0000008003077824 */ /* 0x000fe200078e0200 */
[----:B------:R-:W-:Y:S01]  /*15420*/  LEA R8, R27, R22, 0xf ;  /* 0x000000161b087211 */ /* 0x000fe200078e78ff */
[----:B------:R-:W-:Y:S01]  /*15430*/  UIADD3 UR4, UP0, UR40, 0x570, URZ ;  /* 0x0000057028047890 */ /* 0x000fe2000ff1e03f */
[----:B------:R-:W-:Y:S01]  /*15440*/  R2UR UR10, R12 ;  /* 0x000000000c0a72ca */ /* 0x000fe200000e0000 */
[----:B------:R-:W-:Y:S01]  /*15450*/  VIADD R7, R7, 0xffffff80 ;  /* 0xffffff8007077836 */ /* 0x000fe20000000000 */
[----:B------:R-:W-:Y:S01]  /*15460*/  PLOP3.LUT P0, PT, PT, PT, PT, 0x80, 0x0 ;  /* 0x000000000000781c */ /* 0x000fe20003f0f070 */
[----:B------:R-:W-:Y:S01]  /*15470*/  IMAD.SHL.U32 R9, R27, 0x4000, RZ ;  /* 0x000040001b097824 */ /* 0x000fe200078e00ff */
[----:B------:R-:W-:Y:S01]  /*15480*/  IADD3 R11, R8, 0x18400, RZ ;  /* 0x00018400080b7810 */ /* 0x000fe20007ffe0ff */
[----:B------:R-:W-:Y:S01]  /*15490*/  VIADD R10, R5, 0x28890 ;  /* 0x00028890050a7836 */ /* 0x000fe20000000000 */
[----:B------:R-:W-:Y:S01]  /*154a0*/  UIADD3.X UR5, URZ, UR41, URZ, UP0, !UPT ;  /* 0x000000293f057290 */ /* 0x000fe200087fe43f */
[----:B------:R-:W-:Y:S01]  /*154b0*/  UMOV UR6, 0x0 ;  /* 0x0000000000067882 */ /* 0x000fe20000000000 */
[----:B------:R-:W-:-:S10]  /*154c0*/  UMOV UR7, 0x12f00000 ;  /* 0x12f0000000077882 */ /* 0x000fd40000000000 */
.L_x_703:
[----:B------:R-:W-:-:S13]  /*154d0*/  @P0 ELECT P2, URZ, PT ;  /* 0x00000000003f082f */ /* 0x000fda0003840000 */
[----:B------:R-:W-:Y:S02]  /*154e0*/  @P2 R2UR UR13, R2 ;  /* 0x00000000020d22ca */ /* 0x000fe400000e0000 */
[----:B------:R-:W-:Y:S02]  /*154f0*/  @P2 R2UR UR12, R18 ;  /* 0x00000000120c22ca */ /* 0x000fe400000e0000 */
[----:B------:R-:W-:Y:S02]  /*15500*/  @P2 R2UR UR11, R7 ;  /* 0x00000000070b22ca */ /* 0x000fe400000e0000 */
[----:B------:R-:W-:Y:S02]  /*15510*/  @P2 R2UR UR9, R10 ;  /* 0x000000000a0922ca */ /* 0x000fe400000e0000 */
[----:B------:R-:W-:Y:S02]  /*15520*/  @P2 R2UR UR8, R11 ;  /* 0x000000000b0822ca */ /* 0x000fe400000e0000 */
[----:B------:R-:W-:-:S02]  /*15530*/  @P2 PLOP3.LUT P0, PT, P2, PT, PT, 0x8, 0x0 ;  /* 0x000000000000281c */ /* 0x000fc4000170e170 */
[----:B------:R-:W-:-:S09]  /*15540*/  PLOP3.LUT P2, PT, PT, PT, PT, 0x8, 0x0 ;  /* 0x000000000000781c */ /* 0x000fd20003f4e170 */
[----:B------:R1:W-:Y:S02]  /*15550*/  UTMALDG.4D [UR8], [UR4], desc[UR6] ;  /* 0x00000608040075b4 */ /* 0x0003e40008019000 */
[----:B-1----:R-:W-:Y:S05]  /*15560*/  @P0 BRA.U.ANY `(.L_x_703) ;  /* 0xfffffffd00d80947 */ /* 0x002fea000393ffff */
[----:B------:R-:W-:Y:S01]  /*15570*/  IMAD.MOV.U32 R13, RZ, RZ, 0x40 ;  /* 0x00000040ff0d7424 */ /* 0x000fe200078e00ff */
[----:B------:R-:W-:Y:S01]  /*15580*/  PLOP3.LUT P0, PT, PT, PT, PT, 0x80, 0x0 ;  /* 0x000000000000781c */ /* 0x000fe20003f0f070 */
[----:B------:R-:W-:Y:S01]  /*15590*/  VIADD R8, R8, 0x1c400 ;  /* 0x0001c40008087836 */ /* 0x000fe20000000000 */
[----:B------:R-:W-:Y:S01]  /*155a0*/  UMOV UR6, 0x0 ;  /* 0x0000000000067882 */ /* 0x000fe20000000000 */
[----:B------:R-:W-:Y:S01]  /*155b0*/  UMOV UR7, 0x12f00000 ;  /* 0x12f0000000077882 */ /* 0x000fe20000000000 */
[----:B------:R-:W-:-:S15]  /*155c0*/  R2UR UR10, R13 ;  /* 0x000000000d0a72ca */ /* 0x000fde00000e0000 */
.L_x_704:
        /* <DEDUP_REMOVED lines=10> */
[----:B------:R-:W1:Y:S01]  /*15670*/  SYNCS.PHASECHK.TRANS64.TRYWAIT P0, [R5+URZ+0x288c0], R6 ;  /* 0x0288c006050075a7 */ /* 0x000e62000800017f */
[----:B------:R-:W-:Y:S04]  /*15680*/  BSSY B2, `(.L_x_705) ;  /* 0x0000002000027945 */ /* 0x000fe80003800000 */
[----:B-1----:R-:W-:Y:S05]  /*15690*/  @!P0 BRA `(.L_x_706) ;  /* 0x0000006800e08947 */ /* 0x002fea0003800000 */
.L_x_888:
[----:B------:R-:W-:Y:S05]  /*156a0*/  BSYNC B2 ;  /* 0x0000000000027941 */ /* 0x000fea0003800000 */
.L_x_705:
[----:B------:R-:W-:Y:S01]  /*156b0*/  BSSY B2, `(.L_x_707) ;  /* 0x000000b000027945 */ /* 0x000fe20003800000 */
[----:B------:R-:W-:Y:S01]  /*156c0*/  MOV R10, 0x0 ;  /* 0x00000000000a7802 */ /* 0x000fe20000000f00 */
[----:B------:R-:W-:Y:S02]  /*156d0*/  IMAD.MOV.U32 R11, RZ, RZ, 0x12f00000 ;  /* 0x12f00000ff0b7424 */ /* 0x000fe400078e00ff */
[----:B------:R-:W-:Y:S05]  /*156e0*/  @P1 BRA `(.L_x_708) ;  /* 0x00000000001c1947 */ /* 0x000fea0003800000 */
[----:B------:R-:W2:Y:S01]  /*156f0*/  S2R R8, SR_TID.X ;  /* 0x0000000000087919 */ /* 0x000ea20000002100 */
[----:B01----:R-:W-:-:S04]  /*15700*/  IMAD.MOV.U32 R6, RZ, RZ, 0x8000 ;  /* 0x00008000ff067424 */ /* 0x003fc800078e00ff */
[----:B------:R3:W-:Y:S01]  /*15710*/  SYNCS.ARRIVE.TRANS64 RZ, [R5+URZ+0x288b0], R6 ;  /* 0x0288b00605ff79a7 */ /* 0x0007e2000800003f */
[----:B--2---:R-:W-:-:S04]  /*15720*/  LOP3.LUT R8, R8, 0x1f, RZ, 0xc0, !PT ;  /* 0x0000001f08087812 */ /* 0x004fc800078ec0ff */
[----:B------:R-:W-:-:S13]  /*15730*/  ISETP.NE.AND P0, PT, R8, RZ, PT ;  /* 0x000000ff0800720c */ /* 0x000fda0003f05270 */
[----:B---3--:R-:W-:Y:S05]  /*15740*/  @!P0 BRA `(.L_x_708) ;  /* 0x0000000000048947 */ /* 0x008fea0003800000 */
[----:B------:R-:W-:Y:S01]  /*15750*/  BPT.TRAP 0x1 ;  /* 0x000000040000795c */ /* 0x000fe20000300000 */
.L_x_708:
[----:B------:R-:W-:Y:S05]  /*15760*/  BSYNC B2 ;  /* 0x0000000000027941 */ /* 0x000fea0003800000 */
.L_x_707:
[----:B------:R-:W-:Y:S01]  /*15770*/  R2UR UR10, R12 ;  /* 0x000000000c0a72ca */ /* 0x000fe200000e0000 */
[----:B------:R-:W-:Y:S01]  /*15780*/  UIADD3 UR4, UP0, UR40, 0x670, URZ ;  /* 0x0000067028047890 */ /* 0x000fe2000ff1e03f */
[----:B------:R-:W-:Y:S01]  /*15790*/  R2UR UR6, R10 ;  /* 0x000000000a0672ca */ /* 0x000fe200000e0000 */
[----:B01----:R-:W-:Y:S01]  /*157a0*/  VIADD R5, R5, 0x288b0 ;  /* 0x000288b005057836 */ /* 0x003fe20000000000 */
[----:B------:R-:W-:Y:S01]  /*157b0*/  R2UR UR7, R11 ;  /* 0x000000000b0772ca */ /* 0x000fe200000e0000 */
[----:B------:R-:W-:Y:S01]  /*157c0*/  UIADD3.X UR5, URZ, UR41, URZ, UP0, !UPT ;  /* 0x000000293f057290 */ /* 0x000fe200087fe43f */
[----:B------:R-:W-:Y:S02]  /*157d0*/  LEA R9, R9, R22, 0x1 ;  /* 0x0000001609097211 */ /* 0x000fe400078e08ff */
[----:B------:R-:W-:-:S03]  /*157e0*/  PLOP3.LUT P0, PT, PT, PT, PT, 0x80, 0x0 ;  /* 0x000000000000781c */ /* 0x000fc60003f0f070 */
[----:B------:R-:W-:-:S10]  /*157f0*/  VIADD R6, R9, 0x400 ;  /* 0x0000040009067836 */ /* 0x000fd40000000000 */
.L_x_709:
        /* <DEDUP_REMOVED lines=9> */
[----:B0-----:R-:W-:Y:S05]  /*15890*/  @P0 BRA.U.ANY `(.L_x_709) ;  /* 0xfffffffd00d80947 */ /* 0x001fea000393ffff */
[----:B------:R-:W-:Y:S02]  /*158a0*/  R2UR UR10, R13 ;  /* 0x000000000d0a72ca */ /* 0x000fe400000e0000 */
[----:B------:R-:W-:Y:S02]  /*158b0*/  R2UR UR6, R10 ;  /* 0x000000000a0672ca */ /* 0x000fe400000e0000 */
[----:B------:R-:W-:Y:S02]  /*158c0*/  R2UR UR7, R11 ;  /* 0x000000000b0772ca */ /* 0x000fe400000e0000 */
[----:B------:R-:W-:Y:S02]  /*158d0*/  PLOP3.LUT P0, PT, PT, PT, PT, 0x80, 0x0 ;  /* 0x000000000000781c */ /* 0x000fe40003f0f070 */
[----:B------:R-:W-:-:S11]  /*158e0*/  IADD3 R9, R9, 0x4400, RZ ;  /* 0x0000440009097810 */ /* 0x000fd60007ffe0ff */
.L_x_710:
        /* <DEDUP_REMOVED lines=10> */
.L_x_698:
[----:B------:R-:W-:Y:S05]  /*15990*/  BSYNC B1 ;  /* 0x0000000000017941 */ /* 0x000fea0003800000 */
.L_x_697:
[----:B------:R-:W-:Y:S01]  /*159a0*/  VIADD R9, R3, 0xfffffffe ;  /* 0xfffffffe03097836 */ /* 0x000fe20000000000 */
[----:B------:R-:W-:Y:S01]  /*159b0*/  PLOP3.LUT P0, PT, PT, PT, PT, 0x8, 0x0 ;  /* 0x000000000000781c */ /* 0x000fe20003f0e170 */
[----:B------:R-:W-:-:S03]  /*159c0*/  VIADD R27, R27, 0x1 ;  /* 0x000000011b1b7836 */ /* 0x000fc60000000000 */
[----:B------:R-:W-:Y:S02]  /*159d0*/  ISETP.GE.AND P2, PT, R9, R4, PT ;  /* 0x000000040900720c */ /* 0x000fe40003f46270 */
[----:B------:R-:W-:-:S04]  /*159e0*/  ISETP.NE.AND P1, PT, R27, 0x2, PT ;  /* 0x000000021b00780c */ /* 0x000fc80003f25270 */
[----:B------:R-:W-:Y:S02]  /*159f0*/  SEL R6, RZ, 0x1, P1 ;  /* 0x00000001ff067807 */ /* 0x000fe40000800000 */
[----:B------:R-:W-:Y:S02]  /*15a00*/  SEL R27, R27, RZ, P1 ;  /* 0x000000ff1b1b7207 */ /* 0x000fe40000800000 */
[----:B------:R-:W-:-:S03]  /*15a10*/  LOP3.LUT R29, R29, R6, RZ, 0x3c, !PT ;  /* 0x000000061d1d7212 */ /* 0x000fc600078e3cff */
[----:B------:R-:W-:Y:S05]  /*15a20*/  @!P2 BRA `(.L_x_691) ;  /* 0x0000000400d4a947 */ /* 0x000fea0003800000 */
.L_x_725:
[----:B------:R-:W-:Y:S05]  /*15a30*/  YIELD ;  /* 0x0000000000007946 */ /* 0x000fea0003800000 */
[----:B------:R-:W-:Y:S04]  /*15a40*/  BSSY B1, `(.L_x_711) ;  /* 0x000006b000017945 */ /* 0x000fe80003800000 */
[----:B------:R-:W-:Y:S05]  /*15a50*/  @!P6 BRA `(.L_x_712) ;  /* 0x0000000400a4e947 */ /* 0x000fea0003800000 */
[----:B------:R-:W-:Y:S01]  /*15a60*/  LEA R8, R27, R22, 0x3 ;  /* 0x000000161b087211 */ /* 0x000fe200078e18ff */
[----:B------:R-:W1:Y:S01]  /*15a70*/  S2R R3, SR_TID.X ;  /* 0x0000000000037919 */ /* 0x000e620000002100 */
[----:B------:R-:W-:Y:S01]  /*15a80*/  SHF.L.U32 R7, R29, 0x1f, RZ ;  /* 0x0000001f1d077819 */ /* 0x000fe200000006ff */
[----:B------:R-:W-:Y:S03]  /*15a90*/  BSSY B2, `(.L_x_713) ;  /* 0x0000005000027945 */ /* 0x000fe60003800000 */
[----:B------:R-:W2:Y:S01]  /*15aa0*/  SYNCS.PHASECHK.TRANS64.TRYWAIT P1, [R8+URZ+0x288a0], R7 ;  /* 0x0288a007080075a7 */ /* 0x000ea2000802017f */
[----:B-1----:R-:W-:-:S04]  /*15ab0*/  LOP3.LUT R3, R3, 0x7f, RZ, 0xc0, !PT ;  /* 0x0000007f03037812 */ /* 0x002fc800078ec0ff */
[----:B------:R-:W-:Y:S01]  /*15ac0*/  ISETP.NE.AND P2, PT, R3, RZ, PT ;  /* 0x000000ff0300720c */ /* 0x000fe20003f45270 */
[----:B--2---:R-:W-:-:S12]  /*15ad0*/  @!P1 BRA `(.L_x_714) ;  /* 0x0000006400e49947 */ /* 0x004fd80003800000 */
.L_x_889:
[----:B------:R-:W-:Y:S05]  /*15ae0*/  BSYNC B2 ;  /* 0x0000000000027941 */ /* 0x000fea0003800000 */
.L_x_713:
[----:B------:R-:W-:Y:S04]  /*15af0*/  BSSY B2, `(.L_x_715) ;  /* 0x0000009000027945 */ /* 0x000fe80003800000 */
[----:B------:R-:W-:Y:S05]  /*15b00*/  @P2 BRA `(.L_x_716) ;  /* 0x00000000001c2947 */ /* 0x000fea0003800000 */
[----:B0-----:R-:W0:Y:S01]  /*15b10*/  S2R R5, SR_TID.X ;  /* 0x0000000000057919 */ /* 0x001e220000002100 */
[----:B------:R-:W-:-:S04]  /*15b20*/  IMAD.MOV.U32 R3, RZ, RZ, 0x8000 ;  /* 0x00008000ff037424 */ /* 0x000fc800078e00ff */
[----:B------:R2:W-:Y:S01]  /*15b30*/  SYNCS.ARRIVE.TRANS64 RZ, [R8+URZ+0x28890], R3 ;  /* 0x0288900308ff79a7 */ /* 0x0005e2000800003f */
[----:B0-----:R-:W-:-:S04]  /*15b40*/  LOP3.LUT R5, R5, 0x1f, RZ, 0xc0, !PT ;  /* 0x0000001f05057812 */ /* 0x001fc800078ec0ff */
[----:B------:R-:W-:-:S13]  /*15b50*/  ISETP.NE.AND P1, PT, R5, RZ, PT ;  /* 0x000000ff0500720c */ /* 0x000fda0003f25270 */
[----:B--2---:R-:W-:Y:S05]  /*15b60*/  @!P1 BRA `(.L_x_716) ;  /* 0x0000000000049947 */ /* 0x004fea0003800000 */
[----:B------:R-:W-:Y:S01]  /*15b70*/  BPT.TRAP 0x1 ;  /* 0x000000040000795c */ /* 0x000fe20000300000 */
.L_x_716:
[----:B------:R-:W-:Y:S05]  /*15b80*/  BSYNC B2 ;  /* 0x0000000000027941 */ /* 0x000fea0003800000 */
.L_x_715:
[----:B------:R-:W-:Y:S01]  /*15b90*/  IMAD.MOV.U32 R12, RZ, RZ, RZ ;  /* 0x000000ffff0c7224 */ /* 0x000fe200078e00ff */
[----:B------:R-:W-:Y:S01]  /*15ba0*/  LEA R6, R27, R22, 0xf ;  /* 0x000000161b067211 */ /* 0x000fe200078e78ff */
[----:B------:R-:W-:Y:S01]  /*15bb0*/  UIADD3 UR4, UP0, UR40, 0x570, URZ ;  /* 0x0000057028047890 */ /* 0x000fe2000ff1e03f */
[----:B------:R-:W-:Y:S01]  /*15bc0*/  PLOP3.LUT P1, PT, PT, PT, PT, 0x80, 0x0 ;  /* 0x000000000000781c */ /* 0x000fe20003f2f070 */
[----:B0-----:R-:W-:Y:S01]  /*15bd0*/  IMAD R5, R9, 0x80, R0 ;  /* 0x0000008009057824 */ /* 0x001fe200078e0200 */
[----:B------:R-:W-:Y:S01]  /*15be0*/  R2UR UR10, R12 ;  /* 0x000000000c0a72ca */ /* 0x000fe200000e0000 */
[----:B------:R-:W-:Y:S01]  /*15bf0*/  VIADD R3, R8, 0x28890 ;  /* 0x0002889008037836 */ /* 0x000fe20000000000 */
[----:B------:R-:W-:Y:S01]  /*15c00*/  IADD3 R10, R6, 0x18400, RZ ;  /* 0x00018400060a7810 */ /* 0x000fe20007ffe0ff */
[----:B------:R-:W-:Y:S01]  /*15c10*/  UIADD3.X UR5, URZ, UR41, URZ, UP0, !UPT ;  /* 0x000000293f057290 */ /* 0x000fe200087fe43f */
[----:B------:R-:W-:Y:S01]  /*15c20*/  UMOV UR6, 0x0 ;  /* 0x0000000000067882 */ /* 0x000fe20000000000 */
[----:B------:R-:W-:-:S10]  /*15c30*/  UMOV UR7, 0x12f00000 ;  /* 0x12f0000000077882 */ /* 0x000fd40000000000 */
.L_x_717:
        /* <DEDUP_REMOVED lines=10> */
[----:B------:R-:W-:Y:S01]  /*15ce0*/  IMAD.MOV.U32 R13, RZ, RZ, 0x40 ;  /* 0x00000040ff0d7424 */ /* 0x000fe200078e00ff */
[----:B------:R-:W-:Y:S01]  /*15cf0*/  PLOP3.LUT P1, PT, PT, PT, PT, 0x80, 0x0 ;  /* 0x000000000000781c */ /* 0x000fe20003f2f070 */
[----:B------:R-:W-:Y:S01]  /*15d00*/  VIADD R10, R6, 0x1c400 ;  /* 0x0001c400060a7836 */ /* 0x000fe20000000000 */
[----:B------:R-:W-:Y:S01]  /*15d10*/  UMOV UR6, 0x0 ;  /* 0x0000000000067882 */ /* 0x000fe20000000000 */
[----:B------:R-:W-:Y:S01]  /*15d20*/  UMOV UR7, 0x12f00000 ;  /* 0x12f0000000077882 */ /* 0x000fe20000000000 */
[----:B------:R-:W-:-:S15]  /*15d30*/  R2UR UR10, R13 ;  /* 0x000000000d0a72ca */ /* 0x000fde00000e0000 */
.L_x_718:
        /* <DEDUP_REMOVED lines=10> */
[----:B------:R-:W0:Y:S01]  /*15de0*/  SYNCS.PHASECHK.TRANS64.TRYWAIT P1, [R8+URZ+0x288c0], R7 ;  /* 0x0288c007080075a7 */ /* 0x000e22000802017f */
[----:B------:R-:W-:Y:S04]  /*15df0*/  BSSY B2, `(.L_x_719) ;  /* 0x0000002000027945 */ /* 0x000fe80003800000 */
[----:B0-----:R-:W-:Y:S05]  /*15e00*/  @!P1 BRA `(.L_x_720) ;  /* 0x00000064002c9947 */ /* 0x001fea0003800000 */
.L_x_890:
[----:B------:R-:W-:Y:S05]  /*15e10*/  BSYNC B2 ;  /* 0x0000000000027941 */ /* 0x000fea0003800000 */
.L_x_719:
[----:B------:R-:W-:Y:S01]  /*15e20*/  BSSY B2, `(.L_x_721) ;  /* 0x000000b000027945 */ /* 0x000fe20003800000 */
[----:B------:R-:W-:Y:S01]  /*15e30*/  MOV R10, 0x0 ;  /* 0x00000000000a7802 */ /* 0x000fe20000000f00 */
[----:B------:R-:W-:Y:S02]  /*15e40*/  IMAD.MOV.U32 R11, RZ, RZ, 0x12f00000 ;  /* 0x12f00000ff0b7424 */ /* 0x000fe400078e00ff */
[----:B------:R-:W-:Y:S05]  /*15e50*/  @P2 BRA `(.L_x_722) ;  /* 0x00000000001c2947 */ /* 0x000fea0003800000 */
[----:B------:R-:W2:Y:S01]  /*15e60*/  S2R R14, SR_TID.X ;  /* 0x00000000000e7919 */ /* 0x000ea20000002100 */
[----:B------:R-:W-:-:S04]  /*15e70*/  IMAD.MOV.U32 R3, RZ, RZ, 0x8000 ;  /* 0x00008000ff037424 */ /* 0x000fc800078e00ff */
[----:B------:R3:W-:Y:S01]  /*15e80*/  SYNCS.ARRIVE.TRANS64 RZ, [R8+URZ+0x288b0], R3 ;  /* 0x0288b00308ff79a7 */ /* 0x0007e2000800003f */
[----:B--2---:R-:W-:-:S04]  /*15e90*/  LOP3.LUT R14, R14, 0x1f, RZ, 0xc0, !PT ;  /* 0x0000001f0e0e7812 */ /* 0x004fc800078ec0ff */
[----:B------:R-:W-:-:S13]  /*15ea0*/  ISETP.NE.AND P1, PT, R14, RZ, PT ;  /* 0x000000ff0e00720c */ /* 0x000fda0003f25270 */
[----:B---3--:R-:W-:Y:S05]  /*15eb0*/  @!P1 BRA `(.L_x_722) ;  /* 0x0000000000049947 */ /* 0x008fea0003800000 */
[----:B------:R-:W-:Y:S01]  /*15ec0*/  BPT.TRAP 0x1 ;  /* 0x000000040000795c */ /* 0x000fe20000300000 */
.L_x_722:
[----:B------:R-:W-:Y:S05]  /*15ed0*/  BSYNC B2 ;  /* 0x0000000000027941 */ /* 0x000fea0003800000 */
.L_x_721:
[----:B------:R-:W-:Y:S01]  /*15ee0*/  R2UR UR10, R12 ;  /* 0x000000000c0a72ca */ /* 0x000fe200000e0000 */
[----:B------:R-:W-:Y:S01]  /*15ef0*/  UIADD3 UR4, UP0, UR40, 0x670, URZ ;  /* 0x0000067028047890 */ /* 0x000fe2000ff1e03f */
[----:B------:R-:W-:Y:S01]  /*15f00*/  R2UR UR6, R10 ;  /* 0x000000000a0672ca */ /* 0x000fe200000e0000 */
[----:B------:R-:W-:Y:S01]  /*15f10*/  VIADD R3, R6, 0x400 ;  /* 0x0000040006037836 */ /* 0x000fe20000000000 */
[----:B------:R-:W-:Y:S01]  /*15f20*/  R2UR UR7, R11 ;  /* 0x000000000b0772ca */ /* 0x000fe200000e0000 */
[----:B------:R-:W-:Y:S01]  /*15f30*/  UIADD3.X UR5, URZ, UR41, URZ, UP0, !UPT ;  /* 0x000000293f057290 */ /* 0x000fe200087fe43f */
[----:B------:R-:W-:Y:S02]  /*15f40*/  PLOP3.LUT P1, PT, PT, PT, PT, 0x80, 0x0 ;  /* 0x000000000000781c */ /* 0x000fe40003f2f070 */
[----:B01----:R-:W-:-:S11]  /*15f50*/  IADD3 R8, R8, 0x288b0, RZ ;  /* 0x000288b008087810 */ /* 0x003fd60007ffe0ff */
.L_x_723:
        /* <DEDUP_REMOVED lines=10> */
[----:B------:R-:W-:Y:S01]  /*16000*/  R2UR UR10, R13 ;  /* 0x000000000d0a72ca */ /* 0x000fe200000e0000 */
[----:B------:R-:W-:Y:S01]  /*16010*/  VIADD R6, R6, 0x4400 ;  /* 0x0000440006067836 */ /* 0x000fe20000000000 */
[----:B------:R-:W-:Y:S02]  /*16020*/  R2UR UR6, R10 ;  /* 0x000000000a0672ca */ /* 0x000fe400000e0000 */
[----:B------:R-:W-:Y:S02]  /*16030*/  R2UR UR7, R11 ;  /* 0x000000000b0772ca */ /* 0x000fe400000e0000 */
[----:B------:R-:W-:-:S13]  /*16040*/  PLOP3.LUT P1, PT, PT, PT, PT, 0x80, 0x0 ;  /* 0x000000000000781c */ /* 0x000fda0003f2f070 */
.L_x_724:
        /* <DEDUP_REMOVED lines=10> */
.L_x_712:
[----:B------:R-:W-:Y:S05]  /*160f0*/  BSYNC B1 ;  /* 0x0000000000017941 */ /* 0x000fea0003800000 */
.L_x_711:
[C---:B------:R-:W-:Y:S01]  /*16100*/  ISETP.GT.AND P2, PT, R9.reuse, R4, PT ;  /* 0x000000040900720c */ /* 0x040fe20003f44270 */
[----:B------:R-:W-:Y:S01]  /*16110*/  VIADD R9, R9, 0xffffffff ;  /* 0xffffffff09097836 */ /* 0x000fe20000000000 */
[----:B------:R-:W-:-:S04]  /*16120*/  IADD3 R27, R27, 0x1, RZ ;  /* 0x000000011b1b7810 */ /* 0x000fc80007ffe0ff */
[----:B------:R-:W-:-:S04]  /*16130*/  ISETP.NE.AND P1, PT, R27, 0x2, PT ;  /* 0x000000021b00780c */ /* 0x000fc80003f25270 */
[----:B------:R-:W-:Y:S02]  /*16140*/  SEL R6, RZ, 0x1, P1 ;  /* 0x00000001ff067807 */ /* 0x000fe40000800000 */
[----:B------:R-:W-:Y:S02]  /*16150*/  SEL R27, R27, RZ, P1 ;  /* 0x000000ff1b1b7207 */ /* 0x000fe40000800000 */
[----:B------:R-:W-:Y:S01]  /*16160*/  LOP3.LUT R29, R29, R6, RZ, 0x3c, !PT ;  /* 0x000000061d1d7212 */ /* 0x000fe200078e3cff */
[----:B------:R-:W-:Y:S06]  /*16170*/  @P2 BRA `(.L_x_725) ;  /* 0xfffffff8002c2947 */ /* 0x000fec000383ffff */
.L_x_691:
[----:B------:R-:W-:Y:S05]  /*16180*/  BSYNC B0 ;  /* 0x0000000000007941 */ /* 0x000fea0003800000 */
.L_x_690:
[----:B------:R-:W-:Y:S05]  /*16190*/  @!P0 WARPSYNC.ALL ;  /* 0x0000000000008948 */ /* 0x000fea0003800000 */
[----:B------:R-:W-:Y:S01]  /*161a0*/  @!P0 BAR.SYNC.DEFER_BLOCKING 0xc, 0x180 ;  /* 0x0306000000008b1d */ /* 0x000fe20000010000 */
[----:B------:R-:W-:-:S05]  /*161b0*/  ISETP.GT.AND P0, PT, R37, RZ, PT ;  /* 0x000000ff2500720c */ /* 0x000fca0003f04270 */
[----:B------:R-:W-:Y:S08]  /*161c0*/  BSSY B7, `(.L_x_726) ;  /* 0x0000376000077945 */ /* 0x000ff00003800000 */
[----:B------:R-:W-:Y:S05]  /*161d0*/  @P0 BRA `(.L_x_727) ;  /* 0x0000000000440947 */ /* 0x000fea0003800000 */
[----:B------:R-:W1:Y:S02]  /*161e0*/  S2R R3, SR_TID.X ;  /* 0x0000000000037919 */ /* 0x000e640000002100 */
[----:B-1----:R-:W-:-:S04]  /*161f0*/  LOP3.LUT R3, R3, 0x7f, RZ, 0xc0, !PT ;  /* 0x0000007f03037812 */ /* 0x002fc800078ec0ff */
[----:B------:R-:W-:-:S13]  /*16200*/  ISETP.NE.AND P0, PT, R3, RZ, PT ;  /* 0x000000ff0300720c */ /* 0x000fda0003f05270 */
[----:B------:R-:W-:Y:S05]  /*16210*/  @P0 BRA `(.L_x_728) ;  /* 0x0000003400c00947 */ /* 0x000fea0003800000 */
[----:B0-----:R-:W0:Y:S01]  /*16220*/  S2R R5, SR_LANEID ;  /* 0x0000000000057919 */ /* 0x001e220000000000 */
[----:B------:R-:W-:Y:S01]  /*16230*/  VOTEU.ANY UR4, UPT, PT ;  /* 0x0000000000047886 */ /* 0x000fe200038e0100 */
[----:B------:R-:W1:Y:S01]  /*16240*/  LDC.64 R2, c[0x0][0xc60] ;  /* 0x00031800ff027b82 */ /* 0x000e620000000a00 */
[----:B------:R-:W0:Y:S02]  /*16250*/  FLO.U32 R0, UR4 ;  /* 0x0000000400007d00 */ /* 0x000e2400080e0000 */
[----:B0-----:R-:W-:-:S06]  /*16260*/  ISETP.EQ.U32.AND P0, PT, R0, R5, PT ;  /* 0x000000050000720c */ /* 0x001fcc0003f02070 */
[----:B------:R-:W1:Y:S07]  /*16270*/  POPC R5, UR4 ;  /* 0x0000000400057d09 */ /* 0x000e6e0008000000 */
[----:B-1----:R-:W2:Y:S01]  /*16280*/  @P0 ATOMG.E.ADD.STRONG.GPU PT, R3, desc[UR38][R2.64], R5 ;  /* 0x00000005020309a8 */ /* 0x002ea200081ee1e6 */
[----:B------:R-:W0:Y:S02]  /*16290*/  S2R R4, SR_LTMASK ;  /* 0x0000000000047919 */ /* 0x000e240000003900 */
[----:B0-----:R-:W-:-:S04]  /*162a0*/  LOP3.LUT R4, R4, UR4, RZ, 0xc0, !PT ;  /* 0x0000000404047c12 */ /* 0x001fc8000f8ec0ff */
[----:B------:R-:W0:Y:S01]  /*162b0*/  POPC R7, R4 ;  /* 0x0000000400077309 */ /* 0x000e220000000000 */
[----:B--2---:R-:W0:Y:S02]  /*162c0*/  SHFL.IDX PT, R0, R3, R0, 0x1f ;  /* 0x00001f0003007589 */ /* 0x004e2400000e0000 */
[----:B0-----:R-:W-:Y:S01]  /*162d0*/  IADD3 R16, R0, UR36, R7 ;  /* 0x0000002400107c10 */ /* 0x001fe2000fffe007 */
[----:B------:R-:W-:Y:S06]  /*162e0*/  BRA `(.L_x_728) ;  /* 0x00000034008c7947 */ /* 0x000fec0003800000 */
.L_x_727:
        /* <DEDUP_REMOVED lines=8> */
[----:B------:R-:W-:Y:S01]  /*16370*/  MOV R4, UR6 ;  /* 0x0000000600047c02 */ /* 0x000fe20008000f00 */
[----:B0-----:R-:W-:Y:S01]  /*16380*/  IMAD.U32 R5, RZ, RZ, UR7 ;  /* 0x00000007ff057e24 */ /* 0x001fe2000f8e00ff */
[----:B------:R-:W0:Y:S01]  /*16390*/  LDC.64 R2, c[0x4][R2] ;  /* 0x0100000002027b82 */ /* 0x000e220000000a00 */
[----:B------:R-:W-:Y:S01]  /*163a0*/  IMAD.U32 R6, RZ, RZ, UR8 ;  /* 0x00000008ff067e24 */ /* 0x000fe2000f8e00ff */
[----:B------:R-:W-:Y:S01]  /*163b0*/  MOV R7, UR9 ;  /* 0x0000000900077c02 */ /* 0x000fe20008000f00 */
[----:B------:R-:W-:Y:S01]  /*163c0*/  IMAD.U32 R10, RZ, RZ, UR4 ;  /* 0x00000004ff0a7e24 */ /* 0x000fe2000f8e00ff */
[----:B------:R-:W-:Y:S01]  /*163d0*/  MOV R8, 0x70 ;  /* 0x0000007000087802 */ /* 0x000fe20000000f00 */
[----:B------:R-:W-:-:S02]  /*163e0*/  IMAD.U32 R11, RZ, RZ, UR5 ;  /* 0x00000005ff0b7e24 */ /* 0x000fc4000f8e00ff */
[----:B------:R-:W-:Y:S02]  /*163f0*/  IMAD.MOV.U32 R12, RZ, RZ, 0x1 ;  /* 0x00000001ff0c7424 */ /* 0x000fe400078e00ff */
[----:B------:R-:W-:-:S07]  /*16400*/  IMAD.MOV.U32 R13, RZ, RZ, RZ ;  /* 0x000000ffff0d7224 */ /* 0x000fce00078e00ff */
[----:B------:R-:W-:-:S07]  /*16410*/  LEPC R20, `(.L_x_730) ;  /* 0x000000001014794e */ /* 0x000fce0000000000 */
[----:B0-----:R-:W-:Y:S05]  /*16420*/  CALL.ABS.NOINC R2 ;  /* 0x0000000002007343 */ /* 0x001fea0003c00000 */
.L_x_730:
[----:B------:R-:W-:Y:S05]  /*16430*/  BSYNC B6 ;  /* 0x0000000000067941 */ /* 0x000fea0003800000 */
.L_x_729:
[----:B------:R-:W-:Y:S01]  /*16440*/  IADD3 R0, R22, 0x400, RZ ;  /* 0x0000040016007810 */ /* 0x000fe20007ffe0ff */
[----:B------:R-:W-:Y:S03]  /*16450*/  BSSY B6, `(.L_x_731) ;  /* 0x0000022000067945 */ /* 0x000fe60003800000 */
        /* <DEDUP_REMOVED lines=9> */
[----:B0-----:R-:W-:Y:S01]  /*164f0*/  IMAD.U32 R5, RZ, RZ, UR7 ;  /* 0x00000007ff057e24 */ /* 0x001fe2000f8e00ff */
[----:B------:R-:W-:Y:S01]  /*16500*/  MOV R11, UR5 ;  /* 0x00000005000b7c02 */ /* 0x000fe20008000f00 */
[----:B------:R-:W-:Y:S01]  /*16510*/  IMAD.U32 R7, RZ, RZ, UR9 ;  /* 0x00000009ff077e24 */ /* 0x000fe2000f8e00ff */
[----:B------:R-:W-:Y:S01]  /*16520*/  MOV R13, RZ ;  /* 0x000000ff000d7202 */ /* 0x000fe20000000f00 */
[----:B------:R-:W-:-:S02]  /*16530*/  IMAD.U32 R10, RZ, RZ, UR4 ;  /* 0x00000004ff0a7e24 */ /* 0x000fc4000f8e00ff */
[----:B------:R-:W-:Y:S02]  /*16540*/  IMAD.MOV.U32 R8, RZ, RZ, 0x70 ;  /* 0x00000070ff087424 */ /* 0x000fe400078e00ff */
[----:B-1----:R-:W-:-:S07]  /*16550*/  IMAD.MOV.U32 R12, RZ, RZ, 0x1 ;  /* 0x00000001ff0c7424 */ /* 0x002fce00078e00ff */
[----:B------:R-:W-:-:S07]  /*16560*/  LEPC R20, `(.L_x_733) ;  /* 0x000000001014794e */ /* 0x000fce0000000000 */
[----:B--2---:R-:W-:Y:S05]  /*16570*/  CALL.ABS.NOINC R2 ;  /* 0x0000000002007343 */ /* 0x004fea0003c00000 */
.L_x_733:
[----:B------:R0:W1:Y:S01]  /*16580*/  LDC.64 R2, c[0x4][R26] ;  /* 0x010000001a027b82 */ /* 0x0000620000000a00 */
[----:B------:R-:W-:Y:S01]  /*16590*/  ULDC.64 UR4, c[0x4][0x80] ;  /* 0x0100200000047ab9 */ /* 0x000fe20000000a00 */
[----:B------:R-:W-:Y:S01]  /*165a0*/  ULDC.64 UR6, c[0x4][0x88] ;  /* 0x0100220000067ab9 */ /* 0x000fe20000000a00 */
[----:B------:R-:W-:Y:S01]  /*165b0*/  ULDC.64 UR8, c[0x4][0x18] ;  /* 0x0100060000087ab9 */ /* 0x000fe20000000a00 */
[----:B------:R-:W-:Y:S01]  /*165c0*/  IMAD.U32 R4, RZ, RZ, UR4 ;  /* 0x00000004ff047e24 */ /* 0x000fe2000f8e00ff */
[----:B------:R-:W-:Y:S01]  /*165d0*/  MOV R6, UR6 ;  /* 0x0000000600067c02 */ /* 0x000fe20008000f00 */
        /* <DEDUP_REMOVED lines=9> */
.L_x_732:
[----:B------:R-:W-:Y:S05]  /*16670*/  BSYNC B6 ;  /* 0x0000000000067941 */ /* 0x000fea0003800000 */
.L_x_731:
[----:B------:R-:W2:Y:S01]  /*16680*/  LDL R26, [R1+0x20] ;  /* 0x00002000011a7983 */ /* 0x000ea20000100800 */
[----:B------:R-:W-:Y:S01]  /*16690*/  ULDC.64 UR4, c[0x0][0x9f8] ;  /* 0x00027e0000047ab9 */ /* 0x000fe20000000a00 */
[----:B------:R-:W1:Y:S01]  /*166a0*/  LDC R7, c[0x0][0x430] ;  /* 0x00010c00ff077b82 */ /* 0x000e620000000800 */
[----:B------:R-:W-:Y:S01]  /*166b0*/  ISETP.NE.U32.AND P0, PT, RZ, UR4, PT ;  /* 0x00000004ff007c0c */ /* 0x000fe2000bf05070 */
[----:B------:R-:W0:Y:S03]  /*166c0*/  LDL R21, [R1] ;  /* 0x0000000001157983 */ /* 0x000e260000100800 */
[----:B------:R-:W-:Y:S01]  /*166d0*/  ISETP.NE.AND.EX P0, PT, RZ, UR5, PT, P0 ;  /* 0x00000005ff007c0c */ /* 0x000fe2000bf05300 */
[----:B------:R-:W3:Y:S01]  /*166e0*/  LDL R20, [R1+0x2c] ;  /* 0x00002c0001147983 */ /* 0x000ee20000100800 */
[----:B------:R-:W4:Y:S11]  /*166f0*/  S2R R35, SR_TID.X ;  /* 0x0000000000237919 */ /* 0x000f360000002100 */
[----:B------:R-:W-:Y:S01]  /*16700*/  @P0 IADD3 R2, P1, R23, UR4, RZ ;  /* 0x0000000417020c10 */ /* 0x000fe2000ff3e0ff */
[----:B------:R-:W4:Y:S01]  /*16710*/  S2R R0, SR_TID.X ;  /* 0x0000000000007919 */ /* 0x000f220000002100 */
[----:B------:R-:W-:-:S02]  /*16720*/  ULDC UR4, c[0x0][0x2f4] ;  /* 0x0000bd0000047ab9 */ /* 0x000fc40000000800 */
[----:B------:R-:W-:-:S05]  /*16730*/  @P0 IADD3.X R3, R24, UR5, RZ, P1, !PT ;  /* 0x0000000518030c10 */ /* 0x000fca0008ffe4ff */
[----:B------:R0:W3:Y:S01]  /*16740*/  @P0 LDG.E R34, desc[UR38][R2.64] ;  /* 0x0000002602220981 */ /* 0x0000e2000c1e1900 */
[----:B-1----:R-:W-:-:S13]  /*16750*/  ISETP.NE.AND P1, PT, R7, 0x1, PT ;  /* 0x000000010700780c */ /* 0x002fda0003f25270 */
[----:B------:R-:W1:Y:S01]  /*16760*/  @P1 LDC R6, c[0x0][0x434] ;  /* 0x00010d00ff061b82 */ /* 0x000e620000000800 */
[----:B----4-:R-:W-:-:S04]  /*16770*/  LOP3.LUT R35, R35, 0x7f, RZ, 0xc0, !PT ;  /* 0x0000007f23237812 */ /* 0x010fc800078ec0ff */
[----:B------:R-:W-:Y:S01]  /*16780*/  SHF.R.U32.HI R35, RZ, 0x3, R35 ;  /* 0x00000003ff237819 */ /* 0x000fe20000011623 */
[----:B------:R-:W-:-:S05]  /*16790*/  IMAD.SHL.U32 R0, R0, 0x10, RZ ;  /* 0x0000001000007824 */ /* 0x000fca00078e00ff */
[----:B------:R-:W-:Y:S02]  /*167a0*/  LOP3.LUT R0, R0, 0x70, RZ, 0xc0, !PT ;  /* 0x0000007000007812 */ /* 0x000fe400078ec0ff */
[----:B------:R-:W-:Y:S01]  /*167b0*/  LOP3.LUT R32, R32, 0xfffffffb, RZ, 0xc0, !PT ;  /* 0xfffffffb20207812 */ /* 0x000fe200078ec0ff */
[----:B------:R-:W-:Y:S01]  /*167c0*/  UMOV UR5, 0xffffffff ;  /* 0xffffffff00057882 */ /* 0x000fe20000000000 */
[----:B--2---:R-:W-:-:S05]  /*167d0*/  LEA.HI.SX32 R26, R26, 0xffffffff, 0x19 ;  /* 0xffffffff1a1a7811 */ /* 0x004fca00078fcaff */
[----:B------:R-:W-:-:S05]  /*167e0*/  IMAD.SHL.U32 R8, R26, 0x80, RZ ;  /* 0x000000801a087824 */ /* 0x000fca00078e00ff */
[----:B------:R-:W-:Y:S02]  /*167f0*/  LOP3.LUT R4, R8, R35, R0, 0xfe, !PT ;  /* 0x0000002308047212 */ /* 0x000fe400078efe00 */
[----:B------:R-:W2:Y:S02]  /*16800*/  @P1 LDC R0, c[0x0][0x438] ;  /* 0x00010e00ff001b82 */ /* 0x000ea40000000800 */
[C---:B------:R-:W-:Y:S02]  /*16810*/  ISETP.GE.AND P0, PT, R4.reuse, R37, PT ;  /* 0x000000250400720c */ /* 0x040fe40003f06270 */
[----:B0-----:R-:W-:-:S11]  /*16820*/  IADD3 R5, R4, R21, RZ ;  /* 0x0000001504057210 */ /* 0x001fd60007ffe0ff */
[----:B------:R-:W0:Y:S01]  /*16830*/  @!P0 LDC.64 R2, c[0x0][0x428] ;  /* 0x00010a00ff028b82 */ /* 0x000e220000000a00 */
[----:B-1----:R-:W-:-:S04]  /*16840*/  @P1 IMAD.HI.U32 R6, R5, R6, RZ ;  /* 0x0000000605061227 */ /* 0x002fc800078e00ff */
[----:B------:R-:W-:Y:S01]  /*16850*/  IMAD.MOV.U32 R4, RZ, RZ, R5 ;  /* 0x000000ffff047224 */ /* 0x000fe200078e0005 */
[----:B--2---:R-:W-:Y:S02]  /*16860*/  @P1 SHF.R.U32.HI R4, RZ, R0, R6 ;  /* 0x00000000ff041219 */ /* 0x004fe40000011606 */
[----:B---3--:R-:W-:-:S03]  /*16870*/  SHF.R.S32.HI R9, RZ, 0x1f, R34 ;  /* 0x0000001fff097819 */ /* 0x008fc60000011422 */
[----:B------:R-:W-:-:S04]  /*16880*/  IMAD.MOV R0, RZ, RZ, -R4 ;  /* 0x000000ffff007224 */ /* 0x000fc800078e0a04 */
[----:B------:R-:W-:Y:S01]  /*16890*/  IMAD R0, R7, R0, R5 ;  /* 0x0000000007007224 */ /* 0x000fe200078e0205 */
[--C-:B------:R-:W-:Y:S01]  /*168a0*/  @!P0 SHF.R.S32.HI R5, RZ, 0x1f, R4.reuse ;  /* 0x0000001fff058819 */ /* 0x100fe20000011404 */
[-C--:B0-----:R-:W-:Y:S02]  /*168b0*/  @!P0 IMAD R6, R9, R2.reuse, RZ ;  /* 0x0000000209068224 */ /* 0x081fe400078e02ff */
[----:B------:R-:W-:-:S04]  /*168c0*/  @!P0 IMAD.WIDE.U32 R4, R34, R2, R4 ;  /* 0x0000000222048225 */ /* 0x000fc800078e0004 */
[----:B------:R-:W-:Y:S02]  /*168d0*/  @!P0 IMAD R6, R34, R3, R6 ;  /* 0x0000000322068224 */ /* 0x000fe400078e0206 */
[----:B------:R-:W0:Y:S03]  /*168e0*/  @!P0 LDC.64 R2, c[0x0][0x418] ;  /* 0x00010600ff028b82 */ /* 0x000e260000000a00 */
[----:B------:R-:W-:Y:S02]  /*168f0*/  @!P0 IADD3 R6, R5, R6, RZ ;  /* 0x0000000605068210 */ /* 0x000fe40007ffe0ff */
[----:B------:R-:W-:Y:S02]  /*16900*/  ISETP.NE.AND P2, PT, R20, 0x3, PT ;  /* 0x000000031400780c */ /* 0x000fe40003f45270 */
[----:B0-----:R-:W-:-:S04]  /*16910*/  @!P0 LEA R2, P1, R4, R2, 0x2 ;  /* 0x0000000204028211 */ /* 0x001fc800078210ff */
[----:B------:R-:W-:Y:S01]  /*16920*/  @!P0 LEA.HI.X R3, R4, R3, R6, 0x2, P1 ;  /* 0x0000000304038211 */ /* 0x000fe200008f1406 */
[----:B------:R-:W-:-:S06]  /*16930*/  IMAD.MOV.U32 R4, RZ, RZ, RZ ;  /* 0x000000ffff047224 */ /* 0x000fcc00078e00ff */
[----:B------:R0:W5:Y:S01]  /*16940*/  @!P0 LDG.E R4, desc[UR38][R2.64] ;  /* 0x0000002602048981 */ /* 0x000162000c1e1900 */
[----:B------:R-:W-:Y:S02]  /*16950*/  ISETP.GE.AND P0, PT, R31, UR4, PT ;  /* 0x000000041f007c0c */ /* 0x000fe4000bf06270 */
[----:B------:R-:W-:Y:S01]  /*16960*/  @P2 LOP3.LUT R32, R32, 0x4, RZ, 0xfc, !PT ;  /* 0x0000000420202812 */ /* 0x000fe200078efcff */
[----:B------:R0:W-:Y:S03]  /*16970*/  STL [R1+0x4], R9 ;  /* 0x0000040901007387 */ /* 0x0001e60000100800 */
[----:B------:R-:W-:-:S07]  /*16980*/  LOP3.LUT R32, R32, 0xfffffffd, RZ, 0xc0, !PT ;  /* 0xfffffffd20207812 */ /* 0x000fce00078ec0ff */
[----:B------:R-:W-:Y:S02]  /*16990*/  @P0 LOP3.LUT R32, R32, 0x2, RZ, 0xfc, !PT ;  /* 0x0000000220200812 */ /* 0x000fe400078efcff */
[----:B------:R-:W-:Y:S02]  /*169a0*/  ISETP.GE.AND P0, PT, R30, UR4, PT ;  /* 0x000000041e007c0c */ /* 0x000fe4000bf06270 */
[----:B------:R-:W-:-:S11]  /*169b0*/  LOP3.LUT R32, R32, 0xfffffffe, RZ, 0xc0, !PT ;  /* 0xfffffffe20207812 */ /* 0x000fd600078ec0ff */
[----:B------:R-:W-:Y:S01]  /*169c0*/  @P0 LOP3.LUT R32, R32, 0x1, RZ, 0xfc, !PT ;  /* 0x0000000120200812 */ /* 0x000fe200078efcff */
[----:B0-----:R-:W-:Y:S06]  /*169d0*/  BRA.DIV UR5, `(.L_x_734) ;  /* 0x0000005a054c7947 */ /* 0x001fec000b800000 */
.L_x_893:
[----:B------:R-:W-:Y:S01]  /*169e0*/  SHF.R.S32.HI R35, RZ, 0x1f, R18 ;  /* 0x0000001fff237819 */ /* 0x000fe20000011412 */
[----:B------:R-:W-:Y:S06]  /*169f0*/  @!P2 BRA `(.L_x_735) ;  /* 0x000000000004a947 */ /* 0x000fec0003800000 */
[----:B------:R-:W-:Y:S01]  /*16a00*/  BPT.TRAP 0x1 ;  /* 0x000000040000795c */ /* 0x000fe20000300000 */
.L_x_735:
[----:B------:R-:W-:Y:S01]  /*16a10*/  SHF.R.S32.HI R5, RZ, 0x1f, R0 ;  /* 0x0000001fff057819 */ /* 0x000fe20000011400 */
[----:B------:R-:W-:Y:S01]  /*16a20*/  ULDC.64 UR4, c[0x0][0x328] ;  /* 0x0000ca0000047ab9 */ /* 0x000fe20000000a00 */
[----:B------:R-:W-:Y:S01]  /*16a30*/  BSSY B0, `(.L_x_736) ;  /* 0x0000017000007945 */ /* 0x000fe20003800000 */
[----:B------:R-:W-:-:S04]  /*16a40*/  IMAD.WIDE.U32 R2, R0, UR4, RZ ;  /* 0x0000000400027c25 */ /* 0x000fc8000f8e00ff */
[----:B------:R-:W-:-:S04]  /*16a50*/  IMAD R6, R5, UR4, RZ ;  /* 0x0000000405067c24 */ /* 0x000fc8000f8e02ff */
[----:B------:R-:W-:Y:S01]  /*16a60*/  IMAD R6, R0, UR5, R6 ;  /* 0x0000000500067c24 */ /* 0x000fe2000f8e0206 */
[----:B------:R-:W-:-:S03]  /*16a70*/  ULDC.64 UR4, c[0x0][0x338] ;  /* 0x0000ce0000047ab9 */ /* 0x000fc60000000a00 */
[----:B------:R-:W-:Y:S01]  /*16a80*/  IMAD.IADD R3, R3, 0x1, R6 ;  /* 0x0000000103037824 */ /* 0x000fe200078e0206 */
[----:B-----5:R-:W-:Y:S01]  /*16a90*/  SHF.R.S32.HI R6, RZ, 0x1f, R4 ;  /* 0x0000001fff067819 */ /* 0x020fe20000011404 */
[----:B------:R-:W-:-:S04]  /*16aa0*/  IMAD.WIDE.U32 R2, R4, UR4, R2 ;  /* 0x0000000404027c25 */ /* 0x000fc8000f8e0002 */
[----:B------:R-:W-:-:S04]  /*16ab0*/  IMAD R7, R6, UR4, RZ ;  /* 0x0000000406077c24 */ /* 0x000fc8000f8e02ff */
[----:B------:R-:W-:Y:S01]  /*16ac0*/  IMAD R7, R4, UR5, R7 ;  /* 0x0000000504077c24 */ /* 0x000fe2000f8e0207 */
[----:B------:R-:W-:-:S04]  /*16ad0*/  ULDC.64 UR4, c[0x0][0x330] ;  /* 0x0000cc0000047ab9 */ /* 0x000fc80000000a00 */
[----:B------:R-:W-:Y:S01]  /*16ae0*/  IADD3 R3, R3, R7, RZ ;  /* 0x0000000703037210 */ /* 0x000fe20007ffe0ff */
        /* <DEDUP_REMOVED lines=11> */
.L_x_894:
[----:B------:R-:W-:Y:S05]  /*16ba0*/  BSYNC B0 ;  /* 0x0000000000007941 */ /* 0x000fea0003800000 */
.L_x_736:
        /* <DEDUP_REMOVED lines=9> */
[----:B------:R-:W-:Y:S02]  /*16c40*/  IADD3 R3, R3, R5, RZ ;  /* 0x0000000503037210 */ /* 0x000fe40007ffe0ff */
[C---:B------:R-:W-:Y:S01]  /*16c50*/  IMAD R6, R4.reuse, UR5, R6 ;  /* 0x0000000504067c24 */ /* 0x040fe2000f8e0206 */
[----:B------:R-:W-:Y:S01]  /*16c60*/  LEA R5, R25, R36, 0xe ;  /* 0x0000002419057211 */ /* 0x000fe200078e70ff */
[----:B------:R-:W-:Y:S01]  /*16c70*/  IMAD.WIDE.U32 R2, R4, UR4, R2 ;  /* 0x0000000404027c25 */ /* 0x000fe2000f8e0002 */
[----:B------:R-:W-:-:S03]  /*16c80*/  ULDC.64 UR4, c[0x0][0x308] ;  /* 0x0000c20000047ab9 */ /* 0x000fc60000000a00 */
[----:B------:R-:W-:Y:S02]  /*16c90*/  IMAD.IADD R3, R3, 0x1, R6 ;  /* 0x0000000103037824 */ /* 0x000fe400078e0206 */
[----:B------:R-:W-:Y:S02]  /*16ca0*/  IMAD R0, R35, UR4, RZ ;  /* 0x0000000423007c24 */ /* 0x000fe4000f8e02ff */
[----:B------:R-:W-:-:S04]  /*16cb0*/  IMAD.WIDE.U32 R2, R18, UR4, R2 ;  /* 0x0000000412027c25 */ /* 0x000fc8000f8e0002 */
[----:B------:R-:W-:Y:S01]  /*16cc0*/  IMAD R0, R18, UR5, R0 ;  /* 0x0000000512007c24 */ /* 0x000fe2000f8e0200 */
[----:B-1----:R-:W-:Y:S01]  /*16cd0*/  LOP3.LUT R9, R9, 0x7f, RZ, 0xc0, !PT ;  /* 0x0000007f09097812 */ /* 0x002fe200078ec0ff */
[----:B------:R-:W-:Y:S02]  /*16ce0*/  ULDC.64 UR4, c[0x0][0x2e8] ;  /* 0x0000ba0000047ab9 */ /* 0x000fe40000000a00 */
[----:B------:R-:W-:Y:S01]  /*16cf0*/  IMAD.IADD R0, R3, 0x1, R0 ;  /* 0x0000000103007824 */ /* 0x000fe200078e0200 */
[----:B------:R-:W-:Y:S02]  /*16d00*/  SHF.R.U32.HI R9, RZ, 0x3, R9 ;  /* 0x00000003ff097819 */ /* 0x000fe40000011609 */
[C---:B------:R-:W-:Y:S01]  /*16d10*/  LEA R4, P0, R2.reuse, UR4, 0x1 ;  /* 0x0000000402047c11 */ /* 0x040fe2000f8008ff */
[----:B------:R-:W-:Y:S01]  /*16d20*/  UMOV UR4, 0xffffffff ;  /* 0xffffffff00047882 */ /* 0x000fe20000000000 */
[----:B------:R-:W-:Y:S02]  /*16d30*/  IADD3 R6, -R9, R37, -R8 ;  /* 0x0000002509067210 */ /* 0x000fe40007ffe908 */
[----:B------:R-:W-:-:S02]  /*16d40*/  LEA.HI.X R0, R2, UR5, R0, 0x1, P0 ;  /* 0x0000000502007c11 */ /* 0x000fc400080f0c00 */
[----:B------:R-:W-:Y:S01]  /*16d50*/  ISETP.GE.AND P0, PT, R6, 0x1, PT ;  /* 0x000000010600780c */ /* 0x000fe20003f06270 */
[----:B------:R-:W-:-:S12]  /*16d60*/  BRA.DIV UR4, `(.L_x_738) ;  /* 0x0000005604b07947 */ /* 0x000fd8000b800000 */
[----:B------:R-:W0:Y:S01]  /*16d70*/  SHFL.IDX PT, R3, R4, RZ, 0x181f ;  /* 0x00181fff04037589 */ /* 0x000e2200000e0000 */
[----:B------:R-:W-:-:S03]  /*16d80*/  @P0 IMAD R8, R5, 0x2, R22 ;  /* 0x0000000205080824 */ /* 0x000fc600078e0216 */
[----:B------:R-:W1:Y:S01]  /*16d90*/  SHFL.IDX PT, R2, R0, RZ, 0x181f ;  /* 0x00181fff00027589 */ /* 0x000e6200000e0000 */
[----:B0-----:R-:W-:-:S05]  /*16da0*/  @P0 LEA R3, P1, R31, R3, 0x1 ;  /* 0x000000031f030211 */ /* 0x001fca00078208ff */
[----:B-1----:R-:W-:-:S05]  /*16db0*/  @P0 IMAD.X R2, RZ, RZ, R2, P1 ;  /* 0x000000ffff020224 */ /* 0x002fca00008e0602 */
[----:B------:R-:W-:-:S04]  /*16dc0*/  @P0 LOP3.LUT R3, R3, R2, RZ, 0x3c, !PT ;  /* 0x0000000203030212 */ /* 0x000fc800078e3cff */
[----:B------:R-:W-:-:S04]  /*16dd0*/  @P0 LOP3.LUT R2, R3, R2, RZ, 0x3c, !PT ;  /* 0x0000000203020212 */ /* 0x000fc800078e3cff */
[----:B------:R-:W-:-:S05]  /*16de0*/  @P0 LOP3.LUT R3, R3, R2, RZ, 0x3c, !PT ;  /* 0x0000000203030212 */ /* 0x000fca00078e3cff */
[----:B------:R-:W-:Y:S01]  /*16df0*/  @!PT LDS RZ, [RZ] ;  /* 0x00000000fffff984 */ /* 0x000fe20000000800 */
[----:B------:R-:W-:Y:S04]  /*16e00*/  @P0 LDGSTS.E.BYPASS.LTC128B.128 [R8+0x18400], desc[UR38][R2.64], !P3 ;  /* 0x1840000002080fae */ /* 0x000fe8000d901d66 */
[----:B------:R0:W-:Y:S01]  /*16e10*/  @P0 LDGSTS.E.BYPASS.LTC128B.128 [R8+0x1c400], desc[UR38][R2.64+0x80], !P2 ;  /* 0x1c40008002080fae */ /* 0x0001e2000d101d66 */
[----:B------:R-:W-:-:S03]  /*16e20*/  ISETP.GE.AND P0, PT, R6, 0x11, PT ;  /* 0x000000110600780c */ /* 0x000fc60003f06270 */
[----:B0-----:R-:W0:Y:S10]  /*16e30*/  SHFL.IDX PT, R3, R4, 0x1, 0x181f ;  /* 0x00381f0004037f89 */ /* 0x001e3400000e0000 */
[----:B------:R-:W-:Y:S01]  /*16e40*/  @P0 IMAD R8, R5, 0x2, R22 ;  /* 0x0000000205080824 */ /* 0x000fe200078e0216 */
        /* <DEDUP_REMOVED lines=57> */
[----:B0-----:R-:W-:-:S05]  /*171e0*/  @P0 LEA R3, P1, R31, R3, 0x1 ;  /* 0x000000031f030211 */ /* 0x001fca00078208ff */
[----:B-1----:R-:W-:-:S05]  /*171f0*/  @P0 IMAD.X R2, RZ, RZ, R2, P1 ;  /* 0x000000ffff020224 */ /* 0x002fca00008e0602 */
[----:B------:R-:W-:-:S04]  /*17200*/  @P0 LOP3.LUT R3, R3, R2, RZ, 0x3c, !PT ;  /* 0x0000000203030212 */ /* 0x000fc800078e3cff */
[----:B------:R-:W-:-:S04]  /*17210*/  @P0 LOP3.LUT R2, R3, R2, RZ, 0x3c, !PT ;  /* 0x0000000203020212 */ /* 0x000fc800078e3cff */
[----:B------:R-:W-:-:S05]  /*17220*/  @P0 LOP3.LUT R3, R3, R2, RZ, 0x3c, !PT ;  /* 0x0000000203030212 */ /* 0x000fca00078e3cff */
[----:B------:R-:W-:Y:S04]  /*17230*/  @P0 LDGSTS.E.BYPASS.LTC128B.128 [R8+0x1b400], desc[UR38][R2.64], !P3 ;  /* 0x1b40000002080fae */ /* 0x000fe8000d901d66 */
[----:B------:R0:W-:Y:S04]  /*17240*/  @P0 LDGSTS.E.BYPASS.LTC128B.128 [R8+0x1f400], desc[UR38][R2.64+0x80], !P2 ;  /* 0x1f40008002080fae */ /* 0x0001e8000d101d66 */
[----:B0-2---:R0:W1:Y:S02]  /*17250*/  SHFL.IDX PT, R2, R4, 0x7, 0x181f ;  /* 0x00f81f0004027f89 */ /* 0x00506400000e0000 */
.L_x_912:
[----:B------:R-:W-:-:S13]  /*17260*/  ISETP.GE.AND P0, PT, R6, 0x71, PT ;  /* 0x000000710600780c */ /* 0x000fda0003f06270 */
[----:B-1----:R-:W-:Y:S01]  /*17270*/  @P0 LEA R2, P1, R31, R2, 0x1 ;  /* 0x000000021f020211 */ /* 0x002fe200078208ff */
[----:B------:R-:W-:-:S03]  /*17280*/  @P0 IMAD R5, R5, 0x2, R22 ;  /* 0x0000000205050824 */ /* 0x000fc600078e0216 */
[----:B------:R-:W-:-:S05]  /*17290*/  @P0 IADD3.X R3, RZ, R0, RZ, P1, !PT ;  /* 0x00000000ff030210 */ /* 0x000fca0000ffe4ff */
[----:B------:R-:W-:Y:S01]  /*172a0*/  @!PT LDS RZ, [RZ] ;  /* 0x00000000fffff984 */ /* 0x000fe20000000800 */
[----:B------:R-:W-:Y:S01]  /*172b0*/  @!PT LDS RZ, [RZ] ;  /* 0x00000000fffff984 */ /* 0x000fe20000000800 */
[----:B------:R-:W-:Y:S01]  /*172c0*/  @!PT LDS RZ, [RZ] ;  /* 0x00000000fffff984 */ /* 0x000fe20000000800 */
[----:B------:R1:W-:Y:S04]  /*172d0*/  @P0 LDGSTS.E.BYPASS.LTC128B.128 [R5+0x1bc00], desc[UR38][R2.64], !P3 ;  /* 0x1bc0000002050fae */ /* 0x0003e8000d901d66 */
[----:B------:R1:W-:Y:S01]  /*172e0*/  @P0 LDGSTS.E.BYPASS.LTC128B.128 [R5+0x1fc00], desc[UR38][R2.64+0x80], !P2 ;  /* 0x1fc0008002050fae */ /* 0x0003e2000d101d66 */
[----:B------:R-:W-:Y:S01]  /*172f0*/  PLOP3.LUT P0, PT, PT, PT, PT, 0x80, 0x0 ;  /* 0x000000000000781c */ /* 0x000fe20003f0f070 */
[----:B------:R-:W-:-:S12]  /*17300*/  NOP ;  /* 0x0000000000007918 */ /* 0x000fd80000000000 */
.L_x_739:
[----:B------:R-:W-:Y:S02]  /*17310*/  PLOP3.LUT P1, PT, P1, P0, PT, 0xa2, 0x0 ;  /* 0x000000000000781c */ /* 0x000fe40000f21472 */
[----:B------:R-:W-:-:S08]  /*17320*/  @P0 R2UR P1, UR4, R7 ;  /* 0x00000000070402ca */ /* 0x000fd00000020000 */
[----:B------:R-:W-:-:S05]  /*17330*/  @P0 PLOP3.LUT P0, PT, P1, PT, PT, 0x80, 0x0 ;  /* 0x000000000000081c */ /* 0x000fca0000f0f070 */
[----:B------:R-:W-:Y:S01]  /*17340*/  @!P1 SYNCS.ARRIVE.TRANS64.RED.A0T1 RZ, [UR4+0x28830], RZ ;  /* 0x028830ffffff99a7 */ /* 0x000fe20008200404 */
[----:B------:R-:W-:Y:S07]  /*17350*/  @!P1 ARRIVES.LDGSTSBAR.64.TRANSCNT [UR4+0x28830] ;  /* 0x02883000ff0099b0 */ /* 0x000fee0008000a84 */
[----:B------:R-:W-:Y:S05]  /*17360*/  @P0 BRA.U.ANY `(.L_x_739) ;  /* 0xfffffffd00e80947 */ /* 0x000fea000393ffff */
[----:B------:R-:W-:Y:S01]  /*17370*/  NOP ;  /* 0x0000000000007918 */ /* 0x000fe20000000000 */
[----:B------:R-:W2:Y:S02]  /*17380*/  LDL R0, [R1+0x2c] ;  /* 0x00002c0001007983 */ /* 0x000ea40000100800 */
[----:B--2---:R-:W-:-:S13]  /*17390*/  ISETP.NE.AND P2, PT, R0, 0x3, PT ;  /* 0x000000030000780c */ /* 0x004fda0003f45270 */
[----:B------:R-:W-:Y:S05]  /*173a0*/  @!P2 BRA `(.L_x_740) ;  /* 0x000000000004a947 */ /* 0x000fea0003800000 */
[----:B------:R-:W-:Y:S01]  /*173b0*/  BPT.TRAP 0x1 ;  /* 0x000000040000795c */ /* 0x000fe20000300000 */
.L_x_740:
[----:B-1----:R1:W5:Y:S01]  /*173c0*/  LDL.LU R3, [R1+0x10] ;  /* 0x0000100001037983 */ /* 0x0023620000300800 */
[----:B------:R1:W-:Y:S03]  /*173d0*/  SYNCS.ARRIVE.TRANS64.A1T0 RZ, [R7+URZ+0x28830], RZ ;  /* 0x028830ff07ff79a7 */ /* 0x0003e6000810003f */
[----:B0-----:R1:W5:Y:S02]  /*173e0*/  LDL.LU R4, [R1+0x18] ;  /* 0x0000180001047983 */ /* 0x0013640000300800 */
[----:B------:R-:W-:Y:S05]  /*173f0*/  WARPSYNC.ALL ;  /* 0x0000000000007948 */ /* 0x000fea0003800000 */
[----:B------:R-:W-:Y:S01]  /*17400*/  ULDC.64 UR4, c[0x0][0x298] ;  /* 0x0000a60000047ab9 */ /* 0x000fe20000000a00 */
[----:B------:R-:W-:Y:S01]  /*17410*/  ULDC.64 UR6, c[0x0][0xa00] ;  /* 0x0002800000067ab9 */ /* 0x000fe20000000a00 */
[----:B------:R-:W-:Y:S01]  /*17420*/  VIADD R2, R22, 0x10400 ;  /* 0x0001040016027836 */ /* 0x000fe20000000000 */
[----:B------:R-:W-:Y:S01]  /*17430*/  BAR.SYNC.DEFER_BLOCKING 0x8, 0x180 ;  /* 0x0206000000007b1d */ /* 0x000fe20000010000 */
[----:B------:R-:W-:-:S03]  /*17440*/  ISETP.NE.U32.AND P0, PT, RZ, UR6, PT ;  /* 0x00000006ff007c0c */ /* 0x000fc6000bf05070 */
[----:B------:R-:W-:Y:S02]  /*17450*/  LOP3.LUT P1, RZ, R2, 0x3ff, RZ, 0xc0, !PT ;  /* 0x000003ff02ff7812 */ /* 0x000fe4000782c0ff */
[----:B------:R-:W-:Y:S01]  /*17460*/  ISETP.NE.AND.EX P0, PT, RZ, UR7, PT, P0 ;  /* 0x00000007ff007c0c */ /* 0x000fe2000bf05300 */
[----:B------:R-:W-:Y:S03]  /*17470*/  BSSY B6, `(.L_x_741) ;  /* 0x000001c000067945 */ /* 0x000fe60003800000 */
[----:B------:R-:W-:Y:S02]  /*17480*/  SEL R33, R33, RZ, !P0 ;  /* 0x000000ff21217207 */ /* 0x000fe40004000000 */
[----:B-----5:R-:W-:Y:S02]  /*17490*/  SHF.R.S32.HI R0, RZ, 0x1f, R3 ;  /* 0x0000001fff007819 */ /* 0x020fe40000011403 */
[----:B------:R-:W-:-:S03]  /*174a0*/  SEL R4, R4, RZ, !P0 ;  /* 0x000000ff04047207 */ /* 0x000fc60004000000 */
[----:B------:R-:W-:-:S04]  /*174b0*/  IMAD R0, R0, UR4, RZ ;  /* 0x0000000400007c24 */ /* 0x000fc8000f8e02ff */
[C---:B------:R-:W-:Y:S02]  /*174c0*/  IMAD R0, R3.reuse, UR5, R0 ;  /* 0x0000000503007c24 */ /* 0x040fe4000f8e0200 */
[----:B------:R-:W-:-:S05]  /*174d0*/  IMAD.WIDE.U32 R2, R3, UR4, RZ ;  /* 0x0000000403027c25 */ /* 0x000fca000f8e00ff */
[----:B------:R-:W-:Y:S01]  /*174e0*/  IADD3 R0, R3, R0, RZ ;  /* 0x0000000003007210 */ /* 0x000fe20007ffe0ff */
        /* <DEDUP_REMOVED lines=9> */
[----:B------:R-:W-:Y:S01]  /*17580*/  MOV R6, UR6 ;  /* 0x0000000600067c02 */ /* 0x000fe20008000f00 */
[----:B------:R-:W0:Y:S01]  /*17590*/  LDC.64 R2, c[0x4][R2] ;  /* 0x0100000002027b82 */ /* 0x000e220000000a00 */
[----:B------:R-:W-:Y:S01]  /*175a0*/  IMAD.U32 R5, RZ, RZ, UR5 ;  /* 0x00000005ff057e24 */ /* 0x000fe2000f8e00ff */
[----:B------:R-:W-:Y:S01]  /*175b0*/  MOV R11, UR9 ;  /* 0x00000009000b7c02 */ /* 0x000fe20008000f00 */
[----:B-1----:R-:W-:Y:S01]  /*175c0*/  IMAD.U32 R7, RZ, RZ, UR7 ;  /* 0x00000007ff077e24 */ /* 0x002fe2000f8e00ff */
[----:B------:R-:W-:Y:S01]  /*175d0*/  MOV R13, RZ ;  /* 0x000000ff000d7202 */ /* 0x000fe20000000f00 */
[----:B------:R-:W-:-:S02]  /*175e0*/  IMAD.U32 R10, RZ, RZ, UR8 ;  /* 0x00000008ff0a7e24 */ /* 0x000fc4000f8e00ff */
[----:B------:R-:W-:Y:S02]  /*175f0*/  IMAD.MOV.U32 R8, RZ, RZ, 0x70 ;  /* 0x00000070ff087424 */ /* 0x000fe400078e00ff */
[----:B------:R-:W-:-:S07]  /*17600*/  IMAD.MOV.U32 R12, RZ, RZ, 0x1 ;  /* 0x00000001ff0c7424 */ /* 0x000fce00078e00ff */
[----:B------:R-:W-:-:S07]  /*17610*/  LEPC R20, `(.L_x_742) ;  /* 0x000000001014794e */ /* 0x000fce0000000000 */
[----:B0-----:R-:W-:Y:S05]  /*17620*/  CALL.ABS.NOINC R2 ;  /* 0x0000000002007343 */ /* 0x001fea0003c00000 */
.L_x_742:
[----:B------:R-:W-:Y:S05]  /*17630*/  BSYNC B6 ;  /* 0x0000000000067941 */ /* 0x000fea0003800000 */
.L_x_741:
[----:B------:R-:W2:Y:S01]  /*17640*/  LDL.LU R20, [R1+0x28] ;  /* 0x0000280001147983 */ /* 0x000ea20000300800 */
[----:B------:R-:W-:Y:S01]  /*17650*/  ULDC.64 UR4, c[0x0][0x2d8] ;  /* 0x0000b60000047ab9 */ /* 0x000fe20000000a00 */
[----:B------:R-:W3:Y:S01]  /*17660*/  LDC R8, c[0x0][0x448] ;  /* 0x00011200ff087b82 */ /* 0x000ee20000000800 */
[----:B------:R-:W4:Y:S01]  /*17670*/  S2R R6, SR_TID.X ;  /* 0x0000000000067919 */ /* 0x000f220000002100 */
[----:B0-----:R-:W-:Y:S01]  /*17680*/  IMAD.SHL.U32 R4, R17, 0x80, RZ ;  /* 0x0000008011047824 */ /* 0x001fe200078e00ff */
[----:B------:R-:W-:Y:S01]  /*17690*/  ULDC.64 UR6, c[0x0][0x280] ;  /* 0x0000a00000067ab9 */ /* 0x000fe20000000a00 */
[----:B------:R-:W4:Y:S04]  /*176a0*/  LDL.LU R21, [R1+0x18] ;  /* 0x0000180001157983 */ /* 0x000f280000300800 */
[----:B------:R-:W4:Y:S01]  /*176b0*/  LDL.LU.64 R2, [R1+0x10] ;  /* 0x0000100001027983 */ /* 0x000f220000300a00 */
[----:B------:R-:W-:-:S03]  /*176c0*/  IMAD R0, R35, UR4, RZ ;  /* 0x0000000423007c24 */ /* 0x000fc6000f8e02ff */
[----:B------:R0:W5:Y:S01]  /*176d0*/  LDL R9, [R1+0x8] ;  /* 0x0000080001097983 */ /* 0x0001620000100800 */
[----:B------:R-:W-:Y:S01]  /*176e0*/  IMAD R5, R18, UR5, R0 ;  /* 0x0000000512057c24 */ /* 0x000fe2000f8e0200 */
[----:B---3--:R-:W-:Y:S01]  /*176f0*/  ISETP.NE.AND P0, PT, R8, 0x1, PT ;  /* 0x000000010800780c */ /* 0x008fe20003f05270 */
[----:B----4-:R-:W-:Y:S02]  /*17700*/  IMAD.MOV.U32 R3, RZ, RZ, R21 ;  /* 0x000000ffff037224 */ /* 0x010fe400078e0015 */
[----:B------:R-:W-:Y:S01]  /*17710*/  IMAD.WIDE.U32 R2, R18, UR4, R2 ;  /* 0x0000000412027c25 */ /* 0x000fe2000f8e0002 */
[----:B------:R-:W-:-:S03]  /*17720*/  ULDC.64 UR4, c[0x0][0x2e0] ;  /* 0x0000b80000047ab9 */ /* 0x000fc60000000a00 */
[----:B--2---:R-:W-:Y:S02]  /*17730*/  IMAD R0, R20, UR4, RZ ;  /* 0x0000000414007c24 */ /* 0x004fe4000f8e02ff */
[----:B------:R-:W2:Y:S01]  /*17740*/  S2R R20, SR_TID.X ;  /* 0x0000000000147919 */ /* 0x000ea20000002100 */
[----:B------:R-:W-:Y:S02]  /*17750*/  IMAD.IADD R3, R3, 0x1, R5 ;  /* 0x0000000103037824 */ /* 0x000fe400078e0205 */
[C---:B------:R-:W-:Y:S01]  /*17760*/  IMAD R0, R33.reuse, UR5, R0 ;  /* 0x0000000521007c24 */ /* 0x040fe2000f8e0200 */
[----:B------:R-:W1:Y:S01]  /*17770*/  @P0 LDC R5, c[0x0][0x44c] ;  /* 0x00011300ff050b82 */ /* 0x000e620000000800 */
[----:B------:R-:W-:Y:S01]  /*17780*/  IMAD.WIDE.U32 R2, R33, UR4, R2 ;  /* 0x0000000421027c25 */ /* 0x000fe2000f8e0002 */
[----:B------:R-:W-:-:S04]  /*17790*/  ULDC.64 UR4, c[0x0][0x2d0] ;  /* 0x0000b40000047ab9 */ /* 0x000fc80000000a00 */
[----:B------:R-:W-:Y:S02]  /*177a0*/  IADD3 R3, R3, R0, RZ ;  /* 0x0000000003037210 */ /* 0x000fe40007ffe0ff */
[----:B------:R-:W3:Y:S01]  /*177b0*/  @P0 LDC R0, c[0x0][0x450] ;  /* 0x00011400ff000b82 */ /* 0x000ee20000000800 */
[----:B--2---:R-:W-:-:S04]  /*177c0*/  LOP3.LUT R20, R20, 0x7f, RZ, 0xc0, !PT ;  /* 0x0000007f14147812 */ /* 0x004fc800078ec0ff */
[----:B------:R-:W-:Y:S02]  /*177d0*/  SHF.R.U32.HI R10, RZ, 0x3, R20 ;  /* 0x00000003ff0a7819 */ /* 0x000fe40000011614 */
[----:B------:R0:W5:Y:S01]  /*177e0*/  LDL R20, [R1+0x1c] ;  /* 0x00001c0001147983 */ /* 0x0001620000100800 */
[----:B------:R-:W-:-:S05]  /*177f0*/  IMAD.SHL.U32 R6, R6, 0x10, RZ ;  /* 0x0000001006067824 */ /* 0x000fca00078e00ff */
[----:B------:R-:W-:-:S04]  /*17800*/  LOP3.LUT R6, R6, 0x70, RZ, 0xc0, !PT ;  /* 0x0000007006067812 */ /* 0x000fc800078ec0ff */
[----:B------:R-:W-:-:S05]  /*17810*/  LOP3.LUT R6, R4, R10, R6, 0xfe, !PT ;  /* 0x0000000a04067212 */ /* 0x000fca00078efe06 */
[----:B-1----:R-:W-:Y:S01]  /*17820*/  @P0 IMAD.HI.U32 R7, R6, R5, RZ ;  /* 0x0000000506070227 */ /* 0x002fe200078e00ff */
[----:B------:R-:W-:-:S04]  /*17830*/  MOV R5, R6 ;  /* 0x0000000600057202 */ /* 0x000fc80000000f00 */
[----:B---3--:R-:W-:-:S05]  /*17840*/  @P0 SHF.R.U32.HI R5, RZ, R0, R7 ;  /* 0x00000000ff050219 */ /* 0x008fca0000011607 */
[----:B------:R-:W-:-:S04]  /*17850*/  IMAD.MOV R0, RZ, RZ, -R5 ;  /* 0x000000ffff007224 */ /* 0x000fc800078e0a05 */
[----:B------:R-:W-:Y:S01]  /*17860*/  IMAD R0, R8, R0, R6 ;  /* 0x0000000008007224 */ /* 0x000fe200078e0206 */
[----:B------:R-:W-:Y:S01]  /*17870*/  SHF.R.S32.HI R6, RZ, 0x1f, R5 ;  /* 0x0000001fff067819 */ /* 0x000fe20000011405 */
[----:B------:R-:W-:-:S04]  /*17880*/  IMAD.WIDE.U32 R2, R5, UR4, R2 ;  /* 0x0000000405027c25 */ /* 0x000fc8000f8e0002 */
[----:B------:R-:W-:-:S04]  /*17890*/  IMAD R6, R6, UR4, RZ ;  /* 0x0000000406067c24 */ /* 0x000fc8000f8e02ff */
[----:B------:R-:W-:Y:S01]  /*178a0*/  IMAD R5, R5, UR5, R6 ;  /* 0x0000000505057c24 */ /* 0x000fe2000f8e0206 */
[----:B------:R-:W-:-:S03]  /*178b0*/  ULDC.64 UR4, c[0x0][0x2c8] ;  /* 0x0000b20000047ab9 */ /* 0x000fc60000000a00 */
[----:B------:R-:W-:Y:S01]  /*178c0*/  IMAD.IADD R3, R3, 0x1, R5 ;  /* 0x0000000103037824 */ /* 0x000fe200078e0205 */
[----:B------:R-:W-:-:S05]  /*178d0*/  SHF.R.S32.HI R5, RZ, 0x1f, R0 ;  /* 0x0000001fff057819 */ /* 0x000fca0000011400 */
[----:B------:R-:W-:Y:S02]  /*178e0*/  IMAD R5, R5, UR4, RZ ;  /* 0x0000000405057c24 */ /* 0x000fe4000f8e02ff */
[----:B------:R-:W-:Y:S01]  /*178f0*/  IMAD.WIDE.U32 R2, R0, UR4, R2 ;  /* 0x0000000400027c25 */ /* 0x000fe2000f8e0002 */
[----:B------:R-:W-:-:S03]  /*17900*/  ULDC UR4, c[0x0][0x2b8] ;  /* 0x0000ae0000047ab9 */ /* 0x000fc60000000800 */
[----:B------:R-:W-:Y:S01]  /*17910*/  IMAD R5, R0, UR5, R5 ;  /* 0x0000000500057c24 */ /* 0x000fe2000f8e0205 */
[----:B------:R-:W-:Y:S02]  /*17920*/  LEA R0, P2, R2, UR6, 0x1 ;  /* 0x0000000602007c11 */ /* 0x000fe4000f8408ff */
[----:B------:R-:W-:Y:S02]  /*17930*/  ISETP.GE.AND P0, PT, R31, UR4, PT ;  /* 0x000000041f007c0c */ /* 0x000fe4000bf06270 */
[----:B------:R-:W-:Y:S02]  /*17940*/  IADD3 R5, R3, R5, RZ ;  /* 0x0000000503057210 */ /* 0x000fe40007ffe0ff */
[----:B------:R-:W-:Y:S01]  /*17950*/  ISETP.GE.AND P1, PT, R30, UR4, PT ;  /* 0x000000041e007c0c */ /* 0x000fe2000bf26270 */
[----:B------:R-:W-:Y:S01]  /*17960*/  UMOV UR4, 0xffffffff ;  /* 0xffffffff00047882 */ /* 0x000fe20000000000 */
[----:B------:R-:W-:Y:S02]  /*17970*/  LEA.HI.X R5, R2, UR7, R5, 0x1, P2 ;  /* 0x0000000702057c11 */ /* 0x000fe400090f0c05 */
[----:B0-----:R-:W-:Y:S09]  /*17980*/  BRA.DIV UR4, `(.L_x_743) ;  /* 0x0000005604807947 */ /* 0x001ff2000b800000 */
[----:B------:R-:W0:Y:S01]  /*17990*/  SHFL.IDX PT, R14, R0, RZ, 0x181f ;  /* 0x00181fff000e7589 */ /* 0x000e2200000e0000 */
[----:B-----5:R-:W-:Y:S02]  /*179a0*/  IMAD R6, R20, R8, RZ ;  /* 0x0000000814067224 */ /* 0x020fe400078e02ff */
[----:B------:R-:W-:Y:S01]  /*179b0*/  IMAD.IADD R4, R10, 0x1, R4 ;  /* 0x000000010a047824 */ /* 0x000fe200078e0204 */
[----:B------:R-:W1:Y:S03]  /*179c0*/  SHFL.IDX PT, R2, R5, RZ, 0x181f ;  /* 0x00181fff05027589 */ /* 0x000e6600000e0000 */
[C---:B------:R-:W-:Y:S01]  /*179d0*/  VIADD R7, R4.reuse, 0x10 ;  /* 0x0000001004077836 */ /* 0x040fe20000000000 */
[----:B------:R-:W-:-:S13]  /*179e0*/  ISETP.GE.AND P3, PT, R4, R6, PT ;  /* 0x000000060400720c */ /* 0x000fda0003f66270 */
[----:B0-----:R-:W-:-:S05]  /*179f0*/  @!P3 LEA R14, P2, R31, R14, 0x1 ;  /* 0x0000000e1f0eb211 */ /* 0x001fca00078408ff */
[----:B-1----:R-:W-:Y:S01]  /*17a00*/  @!P3 IMAD.X R3, RZ, RZ, R2, P2 ;  /* 0x000000ffff03b224 */ /* 0x002fe200010e0602 */
[----:B------:R-:W-:Y:S02]  /*17a10*/  @!P3 MOV R2, R14 ;  /* 0x0000000e0002b202 */ /* 0x000fe40000000f00 */
        /* <DEDUP_REMOVED lines=19> */
[----:B------:R-:W-:Y:S01]  /*17b50*/  @!P3 IMAD.MOV.U32 R3, RZ, RZ, R7 ;  /* 0x000000ffff03b224 */ /* 0x000fe200078e0007 */
[----:B------:R-:W-:-:S04]  /*17b60*/  IADD3 R7, R4, 0x30, RZ ;  /* 0x0000003004077810 */ /* 0x000fc80007ffe0ff */
        /* <DEDUP_REMOVED lines=34> */
[----:B0-----:R-:W-:Y:S01]  /*17d90*/  @!P3 LEA R14, P2, R31, R14, 0x1 ;  /* 0x0000000e1f0eb211 */ /* 0x001fe200078408ff */
[----:B------:R-:W0:Y:S04]  /*17da0*/  SHFL.IDX PT, R5, R5, 0x7, 0x181f ;  /* 0x00f81f0005057f89 */ /* 0x000e2800000e0000 */
[----:B-1----:R-:W-:-:S02]  /*17db0*/  @!P3 IMAD.X R7, RZ, RZ, R2, P2 ;  /* 0x000000ffff07b224 */ /* 0x002fc400010e0602 */
[----:B------:R-:W-:Y:S02]  /*17dc0*/  @!P3 IMAD.MOV.U32 R2, RZ, RZ, R14 ;  /* 0x000000ffff02b224 */ /* 0x000fe400078e000e */
[----:B------:R1:W2:Y:S01]  /*17dd0*/  SHFL.IDX PT, R14, R0, 0x7, 0x181f ;  /* 0x00f81f00000e7f89 */ /* 0x0002a200000e0000 */
[----:B------:R-:W-:-:S05]  /*17de0*/  @!P3 MOV R3, R7 ;  /* 0x000000070003b202 */ /* 0x000fca0000000f00 */
[----:B------:R1:W-:Y:S04]  /*17df0*/  @!P3 LDGSTS.E.BYPASS.LTC128B.128 [R9+0x13400], desc[UR38][R2.64], !P0 ;  /* 0x134000000209bfae */ /* 0x0003e8000c101d66 */
[----:B0-----:R1:W-:Y:S02]  /*17e00*/  @!P3 LDGSTS.E.BYPASS.LTC128B.128 [R9+0x17400], desc[UR38][R2.64+0x80], !P1 ;  /* 0x174000800209bfae */ /* 0x0013e4000c901d66 */
.L_x_929:
        /* <DEDUP_REMOVED lines=11> */
.L_x_745:
[----:B------:R-:W-:Y:S05]  /*17ec0*/  BSYNC B0 ;  /* 0x0000000000007941 */ /* 0x000fea0003800000 */
.L_x_744:
[----:B------:R-:W-:Y:S01]  /*17ed0*/  NOP ;  /* 0x0000000000007918 */ /* 0x000fe20000000000 */
[----:B------:R-:W-:-:S13]  /*17ee0*/  PLOP3.LUT P0, PT, PT, PT, PT, 0x80, 0x0 ;  /* 0x000000000000781c */ /* 0x000fda0003f0f070 */
.L_x_746:
[----:B------:R-:W-:Y:S02]  /*17ef0*/  PLOP3.LUT P1, PT, P1, P0, PT, 0xa2, 0x0 ;  /* 0x000000000000781c */ /* 0x000fe40000f21472 */
[----:B------:R-:W-:-:S08]  /*17f00*/  @P0 R2UR P1, UR4, R22 ;  /* 0x00000000160402ca */ /* 0x000fd00000020000 */
[----:B------:R-:W-:-:S05]  /*17f10*/  @P0 PLOP3.LUT P0, PT, P1, PT, PT, 0x80, 0x0 ;  /* 0x000000000000081c */ /* 0x000fca0000f0f070 */
[----:B------:R-:W-:Y:S01]  /*17f20*/  @!P1 SYNCS.ARRIVE.TRANS64.RED.A0T1 RZ, [UR4+0x28800], RZ ;  /* 0x028800ffffff99a7 */ /* 0x000fe20008200404 */
[----:B------:R-:W-:Y:S07]  /*17f30*/  @!P1 ARRIVES.LDGSTSBAR.64.TRANSCNT [UR4+0x28800] ;  /* 0x02880000ff0099b0 */ /* 0x000fee0008000a84 */
[----:B------:R-:W-:Y:S05]  /*17f40*/  @P0 BRA.U.ANY `(.L_x_746) ;  /* 0xfffffffd00e80947 */ /* 0x000fea000393ffff */
[----:B0-----:R-:W3:Y:S02]  /*17f50*/  LDL.LU R2, [R1+0x24] ;  /* 0x0000240001027983 */ /* 0x001ee40000300800 */
[----:B---3--:R-:W-:-:S04]  /*17f60*/  IADD3 R2, R2, 0x1, RZ ;  /* 0x0000000102027810 */ /* 0x008fc80007ffe0ff */
[----:B------:R-:W-:Y:S01]  /*17f70*/  LEA.HI R0, R2, R2, RZ, 0x1 ;  /* 0x0000000202007211 */ /* 0x000fe200078f08ff */
[----:B------:R0:W-:Y:S03]  /*17f80*/  STL [R1+0x24], R2 ;  /* 0x0000240201007387 */ /* 0x0001e60000100800 */
[----:B------:R-:W-:-:S05]  /*17f90*/  LOP3.LUT R0, R0, 0xfffffffe, RZ, 0xc0, !PT ;  /* 0xfffffffe00007812 */ /* 0x000fca00078ec0ff */
[----:B------:R-:W-:-:S05]  /*17fa0*/  IMAD.IADD R0, R2, 0x1, -R0 ;  /* 0x0000000102007824 */ /* 0x000fca00078e0a00 */
[----:B------:R-:W-:Y:S01]  /*17fb0*/  SHF.L.U32 R3, R0, 0x1f, RZ ;  /* 0x0000001f00037819 */ /* 0x000fe200000006ff */
[----:B------:R-:W-:Y:S01]  /*17fc0*/  NOP ;  /* 0x0000000000007918 */ /* 0x000fe20000000000 */
[----:B------:R0:W-:Y:S01]  /*17fd0*/  SYNCS.ARRIVE.TRANS64.A1T0 RZ, [R22+URZ+0x28800], RZ ;  /* 0x028800ff16ff79a7 */ /* 0x0001e2000810003f */
[----:B------:R-:W-:Y:S01]  /*17fe0*/  BSSY B0, `(.L_x_747) ;  /* 0x0000004000007945 */ /* 0x000fe20003800000 */
[----:B------:R-:W-:Y:S01]  /*17ff0*/  ISETP.GE.AND P1, PT, R37, 0x81, PT ;  /* 0x000000812500780c */ /* 0x000fe20003f26270 */
[----:B------:R-:W1:Y:S02]  /*18000*/  SYNCS.PHASECHK.TRANS64.TRYWAIT P0, [R22+URZ+0x28820], R3 ;  /* 0x02882003160075a7 */ /* 0x000e64000800017f */
[----:B01----:R-:W-:Y:S10]  /*18010*/  @!P0 BRA `(.L_x_748) ;  /* 0x00000058005c8947 */ /* 0x003ff40003800000 */
.L_x_930:
[----:B------:R-:W-:Y:S05]  /*18020*/  BSYNC B0 ;  /* 0x0000000000007941 */ /* 0x000fea0003800000 */
.L_x_747:
[----:B------:R-:W-:Y:S04]  /*18030*/  BSSY B0, `(.L_x_749) ;  /* 0x000010f000007945 */ /* 0x000fe80003800000 */
[----:B------:R-:W-:Y:S05]  /*18040*/  @!P1 BRA `(.L_x_750) ;  /* 0x0000001000349947 */ /* 0x000fea0003800000 */
[----:B------:R-:W3:Y:S01]  /*18050*/  LDL.LU R0, [R1+0x20] ;  /* 0x0000200001007983 */ /* 0x000ee20000300800 */
[----:B------:R-:W-:Y:S01]  /*18060*/  ULDC UR4, c[0x0][0x2f4] ;  /* 0x0000bd0000047ab9 */ /* 0x000fe20000000800 */
[----:B------:R-:W-:Y:S01]  /*18070*/  IMAD.MOV.U32 R17, RZ, RZ, R28 ;  /* 0x000000ffff117224 */ /* 0x000fe200078e001c */
[----:B------:R-:W-:Y:S01]  /*18080*/  ISETP.GE.AND P2, PT, R31, UR4, PT ;  /* 0x000000041f007c0c */ /* 0x000fe2000bf46270 */
[----:B------:R-:W-:Y:S01]  /*18090*/  IMAD.MOV.U32 R33, RZ, RZ, R26 ;  /* 0x000000ffff217224 */ /* 0x000fe200078e001a */
[----:B------:R-:W-:Y:S02]  /*180a0*/  ISETP.GE.AND P1, PT, R30, UR4, PT ;  /* 0x000000041e007c0c */ /* 0x000fe4000bf26270 */
[----:B------:R-:W-:Y:S02]  /*180b0*/  MOV R10, R25 ;  /* 0x00000019000a7202 */ /* 0x000fe40000000f00 */
[----:B---3--:R-:W-:-:S09]  /*180c0*/  LEA.HI.SX32 R6, R0, 0xfffffffe, 0x19 ;  /* 0xfffffffe00067811 */ /* 0x008fd200078fcaff */
.L_x_763:
[----:B------:R-:W3:Y:S01]  /*180d0*/  LDL R9, [R1] ;  /* 0x0000000001097983 */ /* 0x000ee20000100800 */
[----:B------:R-:W1:Y:S03]  /*180e0*/  LDC R0, c[0x0][0x430] ;  /* 0x00010c00ff007b82 */ /* 0x000e660000000800 */
[----:B------:R-:W4:Y:S01]  /*180f0*/  LDL R5, [R1+0x4] ;  /* 0x0000040001057983 */ /* 0x000f220000100800 */
[----:B------:R-:W5:Y:S01]  /*18100*/  S2R R2, SR_TID.X ;  /* 0x0000000000027919 */ /* 0x000f620000002100 */
[----:B------:R-:W2:Y:S02]  /*18110*/  S2R R4, SR_TID.X ;  /* 0x0000000000047919 */ /* 0x000ea40000002100 */
[----:B------:R-:W4:Y:S01]  /*18120*/  LDL R7, [R1+0x2c] ;  /* 0x00002c0001077983 */ /* 0x000f220000100800 */
[----:B------:R-:W-:Y:S05]  /*18130*/  YIELD ;  /* 0x0000000000007946 */ /* 0x000fea0003800000 */
[----:B------:R-:W-:Y:S01]  /*18140*/  ULDC.64 UR4, c[0x0][0x428] ;  /* 0x00010a0000047ab9 */ /* 0x000fe20000000a00 */
[----:B-1----:R-:W-:-:S13]  /*18150*/  ISETP.NE.AND P0, PT, R0, 0x1, PT ;  /* 0x000000010000780c */ /* 0x002fda0003f05270 */
[----:B0-----:R-:W0:Y:S01]  /*18160*/  @P0 LDC R3, c[0x0][0x434] ;  /* 0x00010d00ff030b82 */ /* 0x001e220000000800 */
[----:B-----5:R-:W-:Y:S01]  /*18170*/  LOP3.LUT R2, R2, 0x7f, RZ, 0xc0, !PT ;  /* 0x0000007f02027812 */ /* 0x020fe200078ec0ff */
[----:B--2---:R-:W-:-:S03]  /*18180*/  IMAD.SHL.U32 R4, R4, 0x10, RZ ;  /* 0x0000001004047824 */ /* 0x004fc600078e00ff */
[----:B------:R-:W-:-:S03]  /*18190*/  SHF.R.U32.HI R2, RZ, 0x3, R2 ;  /* 0x00000003ff027819 */ /* 0x000fc60000011602 */
[----:B------:R-:W1:Y:S01]  /*181a0*/  @P0 LDC R8, c[0x0][0x438] ;  /* 0x00010e00ff080b82 */ /* 0x000e620000000800 */
[----:B------:R-:W-:Y:S02]  /*181b0*/  LOP3.LUT R4, R4, 0x70, RZ, 0xc0, !PT ;  /* 0x0000007004047812 */ /* 0x000fe400078ec0ff */
[----:B------:R-:W-:-:S04]  /*181c0*/  LEA R2, R6, R2, 0x7 ;  /* 0x0000000206027211 */ /* 0x000fc800078e38ff */
[----:B---3--:R-:W-:Y:S01]  /*181d0*/  IADD3 R4, R4, R2, R9 ;  /* 0x0000000204047210 */ /* 0x008fe20007ffe009 */
[----:B----4-:R-:W-:-:S04]  /*181e0*/  IMAD R5, R5, UR4, RZ ;  /* 0x0000000405057c24 */ /* 0x010fc8000f8e02ff */
[----:B0-----:R-:W-:-:S04]  /*181f0*/  @P0 IMAD.HI.U32 R3, R4, R3, RZ ;  /* 0x0000000304030227 */ /* 0x001fc800078e00ff */
[----:B------:R-:W-:Y:S01]  /*18200*/  IMAD.MOV.U32 R2, RZ, RZ, R4 ;  /* 0x000000ffff027224 */ /* 0x000fe200078e0004 */
[----:B-1----:R-:W-:Y:S01]  /*18210*/  @P0 SHF.R.U32.HI R2, RZ, R8, R3 ;  /* 0x00000008ff020219 */ /* 0x002fe20000011603 */
[----:B------:R-:W-:-:S04]  /*18220*/  IMAD R5, R34, UR5, R5 ;  /* 0x0000000522057c24 */ /* 0x000fc8000f8e0205 */
[----:B------:R-:W-:-:S04]  /*18230*/  IMAD.MOV R3, RZ, RZ, -R2 ;  /* 0x000000ffff037224 */ /* 0x000fc800078e0a02 */
[----:B------:R-:W-:Y:S01]  /*18240*/  IMAD R0, R0, R3, R4 ;  /* 0x0000000300007224 */ /* 0x000fe200078e0204 */
[----:B------:R-:W-:-:S03]  /*18250*/  SHF.R.S32.HI R3, RZ, 0x1f, R2 ;  /* 0x0000001fff037819 */ /* 0x000fc60000011402 */
[----:B------:R-:W-:Y:S01]  /*18260*/  IMAD.WIDE.U32 R2, R34, UR4, R2 ;  /* 0x0000000422027c25 */ /* 0x000fe2000f8e0002 */
[----:B------:R-:W-:-:S04]  /*18270*/  ULDC.64 UR4, c[0x0][0x418] ;  /* 0x0001060000047ab9 */ /* 0x000fc80000000a00 */
[----:B------:R-:W-:Y:S02]  /*18280*/  IADD3 R3, R5, R3, RZ ;  /* 0x0000000305037210 */ /* 0x000fe40007ffe0ff */
[----:B------:R-:W-:-:S04]  /*18290*/  LEA R4, P0, R2, UR4, 0x2 ;  /* 0x0000000402047c11 */ /* 0x000fc8000f8010ff */
[----:B------:R-:W-:-:S05]  /*182a0*/  LEA.HI.X R5, R2, UR5, R3, 0x2, P0 ;  /* 0x0000000502057c11 */ /* 0x000fca00080f1403 */
[----:B------:R-:W2:Y:S01]  /*182b0*/  LDG.E R4, desc[UR38][R4.64] ;  /* 0x0000002604047981 */ /* 0x000ea2000c1e1900 */
[----:B------:R-:W-:Y:S01]  /*182c0*/  ISETP.NE.AND P3, PT, R7, 0x3, PT ;  /* 0x000000030700780c */ /* 0x000fe20003f65270 */
[----:B------:R-:W-:Y:S02]  /*182d0*/  VIADD R25, R10, 0x1 ;  /* 0x000000010a197836 */ /* 0x000fe40000000000 */
[----:B------:R-:W-:-:S03]  /*182e0*/  IMAD.MOV.U32 R26, RZ, RZ, R6 ;  /* 0x000000ffff1a7224 */ /* 0x000fc600078e0006 */
[----:B------:R-:W-:-:S04]  /*182f0*/  ISETP.NE.AND P0, PT, R25, 0x2, PT ;  /* 0x000000021900780c */ /* 0x000fc80003f05270 */
[----:B------:R-:W-:Y:S02]  /*18300*/  SEL R28, RZ, 0x1, P0 ;  /* 0x00000001ff1c7807 */ /* 0x000fe40000000000 */
[----:B------:R-:W-:Y:S02]  /*18310*/  SEL R25, R25, RZ, P0 ;  /* 0x000000ff19197207 */ /* 0x000fe40000000000 */
[----:B------:R-:W-:Y:S02]  /*18320*/  LOP3.LUT R28, R17, R28, RZ, 0x3c, !PT ;  /* 0x0000001c111c7212 */ /* 0x000fe400078e3cff */
[----:B--2---:R-:W-:Y:S01]  /*18330*/  SHF.R.S32.HI R21, RZ, 0x1f, R4 ;  /* 0x0000001fff157819 */ /* 0x004fe20000011404 */
[----:B------:R-:W-:Y:S06]  /*18340*/  @!P3 BRA `(.L_x_751) ;  /* 0x000000000004b947 */ /* 0x000fec0003800000 */
[----:B------:R-:W-:Y:S01]  /*18350*/  BPT.TRAP 0x1 ;  /* 0x000000040000795c */ /* 0x000fe20000300000 */
.L_x_751:
[----:B------:R-:W-:Y:S01]  /*18360*/  LEA R6, R25, R22, 0x3 ;  /* 0x0000001619067211 */ /* 0x000fe200078e18ff */
[----:B------:R-:W-:Y:S01]  /*18370*/  BSSY B1, `(.L_x_752) ;  /* 0x0000004000017945 */ /* 0x000fe20003800000 */
[----:B------:R-:W-:-:S04]  /*18380*/  SHF.L.U32 R3, R28, 0x1f, RZ ;  /* 0x0000001f1c037819 */ /* 0x000fc800000006ff */
[----:B------:R-:W0:Y:S02]  /*18390*/  SYNCS.PHASECHK.TRANS64.TRYWAIT P0, [R6+URZ+0x28840], R3 ;  /* 0x02884003060075a7 */ /* 0x000e24000800017f */
[----:B0-----:R-:W-:Y:S05]  /*183a0*/  @!P0 BRA `(.L_x_753) ;  /* 0x00000054008c8947 */ /* 0x001fea0003800000 */
.L_x_931:
[----:B------:R-:W-:Y:S05]  /*183b0*/  BSYNC B1 ;  /* 0x0000000000017941 */ /* 0x000fea0003800000 */
.L_x_752:
[----:B------:R-:W-:Y:S01]  /*183c0*/  SHF.R.S32.HI R20, RZ, 0x1f, R0 ;  /* 0x0000001fff147819 */ /* 0x000fe20000011400 */
[----:B------:R-:W-:Y:S01]  /*183d0*/  ULDC.64 UR4, c[0x0][0x300] ;  /* 0x0000c00000047ab9 */ /* 0x000fe20000000a00 */
[----:B------:R-:W-:Y:S01]  /*183e0*/  LOP3.LUT P4, RZ, R32, 0x2, RZ, 0xc0, !PT ;  /* 0x0000000220ff7812 */ /* 0x000fe2000788c0ff */
        /* <DEDUP_REMOVED lines=22> */
[----:B------:R-:W-:Y:S02]  /*18550*/  IMAD.SHL.U32 R5, R31, 0x2, RZ ;  /* 0x000000021f057824 */ /* 0x000fe400078e00ff */
[----:B------:R-:W-:Y:S01]  /*18560*/  IMAD R8, R8, 0x2, R22 ;  /* 0x0000000208087824 */ /* 0x000fe200078e0216 */
[----:B------:R-:W1:Y:S02]  /*18570*/  SHFL.IDX PT, R3, R9, RZ, 0x181f ;  /* 0x00181fff09037589 */ /* 0x000e6400000e0000 */
[----:B0-----:R-:W-:-:S04]  /*18580*/  IADD3 R2, P0, R2, R5, RZ ;  /* 0x0000000502027210 */ /* 0x001fc80007f1e0ff */
[----:B-1----:R-:W-:-:S05]  /*18590*/  IADD3.X R3, RZ, R3, RZ, P0, !PT ;  /* 0x00000003ff037210 */ /* 0x002fca00007fe4ff */
        /* <DEDUP_REMOVED lines=35> */
[----:B------:R-:W2:Y:S01]  /*187d0*/  SHFL.IDX PT, R9, R9, 0x7, 0x181f ;  /* 0x00f81f0009097f89 */ /* 0x000ea200000e0000 */
[----:B0-----:R-:W-:-:S05]  /*187e0*/  IADD3 R2, P0, R2, R5, RZ ;  /* 0x0000000502027210 */ /* 0x001fca0007f1e0ff */
[----:B-1----:R-:W-:-:S05]  /*187f0*/  IMAD.X R3, RZ, RZ, R3, P0 ;  /* 0x000000ffff037224 */ /* 0x002fca00000e0603 */
[----:B------:R-:W-:Y:S04]  /*18800*/  LDGSTS.E.BYPASS.LTC128B.128 [R8+0x1b400], desc[UR38][R2.64], !P4 ;  /* 0x1b40000002087fae */ /* 0x000fe8000e101d66 */
[----:B------:R0:W-:Y:S04]  /*18810*/  LDGSTS.E.BYPASS.LTC128B.128 [R8+0x1f400], desc[UR38][R2.64+0x80], !P3 ;  /* 0x1f40008002087fae */ /* 0x0001e8000d901d66 */
[----:B0-2---:R0:W1:Y:S02]  /*18820*/  SHFL.IDX PT, R2, R7, 0x7, 0x181f ;  /* 0x00f81f0007027f89 */ /* 0x00506400000e0000 */
.L_x_949:
        /* <DEDUP_REMOVED lines=9> */
.L_x_755:
[----:B------:R-:W-:Y:S02]  /*188c0*/  PLOP3.LUT P3, PT, P3, P0, PT, 0xa2, 0x0 ;  /* 0x000000000000781c */ /* 0x000fe40001f61472 */
[----:B------:R-:W-:-:S08]  /*188d0*/  @P0 R2UR P3, UR4, R6 ;  /* 0x00000000060402ca */ /* 0x000fd00000060000 */
[----:B------:R-:W-:-:S05]  /*188e0*/  @P0 PLOP3.LUT P0, PT, P3, PT, PT, 0x80, 0x0 ;  /* 0x000000000000081c */ /* 0x000fca0001f0f070 */
[----:B------:R-:W-:Y:S01]  /*188f0*/  @!P3 SYNCS.ARRIVE.TRANS64.RED.A0T1 RZ, [UR4+0x28830], RZ ;  /* 0x028830ffffffb9a7 */ /* 0x000fe20008200404 */
[----:B------:R-:W-:Y:S07]  /*18900*/  @!P3 ARRIVES.LDGSTSBAR.64.TRANSCNT [UR4+0x28830] ;  /* 0x02883000ff00b9b0 */ /* 0x000fee0008000a84 */
[----:B------:R-:W-:Y:S05]  /*18910*/  @P0 BRA.U.ANY `(.L_x_755) ;  /* 0xfffffffd00e80947 */ /* 0x000fea000393ffff */
[----:B------:R-:W-:Y:S01]  /*18920*/  NOP ;  /* 0x0000000000007918 */ /* 0x000fe20000000000 */
[----:B-1----:R-:W2:Y:S02]  /*18930*/  LDL R2, [R1+0x2c] ;  /* 0x00002c0001027983 */ /* 0x002ea40000100800 */
[----:B--2---:R-:W-:-:S13]  /*18940*/  ISETP.NE.AND P4, PT, R2, 0x3, PT ;  /* 0x000000030200780c */ /* 0x004fda0003f85270 */
[----:B------:R-:W-:Y:S05]  /*18950*/  @!P4 BRA `(.L_x_756) ;  /* 0x000000000004c947 */ /* 0x000fea0003800000 */
[----:B------:R-:W-:Y:S01]  /*18960*/  BPT.TRAP 0x1 ;  /* 0x000000040000795c */ /* 0x000fe20000300000 */
.L_x_756:
[----:B------:R1:W-:Y:S01]  /*18970*/  SYNCS.ARRIVE.TRANS64.A1T0 RZ, [R6+URZ+0x28830], RZ ;  /* 0x028830ff06ff79a7 */ /* 0x0003e2000810003f */
[----:B------:R-:W-:Y:S05]  /*18980*/  @!P4 BRA `(.L_x_757) ;  /* 0x000000000004c947 */ /* 0x000fea0003800000 */
[----:B------:R-:W-:Y:S01]  /*18990*/  BPT.TRAP 0x1 ;  /* 0x000000040000795c */ /* 0x000fe20000300000 */
.L_x_757:
[----:B------:R-:W-:Y:S01]  /*189a0*/  SHF.L.U32 R2, R17, 0x1f, RZ ;  /* 0x0000001f11027819 */ /* 0x000fe200000006ff */
[----:B------:R-:W-:Y:S01]  /*189b0*/  BSSY B1, `(.L_x_758) ;  /* 0x0000004000017945 */ /* 0x000fe20003800000 */
[----:B-1----:R-:W-:-:S04]  /*189c0*/  LEA R6, R10, R22, 0x3 ;  /* 0x000000160a067211 */ /* 0x002fc800078e18ff */
[----:B------:R-:W1:Y:S02]  /*189d0*/  SYNCS.PHASECHK.TRANS64.TRYWAIT P0, [R6+URZ+0x28860], R2 ;  /* 0x02886002060075a7 */ /* 0x000e64000800017f */
[----:B-1----:R-:W-:Y:S05]  /*189e0*/  @!P0 BRA `(.L_x_759) ;  /* 0x00000058005c8947 */ /* 0x002fea0003800000 */
.L_x_950:
[----:B------:R-:W-:Y:S05]  /*189f0*/  BSYNC B1 ;  /* 0x0000000000017941 */ /* 0x000fea0003800000 */
.L_x_758:
[----:B------:R-:W2:Y:S01]  /*18a00*/  S2R R3, SR_TID.X ;  /* 0x0000000000037919 */ /* 0x000ea20000002100 */
[----:B------:R-:W-:Y:S01]  /*18a10*/  UMOV UR4, 0xffffffff ;  /* 0xffffffff00047882 */ /* 0x000fe20000000000 */
[----:B------:R-:W-:Y:S02]  /*18a20*/  IMAD R8, R33, -0x80, R37 ;  /* 0xffffff8021087824 */ /* 0x000fe400078e0225 */
[----:B0-----:R-:W-:Y:S01]  /*18a30*/  IMAD R7, R10, 0x4000, R36 ;  /* 0x000040000a077824 */ /* 0x001fe200078e0224 */
[----:B--2---:R-:W-:-:S04]  /*18a40*/  LOP3.LUT R3, R3, 0x7f, RZ, 0xc0, !PT ;  /* 0x0000007f03037812 */ /* 0x004fc800078ec0ff */
[----:B------:R-:W-:-:S05]  /*18a50*/  SHF.R.U32.HI R3, RZ, 0x3, R3 ;  /* 0x00000003ff037819 */ /* 0x000fca0000011603 */
[----:B------:R-:W-:Y:S01]  /*18a60*/  IMAD.IADD R8, R8, 0x1, -R3 ;  /* 0x0000000108087824 */ /* 0x000fe200078e0a03 */
[----:B------:R-:W-:Y:S06]  /*18a70*/  BRA.DIV UR4, `(.L_x_760) ;  /* 0x0000005a044c7947 */ /* 0x000fec000b800000 */
[----:B-1----:R-:W0:Y:S01]  /*18a80*/  SHFL.IDX PT, R2, R23, RZ, 0x181f ;  /* 0x00181fff17027589 */ /* 0x002e2200000e0000 */
[----:B------:R-:W-:-:S03]  /*18a90*/  IMAD R7, R7, 0x2, R22 ;  /* 0x0000000207077824 */ /* 0x000fc600078e0216 */
[----:B------:R-:W1:Y:S04]  /*18aa0*/  SHFL.IDX PT, R3, R24, RZ, 0x181f ;  /* 0x00181fff18037589 */ /* 0x000e6800000e0000 */
[----:B------:R-:W-:Y:S01]  /*18ab0*/  SHFL.IDX PT, R14, R23, 0x7, 0x181f ;  /* 0x00f81f00170e7f89 */ /* 0x000fe200000e0000 */
[----:B0-----:R-:W-:-:S04]  /*18ac0*/  IADD3 R2, P0, R2, R5, RZ ;  /* 0x0000000502027210 */ /* 0x001fc80007f1e0ff */
[----:B-1----:R-:W-:Y:S02]  /*18ad0*/  IADD3.X R3, RZ, R3, RZ, P0, !PT ;  /* 0x00000003ff037210 */ /* 0x002fe400007fe4ff */
[----:B------:R-:W-:-:S13]  /*18ae0*/  ISETP.LT.OR P0, PT, R8, 0x1, P2 ;  /* 0x000000010800780c */ /* 0x000fda0001701670 */
[----:B------:R-:W-:Y:S01]  /*18af0*/  LDGSTS.E.BYPASS.LTC128B.128 [R7+0x400], desc[UR38][R2.64], !P0 ;  /* 0x0040000002077fae */ /* 0x000fe2000c101d66 */
[----:B------:R-:W-:-:S13]  /*18b00*/  ISETP.LT.OR P0, PT, R8, 0x1, P1 ;  /* 0x000000010800780c */ /* 0x000fda0000f01670 */
[----:B------:R0:W-:Y:S04]  /*18b10*/  LDGSTS.E.BYPASS.LTC128B.128 [R7+0x4400], desc[UR38][R2.64+0x80], !P0 ;  /* 0x0440008002077fae */ /* 0x0001e8000c101d66 */
[----:B0-----:R-:W0:Y:S04]  /*18b20*/  SHFL.IDX PT, R2, R23, 0x1, 0x181f ;  /* 0x00381f0017027f89 */ /* 0x001e2800000e0000 */
[----:B------:R-:W1:Y:S01]  /*18b30*/  SHFL.IDX PT, R3, R24, 0x1, 0x181f ;  /* 0x00381f0018037f89 */ /* 0x000e6200000e0000 */
[----:B0-----:R-:W-:-:S05]  /*18b40*/  IADD3 R2, P0, R2, R5, RZ ;  /* 0x0000000502027210 */ /* 0x001fca0007f1e0ff */
[----:B-1----:R-:W-:Y:S01]  /*18b50*/  IMAD.X R3, RZ, RZ, R3, P0 ;  /* 0x000000ffff037224 */ /* 0x002fe200000e0603 */
[----:B------:R-:W-:-:S13]  /*18b60*/  ISETP.LT.OR P0, PT, R8, 0x11, P2 ;  /* 0x000000110800780c */ /* 0x000fda0001701670 */
[----:B------:R-:W-:Y:S01]  /*18b70*/  LDGSTS.E.BYPASS.LTC128B.128 [R7+0xc00], desc[UR38][R2.64], !P0 ;  /* 0x00c0000002077fae */ /* 0x000fe2000c101d66 */
[----:B------:R-:W-:-:S13]  /*18b80*/  ISETP.LT.OR P0, PT, R8, 0x11, P1 ;  /* 0x000000110800780c */ /* 0x000fda0000f01670 */
[----:B------:R0:W-:Y:S04]  /*18b90*/  LDGSTS.E.BYPASS.LTC128B.128 [R7+0x4c00], desc[UR38][R2.64+0x80], !P0 ;  /* 0x04c0008002077fae */ /* 0x0001e8000c101d66 */
[----:B0-----:R-:W0:Y:S04]  /*18ba0*/  SHFL.IDX PT, R2, R23, 0x2, 0x181f ;  /* 0x00581f0017027f89 */ /* 0x001e2800000e0000 */
[----:B------:R-:W1:Y:S01]  /*18bb0*/  SHFL.IDX PT, R3, R24, 0x2, 0x181f ;  /* 0x00581f0018037f89 */ /* 0x000e6200000e0000 */
        /* <DEDUP_REMOVED lines=31> */
[----:B------:R-:W1:Y:S04]  /*18db0*/  SHFL.IDX PT, R3, R24, 0x6, 0x181f ;  /* 0x00d81f0018037f89 */ /* 0x000e6800000e0000 */
[----:B------:R-:W2:Y:S01]  /*18dc0*/  SHFL.IDX PT, R24, R24, 0x7, 0x181f ;  /* 0x00f81f0018187f89 */ /* 0x000ea200000e0000 */
[----:B0-----:R-:W-:-:S05]  /*18dd0*/  IADD3 R2, P0, R2, R5, RZ ;  /* 0x0000000502027210 */ /* 0x001fca0007f1e0ff */
[----:B-1----:R-:W-:Y:S01]  /*18de0*/  IMAD.X R3, RZ, RZ, R3, P0 ;  /* 0x000000ffff037224 */ /* 0x002fe200000e0603 */
[----:B------:R-:W-:-:S13]  /*18df0*/  ISETP.LT.OR P0, PT, R8, 0x61, P2 ;  /* 0x000000610800780c */ /* 0x000fda0001701670 */
[----:B------:R1:W-:Y:S01]  /*18e00*/  LDGSTS.E.BYPASS.LTC128B.128 [R7+0x3400], desc[UR38][R2.64], !P0 ;  /* 0x0340000002077fae */ /* 0x0003e2000c101d66 */
[----:B------:R-:W-:-:S13]  /*18e10*/  ISETP.LT.OR P0, PT, R8, 0x61, P1 ;  /* 0x000000610800780c */ /* 0x000fda0000f01670 */
[----:B--2---:R1:W-:Y:S02]  /*18e20*/  LDGSTS.E.BYPASS.LTC128B.128 [R7+0x7400], desc[UR38][R2.64+0x80], !P0 ;  /* 0x0740008002077fae */ /* 0x0043e4000c101d66 */
.L_x_968:
[----:B01----:R-:W-:Y:S01]  /*18e30*/  IADD3 R2, P0, R14, R5, RZ ;  /* 0x000000050e027210 */ /* 0x003fe20007f1e0ff */
[----:B------:R-:W-:Y:S02]  /*18e40*/  ULDC.64 UR4, c[0x0][0x328] ;  /* 0x0000ca0000047ab9 */ /* 0x000fe40000000a00 */
[----:B------:R-:W-:Y:S02]  /*18e50*/  IMAD R5, R20, UR4, RZ ;  /* 0x0000000414057c24 */ /* 0x000fe4000f8e02ff */
[----:B------:R-:W-:Y:S01]  /*18e60*/  IMAD.X R3, RZ, RZ, R24, P0 ;  /* 0x000000ffff037224 */ /* 0x000fe200000e0618 */
        /* <DEDUP_REMOVED lines=9> */
[----:B------:R-:W-:Y:S01]  /*18f00*/  ULDC.64 UR4, c[0x0][0x338] ;  /* 0x0000ce0000047ab9 */ /* 0x000fe20000000a00 */
[----:B------:R-:W-:Y:S02]  /*18f10*/  NOP ;  /* 0x0000000000007918 */ /* 0x000fe40000000000 */
[----:B------:R-:W-:Y:S01]  /*18f20*/  IMAD R21, R21, UR4, RZ ;  /* 0x0000000415157c24 */ /* 0x000fe2000f8e02ff */
[----:B------:R-:W-:-:S03]  /*18f30*/  IADD3 R3, R3, R5, RZ ;  /* 0x0000000503037210 */ /* 0x000fc60007ffe0ff */
        /* <DEDUP_REMOVED lines=10> */
[----:B------:R-:W-:Y:S02]  /*18fe0*/  LEA.HI.X R24, R2, UR5, R3, 0x1, P0 ;  /* 0x0000000502187c11 */ /* 0x000fe400080f0c03 */
[----:B------:R-:W-:-:S13]  /*18ff0*/  PLOP3.LUT P0, PT, PT, PT, PT, 0x80, 0x0 ;  /* 0x000000000000781c */ /* 0x000fda0003f0f070 */
.L_x_761:
        /* <DEDUP_REMOVED lines=11> */
.L_x_762:
[C---:B------:R-:W-:Y:S01]  /*190b0*/  ISETP.GT.AND P0, PT, R26.reuse, RZ, PT ;  /* 0x000000ff1a00720c */ /* 0x040fe20003f04270 */
[----:B------:R0:W-:Y:S01]  /*190c0*/  SYNCS.ARRIVE.TRANS64.A1T0 RZ, [R6+URZ+0x28850], RZ ;  /* 0x028850ff06ff79a7 */ /* 0x0001e2000810003f */
[----:B------:R-:W-:Y:S01]  /*190d0*/  IMAD.MOV.U32 R17, RZ, RZ, R28 ;  /* 0x000000ffff117224 */ /* 0x000fe200078e001c */
[----:B------:R-:W-:Y:S01]  /*190e0*/  MOV R33, R26 ;  /* 0x0000001a00217202 */ /* 0x000fe20000000f00 */
[----:B------:R-:W-:Y:S01]  /*190f0*/  IMAD.MOV.U32 R10, RZ, RZ, R25 ;  /* 0x000000ffff0a7224 */ /* 0x000fe200078e0019 */
[----:B0-----:R-:W-:-:S08]  /*19100*/  IADD3 R6, R26, -0x1, RZ ;  /* 0xffffffff1a067810 */ /* 0x001fd00007ffe0ff */
[----:B------:R-:W-:Y:S05]  /*19110*/  @P0 BRA `(.L_x_763) ;  /* 0xffffffec00ec0947 */ /* 0x000fea000383ffff */
.L_x_750:
[----:B------:R-:W-:Y:S05]  /*19120*/  BSYNC B0 ;  /* 0x0000000000007941 */ /* 0x000fea0003800000 */
.L_x_749:
        /* <DEDUP_REMOVED lines=17> */
.L_x_765:
[----:B------:R-:W-:Y:S05]  /*19240*/  BSYNC B0 ;  /* 0x0000000000007941 */ /* 0x000fea0003800000 */
.L_x_764:
[----:B------:R-:W3:Y:S02]  /*19250*/  LDL R0, [R1+0x2c] ;  /* 0x00002c0001007983 */ /* 0x000ee40000100800 */
[----:B---3--:R-:W-:-:S13]  /*19260*/  ISETP.NE.AND P0, PT, R0, 0x3, PT ;  /* 0x000000030000780c */ /* 0x008fda0003f05270 */
[----:B------:R-:W-:Y:S05]  /*19270*/  @!P0 BRA `(.L_x_766) ;  /* 0x0000000000048947 */ /* 0x000fea0003800000 */
[----:B------:R-:W-:Y:S01]  /*19280*/  BPT.TRAP 0x1 ;  /* 0x000000040000795c */ /* 0x000fe20000300000 */
.L_x_766:
[----:B------:R-:W-:Y:S01]  /*19290*/  IMAD R0, R25, 0x8, R22 ;  /* 0x0000000819007824 */ /* 0x000fe200078e0216 */
[----:B0-----:R-:W-:Y:S01]  /*192a0*/  SHF.L.U32 R3, R28, 0x1f, RZ ;  /* 0x0000001f1c037819 */ /* 0x001fe200000006ff */
[----:B------:R-:W-:Y:S01]  /*192b0*/  BSSY B0, `(.L_x_767) ;  /* 0x0000004000007945 */ /* 0x000fe20003800000 */
[----:B------:R-:W-:Y:S02]  /*192c0*/  IMAD R6, R26, -0x80, R37 ;  /* 0xffffff801a067824 */ /* 0x000fe400078e0225 */
[----:B------:R-:W0:Y:S02]  /*192d0*/  SYNCS.PHASECHK.TRANS64.TRYWAIT P0, [R0+URZ+0x28860], R3 ;  /* 0x02886003000075a7 */ /* 0x000e24000800017f */
[----:B0-----:R-:W-:Y:S05]  /*192e0*/  @!P0 BRA `(.L_x_768) ;  /* 0x0000005800b88947 */ /* 0x001fea0003800000 */
.L_x_969:
[----:B------:R-:W-:Y:S05]  /*192f0*/  BSYNC B0 ;  /* 0x0000000000007941 */ /* 0x000fea0003800000 */
.L_x_767:
[----:B------:R-:W1:Y:S01]  /*19300*/  S2R R2, SR_TID.X ;  /* 0x0000000000027919 */ /* 0x000e620000002100 */
[----:B------:R-:W-:Y:S01]  /*19310*/  UMOV UR4, 0xffffffff ;  /* 0xffffffff00047882 */ /* 0x000fe20000000000 */
[----:B------:R-:W-:Y:S02]  /*19320*/  LEA R9, R25, R36, 0xe ;  /* 0x0000002419097211 */ /* 0x000fe400078e70ff */
        /* <DEDUP_REMOVED lines=40> */
[----:B------:R-:W0:Y:S02]  /*195b0*/  SHFL.IDX PT, R14, R23, 0x5, 0x181f ;  /* 0x00b81f00170e7f89 */ /* 0x000e2400000e0000 */
[----:B------:R-:W-:Y:S02]  /*195c0*/  IADD3.X R3, RZ, R7, RZ, P4, !PT ;  /* 0x00000007ff037210 */ /* 0x000fe400027fe4ff */
        /* <DEDUP_REMOVED lines=15> */
[----:B------:R0:W0:Y:S02]  /*196c0*/  SHFL.IDX PT, R14, R23, 0x7, 0x181f ;  /* 0x00f81f00170e7f89 */ /* 0x00002400000e0000 */
[----:B--2---:R-:W-:-:S05]  /*196d0*/  IMAD.X R3, RZ, RZ, R7, P4 ;  /* 0x000000ffff037224 */ /* 0x004fca00020e0607 */
[----:B------:R-:W-:Y:S01]  /*196e0*/  LDGSTS.E.BYPASS.LTC128B.128 [R4+0x2c00], desc[UR38][R2.64], !P2 ;  /* 0x02c0000002047fae */ /* 0x000fe2000d101d66 */
[----:B------:R-:W-:-:S03]  /*196f0*/  ISETP.LT.OR P2, PT, R6, 0x61, P1 ;  /* 0x000000610600780c */ /* 0x000fc60000f41670 */
[----:B------:R3:W-:Y:S01]  /*19700*/  LDGSTS.E.BYPASS.LTC128B.128 [R4+0x6c00], desc[UR38][R2.64+0x80], !P3 ;  /* 0x06c0008002047fae */ /* 0x0007e2000d901d66 */
[----:B------:R-:W-:Y:S02]  /*19710*/  ISETP.LT.OR P3, PT, R6, 0x61, P0 ;  /* 0x000000610600780c */ /* 0x000fe40000761670 */
[----:B---3--:R-:W-:-:S04]  /*19720*/  IADD3 R2, P4, R10, R5, RZ ;  /* 0x000000050a027210 */ /* 0x008fc80007f9e0ff */
[----:B-1----:R-:W-:-:S05]  /*19730*/  IADD3.X R3, RZ, R8, RZ, P4, !PT ;  /* 0x00000008ff037210 */ /* 0x002fca00027fe4ff */
[----:B------:R1:W-:Y:S04]  /*19740*/  LDGSTS.E.BYPASS.LTC128B.128 [R4+0x3400], desc[UR38][R2.64], !P2 ;  /* 0x0340000002047fae */ /* 0x0003e8000d101d66 */
[----:B0---4-:R1:W-:Y:S02]  /*19750*/  LDGSTS.E.BYPASS.LTC128B.128 [R4+0x7400], desc[UR38][R2.64+0x80], !P3 ;  /* 0x0740008002047fae */ /* 0x0113e4000d901d66 */
.L_x_987:
        /* <DEDUP_REMOVED lines=11> */
.L_x_770:
[----:B------:R-:W-:Y:S02]  /*19810*/  PLOP3.LUT P1, PT, P1, P0, PT, 0xa2, 0x0 ;  /* 0x000000000000781c */ /* 0x000fe40000f21472 */
[----:B------:R-:W-:-:S08]  /*19820*/  @P0 R2UR P1, UR4, R0 ;  /* 0x00000000000402ca */ /* 0x000fd00000020000 */
[----:B------:R-:W-:-:S05]  /*19830*/  @P0 PLOP3.LUT P0, PT, P1, PT, PT, 0x80, 0x0 ;  /* 0x000000000000081c */ /* 0x000fca0000f0f070 */
[----:B------:R-:W-:Y:S01]  /*19840*/  @!P1 SYNCS.ARRIVE.TRANS64.RED.A0T1 RZ, [UR4+0x28850], RZ ;  /* 0x028850ffffff99a7 */ /* 0x000fe20008200404 */
[----:B------:R-:W-:Y:S07]  /*19850*/  @!P1 ARRIVES.LDGSTSBAR.64.TRANSCNT [UR4+0x28850] ;  /* 0x02885000ff0099b0 */ /* 0x000fee0008000a84 */
[----:B------:R-:W-:Y:S05]  /*19860*/  @P0 BRA.U.ANY `(.L_x_770) ;  /* 0xfffffffd00e80947 */ /* 0x000fea000393ffff */
[----:B------:R-:W-:Y:S01]  /*19870*/  NOP ;  /* 0x0000000000007918 */ /* 0x000fe20000000000 */
[----:B0-----:R-:W2:Y:S02]  /*19880*/  LDL R2, [R1+0x2c] ;  /* 0x00002c0001027983 */ /* 0x001ea40000100800 */
[----:B--2---:R-:W-:-:S13]  /*19890*/  ISETP.NE.AND P2, PT, R2, 0x3, PT ;  /* 0x000000030200780c */ /* 0x004fda0003f45270 */
[----:B------:R-:W-:Y:S05]  /*198a0*/  @!P2 BRA `(.L_x_771) ;  /* 0x000000000004a947 */ /* 0x000fea0003800000 */
[----:B------:R-:W-:Y:S01]  /*198b0*/  BPT.TRAP 0x1 ;  /* 0x000000040000795c */ /* 0x000fe20000300000 */
.L_x_771:
[----:B------:R0:W-:Y:S01]  /*198c0*/  SYNCS.ARRIVE.TRANS64.A1T0 RZ, [R0+URZ+0x28850], RZ ;  /* 0x028850ff00ff79a7 */ /* 0x0001e2000810003f */
[----:B------:R-:W-:-:S05]  /*198d0*/  VIADD R25, R25, 0x1 ;  /* 0x0000000119197836 */ /* 0x000fca0000000000 */
[----:B------:R-:W-:-:S04]  /*198e0*/  ISETP.NE.AND P0, PT, R25, 0x2, PT ;  /* 0x000000021900780c */ /* 0x000fc80003f05270 */
[----:B------:R-:W-:Y:S02]  /*198f0*/  SEL R3, RZ, 0x1, P0 ;  /* 0x00000001ff037807 */ /* 0x000fe40000000000 */
[----:B------:R-:W-:Y:S02]  /*19900*/  SEL R25, R25, RZ, P0 ;  /* 0x000000ff19197207 */ /* 0x000fe40000000000 */
[----:B0-----:R-:W-:-:S07]  /*19910*/  LOP3.LUT R28, R28, R3, RZ, 0x3c, !PT ;  /* 0x000000031c1c7212 */ /* 0x001fce00078e3cff */
.L_x_728:
[----:B------:R-:W-:Y:S05]  /*19920*/  BSYNC B7 ;  /* 0x0000000000077941 */ /* 0x000fea0003800000 */
.L_x_726:
[----:B------:R-:W-:-:S13]  /*19930*/  LOP3.LUT P0, RZ, R32, 0x8, RZ, 0xc0, !PT ;  /* 0x0000000820ff7812 */ /* 0x000fda000780c0ff */
[----:B------:R-:W-:Y:S05]  /*19940*/  @!P0 BRA `(.L_x_772) ;  /* 0x0000000000248947 */ /* 0x000fea0003800000 */
[----:B------:R-:W-:Y:S05]  /*19950*/  WARPSYNC.ALL ;  /* 0x0000000000007948 */ /* 0x000fea0003800000 */
[----:B------:R-:W1:Y:S08]  /*19960*/  S2UR UR5, SR_CgaCtaId ;  /* 0x00000000000579c3 */ /* 0x000e700000008800 */
[----:B------:R-:W-:Y:S06]  /*19970*/  BAR.SYNC.DEFER_BLOCKING 0x5, 0x180 ;  /* 0x0146000000007b1d */ /* 0x000fec0000010000 */
[----:B------:R-:W-:-:S02]  /*19980*/  UMOV UR4, 0x400 ;  /* 0x0000040000047882 */ /* 0x000fc40000000000 */
[----:B-1----:R-:W-:-:S06]  /*19990*/  ULEA UR4, UR5, UR4, 0x18 ;  /* 0x0000000405047291 */ /* 0x002fcc000f8ec03f */
[----:B0-----:R-:W-:-:S05]  /*199a0*/  MOV R22, UR4 ;  /* 0x0000000400167c02 */ /* 0x001fca0008000f00 */
[----:B------:R2:W3:Y:S01]  /*199b0*/  LDS.128 R16, [R22+0x288d0] ;  /* 0x0288d00016107984 */ /* 0x0004e20000000c00 */
[----:B------:R-:W-:Y:S06]  /*199c0*/  BAR.ARV 0x4, 0x180 ;  /* 0x0106000000007b1d */ /* 0x000fec0000002000 */
[----:B------:R-:W-:Y:S05]  /*199d0*/  BRA `(.L_x_773) ;  /* 0x0000000800407947 */ /* 0x000fea0003800000 */
.L_x_772:
[----:B------:R-:W1:Y:S01]  /*199e0*/  S2R R8, SR_TID.X ;  /* 0x0000000000087919 */ /* 0x000e620000002100 */
[----:B------:R-:W-:Y:S01]  /*199f0*/  UMOV UR4, 0xffffffff ;  /* 0xffffffff00047882 */ /* 0x000fe20000000000 */
[----:B-1----:R-:W-:-:S04]  /*19a00*/  LOP3.LUT R8, R8, 0x1f, RZ, 0xc0, !PT ;  /* 0x0000001f08087812 */ /* 0x002fc800078ec0ff */
[----:B------:R-:W-:Y:S01]  /*19a10*/  ISETP.NE.AND P0, PT, R8, 0x1f, PT ;  /* 0x0000001f0800780c */ /* 0x000fe20003f05270 */
[----:B------:R-:W-:-:S12]  /*19a20*/  BRA.DIV UR4, `(.L_x_774) ;  /* 0x0000005e04787947 */ /* 0x000fd8000b800000 */
[----:B0-----:R-:W-:Y:S01]  /*19a30*/  IMAD.IADD R5, R19, 0x1, R8 ;  /* 0x0000000113057824 */ /* 0x001fe200078e0208 */
[----:B------:R-:W-:-:S04]  /*19a40*/  ULDC UR4, c[0x0][0xc3c] ;  /* 0x00030f0000047ab9 */ /* 0x000fc80000000800 */
[----:B------:R-:W-:-:S13]  /*19a50*/  ISETP.GE.OR P1, PT, R5, UR4, !P0 ;  /* 0x0000000405007c0c */ /* 0x000fda000c726670 */
[----:B------:R-:W0:Y:S02]  /*19a60*/  @!P1 LDC.64 R2, c[0x0][0xc80] ;  /* 0x00032000ff029b82 */ /* 0x000e240000000a00 */
[----:B0-----:R-:W-:-:S06]  /*19a70*/  @!P1 IMAD.WIDE R2, R5, 0x4, R2 ;  /* 0x0000000405029825 */ /* 0x001fcc00078e0202 */
[----:B------:R-:W2:Y:S01]  /*19a80*/  @!P1 LDG.E R2, desc[UR38][R2.64] ;  /* 0x0000002602029981 */ /* 0x000ea2000c1e1900 */
[----:B------:R-:W-:Y:S01]  /*19a90*/  IMAD.MOV.U32 R4, RZ, RZ, RZ ;  /* 0x000000ffff047224 */ /* 0x000fe200078e00ff */
[C---:B------:R-:W-:Y:S02]  /*19aa0*/  ISETP.GE.U32.AND P2, PT, R8.reuse, 0x2, PT ;  /* 0x000000020800780c */ /* 0x040fe40003f46070 */
[C---:B------:R-:W-:Y:S01]  /*19ab0*/  ISETP.GE.U32.AND P3, PT, R8.reuse, 0x4, PT ;  /* 0x000000040800780c */ /* 0x040fe20003f66070 */
[----:B------:R-:W-:Y:S01]  /*19ac0*/  SHFL.IDX PT, R0, R16, 0x1, 0x1f ;  /* 0x00201f0010007f89 */ /* 0x000fe200000e0000 */
[C---:B------:R-:W-:Y:S02]  /*19ad0*/  ISETP.GE.U32.AND P4, PT, R8.reuse, 0x8, PT ;  /* 0x000000080800780c */ /* 0x040fe40003f86070 */
[----:B------:R-:W-:Y:S02]  /*19ae0*/  ISETP.GE.U32.AND P5, PT, R8, 0x10, PT ;  /* 0x000000100800780c */ /* 0x000fe40003fa6070 */
[----:B--2---:R-:W-:-:S02]  /*19af0*/  @!P1 MOV R4, R2 ;  /* 0x0000000200049202 */ /* 0x004fc40000000f00 */
[----:B------:R-:W-:-:S03]  /*19b00*/  ISETP.NE.AND P1, PT, R8, RZ, PT ;  /* 0x000000ff0800720c */ /* 0x000fc60003f25270 */
[----:B------:R-:W0:Y:S02]  /*19b10*/  SHFL.UP PT, R14, R4, 0x1, RZ ;  /* 0x04200000040e7989 */ /* 0x000e2400000e00ff */
[----:B0-----:R-:W-:-:S05]  /*19b20*/  SEL R5, R14, RZ, P1 ;  /* 0x000000ff0e057207 */ /* 0x001fca0000800000 */
[----:B------:R-:W-:Y:S02]  /*19b30*/  IMAD.IADD R6, R4, 0x1, R5 ;  /* 0x0000000104067824 */ /* 0x000fe400078e0205 */
[----:B------:R-:W-:Y:S04]  /*19b40*/  SHFL.IDX PT, R5, R16, RZ, 0x1f ;  /* 0x00001fff10057589 */ /* 0x000fe800000e0000 */
        /* <DEDUP_REMOVED lines=12> */
[----:B------:R0:W1:Y:S02]  /*19c10*/  SHFL.IDX PT, R14, R2, 0x1f, 0x1f ;  /* 0x03e01f00020e7f89 */ /* 0x00006400000e0000 */
.L_x_997:
[----:B------:R-:W-:Y:S02]  /*19c20*/  ULDC UR4, c[0x0][0xc38] ;  /* 0x00030e0000047ab9 */ /* 0x000fe40000000800 */
[----:B------:R-:W-:-:S05]  /*19c30*/  MOV R7, UR4 ;  /* 0x0000000400077c02 */ /* 0x000fca0008000f00 */
[----:B-1----:R-:W-:-:S04]  /*19c40*/  IMAD R3, R14, R7, RZ ;  /* 0x000000070e037224 */ /* 0x002fc800078e02ff */
[----:B------:R-:W-:-:S05]  /*19c50*/  IMAD.IADD R6, R0, 0x1, R3 ;  /* 0x0000000100067824 */ /* 0x000fca00078e0203 */
[----:B------:R-:W-:-:S13]  /*19c60*/  ISETP.GT.AND P6, PT, R6, R5, PT ;  /* 0x000000050600720c */ /* 0x000fda0003fc4270 */
[----:B------:R-:W-:Y:S05]  /*19c70*/  @P6 BRA `(.L_x_775) ;  /* 0x00000000009c6947 */ /* 0x000fea0003800000 */
.L_x_780:
[----:B------:R-:W1:Y:S01]  /*19c80*/  LDC R0, c[0x0][0xc3c] ;  /* 0x00030f00ff007b82 */ /* 0x000e620000000800 */
[----:B------:R-:W-:-:S05]  /*19c90*/  VIADD R19, R19, 0x1f ;  /* 0x0000001f13137836 */ /* 0x000fca0000000000 */
[----:B-1----:R-:W-:-:S13]  /*19ca0*/  ISETP.GE.AND P6, PT, R19, R0, PT ;  /* 0x000000001300720c */ /* 0x002fda0003fc6270 */
[----:B------:R-:W-:Y:S05]  /*19cb0*/  @P6 BRA `(.L_x_776) ;  /* 0x0000000400446947 */ /* 0x000fea0003800000 */
[----:B0-----:R-:W0:Y:S01]  /*19cc0*/  S2R R2, SR_TID.X ;  /* 0x0000000000027919 */ /* 0x001e220000002100 */
[----:B------:R-:W-:Y:S01]  /*19cd0*/  BSSY B0, `(.L_x_777) ;  /* 0x0000009000007945 */ /* 0x000fe20003800000 */
[----:B------:R-:W-:Y:S01]  /*19ce0*/  IMAD.MOV.U32 R4, RZ, RZ, RZ ;  /* 0x000000ffff047224 */ /* 0x000fe200078e00ff */
[----:B0-----:R-:W-:-:S04]  /*19cf0*/  LOP3.LUT R2, R2, 0x1f, RZ, 0xc0, !PT ;  /* 0x0000001f02027812 */ /* 0x001fc800078ec0ff */
[----:B------:R-:W-:-:S04]  /*19d00*/  IADD3 R7, R19, R2, RZ ;  /* 0x0000000213077210 */ /* 0x000fc80007ffe0ff */
[----:B------:R-:W-:-:S13]  /*19d10*/  ISETP.GE.OR P6, PT, R7, R0, !P0 ;  /* 0x000000000700720c */ /* 0x000fda00047c6670 */
[----:B------:R-:W-:Y:S05]  /*19d20*/  @P6 BRA `(.L_x_778) ;  /* 0x00000000000c6947 */ /* 0x000fea0003800000 */
[----:B------:R-:W0:Y:S02]  /*19d30*/  LDC.64 R2, c[0x0][0xc80] ;  /* 0x00032000ff027b82 */ /* 0x000e240000000a00 */
[----:B0-----:R-:W-:-:S05]  /*19d40*/  IMAD.WIDE R2, R7, 0x4, R2 ;  /* 0x0000000407027825 */ /* 0x001fca00078e0202 */
[----:B------:R0:W5:Y:S02]  /*19d50*/  LDG.E R4, desc[UR38][R2.64] ;  /* 0x0000002602047981 */ /* 0x000164000c1e1900 */
.L_x_778:
[----:B------:R-:W-:Y:S05]  /*19d60*/  BSYNC B0 ;  /* 0x0000000000007941 */ /* 0x000fea0003800000 */
.L_x_777:
[----:B------:R-:W-:-:S03]  /*19d70*/  UMOV UR4, 0xffffffff ;  /* 0xffffffff00047882 */ /* 0x000fc60000000000 */
[----:B------:R-:W-:Y:S05]  /*19d80*/  BRA.DIV UR4, `(.L_x_779) ;  /* 0x0000005e04c47947 */ /* 0x000fea000b800000 */
[----:B-----5:R-:W1:Y:S02]  /*19d90*/  SHFL.UP PT, R14, R4, 0x1, RZ ;  /* 0x04200000040e7989 */ /* 0x020e6400000e00ff */
[----:B-1----:R-:W-:-:S05]  /*19da0*/  SEL R13, R14, RZ, P1 ;  /* 0x000000ff0e0d7207 */ /* 0x002fca0000800000 */
[----:B------:R-:W-:-:S05]  /*19db0*/  IMAD.IADD R13, R4, 0x1, R13 ;  /* 0x00000001040d7824 */ /* 0x000fca00078e020d */
[----:B------:R-:W1:Y:S02]  /*19dc0*/  SHFL.UP PT, R14, R13, 0x2, RZ ;  /* 0x044000000d0e7989 */ /* 0x000e6400000e00ff */
[----:B-1----:R-:W-:-:S04]  /*19dd0*/  SEL R0, R14, RZ, P2 ;  /* 0x000000ff0e007207 */ /* 0x002fc80001000000 */
        /* <DEDUP_REMOVED lines=10> */
[----:B------:R0:W1:Y:S02]  /*19e80*/  SHFL.IDX PT, R14, R2, 0x1f, 0x1f ;  /* 0x03e01f00020e7f89 */ /* 0x00006400000e0000 */
.L_x_1005:
[----:B------:R-:W-:Y:S02]  /*19e90*/  ULDC UR4, c[0x0][0xc38] ;  /* 0x00030e0000047ab9 */ /* 0x000fe40000000800 */
[----:B------:R-:W-:-:S04]  /*19ea0*/  IMAD.U32 R7, RZ, RZ, UR4 ;  /* 0x00000004ff077e24 */ /* 0x000fc8000f8e00ff */
[----:B-1----:R-:W-:-:S04]  /*19eb0*/  IMAD R3, R14, R7, RZ ;  /* 0x000000070e037224 */ /* 0x002fc800078e02ff */
[----:B------:R-:W-:-:S05]  /*19ec0*/  IMAD.IADD R6, R3, 0x1, R6 ;  /* 0x0000000103067824 */ /* 0x000fca00078e0206 */
[----:B------:R-:W-:-:S13]  /*19ed0*/  ISETP.GT.AND P6, PT, R6, R5, PT ;  /* 0x000000050600720c */ /* 0x000fda0003fc4270 */
[----:B------:R-:W-:Y:S05]  /*19ee0*/  @!P6 BRA `(.L_x_780) ;  /* 0xfffffffc0064e947 */ /* 0x000fea000383ffff */
.L_x_775:
[----:B------:R-:W-:Y:S01]  /*19ef0*/  IADD3 R6, -R3, R6, RZ ;  /* 0x0000000603067210 */ /* 0x000fe20007ffe1ff */
[----:B------:R-:W-:-:S04]  /*19f00*/  UMOV UR4, 0xffffffff ;  /* 0xffffffff00047882 */ /* 0x000fc80000000000 */
[----:B------:R-:W-:-:S05]  /*19f10*/  IMAD R0, R2, R7, R6 ;  /* 0x0000000702007224 */ /* 0x000fca00078e0206 */
[----:B------:R-:W-:Y:S01]  /*19f20*/  ISETP.GT.AND P6, PT, R0, R5, PT ;  /* 0x000000050000720c */ /* 0x000fe20003fc4270 */
[----:B------:R-:W-:-:S12]  /*19f30*/  BRA.DIV UR4, `(.L_x_781) ;  /* 0x0000006204147947 */ /* 0x000fd8000b800000 */
[----:B------:R-:W-:-:S04]  /*19f40*/  VOTE.ANY R3, PT, !P6 ;  /* 0x0000000000037806 */ /* 0x000fc800070e0100 */
[----:B------:R-:W1:Y:S02]  /*19f50*/  POPC R0, R3 ;  /* 0x0000000300007309 */ /* 0x000e640000000000 */
[----:B-1----:R1:W2:Y:S02]  /*19f60*/  SHFL.IDX PT, R4, R4, R0, 0x1f ;  /* 0x00001f0004047589 */ /* 0x0022a400000e0000 */
.L_x_1009:
[----:B------:R-:W-:Y:S01]  /*19f70*/  ISETP.NE.AND P0, PT, R3, RZ, PT ;  /* 0x000000ff0300720c */ /* 0x000fe20003f05270 */
[----:B------:R-:W-:-:S12]  /*19f80*/  IMAD.MOV.U32 R14, RZ, RZ, RZ ;  /* 0x000000ffff0e7224 */ /* 0x000fd800078e00ff */
[----:B------:R-:W-:Y:S05]  /*19f90*/  @!P0 BRA `(.L_x_782) ;  /* 0x0000000000108947 */ /* 0x000fea0003800000 */
[----:B------:R-:W-:Y:S01]  /*19fa0*/  UMOV UR4, 0xffffffff ;  /* 0xffffffff00047882 */ /* 0x000fe20000000000 */
[----:B------:R-:W-:Y:S02]  /*19fb0*/  VIADD R12, R0, 0xffffffff ;  /* 0xffffffff000c7836 */ /* 0x000fe40000000000 */
[----:B------:R-:W-:Y:S05]  /*19fc0*/  BRA.DIV UR4, `(.L_x_783) ;  /* 0x0000006204387947 */ /* 0x000fea000b800000 */
[----:B------:R3:W4:Y:S02]  /*19fd0*/  SHFL.IDX PT, R14, R2, R12, 0x1f ;  /* 0x00001f0c020e7589 */ /* 0x00072400000e0000 */
.L_x_782:
[----:B--2---:R-:W-:Y:S01]  /*19fe0*/  IABS R8, R4 ;  /* 0x0000000400087213 */ /* 0x004fe20000000000 */
[----:B----4-:R-:W-:Y:S02]  /*19ff0*/  IMAD R16, R14, R7, R6 ;  /* 0x000000070e107224 */ /* 0x010fe400078e0206 */
[----:B------:R-:W-:Y:S01]  /*1a000*/  IMAD.IADD R19, R0, 0x1, R19 ;  /* 0x0000000100137824 */ /* 0x000fe200078e0213 */
[----:B------:R-:W2:Y:S08]  /*1a010*/  I2F.RP R9, R8 ;  /* 0x0000000800097306 */ /* 0x000eb00000209400 */
[----:B--2---:R-:W0:Y:S02]  /*1a020*/  MUFU.RCP R9, R9 ;  /* 0x0000000900097308 */ /* 0x004e240000001000 */
[----:B0--3--:R-:W-:-:S06]  /*1a030*/  IADD3 R2, R9, 0xffffffe, RZ ;  /* 0x0ffffffe09027810 */ /* 0x009fcc0007ffe0ff */
[----:B------:R0:W2:Y:S02]  /*1a040*/  F2I.FTZ.U32.TRUNC.NTZ R3, R2 ;  /* 0x0000000200037305 */ /* 0x0000a4000021f000 */
[----:B0-----:R-:W-:Y:S02]  /*1a050*/  IMAD.MOV.U32 R2, RZ, RZ, RZ ;  /* 0x000000ffff027224 */ /* 0x001fe400078e00ff */
[----:B--2---:R-:W-:-:S04]  /*1a060*/  IMAD.MOV R7, RZ, RZ, -R3 ;  /* 0x000000ffff077224 */ /* 0x004fc800078e0a03 */
[----:B------:R-:W-:-:S04]  /*1a070*/  IMAD R7, R7, R8, RZ ;  /* 0x0000000807077224 */ /* 0x000fc800078e02ff */
[----:B------:R-:W-:Y:S01]  /*1a080*/  IMAD.HI.U32 R3, R3, R7, R2 ;  /* 0x0000000703037227 */ /* 0x000fe200078e0002 */
[----:B------:R-:W-:Y:S02]  /*1a090*/  IADD3 R7, R5, -R16, RZ ;  /* 0x8000001005077210 */ /* 0x000fe40007ffe0ff */
[----:B------:R-:W-:Y:S02]  /*1a0a0*/  IABS R5, R4 ;  /* 0x0000000400057213 */ /* 0x000fe40000000000 */
[----:B------:R-:W-:-:S03]  /*1a0b0*/  IABS R2, R7 ;  /* 0x0000000700027213 */ /* 0x000fc60000000000 */
[----:B------:R-:W-:Y:S02]  /*1a0c0*/  IMAD.MOV R5, RZ, RZ, -R5 ;  /* 0x000000ffff057224 */ /* 0x000fe400078e0a05 */
        /* <DEDUP_REMOVED lines=12> */
[----:B------:R-:W-:Y:S01]  /*1a190*/  IADD3 R17, -R3, RZ, RZ ;  /* 0x000000ff03117210 */ /* 0x000fe20007ffe1ff */
[----:B------:R-:W-:-:S04]  /*1a1a0*/  IMAD.MOV.U32 R18, RZ, RZ, R3 ;  /* 0x000000ffff127224 */ /* 0x000fc800078e0003 */
[----:B------:R-:W-:Y:S01]  /*1a1b0*/  IMAD R17, R4, R17, R7 ;  /* 0x0000001104117224 */ /* 0x000fe200078e0207 */
[----:B------:R-:W-:Y:S06]  /*1a1c0*/  BRA `(.L_x_784) ;  /* 0x00000000001c7947 */ /* 0x000fec0003800000 */
.L_x_776:
[----:B------:R-:W-:Y:S01]  /*1a1d0*/  UMOV UR4, URZ ;  /* 0x0000003f00047c82 */ /* 0x000fe20008000000 */
[----:B------:R-:W-:Y:S01]  /*1a1e0*/  UMOV UR5, URZ ;  /* 0x0000003f00057c82 */ /* 0x000fe20008000000 */
[----:B------:R-:W-:Y:S01]  /*1a1f0*/  ULDC UR6, c[0x0][0xc3c] ;  /* 0x00030f0000067ab9 */ /* 0x000fe20000000800 */
[----:B------:R-:W-:Y:S01]  /*1a200*/  MOV R16, R5 ;  /* 0x0000000500107202 */ /* 0x000fe20000000f00 */
[----:B------:R-:W-:Y:S01]  /*1a210*/  IMAD.U32 R17, RZ, RZ, UR4 ;  /* 0x00000004ff117e24 */ /* 0x000fe2000f8e00ff */
[----:B------:R-:W-:Y:S01]  /*1a220*/  MOV R19, UR6 ;  /* 0x0000000600137c02 */ /* 0x000fe20008000f00 */
[----:B------:R-:W-:-:S07]  /*1a230*/  IMAD.U32 R18, RZ, RZ, UR5 ;  /* 0x00000005ff127e24 */ /* 0x000fce000f8e00ff */
.L_x_784:
[----:B-1----:R-:W1:Y:S01]  /*1a240*/  S2R R0, SR_TID.X ;  /* 0x0000000000007919 */ /* 0x002e620000002100 */
[----:B------:R-:W-:Y:S05]  /*1a250*/  WARPSYNC.ALL ;  /* 0x0000000000007948 */ /* 0x000fea0003800000 */
[----:B------:R-:W-:Y:S01]  /*1a260*/  BAR.SYNC.DEFER_BLOCKING 0x4, 0x180 ;  /* 0x0106000000007b1d */ /* 0x000fe20000010000 */
[----:B-1----:R-:W-:-:S04]  /*1a270*/  LOP3.LUT R0, R0, 0x1f, RZ, 0xc0, !PT ;  /* 0x0000001f00007812 */ /* 0x002fc800078ec0ff */
[----:B------:R-:W-:-:S13]  /*1a280*/  ISETP.NE.AND P0, PT, R0, RZ, PT ;  /* 0x000000ff0000720c */ /* 0x000fda0003f05270 */
[----:B------:R-:W1:Y:S01]  /*1a290*/  @!P0 S2R R3, SR_CgaCtaId ;  /* 0x0000000000038919 */ /* 0x000e620000008800 */
[----:B------:R-:W-:-:S04]  /*1a2a0*/  @!P0 MOV R0, 0x400 ;  /* 0x0000040000008802 */ /* 0x000fc80000000f00 */
[----:B-1----:R-:W-:-:S05]  /*1a2b0*/  @!P0 LEA R22, R3, R0, 0x18 ;  /* 0x0000000003168211 */ /* 0x002fca00078ec0ff */
[----:B------:R1:W-:Y:S01]  /*1a2c0*/  @!P0 STS.128 [R22+0x288d0], R16 ;  /* 0x0288d01016008388 */ /* 0x0003e20000000c00 */
[----:B------:R-:W-:Y:S06]  /*1a2d0*/  BAR.ARV 0x5, 0x180 ;  /* 0x0146000000007b1d */ /* 0x000fec0000002000 */
.L_x_773:
[----:B------:R-:W-:Y:S02]  /*1a2e0*/  ULDC UR4, c[0x0][0xc3c] ;  /* 0x00030f0000047ab9 */ /* 0x000fe40000000800 */
[----:B---3--:R-:W-:-:S13]  /*1a2f0*/  ISETP.GE.AND P0, PT, R19, UR4, PT ;  /* 0x0000000413007c0c */ /* 0x008fda000bf06270 */
[----:B------:R-:W-:Y:S05]  /*1a300*/  @!P0 BRA `(.L_x_785) ;  /* 0xffffffa800048947 */ /* 0x000fea000383ffff */
[----:B------:R-:W-:Y:S05]  /*1a310*/  BSYNC B8 ;  /* 0x0000000000087941 */ /* 0x000fea0003800000 */
.L_x_686:
[----:B------:R-:W3:Y:S01]  /*1a320*/  LDL.LU R0, [R1+0x24] ;  /* 0x0000240001007983 */ /* 0x000ee20000300800 */
[----:B------:R-:W-:Y:S01]  /*1a330*/  BSSY B0, `(.L_x_786) ;  /* 0x000000b000007945 */ /* 0x000fe20003800000 */
[----:B------:R-:W4:Y:S01]  /*1a340*/  S2R R5, SR_CgaCtaId ;  /* 0x0000000000057919 */ /* 0x000f220000008800 */
[----:B---3--:R-:W-:-:S05]  /*1a350*/  VIADD R0, R0, 0x1 ;  /* 0x0000000100007836 */ /* 0x008fca0000000000 */
[----:B01----:R-:W-:-:S04]  /*1a360*/  LEA.HI R2, R0, R0, RZ, 0x1 ;  /* 0x0000000000027211 */ /* 0x003fc800078f08ff */
[----:B------:R-:W-:Y:S02]  /*1a370*/  LOP3.LUT R3, R2, 0xfffffffe, RZ, 0xc0, !PT ;  /* 0xfffffffe02037812 */ /* 0x000fe400078ec0ff */
[----:B------:R-:W-:-:S03]  /*1a380*/  MOV R2, 0x400 ;  /* 0x0000040000027802 */ /* 0x000fc60000000f00 */
[----:B------:R-:W-:Y:S01]  /*1a390*/  IMAD.IADD R0, R0, 0x1, -R3 ;  /* 0x0000000100007824 */ /* 0x000fe200078e0a03 */
[----:B----4-:R-:W-:-:S04]  /*1a3a0*/  LEA R4, R5, R2, 0x18 ;  /* 0x0000000205047211 */ /* 0x010fc800078ec0ff */
[----:B------:R-:W-:-:S04]  /*1a3b0*/  SHF.L.U32 R0, R0, 0x1f, RZ ;  /* 0x0000001f00007819 */ /* 0x000fc800000006ff */
[----:B------:R-:W0:Y:S02]  /*1a3c0*/  SYNCS.PHASECHK.TRANS64.TRYWAIT P0, [R4+URZ+0x28820], R0 ;  /* 0x02882000040075a7 */ /* 0x000e24000800017f */
[----:B0-----:R-:W-:Y:S05]  /*1a3d0*/  @!P0 BRA `(.L_x_787) ;  /* 0x0000005c00588947 */ /* 0x001fea0003800000 */
.L_x_1012:
[----:B------:R-:W-:Y:S05]  /*1a3e0*/  BSYNC B0 ;  /* 0x0000000000007941 */ /* 0x000fea0003800000 */
.L_x_786:
[----:B------:R-:W-:-:S03]  /*1a3f0*/  UMOV UR4, 0xffffffff ;  /* 0xffffffff00047882 */ /* 0x000fc60000000000 */
[----:B------:R-:W-:Y:S05]  /*1a400*/  BRA.DIV UR4, `(.L_x_788) ;  /* 0x0000005e04607947 */ /* 0x000fea000b800000 */
[----:B0-----:R-:W0:Y:S02]  /*1a410*/  S2R R0, SR_TID.X ;  /* 0x0000000000007919 */ /* 0x001e240000002100 */
[----:B0-----:R-:W-:-:S04]  /*1a420*/  SHF.R.U32.HI R0, RZ, 0x5, R0 ;  /* 0x00000005ff007819 */ /* 0x001fc80000011600 */
[----:B------:R-:W-:-:S05]  /*1a430*/  LOP3.LUT R0, R0, 0x3, RZ, 0xc0, !PT ;  /* 0x0000000300007812 */ /* 0x000fca00078ec0ff */
[----:B------:R0:W1:Y:S02]  /*1a440*/  SHFL.IDX PT, R14, R0, RZ, 0x1f ;  /* 0x00001fff000e7589 */ /* 0x00006400000e0000 */
.L_x_1015:
[----:B-1----:R-:W-:-:S13]  /*1a450*/  ISETP.NE.AND P0, PT, R14, RZ, PT ;  /* 0x000000ff0e00720c */ /* 0x002fda0003f05270 */
[----:B------:R-:W-:Y:S05]  /*1a460*/  @P0 BRA `(.L_x_480) ;  /* 0x0000000000880947 */ /* 0x000fea0003800000 */
[----:B------:R-:W-:-:S03]  /*1a470*/  UMOV UR4, 0xffffffff ;  /* 0xffffffff00047882 */ /* 0x000fc60000000000 */
[----:B------:R-:W-:Y:S05]  /*1a480*/  BRA.DIV UR4, `(.L_x_789) ;  /* 0x0000005e04747947 */ /* 0x000fea000b800000 */
[----:B------:R-:W-:-:S13]  /*1a490*/  ELECT P6, URZ, PT ;  /* 0x00000000003f782f */ /* 0x000fda00038c0000 */
.L_x_1018:
[----:B------:R-:W-:Y:S05]  /*1a4a0*/  @!P6 BRA `(.L_x_480) ;  /* 0x000000000078e947 */ /* 0x000fea0003800000 */
[----:B0-----:R-:W3:Y:S02]  /*1a4b0*/  LDL.LU R0, [R1+0xc] ;  /* 0x00000c0001007983 */ /* 0x001ee40000300800 */
[----:B---3--:R-:W-:-:S04]  /*1a4c0*/  LOP3.LUT R0, R0, 0x2, RZ, 0xfc, !PT ;  /* 0x0000000200007812 */ /* 0x008fc800078efcff */
[----:B------:R-:W-:-:S13]  /*1a4d0*/  ISETP.NE.AND P0, PT, R0, 0x3, PT ;  /* 0x000000030000780c */ /* 0x000fda0003f05270 */
[----:B------:R-:W-:Y:S05]  /*1a4e0*/  @!P0 BRA `(.L_x_790) ;  /* 0x0000000000048947 */ /* 0x000fea0003800000 */
[----:B------:R-:W-:Y:S01]  /*1a4f0*/  BPT.TRAP 0x1 ;  /* 0x000000040000795c */ /* 0x000fe20000300000 */
.L_x_790:
[C---:B------:R-:W-:Y:S01]  /*1a500*/  LEA R5, R25.reuse, R4, 0x3 ;  /* 0x0000000419057211 */ /* 0x040fe200078e18ff */
[----:B------:R-:W-:Y:S01]  /*1a510*/  VIADD R25, R25, 0x1 ;  /* 0x0000000119197836 */ /* 0x000fe20000000000 */
[----:B------:R-:W-:-:S04]  /*1a520*/  SHF.L.U32 R0, R28, 0x1f, RZ ;  /* 0x0000001f1c007819 */ /* 0x000fc800000006ff */
[----:B------:R-:W0:Y:S01]  /*1a530*/  SYNCS.PHASECHK.TRANS64.TRYWAIT P1, [R5+URZ+0x28840], R0 ;  /* 0x02884000050075a7 */ /* 0x000e22000802017f */
[----:B------:R-:W-:-:S04]  /*1a540*/  ISETP.NE.AND P2, PT, R25, 0x2, PT ;  /* 0x000000021900780c */ /* 0x000fc80003f45270 */
[----:B------:R-:W-:Y:S01]  /*1a550*/  SEL R3, RZ, 0x1, P2 ;  /* 0x00000001ff037807 */ /* 0x000fe20001000000 */
[----:B0-----:R-:W-:Y:S08]  /*1a560*/  @!P1 BRA `(.L_x_791) ;  /* 0x0000005c005c9947 */ /* 0x001ff00003800000 */
.L_x_1019:
[----:B------:R-:W-:Y:S02]  /*1a570*/  SEL R25, R25, RZ, P2 ;  /* 0x000000ff19197207 */ /* 0x000fe40001000000 */
[----:B------:R-:W-:Y:S01]  /*1a580*/  LOP3.LUT R2, R28, R3, RZ, 0x3c, !PT ;  /* 0x000000031c027212 */ /* 0x000fe200078e3cff */
[----:B------:R-:W-:Y:S06]  /*1a590*/  @!P0 BRA `(.L_x_792) ;  /* 0x0000000000048947 */ /* 0x000fec0003800000 */
[----:B------:R-:W-:Y:S01]  /*1a5a0*/  BPT.TRAP 0x1 ;  /* 0x000000040000795c */ /* 0x000fe20000300000 */
.L_x_792:
[----:B------:R-:W-:Y:S01]  /*1a5b0*/  IMAD R25, R25, 0x8, R4 ;  /* 0x0000000819197824 */ /* 0x000fe200078e0204 */
[----:B------:R-:W-:-:S04]  /*1a5c0*/  SHF.L.U32 R2, R2, 0x1f, RZ ;  /* 0x0000001f02027819 */ /* 0x000fc800000006ff */
[----:B------:R-:W1:Y:S02]  /*1a5d0*/  SYNCS.PHASECHK.TRANS64.TRYWAIT P1, [R25+URZ+0x28840], R2 ;  /* 0x02884002190075a7 */ /* 0x000e64000802017f */
[----:B-1----:R-:W-:Y:S05]  /*1a5e0*/  @!P1 BRA `(.L_x_793) ;  /* 0x0000005c00509947 */ /* 0x002fea0003800000 */
.L_x_1020:
[----:B------:R-:W-:Y:S05]  /*1a5f0*/  @!P0 BRA `(.L_x_794) ;  /* 0x0000000000048947 */ /* 0x000fea0003800000 */
[----:B------:R-:W-:Y:S01]  /*1a600*/  BPT.TRAP 0x1 ;  /* 0x000000040000795c */ /* 0x000fe20000300000 */
.L_x_794:
[----:B------:R-:W3:Y:S02]  /*1a610*/  SYNCS.PHASECHK.TRANS64.TRYWAIT P1, [R5+URZ+0x28860], R0 ;  /* 0x02886000050075a7 */ /* 0x000ee4000802017f */
[----:B---3--:R-:W-:Y:S05]  /*1a620*/  @!P1 BRA `(.L_x_795) ;  /* 0x0000005c00549947 */ /* 0x008fea0003800000 */
.L_x_1021:
[----:B------:R-:W-:Y:S05]  /*1a630*/  @!P0 BRA `(.L_x_796) ;  /* 0x0000000000048947 */ /* 0x000fea0003800000 */
[----:B------:R-:W-:Y:S01]  /*1a640*/  BPT.TRAP 0x1 ;  /* 0x000000040000795c */ /* 0x000fe20000300000 */
.L_x_796:
[----:B----4-:R4:W0:Y:S02]  /*1a650*/  SYNCS.PHASECHK.TRANS64.TRYWAIT P0, [R25+URZ+0x28860], R2 ;  /* 0x02886002190075a7 */ /* 0x010824000800017f */
[----:B0-----:R-:W-:Y:S05]  /*1a660*/  @!P0 NANOSLEEP.SYNCS 0x989680 ;  /* 0x009896800000895d */ /* 0x001fea0003900000 */
[----:B------:R-:W0:Y:S02]  /*1a670*/  @!P0 SYNCS.PHASECHK.TRANS64 P0, [R25+URZ+0x28860], R2 ;  /* 0x02886002190085a7 */ /* 0x000e24000800007f */
[----:B0-----:R-:W-:Y:S05]  /*1a680*/  @!P0 BRA `(.L_x_796) ;  /* 0xfffffffc00f08947 */ /* 0x001fea000383ffff */
.L_x_480:
[----:B------:R-:W-:Y:S05]  /*1a690*/  BSYNC B9 ;  /* 0x0000000000097941 */ /* 0x000fea0003800000 */
.L_x_477:
[----:B------:R-:W-:Y:S05]  /*1a6a0*/  EXIT ;  /* 0x000000000000794d */ /* 0x000fea0003800000 */
.L_x_502:
[----:B0-----:R0:W1:Y:S02]  /*1a6b0*/  SYNCS.PHASECHK.TRANS64.TRYWAIT P6, [R92+URZ+0x28890], R103 ;  /* 0x028890675c0075a7 */ /* 0x00106400080c017f */
[----:B-1----:R-:W-:Y:S05]  /*1a6c0*/  @!P6 NANOSLEEP.SYNCS 0x989680 ;  /* 0x009896800000e95d */ /* 0x002fea0003900000 */
[----:B------:R-:W1:Y:S02]  /*1a6d0*/  @!P6 SYNCS.PHASECHK.TRANS64 P6, [R92+URZ+0x28890], R103 ;  /* 0x028890675c00e5a7 */ /* 0x000e6400080c007f */
[----:B-1----:R-:W-:Y:S05]  /*1a6e0*/  @!P6 BRA `(.L_x_502) ;  /* 0xfffffffc00f0e947 */ /* 0x002fea000383ffff */
[----:B------:R-:W-:Y:S05]  /*1a6f0*/  BRA `(.L_x_797) ;  /* 0xfffffe88000c7947 */ /* 0x000fea000383ffff */
.L_x_503:
        /* <DEDUP_REMOVED lines=8> */
.L_x_799:
[----:B------:R-:W-:Y:S05]  /*1a780*/  BSYNC B1 ;  /* 0x0000000000017941 */ /* 0x000fea0003800000 */
.L_x_798:
[----:B------:R-:W-:Y:S01]  /*1a790*/  IMAD.MOV.U32 R13, RZ, RZ, R109 ;  /* 0x000000ffff0d7224 */ /* 0x000fe200078e006d */
[----:B------:R-:W-:Y:S01]  /*1a7a0*/  MOV R12, RZ ;  /* 0x000000ff000c7202 */ /* 0x000fe20000000f00 */
[----:B------:R-:W-:Y:S02]  /*1a7b0*/  IMAD.MOV.U32 R11, RZ, RZ, 0x181f ;  /* 0x0000181fff0b7424 */ /* 0x000fe400078e00ff */
[----:B------:R-:W-:Y:S02]  /*1a7c0*/  IMAD.MOV.U32 R15, RZ, RZ, -0x1 ;  /* 0xffffffffff0f7424 */ /* 0x000fe400078e00ff */
[----:B------:R-:W-:-:S07]  /*1a7d0*/  IMAD.MOV.U32 R79, RZ, RZ, R14 ;  /* 0x000000ffff4f7224 */ /* 0x000fce00078e000e */
[----:B------:R-:W-:Y:S05]  /*1a7e0*/  WARPSYNC.COLLECTIVE R15, `(.L_x_800) ;  /* 0x000000000f087348 */ /* 0x000fea0003c00000 */
[----:B------:R0:W1:Y:S02]  /*1a7f0*/  SHFL.IDX P6, R14, R13, R12, R11 ;  /* 0x0000000c0d0e7389 */ /* 0x00006400000c000b */
[----:B01----:R-:W-:Y:S01]  /*1a800*/  ENDCOLLECTIVE ;  /* 0x000000000000791b */ /* 0x003fe20003800000 */
.L_x_800:
[----:B------:R-:W-:Y:S01]  /*1a810*/  MOV R105, R14 ;  /* 0x0000000e00697202 */ /* 0x000fe20000000f00 */
[----:B------:R-:W-:Y:S06]  /*1a820*/  BRA `(.L_x_801) ;  /* 0xfffffe8400d47947 */ /* 0x000fec000383ffff */
.L_x_512:
[----:B------:R-:W-:Y:S01]  /*1a830*/  BSSY B1, `(.L_x_802) ;  /* 0x0000008000017945 */ /* 0x000fe20003800000 */
[----:B0---4-:R-:W-:Y:S01]  /*1a840*/  IMAD.MOV.U32 R13, RZ, RZ, R108 ;  /* 0x000000ffff0d7224 */ /* 0x011fe200078e006c */
[----:B------:R-:W-:Y:S01]  /*1a850*/  MOV R11, 0x181f ;  /* 0x0000181f000b7802 */ /* 0x000fe20000000f00 */
[----:B------:R-:W-:Y:S02]  /*1a860*/  IMAD.MOV.U32 R12, RZ, RZ, 0x1 ;  /* 0x00000001ff0c7424 */ /* 0x000fe400078e00ff */
[----:B------:R-:W-:-:S07]  /*1a870*/  IMAD.MOV.U32 R15, RZ, RZ, -0x1 ;  /* 0xffffffffff0f7424 */ /* 0x000fce00078e00ff */
[----:B-123--:R-:W-:Y:S05]  /*1a880*/  WARPSYNC.COLLECTIVE R15, `(.L_x_803) ;  /* 0x000000000f087348 */ /* 0x00efea0003c00000 */
[----:B------:R0:W4:Y:S02]  /*1a890*/  SHFL.IDX P6, R14, R13, R12, R11 ;  /* 0x0000000c0d0e7389 */ /* 0x00012400000c000b */
[----:B01234-:R-:W-:Y:S01]  /*1a8a0*/  ENDCOLLECTIVE ;  /* 0x000000000000791b */ /* 0x01ffe20003800000 */
.L_x_803:
[----:B------:R-:W-:Y:S05]  /*1a8b0*/  BSYNC B1 ;  /* 0x0000000000017941 */ /* 0x000fea0003800000 */
.L_x_802:
[----:B------:R-:W-:Y:S01]  /*1a8c0*/  MOV R13, R109 ;  /* 0x0000006d000d7202 */ /* 0x000fe20000000f00 */
[----:B------:R-:W-:Y:S01]  /*1a8d0*/  IMAD.MOV.U32 R12, RZ, RZ, 0x1 ;  /* 0x00000001ff0c7424 */ /* 0x000fe200078e00ff */
[----:B------:R-:W-:Y:S01]  /*1a8e0*/  MOV R15, 0xffffffff ;  /* 0xffffffff000f7802 */ /* 0x000fe20000000f00 */
[----:B------:R-:W-:Y:S02]  /*1a8f0*/  IMAD.MOV.U32 R11, RZ, RZ, 0x181f ;  /* 0x0000181fff0b7424 */ /* 0x000fe400078e00ff */
[----:B------:R-:W-:-:S07]  /*1a900*/  IMAD.MOV.U32 R71, RZ, RZ, R14 ;  /* 0x000000ffff477224 */ /* 0x000fce00078e000e */
[----:B------:R-:W-:Y:S05]  /*1a910*/  WARPSYNC.COLLECTIVE R15, `(.L_x_804) ;  /* 0x000000000f087348 */ /* 0x000fea0003c00000 */
[----:B------:R0:W1:Y:S02]  /*1a920*/  SHFL.IDX P6, R14, R13, R12, R11 ;  /* 0x0000000c0d0e7389 */ /* 0x00006400000c000b */
[----:B01----:R-:W-:Y:S01]  /*1a930*/  ENDCOLLECTIVE ;  /* 0x000000000000791b */ /* 0x003fe20003800000 */
.L_x_804:
[----:B------:R-:W-:Y:S01]  /*1a940*/  IMAD.MOV.U32 R73, RZ, RZ, R14 ;  /* 0x000000ffff497224 */ /* 0x000fe200078e000e */
[----:B------:R-:W-:Y:S06]  /*1a950*/  BRA `(.L_x_805) ;  /* 0xfffffe8c00387947 */ /* 0x000fec000383ffff */
.L_x_521:
        /* <DEDUP_REMOVED lines=8> */
.L_x_807:
[----:B------:R-:W-:Y:S05]  /*1a9e0*/  BSYNC B1 ;  /* 0x0000000000017941 */ /* 0x000fea0003800000 */
.L_x_806:
[----:B------:R-:W-:Y:S01]  /*1a9f0*/  IMAD.MOV.U32 R13, RZ, RZ, R109 ;  /* 0x000000ffff0d7224 */ /* 0x000fe200078e006d */
[----:B------:R-:W-:Y:S01]  /*1aa00*/  MOV R11, 0x181f ;  /* 0x0000181f000b7802 */ /* 0x000fe20000000f00 */
[----:B------:R-:W-:Y:S01]  /*1aa10*/  IMAD.MOV.U32 R12, RZ, RZ, 0x2 ;  /* 0x00000002ff0c7424 */ /* 0x000fe200078e00ff */
[----:B------:R-:W-:Y:S01]  /*1aa20*/  MOV R63, R14 ;  /* 0x0000000e003f7202 */ /* 0x000fe20000000f00 */
[----:B------:R-:W-:-:S07]  /*1aa30*/  IMAD.MOV.U32 R15, RZ, RZ, -0x1 ;  /* 0xffffffffff0f7424 */ /* 0x000fce00078e00ff */
[----:B------:R-:W-:Y:S05]  /*1aa40*/  WARPSYNC.COLLECTIVE R15, `(.L_x_808) ;  /* 0x000000000f087348 */ /* 0x000fea0003c00000 */
[----:B------:R0:W1:Y:S02]  /*1aa50*/  SHFL.IDX P6, R14, R13, R12, R11 ;  /* 0x0000000c0d0e7389 */ /* 0x00006400000c000b */
[----:B01----:R-:W-:Y:S01]  /*1aa60*/  ENDCOLLECTIVE ;  /* 0x000000000000791b */ /* 0x003fe20003800000 */
.L_x_808:
[----:B------:R-:W-:Y:S01]  /*1aa70*/  IMAD.MOV.U32 R65, RZ, RZ, R14 ;  /* 0x000000ffff417224 */ /* 0x000fe200078e000e */
[----:B------:R-:W-:Y:S06]  /*1aa80*/  BRA `(.L_x_809) ;  /* 0xfffffe90009c7947 */ /* 0x000fec000383ffff */
.L_x_530:
[----:B------:R-:W-:Y:S01]  /*1aa90*/  BSSY B1, `(.L_x_810) ;  /* 0x0000008000017945 */ /* 0x000fe20003800000 */
[----:B0---4-:R-:W-:Y:S01]  /*1aaa0*/  MOV R13, R108 ;  /* 0x0000006c000d7202 */ /* 0x011fe20000000f00 */
[----:B------:R-:W-:Y:S01]  /*1aab0*/  IMAD.MOV.U32 R12, RZ, RZ, 0x3 ;  /* 0x00000003ff0c7424 */ /* 0x000fe200078e00ff */
[----:B------:R-:W-:Y:S01]  /*1aac0*/  MOV R15, 0xffffffff ;  /* 0xffffffff000f7802 */ /* 0x000fe20000000f00 */
[----:B------:R-:W-:-:S07]  /*1aad0*/  IMAD.MOV.U32 R11, RZ, RZ, 0x181f ;  /* 0x0000181fff0b7424 */ /* 0x000fce00078e00ff */
[----:B-123--:R-:W-:Y:S05]  /*1aae0*/  WARPSYNC.COLLECTIVE R15, `(.L_x_811) ;  /* 0x000000000f087348 */ /* 0x00efea0003c00000 */
[----:B------:R0:W4:Y:S02]  /*1aaf0*/  SHFL.IDX P6, R14, R13, R12, R11 ;  /* 0x0000000c0d0e7389 */ /* 0x00012400000c000b */
[----:B01234-:R-:W-:Y:S01]  /*1ab00*/  ENDCOLLECTIVE ;  /* 0x000000000000791b */ /* 0x01ffe20003800000 */
.L_x_811:
[----:B------:R-:W-:Y:S05]  /*1ab10*/  BSYNC B1 ;  /* 0x0000000000017941 */ /* 0x000fea0003800000 */
.L_x_810:
[----:B------:R-:W-:Y:S01]  /*1ab20*/  IMAD.MOV.U32 R13, RZ, RZ, R109 ;  /* 0x000000ffff0d7224 */ /* 0x000fe200078e006d */
[----:B------:R-:W-:Y:S01]  /*1ab30*/  MOV R12, 0x3 ;  /* 0x00000003000c7802 */ /* 0x000fe20000000f00 */
[----:B------:R-:W-:Y:S02]  /*1ab40*/  IMAD.MOV.U32 R11, RZ, RZ, 0x181f ;  /* 0x0000181fff0b7424 */ /* 0x000fe400078e00ff */
[----:B------:R-:W-:Y:S02]  /*1ab50*/  IMAD.MOV.U32 R15, RZ, RZ, -0x1 ;  /* 0xffffffffff0f7424 */ /* 0x000fe400078e00ff */
[----:B------:R-:W-:-:S07]  /*1ab60*/  IMAD.MOV.U32 R55, RZ, RZ, R14 ;  /* 0x000000ffff377224 */ /* 0x000fce00078e000e */
[----:B------:R-:W-:Y:S05]  /*1ab70*/  WARPSYNC.COLLECTIVE R15, `(.L_x_812) ;  /* 0x000000000f087348 */ /* 0x000fea0003c00000 */
[----:B------:R0:W1:Y:S02]  /*1ab80*/  SHFL.IDX P6, R14, R13, R12, R11 ;  /* 0x0000000c0d0e7389 */ /* 0x00006400000c000b */
[----:B01----:R-:W-:Y:S01]  /*1ab90*/  ENDCOLLECTIVE ;  /* 0x000000000000791b */ /* 0x003fe20003800000 */
.L_x_812:
[----:B------:R-:W-:Y:S01]  /*1aba0*/  MOV R109, R14 ;  /* 0x0000000e006d7202 */ /* 0x000fe20000000f00 */
[----:B------:R-:W-:Y:S06]  /*1abb0*/  BRA `(.L_x_813) ;  /* 0xfffffe9400fc7947 */ /* 0x000fec000383ffff */
.L_x_542:
[----:B-1----:R1:W2:Y:S02]  /*1abc0*/  SYNCS.PHASECHK.TRANS64.TRYWAIT P4, [R92+URZ+0x28890], R103 ;  /* 0x028890675c0075a7 */ /* 0x0022a4000808017f */
[----:B--2---:R-:W-:Y:S05]  /*1abd0*/  @!P4 NANOSLEEP.SYNCS 0x989680 ;  /* 0x009896800000c95d */ /* 0x004fea0003900000 */
[----:B------:R-:W2:Y:S02]  /*1abe0*/  @!P4 SYNCS.PHASECHK.TRANS64 P4, [R92+URZ+0x28890], R103 ;  /* 0x028890675c00c5a7 */ /* 0x000ea4000808007f */
[----:B--2---:R-:W-:Y:S05]  /*1abf0*/  @!P4 BRA `(.L_x_542) ;  /* 0xfffffffc00f0c947 */ /* 0x004fea000383ffff */
[----:B------:R-:W-:Y:S05]  /*1ac00*/  BRA `(.L_x_814) ;  /* 0xfffffea400cc7947 */ /* 0x000fea000383ffff */
.L_x_543:
[----:B------:R-:W-:Y:S01]  /*1ac10*/  BSSY B1, `(.L_x_815) ;  /* 0x0000008000017945 */ /* 0x000fe20003800000 */
[----:B------:R-:W-:Y:S01]  /*1ac20*/  IMAD.MOV.U32 R13, RZ, RZ, R108 ;  /* 0x000000ffff0d7224 */ /* 0x000fe200078e006c */
[----:B------:R-:W-:Y:S01]  /*1ac30*/  MOV R11, 0x181f ;  /* 0x0000181f000b7802 */ /* 0x000fe20000000f00 */
[----:B------:R-:W-:Y:S02]  /*1ac40*/  IMAD.MOV.U32 R12, RZ, RZ, RZ ;  /* 0x000000ffff0c7224 */ /* 0x000fe400078e00ff */
[----:B------:R-:W-:-:S07]  /*1ac50*/  IMAD.MOV.U32 R15, RZ, RZ, -0x1 ;  /* 0xffffffffff0f7424 */ /* 0x000fce00078e00ff */
[----:B-1----:R-:W-:Y:S05]  /*1ac60*/  WARPSYNC.COLLECTIVE R15, `(.L_x_816) ;  /* 0x000000000f087348 */ /* 0x002fea0003c00000 */
[----:B------:R0:W2:Y:S02]  /*1ac70*/  SHFL.IDX P6, R14, R13, R12, R11 ;  /* 0x0000000c0d0e7389 */ /* 0x0000a400000c000b */
[----:B012---:R-:W-:Y:S01]  /*1ac80*/  ENDCOLLECTIVE ;  /* 0x000000000000791b */ /* 0x007fe20003800000 */
.L_x_816:
[----:B------:R-:W-:Y:S05]  /*1ac90*/  BSYNC B1 ;  /* 0x0000000000017941 */ /* 0x000fea0003800000 */
.L_x_815:
[----:B------:R-:W-:Y:S01]  /*1aca0*/  MOV R13, R109 ;  /* 0x0000006d000d7202 */ /* 0x000fe20000000f00 */
[----:B------:R-:W-:Y:S01]  /*1acb0*/  IMAD.MOV.U32 R12, RZ, RZ, RZ ;  /* 0x000000ffff0c7224 */ /* 0x000fe200078e00ff */
[----:B------:R-:W-:Y:S01]  /*1acc0*/  MOV R15, 0xffffffff ;  /* 0xffffffff000f7802 */ /* 0x000fe20000000f00 */
[----:B------:R-:W-:Y:S02]  /*1acd0*/  IMAD.MOV.U32 R11, RZ, RZ, 0x181f ;  /* 0x0000181fff0b7424 */ /* 0x000fe400078e00ff */
[----:B------:R-:W-:-:S07]  /*1ace0*/  IMAD.MOV.U32 R107, RZ, RZ, R14 ;  /* 0x000000ffff6b7224 */ /* 0x000fce00078e000e */
[----:B------:R-:W-:Y:S05]  /*1acf0*/  WARPSYNC.COLLECTIVE R15, `(.L_x_817) ;  /* 0x000000000f087348 */ /* 0x000fea0003c00000 */
[----:B------:R0:W1:Y:S02]  /*1ad00*/  SHFL.IDX P6, R14, R13, R12, R11 ;  /* 0x0000000c0d0e7389 */ /* 0x00006400000c000b */
[----:B01----:R-:W-:Y:S01]  /*1ad10*/  ENDCOLLECTIVE ;  /* 0x000000000000791b */ /* 0x003fe20003800000 */
.L_x_817:
[----:B------:R-:W-:Y:S01]  /*1ad20*/  IMAD.MOV.U32 R106, RZ, RZ, R14 ;  /* 0x000000ffff6a7224 */ /* 0x000fe200078e000e */
[----:B------:R-:W-:Y:S06]  /*1ad30*/  BRA `(.L_x_818) ;  /* 0xfffffea400987947 */ /* 0x000fec000383ffff */
.L_x_548:
[----:B------:R-:W-:Y:S01]  /*1ad40*/  BSSY B1, `(.L_x_819) ;  /* 0x0000008000017945 */ /* 0x000fe20003800000 */
[----:B----4-:R-:W-:Y:S01]  /*1ad50*/  IMAD.MOV.U32 R13, RZ, RZ, R108 ;  /* 0x000000ffff0d7224 */ /* 0x010fe200078e006c */
[----:B------:R-:W-:Y:S01]  /*1ad60*/  MOV R12, 0x1 ;  /* 0x00000001000c7802 */ /* 0x000fe20000000f00 */
[----:B------:R-:W-:Y:S02]  /*1ad70*/  IMAD.MOV.U32 R11, RZ, RZ, 0x181f ;  /* 0x0000181fff0b7424 */ /* 0x000fe400078e00ff */
[----:B------:R-:W-:-:S07]  /*1ad80*/  IMAD.MOV.U32 R15, RZ, RZ, -0x1 ;  /* 0xffffffffff0f7424 */ /* 0x000fce00078e00ff */
[----:B0123--:R-:W-:Y:S05]  /*1ad90*/  WARPSYNC.COLLECTIVE R15, `(.L_x_820) ;  /* 0x000000000f087348 */ /* 0x00ffea0003c00000 */
[----:B------:R4:W0:Y:S02]  /*1ada0*/  SHFL.IDX P6, R14, R13, R12, R11 ;  /* 0x0000000c0d0e7389 */ /* 0x00082400000c000b */
[----:B01234-:R-:W-:Y:S01]  /*1adb0*/  ENDCOLLECTIVE ;  /* 0x000000000000791b */ /* 0x01ffe20003800000 */
.L_x_820:
[----:B------:R-:W-:Y:S05]  /*1adc0*/  BSYNC B1 ;  /* 0x0000000000017941 */ /* 0x000fea0003800000 */
.L_x_819:
        /* <DEDUP_REMOVED lines=8> */
.L_x_821:
[----:B------:R-:W-:Y:S01]  /*1ae50*/  IMAD.MOV.U32 R50, RZ, RZ, R14 ;  /* 0x000000ffff327224 */ /* 0x000fe200078e000e */
[----:B------:R-:W-:Y:S06]  /*1ae60*/  BRA `(.L_x_822) ;  /* 0xfffffeac00347947 */ /* 0x000fec000383ffff */
.L_x_553:
        /* <DEDUP_REMOVED lines=8> */
.L_x_824:
[----:B------:R-:W-:Y:S05]  /*1aef0*/  BSYNC B1 ;  /* 0x0000000000017941 */ /* 0x000fea0003800000 */
.L_x_823:
        /* <DEDUP_REMOVED lines=8> */
.L_x_825:
[----:B------:R-:W-:Y:S01]  /*1af80*/  MOV R50, R14 ;  /* 0x0000000e00327202 */ /* 0x000fe20000000f00 */
[----:B------:R-:W-:Y:S06]  /*1af90*/  BRA `(.L_x_826) ;  /* 0xfffffeb000d07947 */ /* 0x000fec000383ffff */
.L_x_558:
        /* <DEDUP_REMOVED lines=8> */
.L_x_828:
[----:B------:R-:W-:Y:S05]  /*1b020*/  BSYNC B1 ;  /* 0x0000000000017941 */ /* 0x000fea0003800000 */
.L_x_827:
        /* <DEDUP_REMOVED lines=8> */
.L_x_829:
[----:B------:R-:W-:Y:S01]  /*1b0b0*/  IMAD.MOV.U32 R50, RZ, RZ, R14 ;  /* 0x000000ffff327224 */ /* 0x000fe200078e000e */
[----:B------:R-:W-:Y:S06]  /*1b0c0*/  BRA `(.L_x_830) ;  /* 0xfffffeb8006c7947 */ /* 0x000fec000383ffff */
.L_x_563:
[----:B0-----:R0:W1:Y:S02]  /*1b0d0*/  SYNCS.PHASECHK.TRANS64.TRYWAIT P3, [R92+URZ+0x28890], R103 ;  /* 0x028890675c0075a7 */ /* 0x001064000806017f */
[----:B-1----:R-:W-:Y:S05]  /*1b0e0*/  @!P3 NANOSLEEP.SYNCS 0x989680 ;  /* 0x009896800000b95d */ /* 0x002fea0003900000 */
[----:B------:R-:W1:Y:S02]  /*1b0f0*/  @!P3 SYNCS.PHASECHK.TRANS64 P3, [R92+URZ+0x28890], R103 ;  /* 0x028890675c00b5a7 */ /* 0x000e64000806007f */
[----:B-1----:R-:W-:Y:S05]  /*1b100*/  @!P3 BRA `(.L_x_563) ;  /* 0xfffffffc00f0b947 */ /* 0x002fea000383ffff */
[----:B------:R-:W-:Y:S05]  /*1b110*/  BRA `(.L_x_831) ;  /* 0xfffffec000547947 */ /* 0x000fea000383ffff */
.L_x_564:
[----:B------:R-:W-:Y:S01]  /*1b120*/  BSSY B1, `(.L_x_832) ;  /* 0x0000008000017945 */ /* 0x000fe20003800000 */
[----:B------:R-:W-:Y:S01]  /*1b130*/  IMAD.MOV.U32 R13, RZ, RZ, R46 ;  /* 0x000000ffff0d7224 */ /* 0x000fe200078e002e */
[----:B------:R-:W-:Y:S01]  /*1b140*/  MOV R12, RZ ;  /* 0x000000ff000c7202 */ /* 0x000fe20000000f00 */
[----:B------:R-:W-:Y:S02]  /*1b150*/  IMAD.MOV.U32 R11, RZ, RZ, 0x181f ;  /* 0x0000181fff0b7424 */ /* 0x000fe400078e00ff */
[----:B------:R-:W-:-:S07]  /*1b160*/  IMAD.MOV.U32 R15, RZ, RZ, -0x1 ;  /* 0xffffffffff0f7424 */ /* 0x000fce00078e00ff */
[----:B0-----:R-:W-:Y:S05]  /*1b170*/  WARPSYNC.COLLECTIVE R15, `(.L_x_833) ;  /* 0x000000000f087348 */ /* 0x001fea0003c00000 */
[----:B------:R1:W2:Y:S02]  /*1b180*/  SHFL.IDX P6, R14, R13, R12, R11 ;  /* 0x0000000c0d0e7389 */ /* 0x0002a400000c000b */
[----:B012---:R-:W-:Y:S01]  /*1b190*/  ENDCOLLECTIVE ;  /* 0x000000000000791b */ /* 0x007fe20003800000 */
.L_x_833:
[----:B------:R-:W-:Y:S05]  /*1b1a0*/  BSYNC B1 ;  /* 0x0000000000017941 */ /* 0x000fea0003800000 */
.L_x_832:
[----:B------:R-:W-:Y:S01]  /*1b1b0*/  IMAD.MOV.U32 R13, RZ, RZ, R44 ;  /* 0x000000ffff0d7224 */ /* 0x000fe200078e002c */
[----:B------:R-:W-:Y:S01]  /*1b1c0*/  MOV R11, 0x181f ;  /* 0x0000181f000b7802 */ /* 0x000fe20000000f00 */
[----:B------:R-:W-:Y:S01]  /*1b1d0*/  IMAD.MOV.U32 R12, RZ, RZ, RZ ;  /* 0x000000ffff0c7224 */ /* 0x000fe200078e00ff */
[----:B------:R-:W-:Y:S01]  /*1b1e0*/  MOV R45, R14 ;  /* 0x0000000e002d7202 */ /* 0x000fe20000000f00 */
[----:B------:R-:W-:-:S07]  /*1b1f0*/  IMAD.MOV.U32 R15, RZ, RZ, -0x1 ;  /* 0xffffffffff0f7424 */ /* 0x000fce00078e00ff */
[----:B------:R-:W-:Y:S05]  /*1b200*/  WARPSYNC.COLLECTIVE R15, `(.L_x_834) ;  /* 0x000000000f087348 */ /* 0x000fea0003c00000 */
[----:B------:R0:W1:Y:S02]  /*1b210*/  SHFL.IDX P6, R14, R13, R12, R11 ;  /* 0x0000000c0d0e7389 */ /* 0x00006400000c000b */
[----:B01----:R-:W-:Y:S01]  /*1b220*/  ENDCOLLECTIVE ;  /* 0x000000000000791b */ /* 0x003fe20003800000 */
.L_x_834:
[----:B------:R-:W-:Y:S05]  /*1b230*/  BRA `(.L_x_835) ;  /* 0xfffffec0007c7947 */ /* 0x000fea000383ffff */
.L_x_567:
[----:B------:R-:W-:Y:S01]  /*1b240*/  BSSY B1, `(.L_x_836) ;  /* 0x0000008000017945 */ /* 0x000fe20003800000 */
[----:B----4-:R-:W-:Y:S01]  /*1b250*/  IMAD.MOV.U32 R13, RZ, RZ, R46 ;  /* 0x000000ffff0d7224 */ /* 0x010fe200078e002e */
[----:B------:R-:W-:Y:S01]  /*1b260*/  MOV R12, 0x1 ;  /* 0x00000001000c7802 */ /* 0x000fe20000000f00 */
[----:B------:R-:W-:Y:S02]  /*1b270*/  IMAD.MOV.U32 R11, RZ, RZ, 0x181f ;  /* 0x0000181fff0b7424 */ /* 0x000fe400078e00ff */
[----:B------:R-:W-:-:S07]  /*1b280*/  IMAD.MOV.U32 R15, RZ, RZ, -0x1 ;  /* 0xffffffffff0f7424 */ /* 0x000fce00078e00ff */
[----:B0123--:R-:W-:Y:S05]  /*1b290*/  WARPSYNC.COLLECTIVE R15, `(.L_x_837) ;  /* 0x000000000f087348 */ /* 0x00ffea0003c00000 */
[----:B---3--:R3:W4:Y:S02]  /*1b2a0*/  SHFL.IDX P6, R14, R13, R12, R11 ;  /* 0x0000000c0d0e7389 */ /* 0x00872400000c000b */
[----:B01234-:R-:W-:Y:S01]  /*1b2b0*/  ENDCOLLECTIVE ;  /* 0x000000000000791b */ /* 0x01ffe20003800000 */
.L_x_837:
[----:B------:R-:W-:Y:S05]  /*1b2c0*/  BSYNC B1 ;  /* 0x0000000000017941 */ /* 0x000fea0003800000 */
.L_x_836:
        /* <DEDUP_REMOVED lines=8> */
.L_x_838:
[----:B------:R-:W-:Y:S05]  /*1b350*/  BRA `(.L_x_839) ;  /* 0xfffffec0007c7947 */ /* 0x000fea000383ffff */
.L_x_570:
        /* <DEDUP_REMOVED lines=8> */
.L_x_841:
[----:B------:R-:W-:Y:S05]  /*1b3e0*/  BSYNC B1 ;  /* 0x0000000000017941 */ /* 0x000fea0003800000 */
.L_x_840:
        /* <DEDUP_REMOVED lines=8> */
.L_x_842:
[----:B------:R-:W-:Y:S05]  /*1b470*/  BRA `(.L_x_843) ;  /* 0xfffffec000807947 */ /* 0x000fea000383ffff */
.L_x_573:
[----:B------:R-:W-:Y:S01]  /*1b480*/  BSSY B1, `(.L_x_844) ;  /* 0x0000008000017945 */ /* 0x000fe20003800000 */
[----:B0-----:R-:W-:Y:S01]  /*1b490*/  IMAD.MOV.U32 R13, RZ, RZ, R46 ;  /* 0x000000ffff0d7224 */ /* 0x001fe200078e002e */
[----:B------:R-:W-:Y:S01]  /*1b4a0*/  MOV R12, 0x3 ;  /* 0x00000003000c7802 */ /* 0x000fe20000000f00 */
[----:B------:R-:W-:Y:S02]  /*1b4b0*/  IMAD.MOV.U32 R11, RZ, RZ, 0x181f ;  /* 0x0000181fff0b7424 */ /* 0x000fe400078e00ff */
[----:B------:R-:W-:-:S07]  /*1b4c0*/  IMAD.MOV.U32 R15, RZ, RZ, -0x1 ;  /* 0xffffffffff0f7424 */ /* 0x000fce00078e00ff */
[----:B-1234-:R-:W-:Y:S05]  /*1b4d0*/  WARPSYNC.COLLECTIVE R15, `(.L_x_845) ;  /* 0x000000000f087348 */ /* 0x01efea0003c00000 */
[----:B----4-:R0:W4:Y:S02]  /*1b4e0*/  SHFL.IDX P6, R14, R13, R12, R11 ;  /* 0x0000000c0d0e7389 */ /* 0x01012400000c000b */
[----:B01234-:R-:W-:Y:S01]  /*1b4f0*/  ENDCOLLECTIVE ;  /* 0x000000000000791b */ /* 0x01ffe20003800000 */
.L_x_845:
[----:B------:R-:W-:Y:S05]  /*1b500*/  BSYNC B1 ;  /* 0x0000000000017941 */ /* 0x000fea0003800000 */
.L_x_844:
        /* <DEDUP_REMOVED lines=8> */
.L_x_846:
[----:B------:R-:W-:Y:S05]  /*1b590*/  BRA `(.L_x_847) ;  /* 0xfffffec000847947 */ /* 0x000fea000383ffff */
.L_x_577:
[----:B------:R0:W0:Y:S02]  /*1b5a0*/  SYNCS.PHASECHK.TRANS64.TRYWAIT P4, [R92+URZ+0x288b0], R103 ;  /* 0x0288b0675c0075a7 */ /* 0x000024000808017f */
[----:B0-----:R-:W-:Y:S05]  /*1b5b0*/  @!P4 NANOSLEEP.SYNCS 0x989680 ;  /* 0x009896800000c95d */ /* 0x001fea0003900000 */
[----:B------:R-:W0:Y:S02]  /*1b5c0*/  @!P4 SYNCS.PHASECHK.TRANS64 P4, [R92+URZ+0x288b0], R103 ;  /* 0x0288b0675c00c5a7 */ /* 0x000e24000808007f */
[----:B0-----:R-:W-:Y:S05]  /*1b5d0*/  @!P4 BRA `(.L_x_577) ;  /* 0xfffffffc00f0c947 */ /* 0x001fea000383ffff */
[----:B------:R-:W-:Y:S05]  /*1b5e0*/  BRA `(.L_x_848) ;  /* 0xfffffec400007947 */ /* 0x000fea000383ffff */
.L_x_589:
[----:B------:R-:W-:Y:S01]  /*1b5f0*/  BSSY B0, `(.L_x_849) ;  /* 0x0000008000007945 */ /* 0x000fe20003800000 */
[----:B---3--:R-:W-:Y:S01]  /*1b600*/  IMAD.MOV.U32 R13, RZ, RZ, R221 ;  /* 0x000000ffff0d7224 */ /* 0x008fe200078e00dd */
[----:B------:R-:W-:Y:S01]  /*1b610*/  MOV R12, RZ ;  /* 0x000000ff000c7202 */ /* 0x000fe20000000f00 */
[----:B------:R-:W-:Y:S02]  /*1b620*/  IMAD.MOV.U32 R11, RZ, RZ, 0x1f ;  /* 0x0000001fff0b7424 */ /* 0x000fe400078e00ff */
[----:B------:R-:W-:-:S07]  /*1b630*/  IMAD.MOV.U32 R15, RZ, RZ, -0x1 ;  /* 0xffffffffff0f7424 */ /* 0x000fce00078e00ff */
[----:B-----5:R-:W-:Y:S05]  /*1b640*/  WARPSYNC.COLLECTIVE R15, `(.L_x_850) ;  /* 0x000000000f087348 */ /* 0x020fea0003c00000 */
[----:B------:R0:W1:Y:S02]  /*1b650*/  SHFL.IDX P6, R14, R13, R12, R11 ;  /* 0x0000000c0d0e7389 */ /* 0x00006400000c000b */
[----:B01---5:R-:W-:Y:S01]  /*1b660*/  ENDCOLLECTIVE ;  /* 0x000000000000791b */ /* 0x023fe20003800000 */
.L_x_850:
[----:B------:R-:W-:Y:S05]  /*1b670*/  BSYNC B0 ;  /* 0x0000000000007941 */ /* 0x000fea0003800000 */
.L_x_849:
[----:B------:R-:W-:Y:S01]  /*1b680*/  MOV R194, R14 ;  /* 0x0000000e00c27202 */ /* 0x000fe20000000f00 */
[----:B------:R-:W-:Y:S06]  /*1b690*/  BRA `(.L_x_851) ;  /* 0xfffffecc00307947 */ /* 0x000fec000383ffff */
.L_x_599:
[----:B------:R-:W-:Y:S01]  /*1b6a0*/  BSSY B1, `(.L_x_852) ;  /* 0x0000008000017945 */ /* 0x000fe20003800000 */
[----:B---3--:R-:W-:Y:S01]  /*1b6b0*/  IMAD.MOV.U32 R13, RZ, RZ, R25 ;  /* 0x000000ffff0d7224 */ /* 0x008fe200078e0019 */
[----:B------:R-:W-:Y:S01]  /*1b6c0*/  MOV R11, 0x181f ;  /* 0x0000181f000b7802 */ /* 0x000fe20000000f00 */
[----:B------:R-:W-:Y:S02]  /*1b6d0*/  IMAD.MOV.U32 R12, RZ, RZ, RZ ;  /* 0x000000ffff0c7224 */ /* 0x000fe400078e00ff */
[----:B------:R-:W-:-:S07]  /*1b6e0*/  IMAD.MOV.U32 R15, RZ, RZ, -0x1 ;  /* 0xffffffffff0f7424 */ /* 0x000fce00078e00ff */
[----:B0-----:R-:W-:Y:S05]  /*1b6f0*/  WARPSYNC.COLLECTIVE R15, `(.L_x_853) ;  /* 0x000000000f087348 */ /* 0x001fea0003c00000 */
[----:B------:R1:W2:Y:S02]  /*1b700*/  SHFL.IDX P6, R14, R13, R12, R11 ;  /* 0x0000000c0d0e7389 */ /* 0x0002a400000c000b */
[----:B012---:R-:W-:Y:S01]  /*1b710*/  ENDCOLLECTIVE ;  /* 0x000000000000791b */ /* 0x007fe20003800000 */
.L_x_853:
[----:B------:R-:W-:Y:S05]  /*1b720*/  BSYNC B1 ;  /* 0x0000000000017941 */ /* 0x000fea0003800000 */
.L_x_852:
        /* <DEDUP_REMOVED lines=8> */
.L_x_854:
[----:B------:R-:W-:Y:S02]  /*1b7b0*/  IMAD.MOV.U32 R13, RZ, RZ, R28 ;  /* 0x000000ffff0d7224 */ /* 0x000fe400078e001c */
[----:B------:R-:W-:-:S07]  /*1b7c0*/  IMAD.MOV.U32 R3, RZ, RZ, R14 ;  /* 0x000000ffff037224 */ /* 0x000fce00078e000e */
[----:B------:R-:W-:Y:S05]  /*1b7d0*/  WARPSYNC.COLLECTIVE R15, `(.L_x_855) ;  /* 0x000000000f087348 */ /* 0x000fea0003c00000 */
[----:B------:R0:W1:Y:S02]  /*1b7e0*/  SHFL.IDX P6, R14, R13, R12, R11 ;  /* 0x0000000c0d0e7389 */ /* 0x00006400000c000b */
[----:B01----:R-:W-:Y:S01]  /*1b7f0*/  ENDCOLLECTIVE ;  /* 0x000000000000791b */ /* 0x003fe20003800000 */
.L_x_855:
[----:B------:R-:W-:Y:S01]  /*1b800*/  IMAD.MOV.U32 R13, RZ, RZ, R27 ;  /* 0x000000ffff0d7224 */ /* 0x000fe200078e001b */
[----:B------:R-:W-:-:S07]  /*1b810*/  MOV R4, R14 ;  /* 0x0000000e00047202 */ /* 0x000fce0000000f00 */
[----:B------:R-:W-:Y:S05]  /*1b820*/  WARPSYNC.COLLECTIVE R15, `(.L_x_856) ;  /* 0x000000000f087348 */ /* 0x000fea0003c00000 */
[----:B------:R0:W1:Y:S02]  /*1b830*/  SHFL.IDX P6, R14, R13, R12, R11 ;  /* 0x0000000c0d0e7389 */ /* 0x00006400000c000b */
[----:B01----:R-:W-:Y:S01]  /*1b840*/  ENDCOLLECTIVE ;  /* 0x000000000000791b */ /* 0x003fe20003800000 */
.L_x_856:
[----:B------:R-:W-:Y:S05]  /*1b850*/  BRA `(.L_x_857) ;  /* 0xfffffed000247947 */ /* 0x000fea000383ffff */
.L_x_603:
[----:B0-----:R0:W1:Y:S02]  /*1b860*/  SYNCS.PHASECHK.TRANS64.TRYWAIT P0, [R156+URZ+0x28800], R5 ;  /* 0x028800059c0075a7 */ /* 0x001064000800017f */
[----:B-1----:R-:W-:Y:S05]  /*1b870*/  @!P0 NANOSLEEP.SYNCS 0x989680 ;  /* 0x009896800000895d */ /* 0x002fea0003900000 */
[----:B------:R-:W1:Y:S02]  /*1b880*/  @!P0 SYNCS.PHASECHK.TRANS64 P0, [R156+URZ+0x28800], R5 ;  /* 0x028800059c0085a7 */ /* 0x000e64000800007f */
[----:B-1----:R-:W-:Y:S05]  /*1b890*/  @!P0 BRA `(.L_x_603) ;  /* 0xfffffffc00f08947 */ /* 0x002fea000383ffff */
[----:B------:R-:W-:Y:S05]  /*1b8a0*/  BRA `(.L_x_858) ;  /* 0xfffffed400107947 */ /* 0x000fea000383ffff */
.L_x_619:
[----:B------:R-:W-:Y:S01]  /*1b8b0*/  BSSY B1, `(.L_x_859) ;  /* 0x0000008000017945 */ /* 0x000fe20003800000 */
[----:B---3--:R-:W-:Y:S01]  /*1b8c0*/  IMAD.MOV.U32 R13, RZ, RZ, R25 ;  /* 0x000000ffff0d7224 */ /* 0x008fe200078e0019 */
[----:B------:R-:W-:Y:S01]  /*1b8d0*/  MOV R12, RZ ;  /* 0x000000ff000c7202 */ /* 0x000fe20000000f00 */
[----:B------:R-:W-:Y:S02]  /*1b8e0*/  IMAD.MOV.U32 R11, RZ, RZ, 0x181f ;  /* 0x0000181fff0b7424 */ /* 0x000fe400078e00ff */
[----:B------:R-:W-:-:S07]  /*1b8f0*/  IMAD.MOV.U32 R15, RZ, RZ, -0x1 ;  /* 0xffffffffff0f7424 */ /* 0x000fce00078e00ff */
[----:B0-----:R-:W-:Y:S05]  /*1b900*/  WARPSYNC.COLLECTIVE R15, `(.L_x_860) ;  /* 0x000000000f087348 */ /* 0x001fea0003c00000 */
[----:B------:R1:W2:Y:S02]  /*1b910*/  SHFL.IDX P6, R14, R13, R12, R11 ;  /* 0x0000000c0d0e7389 */ /* 0x0002a400000c000b */
[----:B012---:R-:W-:Y:S01]  /*1b920*/  ENDCOLLECTIVE ;  /* 0x000000000000791b */ /* 0x007fe20003800000 */
.L_x_860:
[----:B------:R-:W-:Y:S05]  /*1b930*/  BSYNC B1 ;  /* 0x0000000000017941 */ /* 0x000fea0003800000 */
.L_x_859:
        /* <DEDUP_REMOVED lines=8> */
.L_x_861:
[----:B------:R-:W-:Y:S01]  /*1b9c0*/  MOV R13, R28 ;  /* 0x0000001c000d7202 */ /* 0x000fe20000000f00 */
[----:B------:R-:W-:-:S07]  /*1b9d0*/  IMAD.MOV.U32 R3, RZ, RZ, R14 ;  /* 0x000000ffff037224 */ /* 0x000fce00078e000e */
[----:B------:R-:W-:Y:S05]  /*1b9e0*/  WARPSYNC.COLLECTIVE R15, `(.L_x_862) ;  /* 0x000000000f087348 */ /* 0x000fea0003c00000 */
[----:B------:R0:W1:Y:S02]  /*1b9f0*/  SHFL.IDX P6, R14, R13, R12, R11 ;  /* 0x0000000c0d0e7389 */ /* 0x00006400000c000b */
[----:B01----:R-:W-:Y:S01]  /*1ba00*/  ENDCOLLECTIVE ;  /* 0x000000000000791b */ /* 0x003fe20003800000 */
.L_x_862:
[----:B------:R-:W-:Y:S02]  /*1ba10*/  IMAD.MOV.U32 R13, RZ, RZ, R27 ;  /* 0x000000ffff0d7224 */ /* 0x000fe400078e001b */
[----:B------:R-:W-:-:S07]  /*1ba20*/  IMAD.MOV.U32 R20, RZ, RZ, R14 ;  /* 0x000000ffff147224 */ /* 0x000fce00078e000e */
[----:B------:R-:W-:Y:S05]  /*1ba30*/  WARPSYNC.COLLECTIVE R15, `(.L_x_863) ;  /* 0x000000000f087348 */ /* 0x000fea0003c00000 */
[----:B------:R0:W1:Y:S02]  /*1ba40*/  SHFL.IDX P6, R14, R13, R12, R11 ;  /* 0x0000000c0d0e7389 */ /* 0x00006400000c000b */
[----:B01----:R-:W-:Y:S01]  /*1ba50*/  ENDCOLLECTIVE ;  /* 0x000000000000791b */ /* 0x003fe20003800000 */
.L_x_863:
[----:B------:R-:W-:Y:S05]  /*1ba60*/  BRA `(.L_x_864) ;  /* 0xfffffee800287947 */ /* 0x000fea000383ffff */
.L_x_623:
[----:B0-----:R0:W1:Y:S02]  /*1ba70*/  SYNCS.PHASECHK.TRANS64.TRYWAIT P4, [R156+URZ+0x28800], R25 ;  /* 0x028800199c0075a7 */ /* 0x001064000808017f */
[----:B-1----:R-:W-:Y:S05]  /*1ba80*/  @!P4 NANOSLEEP.SYNCS 0x989680 ;  /* 0x009896800000c95d */ /* 0x002fea0003900000 */
[----:B------:R-:W1:Y:S02]  /*1ba90*/  @!P4 SYNCS.PHASECHK.TRANS64 P4, [R156+URZ+0x28800], R25 ;  /* 0x028800199c00c5a7 */ /* 0x000e64000808007f */
[----:B-1----:R-:W-:Y:S05]  /*1baa0*/  @!P4 BRA `(.L_x_623) ;  /* 0xfffffffc00f0c947 */ /* 0x002fea000383ffff */
[----:B------:R-:W-:Y:S05]  /*1bab0*/  BRA `(.L_x_865) ;  /* 0xfffffeec00087947 */ /* 0x000fea000383ffff */
.L_x_633:
[----:B--2---:R2:W4:Y:S02]  /*1bac0*/  SYNCS.PHASECHK.TRANS64.TRYWAIT P1, [R3+URZ+0x28830], R0 ;  /* 0x02883000030075a7 */ /* 0x004524000802017f */
[----:B----4-:R-:W-:Y:S05]  /*1bad0*/  @!P1 NANOSLEEP.SYNCS 0x989680 ;  /* 0x009896800000995d */ /* 0x010fea0003900000 */
[----:B------:R-:W4:Y:S02]  /*1bae0*/  @!P1 SYNCS.PHASECHK.TRANS64 P1, [R3+URZ+0x28830], R0 ;  /* 0x02883000030095a7 */ /* 0x000f24000802007f */
[----:B----4-:R-:W-:Y:S05]  /*1baf0*/  @!P1 BRA `(.L_x_633) ;  /* 0xfffffffc00f09947 */ /* 0x010fea000383ffff */
[----:B------:R-:W-:Y:S05]  /*1bb00*/  BRA `(.L_x_632) ;  /* 0xffffff0000e07947 */ /* 0x000fea000383ffff */
.L_x_640:
[----:B-1----:R1:W2:Y:S02]  /*1bb10*/  SYNCS.PHASECHK.TRANS64.TRYWAIT P2, [R5+URZ+0x28830], R6 ;  /* 0x02883006050075a7 */ /* 0x0022a4000804017f */
[----:B--2---:R-:W-:Y:S05]  /*1bb20*/  @!P2 NANOSLEEP.SYNCS 0x989680 ;  /* 0x009896800000a95d */ /* 0x004fea0003900000 */
[----:B------:R-:W2:Y:S02]  /*1bb30*/  @!P2 SYNCS.PHASECHK.TRANS64 P2, [R5+URZ+0x28830], R6 ;  /* 0x028830060500a5a7 */ /* 0x000ea4000804007f */
[----:B--2---:R-:W-:Y:S05]  /*1bb40*/  @!P2 BRA `(.L_x_640) ;  /* 0xfffffffc00f0a947 */ /* 0x004fea000383ffff */
[----:B------:R-:W-:Y:S05]  /*1bb50*/  BRA `(.L_x_639) ;  /* 0xffffff3000407947 */ /* 0x000fea000383ffff */
.L_x_644:
[----:B-1----:R1:W2:Y:S02]  /*1bb60*/  SYNCS.PHASECHK.TRANS64.TRYWAIT P1, [R5+URZ+0x28850], R4 ;  /* 0x02885004050075a7 */ /* 0x0022a4000802017f */
[----:B--2---:R-:W-:Y:S05]  /*1bb70*/  @!P1 NANOSLEEP.SYNCS 0x989680 ;  /* 0x009896800000995d */ /* 0x004fea0003900000 */
[----:B------:R-:W2:Y:S02]  /*1bb80*/  @!P1 SYNCS.PHASECHK.TRANS64 P1, [R5+URZ+0x28850], R4 ;  /* 0x02885004050095a7 */ /* 0x000ea4000802007f */
[----:B--2---:R-:W-:Y:S05]  /*1bb90*/  @!P1 BRA `(.L_x_644) ;  /* 0xfffffffc00f09947 */ /* 0x004fea000383ffff */
[----:B------:R-:W-:Y:S05]  /*1bba0*/  BRA `(.L_x_641) ;  /* 0xffffff34004c7947 */ /* 0x000fea000383ffff */
.L_x_651:
[----:B-1----:R1:W2:Y:S02]  /*1bbb0*/  SYNCS.PHASECHK.TRANS64.TRYWAIT P1, [R11+URZ+0x28850], R0 ;  /* 0x028850000b0075a7 */ /* 0x0022a4000802017f */
[----:B--2---:R-:W-:Y:S05]  /*1bbc0*/  @!P1 NANOSLEEP.SYNCS 0x989680 ;  /* 0x009896800000995d */ /* 0x004fea0003900000 */
[----:B------:R-:W2:Y:S02]  /*1bbd0*/  @!P1 SYNCS.PHASECHK.TRANS64 P1, [R11+URZ+0x28850], R0 ;  /* 0x028850000b0095a7 */ /* 0x000ea4000802007f */
[----:B--2---:R-:W-:Y:S05]  /*1bbe0*/  @!P1 BRA `(.L_x_651) ;  /* 0xfffffffc00f09947 */ /* 0x004fea000383ffff */
[----:B------:R-:W-:Y:S05]  /*1bbf0*/  BRA `(.L_x_650) ;  /* 0xffffff58008c7947 */ /* 0x000fea000383ffff */
.L_x_666:
[----:B------:R-:W-:Y:S01]  /*1bc00*/  MOV R13, R4 ;  /* 0x00000004000d7202 */ /* 0x000fe20000000f00 */
[----:B------:R-:W-:Y:S01]  /*1bc10*/  IMAD.MOV.U32 R12, RZ, RZ, RZ ;  /* 0x000000ffff0c7224 */ /* 0x000fe200078e00ff */
[----:B------:R-:W-:Y:S01]  /*1bc20*/  MOV R15, 0xffffffff ;  /* 0xffffffff000f7802 */ /* 0x000fe20000000f00 */
[----:B------:R-:W-:-:S07]  /*1bc30*/  IMAD.MOV.U32 R11, RZ, RZ, 0x181f ;  /* 0x0000181fff0b7424 */ /* 0x000fce00078e00ff */
[----:B-1----:R-:W-:Y:S05]  /*1bc40*/  WARPSYNC.COLLECTIVE R15, `(.L_x_866) ;  /* 0x000000000f087348 */ /* 0x002fea0003c00000 */
[----:B------:R0:W2:Y:S02]  /*1bc50*/  SHFL.IDX P6, R14, R13, R12, R11 ;  /* 0x0000000c0d0e7389 */ /* 0x0000a400000c000b */
[----:B012---:R-:W-:Y:S01]  /*1bc60*/  ENDCOLLECTIVE ;  /* 0x000000000000791b */ /* 0x007fe20003800000 */
.L_x_866:
[----:B------:R-:W-:Y:S02]  /*1bc70*/  IMAD.MOV.U32 R13, RZ, RZ, R0 ;  /* 0x000000ffff0d7224 */ /* 0x000fe400078e0000 */
[----:B------:R-:W-:-:S07]  /*1bc80*/  IMAD.MOV.U32 R3, RZ, RZ, R14 ;  /* 0x000000ffff037224 */ /* 0x000fce00078e000e */
[----:B------:R-:W-:Y:S05]  /*1bc90*/  WARPSYNC.COLLECTIVE R15, `(.L_x_867) ;  /* 0x000000000f087348 */ /* 0x000fea0003c00000 */
[----:B------:R0:W1:Y:S02]  /*1bca0*/  SHFL.IDX P6, R14, R13, R12, R11 ;  /* 0x0000000c0d0e7389 */ /* 0x00006400000c000b */
[----:B01----:R-:W-:Y:S01]  /*1bcb0*/  ENDCOLLECTIVE ;  /* 0x000000000000791b */ /* 0x003fe20003800000 */
.L_x_867:
[----:B------:R-:W-:Y:S05]  /*1bcc0*/  BRA `(.L_x_868) ;  /* 0xffffff7c00c07947 */ /* 0x000fea000383ffff */
.L_x_669:
[----:B------:R-:W-:Y:S01]  /*1bcd0*/  BSSY B1, `(.L_x_869) ;  /* 0x0000008000017945 */ /* 0x000fe20003800000 */
[----:B------:R-:W-:Y:S01]  /*1bce0*/  MOV R13, R4 ;  /* 0x00000004000d7202 */ /* 0x000fe20000000f00 */
[----:B------:R-:W-:Y:S01]  /*1bcf0*/  IMAD.MOV.U32 R12, RZ, RZ, 0x1 ;  /* 0x00000001ff0c7424 */ /* 0x000fe200078e00ff */
[----:B----4-:R-:W-:Y:S01]  /*1bd00*/  MOV R15, 0xffffffff ;  /* 0xffffffff000f7802 */ /* 0x010fe20000000f00 */
[----:B------:R-:W-:-:S07]  /*1bd10*/  IMAD.MOV.U32 R11, RZ, RZ, 0x181f ;  /* 0x0000181fff0b7424 */ /* 0x000fce00078e00ff */
[----:B0123--:R-:W-:Y:S05]  /*1bd20*/  WARPSYNC.COLLECTIVE R15, `(.L_x_870) ;  /* 0x000000000f087348 */ /* 0x00ffea0003c00000 */
[----:B---3--:R3:W4:Y:S02]  /*1bd30*/  SHFL.IDX P6, R14, R13, R12, R11 ;  /* 0x0000000c0d0e7389 */ /* 0x00872400000c000b */
[----:B01234-:R-:W-:Y:S01]  /*1bd40*/  ENDCOLLECTIVE ;  /* 0x000000000000791b */ /* 0x01ffe20003800000 */
.L_x_870:
[----:B------:R-:W-:Y:S05]  /*1bd50*/  BSYNC B1 ;  /* 0x0000000000017941 */ /* 0x000fea0003800000 */
.L_x_869:
        /* <DEDUP_REMOVED lines=8> */
.L_x_871:
[----:B------:R-:W-:Y:S05]  /*1bde0*/  BRA `(.L_x_872) ;  /* 0xffffff7c00c07947 */ /* 0x000fea000383ffff */
.L_x_672:
        /* <DEDUP_REMOVED lines=8> */
.L_x_874:
[----:B------:R-:W-:Y:S05]  /*1be70*/  BSYNC B1 ;  /* 0x0000000000017941 */ /* 0x000fea0003800000 */
.L_x_873:
        /* <DEDUP_REMOVED lines=8> */
.L_x_875:
[----:B------:R-:W-:Y:S05]  /*1bf00*/  BRA `(.L_x_876) ;  /* 0xffffff7c00c07947 */ /* 0x000fea000383ffff */
.L_x_675:
[----:B------:R-:W-:Y:S01]  /*1bf10*/  BSSY B1, `(.L_x_877) ;  /* 0x0000008000017945 */ /* 0x000fe20003800000 */
[----:B------:R-:W-:Y:S01]  /*1bf20*/  MOV R13, R4 ;  /* 0x00000004000d7202 */ /* 0x000fe20000000f00 */
[----:B------:R-:W-:Y:S01]  /*1bf30*/  IMAD.MOV.U32 R12, RZ, RZ, 0x3 ;  /* 0x00000003ff0c7424 */ /* 0x000fe200078e00ff */
[----:B0-----:R-:W-:Y:S01]  /*1bf40*/  MOV R15, 0xffffffff ;  /* 0xffffffff000f7802 */ /* 0x001fe20000000f00 */
[----:B------:R-:W-:-:S07]  /*1bf50*/  IMAD.MOV.U32 R11, RZ, RZ, 0x181f ;  /* 0x0000181fff0b7424 */ /* 0x000fce00078e00ff */
[----:B-1234-:R-:W-:Y:S05]  /*1bf60*/  WARPSYNC.COLLECTIVE R15, `(.L_x_878) ;  /* 0x000000000f087348 */ /* 0x01efea0003c00000 */
[----:B----4-:R0:W4:Y:S02]  /*1bf70*/  SHFL.IDX P6, R14, R13, R12, R11 ;  /* 0x0000000c0d0e7389 */ /* 0x01012400000c000b */
[----:B01234-:R-:W-:Y:S01]  /*1bf80*/  ENDCOLLECTIVE ;  /* 0x000000000000791b */ /* 0x01ffe20003800000 */
.L_x_878:
[----:B------:R-:W-:Y:S05]  /*1bf90*/  BSYNC B1 ;  /* 0x0000000000017941 */ /* 0x000fea0003800000 */
.L_x_877:
        /* <DEDUP_REMOVED lines=8> */
.L_x_879:
[----:B------:R-:W-:Y:S05]  /*1c020*/  BRA `(.L_x_880) ;  /* 0xffffff7c00c07947 */ /* 0x000fea000383ffff */
.L_x_692:
[----:B------:R-:W0:Y:S01]  /*1c030*/  S2R R9, SR_TID.X ;  /* 0x0000000000097919 */ /* 0x000e220000002100 */
[----:B------:R-:W-:Y:S01]  /*1c040*/  BSSY B1, `(.L_x_881) ;  /* 0x000000a000017945 */ /* 0x000fe20003800000 */
[----:B------:R-:W-:Y:S01]  /*1c050*/  IMAD.MOV.U32 R12, RZ, RZ, RZ ;  /* 0x000000ffff0c7224 */ /* 0x000fe200078e00ff */
[----:B------:R-:W-:Y:S01]  /*1c060*/  MOV R15, 0xffffffff ;  /* 0xffffffff000f7802 */ /* 0x000fe20000000f00 */
[----:B------:R-:W-:Y:S01]  /*1c070*/  IMAD.MOV.U32 R11, RZ, RZ, 0x1f ;  /* 0x0000001fff0b7424 */ /* 0x000fe200078e00ff */
[----:B0-----:R-:W-:-:S04]  /*1c080*/  SHF.R.U32.HI R9, RZ, 0x5, R9 ;  /* 0x00000005ff097819 */ /* 0x001fc80000011609 */
[----:B------:R-:W-:-:S04]  /*1c090*/  LOP3.LUT R9, R9, 0x3, RZ, 0xc0, !PT ;  /* 0x0000000309097812 */ /* 0x000fc800078ec0ff */
[----:B------:R-:W-:-:S07]  /*1c0a0*/  MOV R13, R9 ;  /* 0x00000009000d7202 */ /* 0x000fce0000000f00 */
[----:B------:R-:W-:Y:S05]  /*1c0b0*/  WARPSYNC.COLLECTIVE R15, `(.L_x_882) ;  /* 0x000000000f087348 */ /* 0x000fea0003c00000 */
[----:B------:R0:W1:Y:S02]  /*1c0c0*/  SHFL.IDX P6, R14, R13, R12, R11 ;  /* 0x0000000c0d0e7389 */ /* 0x00006400000c000b */
[----:B01----:R-:W-:Y:S01]  /*1c0d0*/  ENDCOLLECTIVE ;  /* 0x000000000000791b */ /* 0x003fe20003800000 */
.L_x_882:
[----:B------:R-:W-:Y:S05]  /*1c0e0*/  BSYNC B1 ;  /* 0x0000000000017941 */ /* 0x000fea0003800000 */
.L_x_881:
[----:B------:R-:W-:Y:S05]  /*1c0f0*/  BRA `(.L_x_883) ;  /* 0xffffff90002c7947 */ /* 0x000fea000383ffff */
.L_x_694:
[----:B------:R-:W-:Y:S01]  /*1c100*/  BSSY B1, `(.L_x_884) ;  /* 0x0000006000017945 */ /* 0x000fe20003800000 */
[----:B------:R-:W-:-:S07]  /*1c110*/  IMAD.MOV.U32 R15, RZ, RZ, -0x1 ;  /* 0xffffffffff0f7424 */ /* 0x000fce00078e00ff */
[----:B0-----:R-:W-:Y:S05]  /*1c120*/  WARPSYNC.COLLECTIVE R15, `(.L_x_885) ;  /* 0x000000000f0c7348 */ /* 0x001fea0003c00000 */
[----:B------:R-:W-:Y:S02]  /*1c130*/  ELECT P6, UR62, PT ;  /* 0x00000000003e782f */ /* 0x000fe400038c0000 */
[----:B------:R-:W-:Y:S01]  /*1c140*/  MOV R14, UR62 ;  /* 0x0000003e000e7c02 */ /* 0x000fe20008000f00 */
[----:B0-----:R-:W-:Y:S10]  /*1c150*/  ENDCOLLECTIVE ;  /* 0x000000000000791b */ /* 0x001ff40003800000 */
.L_x_885:
[----:B------:R-:W-:Y:S05]  /*1c160*/  BSYNC B1 ;  /* 0x0000000000017941 */ /* 0x000fea0003800000 */
.L_x_884:
[----:B------:R-:W-:Y:S05]  /*1c170*/  BRA `(.L_x_693) ;  /* 0xffffff9000247947 */ /* 0x000fea000383ffff */
.L_x_696:
[----:B0-----:R0:W1:Y:S02]  /*1c180*/  SYNCS.PHASECHK.TRANS64.TRYWAIT P0, [R22+URZ+0x28820], R5 ;  /* 0x02882005160075a7 */ /* 0x001064000800017f */
[----:B-1----:R-:W-:Y:S05]  /*1c190*/  @!P0 NANOSLEEP.SYNCS 0x989680 ;  /* 0x009896800000895d */ /* 0x002fea0003900000 */
[----:B------:R-:W1:Y:S02]  /*1c1a0*/  @!P0 SYNCS.PHASECHK.TRANS64 P0, [R22+URZ+0x28820], R5 ;  /* 0x02882005160085a7 */ /* 0x000e64000800007f */
[----:B-1----:R-:W-:Y:S05]  /*1c1b0*/  @!P0 BRA `(.L_x_696) ;  /* 0xfffffffc00f08947 */ /* 0x002fea000383ffff */
[----:B------:R-:W-:Y:S05]  /*1c1c0*/  BRA `(.L_x_886) ;  /* 0xffffff9000347947 */ /* 0x000fea000383ffff */
.L_x_700:
[----:B0-----:R0:W1:Y:S02]  /*1c1d0*/  SYNCS.PHASECHK.TRANS64.TRYWAIT P0, [R5+URZ+0x288a0], R6 ;  /* 0x0288a006050075a7 */ /* 0x001064000800017f */
[----:B-1----:R-:W-:Y:S05]  /*1c1e0*/  @!P0 NANOSLEEP.SYNCS 0x989680 ;  /* 0x009896800000895d */ /* 0x002fea0003900000 */
[----:B------:R-:W1:Y:S02]  /*1c1f0*/  @!P0 SYNCS.PHASECHK.TRANS64 P0, [R5+URZ+0x288a0], R6 ;  /* 0x0288a006050085a7 */ /* 0x000e64000800007f */
[----:B-1----:R-:W-:Y:S05]  /*1c200*/  @!P0 BRA `(.L_x_700) ;  /* 0xfffffffc00f08947 */ /* 0x002fea000383ffff */
[----:B------:R-:W-:Y:S05]  /*1c210*/  BRA `(.L_x_887) ;  /* 0xffffff90004c7947 */ /* 0x000fea000383ffff */
.L_x_706:
[----:B-1----:R1:W2:Y:S02]  /*1c220*/  SYNCS.PHASECHK.TRANS64.TRYWAIT P0, [R5+URZ+0x288c0], R6 ;  /* 0x0288c006050075a7 */ /* 0x0022a4000800017f */
[----:B--2---:R-:W-:Y:S05]  /*1c230*/  @!P0 NANOSLEEP.SYNCS 0x989680 ;  /* 0x009896800000895d */ /* 0x004fea0003900000 */
[----:B------:R-:W2:Y:S02]  /*1c240*/  @!P0 SYNCS.PHASECHK.TRANS64 P0, [R5+URZ+0x288c0], R6 ;  /* 0x0288c006050085a7 */ /* 0x000ea4000800007f */
[----:B--2---:R-:W-:Y:S05]  /*1c250*/  @!P0 BRA `(.L_x_706) ;  /* 0xfffffffc00f08947 */ /* 0x004fea000383ffff */
[----:B------:R-:W-:Y:S05]  /*1c260*/  BRA `(.L_x_888) ;  /* 0xffffff94000c7947 */ /* 0x000fea000383ffff */
.L_x_714:
[----:B-1----:R1:W2:Y:S02]  /*1c270*/  SYNCS.PHASECHK.TRANS64.TRYWAIT P1, [R8+URZ+0x288a0], R7 ;  /* 0x0288a007080075a7 */ /* 0x0022a4000802017f */
[----:B--2---:R-:W-:Y:S05]  /*1c280*/  @!P1 NANOSLEEP.SYNCS 0x989680 ;  /* 0x009896800000995d */ /* 0x004fea0003900000 */
[----:B------:R-:W2:Y:S02]  /*1c290*/  @!P1 SYNCS.PHASECHK.TRANS64 P1, [R8+URZ+0x288a0], R7 ;  /* 0x0288a007080095a7 */ /* 0x000ea4000802007f */
[----:B--2---:R-:W-:Y:S05]  /*1c2a0*/  @!P1 BRA `(.L_x_714) ;  /* 0xfffffffc00f09947 */ /* 0x004fea000383ffff */
[----:B------:R-:W-:Y:S05]  /*1c2b0*/  BRA `(.L_x_889) ;  /* 0xffffff9800087947 */ /* 0x000fea000383ffff */
.L_x_720:
[----:B0-----:R0:W2:Y:S02]  /*1c2c0*/  SYNCS.PHASECHK.TRANS64.TRYWAIT P1, [R8+URZ+0x288c0], R7 ;  /* 0x0288c007080075a7 */ /* 0x0010a4000802017f */
[----:B--2---:R-:W-:Y:S05]  /*1c2d0*/  @!P1 NANOSLEEP.SYNCS 0x989680 ;  /* 0x009896800000995d */ /* 0x004fea0003900000 */
[----:B------:R-:W2:Y:S02]  /*1c2e0*/  @!P1 SYNCS.PHASECHK.TRANS64 P1, [R8+URZ+0x288c0], R7 ;  /* 0x0288c007080095a7 */ /* 0x000ea4000802007f */
[----:B--2---:R-:W-:Y:S05]  /*1c2f0*/  @!P1 BRA `(.L_x_720) ;  /* 0xfffffffc00f09947 */ /* 0x004fea000383ffff */
[----:B------:R-:W-:Y:S05]  /*1c300*/  BRA `(.L_x_890) ;  /* 0xffffff9800c07947 */ /* 0x000fea000383ffff */
.L_x_734:
[----:B------:R-:W0:Y:S01]  /*1c310*/  S2R R9, SR_TID.X ;  /* 0x0000000000097919 */ /* 0x000e220000002100 */
[----:B------:R-:W-:Y:S01]  /*1c320*/  BSSY B0, `(.L_x_891) ;  /* 0x000000a000007945 */ /* 0x000fe20003800000 */
[----:B------:R-:W-:Y:S01]  /*1c330*/  MOV R12, RZ ;  /* 0x000000ff000c7202 */ /* 0x000fe20000000f00 */
[----:B------:R-:W-:Y:S02]  /*1c340*/  IMAD.MOV.U32 R11, RZ, RZ, 0x1f ;  /* 0x0000001fff0b7424 */ /* 0x000fe400078e00ff */
[----:B------:R-:W-:Y:S01]  /*1c350*/  IMAD.MOV.U32 R15, RZ, RZ, -0x1 ;  /* 0xffffffffff0f7424 */ /* 0x000fe200078e00ff */
[----:B0-----:R-:W-:-:S04]  /*1c360*/  SHF.R.U32.HI R9, RZ, 0x5, R9 ;  /* 0x00000005ff097819 */ /* 0x001fc80000011609 */
[----:B------:R-:W-:-:S05]  /*1c370*/  LOP3.LUT R9, R9, 0x3, RZ, 0xc0, !PT ;  /* 0x0000000309097812 */ /* 0x000fca00078ec0ff */
[----:B------:R-:W-:-:S07]  /*1c380*/  IMAD.MOV.U32 R13, RZ, RZ, R9 ;  /* 0x000000ffff0d7224 */ /* 0x000fce00078e0009 */
[----:B-----5:R-:W-:Y:S05]  /*1c390*/  WARPSYNC.COLLECTIVE R15, `(.L_x_892) ;  /* 0x000000000f087348 */ /* 0x020fea0003c00000 */
[----:B------:R0:W1:Y:S02]  /*1c3a0*/  SHFL.IDX P6, R14, R13, R12, R11 ;  /* 0x0000000c0d0e7389 */ /* 0x00006400000c000b */
[----:B01---5:R-:W-:Y:S01]  /*1c3b0*/  ENDCOLLECTIVE ;  /* 0x000000000000791b */ /* 0x023fe20003800000 */
.L_x_892:
[----:B------:R-:W-:Y:S05]  /*1c3c0*/  BSYNC B0 ;  /* 0x0000000000007941 */ /* 0x000fea0003800000 */
.L_x_891:
[----:B------:R-:W-:Y:S05]  /*1c3d0*/  BRA `(.L_x_893) ;  /* 0xffffffa400807947 */ /* 0x000fea000383ffff */
.L_x_737:
[----:B0-----:R0:W1:Y:S02]  /*1c3e0*/  SYNCS.PHASECHK.TRANS64.TRYWAIT P0, [R7+URZ+0x28840], R2 ;  /* 0x02884002070075a7 */ /* 0x001064000800017f */
[----:B-1----:R-:W-:Y:S05]  /*1c3f0*/  @!P0 NANOSLEEP.SYNCS 0x989680 ;  /* 0x009896800000895d */ /* 0x002fea0003900000 */
[----:B------:R-:W1:Y:S02]  /*1c400*/  @!P0 SYNCS.PHASECHK.TRANS64 P0, [R7+URZ+0x28840], R2 ;  /* 0x02884002070085a7 */ /* 0x000e64000800007f */
[----:B-1----:R-:W-:Y:S05]  /*1c410*/  @!P0 BRA `(.L_x_737) ;  /* 0xfffffffc00f08947 */ /* 0x002fea000383ffff */
[----:B------:R-:W-:Y:S05]  /*1c420*/  BRA `(.L_x_894) ;  /* 0xffffffa400dc7947 */ /* 0x000fea000383ffff */
.L_x_738:
[----:B------:R-:W-:Y:S01]  /*1c430*/  BSSY B0, `(.L_x_895) ;  /* 0x0000008000007945 */ /* 0x000fe20003800000 */
[----:B------:R-:W-:Y:S01]  /*1c440*/  MOV R13, R0 ;  /* 0x00000000000d7202 */ /* 0x000fe20000000f00 */
[----:B------:R-:W-:Y:S01]  /*1c450*/  IMAD.MOV.U32 R12, RZ, RZ, RZ ;  /* 0x000000ffff0c7224 */ /* 0x000fe200078e00ff */
[----:B------:R-:W-:Y:S01]  /*1c460*/  MOV R15, 0xffffffff ;  /* 0xffffffff000f7802 */ /* 0x000fe20000000f00 */
[----:B------:R-:W-:-:S07]  /*1c470*/  IMAD.MOV.U32 R11, RZ, RZ, 0x181f ;  /* 0x0000181fff0b7424 */ /* 0x000fce00078e00ff */
[----:B------:R-:W-:Y:S05]  /*1c480*/  WARPSYNC.COLLECTIVE R15, `(.L_x_896) ;  /* 0x000000000f087348 */ /* 0x000fea0003c00000 */
[----:B------:R0:W1:Y:S02]  /*1c490*/  SHFL.IDX P6, R14, R13, R12, R11 ;  /* 0x0000000c0d0e7389 */ /* 0x00006400000c000b */
[----:B01----:R-:W-:Y:S01]  /*1c4a0*/  ENDCOLLECTIVE ;  /* 0x000000000000791b */ /* 0x003fe20003800000 */
.L_x_896:
[----:B------:R-:W-:Y:S05]  /*1c4b0*/  BSYNC B0 ;  /* 0x0000000000007941 */ /* 0x000fea0003800000 */
.L_x_895:
[----:B------:R-:W-:Y:S01]  /*1c4c0*/  IMAD.MOV.U32 R13, RZ, RZ, R4 ;  /* 0x000000ffff0d7224 */ /* 0x000fe200078e0004 */
[----:B------:R-:W-:Y:S01]  /*1c4d0*/  MOV R12, RZ ;  /* 0x000000ff000c7202 */ /* 0x000fe20000000f00 */
[----:B------:R-:W-:Y:S02]  /*1c4e0*/  IMAD.MOV.U32 R11, RZ, RZ, 0x181f ;  /* 0x0000181fff0b7424 */ /* 0x000fe400078e00ff */
[----:B------:R-:W-:Y:S02]  /*1c4f0*/  IMAD.MOV.U32 R15, RZ, RZ, -0x1 ;  /* 0xffffffffff0f7424 */ /* 0x000fe400078e00ff */
[----:B------:R-:W-:Y:S02]  /*1c500*/  IMAD.MOV.U32 R2, RZ, RZ, R14 ;  /* 0x000000ffff027224 */ /* 0x000fe400078e000e */
[----:B------:R-:W-:-:S07]  /*1c510*/  @P0 IMAD R8, R5, 0x2, R22 ;  /* 0x0000000205080824 */ /* 0x000fce00078e0216 */
[----:B------:R-:W-:Y:S05]  /*1c520*/  WARPSYNC.COLLECTIVE R15, `(.L_x_897) ;  /* 0x000000000f087348 */ /* 0x000fea0003c00000 */
[----:B------:R0:W1:Y:S02]  /*1c530*/  SHFL.IDX P6, R14, R13, R12, R11 ;  /* 0x0000000c0d0e7389 */ /* 0x00006400000c000b */
[----:B01----:R-:W-:Y:S01]  /*1c540*/  ENDCOLLECTIVE ;  /* 0x000000000000791b */ /* 0x003fe20003800000 */
.L_x_897:
[----:B------:R-:W-:Y:S01]  /*1c550*/  MOV R13, R0 ;  /* 0x00000000000d7202 */ /* 0x000fe20000000f00 */
[----:B------:R-:W-:Y:S01]  /*1c560*/  IMAD.MOV.U32 R12, RZ, RZ, 0x1 ;  /* 0x00000001ff0c7424 */ /* 0x000fe200078e00ff */
[----:B------:R-:W-:-:S07]  /*1c570*/  MOV R3, R14 ;  /* 0x0000000e00037202 */ /* 0x000fce0000000f00 */
[----:B------:R-:W-:Y:S05]  /*1c580*/  WARPSYNC.COLLECTIVE R15, `(.L_x_898) ;  /* 0x000000000f087348 */ /* 0x000fea0003c00000 */
[----:B------:R0:W1:Y:S02]  /*1c590*/  SHFL.IDX P6, R14, R13, R12, R11 ;  /* 0x0000000c0d0e7389 */ /* 0x00006400000c000b */
[----:B01----:R-:W-:Y:S01]  /*1c5a0*/  ENDCOLLECTIVE ;  /* 0x000000000000791b */ /* 0x003fe20003800000 */
.L_x_898:
[----:B------:R-:W-:-:S05]  /*1c5b0*/  @P0 LEA R3, P1, R31, R3, 0x1 ;  /* 0x000000031f030211 */ /* 0x000fca00078208ff */
[----:B------:R-:W-:-:S05]  /*1c5c0*/  @P0 IMAD.X R2, RZ, RZ, R2, P1 ;  /* 0x000000ffff020224 */ /* 0x000fca00008e0602 */
        /* <DEDUP_REMOVED lines=14> */
.L_x_899:
[----:B------:R-:W-:Y:S01]  /*1c6b0*/  @P0 LEA R8, R5, R22, 0x1 ;  /* 0x0000001605080211 */ /* 0x000fe200078e08ff */
[----:B------:R-:W-:Y:S02]  /*1c6c0*/  IMAD.MOV.U32 R13, RZ, RZ, R0 ;  /* 0x000000ffff0d7224 */ /* 0x000fe400078e0000 */
[----:B------:R-:W-:Y:S02]  /*1c6d0*/  IMAD.MOV.U32 R12, RZ, RZ, 0x2 ;  /* 0x00000002ff0c7424 */ /* 0x000fe400078e00ff */
[----:B------:R-:W-:-:S07]  /*1c6e0*/  IMAD.MOV.U32 R3, RZ, RZ, R14 ;  /* 0x000000ffff037224 */ /* 0x000fce00078e000e */
[----:B------:R-:W-:Y:S05]  /*1c6f0*/  WARPSYNC.COLLECTIVE R15, `(.L_x_900) ;  /* 0x000000000f087348 */ /* 0x000fea0003c00000 */
[----:B------:R0:W1:Y:S02]  /*1c700*/  SHFL.IDX P6, R14, R13, R12, R11 ;  /* 0x0000000c0d0e7389 */ /* 0x00006400000c000b */
[----:B01----:R-:W-:Y:S01]  /*1c710*/  ENDCOLLECTIVE ;  /* 0x000000000000791b */ /* 0x003fe20003800000 */
.L_x_900:
        /* <DEDUP_REMOVED lines=16> */
.L_x_901:
[----:B------:R-:W-:Y:S02]  /*1c820*/  @P0 IMAD R8, R5, 0x2, R22 ;  /* 0x0000000205080824 */ /* 0x000fe400078e0216 */
[----:B------:R-:W-:Y:S01]  /*1c830*/  IMAD.MOV.U32 R13, RZ, RZ, R0 ;  /* 0x000000ffff0d7224 */ /* 0x000fe200078e0000 */
[----:B------:R-:W-:Y:S01]  /*1c840*/  MOV R12, 0x3 ;  /* 0x00000003000c7802 */ /* 0x000fe20000000f00 */
[----:B------:R-:W-:-:S07]  /*1c850*/  IMAD.MOV.U32 R3, RZ, RZ, R14 ;  /* 0x000000ffff037224 */ /* 0x000fce00078e000e */
[----:B------:R-:W-:Y:S05]  /*1c860*/  WARPSYNC.COLLECTIVE R15, `(.L_x_902) ;  /* 0x000000000f087348 */ /* 0x000fea0003c00000 */
[----:B------:R0:W1:Y:S02]  /*1c870*/  SHFL.IDX P6, R14, R13, R12, R11 ;  /* 0x0000000c0d0e7389 */ /* 0x00006400000c000b */
[----:B01----:R-:W-:Y:S01]  /*1c880*/  ENDCOLLECTIVE ;  /* 0x000000000000791b */ /* 0x003fe20003800000 */
.L_x_902:
[----:B------:R-:W-:-:S04]  /*1c890*/  @P0 LEA R3, P1, R31, R3, 0x1 ;  /* 0x000000031f030211 */ /* 0x000fc800078208ff */
[----:B------:R-:W-:-:S04]  /*1c8a0*/  @P0 IADD3.X R2, RZ, R2, RZ, P1, !PT ;  /* 0x00000002ff020210 */ /* 0x000fc80000ffe4ff */
        /* <DEDUP_REMOVED lines=14> */
.L_x_903:
[----:B------:R-:W-:Y:S01]  /*1c990*/  @P0 IMAD R8, R5, 0x2, R22 ;  /* 0x0000000205080824 */ /* 0x000fe200078e0216 */
[----:B------:R-:W-:Y:S01]  /*1c9a0*/  MOV R13, R0 ;  /* 0x00000000000d7202 */ /* 0x000fe20000000f00 */
[----:B------:R-:W-:Y:S01]  /*1c9b0*/  IMAD.MOV.U32 R12, RZ, RZ, 0x4 ;  /* 0x00000004ff0c7424 */ /* 0x000fe200078e00ff */
[----:B------:R-:W-:-:S07]  /*1c9c0*/  MOV R3, R14 ;  /* 0x0000000e00037202 */ /* 0x000fce0000000f00 */
[----:B------:R-:W-:Y:S05]  /*1c9d0*/  WARPSYNC.COLLECTIVE R15, `(.L_x_904) ;  /* 0x000000000f087348 */ /* 0x000fea0003c00000 */
[----:B------:R0:W1:Y:S02]  /*1c9e0*/  SHFL.IDX P6, R14, R13, R12, R11 ;  /* 0x0000000c0d0e7389 */ /* 0x00006400000c000b */
[----:B01----:R-:W-:Y:S01]  /*1c9f0*/  ENDCOLLECTIVE ;  /* 0x000000000000791b */ /* 0x003fe20003800000 */
.L_x_904:
        /* <DEDUP_REMOVED lines=16> */
.L_x_905:
[----:B------:R-:W-:Y:S01]  /*1cb00*/  @P0 LEA R8, R5, R22, 0x1 ;  /* 0x0000001605080211 */ /* 0x000fe200078e08ff */
[----:B------:R-:W-:Y:S02]  /*1cb10*/  IMAD.MOV.U32 R13, RZ, RZ, R0 ;  /* 0x000000ffff0d7224 */ /* 0x000fe400078e0000 */
[----:B------:R-:W-:Y:S02]  /*1cb20*/  IMAD.MOV.U32 R12, RZ, RZ, 0x5 ;  /* 0x00000005ff0c7424 */ /* 0x000fe400078e00ff */
[----:B------:R-:W-:-:S07]  /*1cb30*/  IMAD.MOV.U32 R3, RZ, RZ, R14 ;  /* 0x000000ffff037224 */ /* 0x000fce00078e000e */
[----:B------:R-:W-:Y:S05]  /*1cb40*/  WARPSYNC.COLLECTIVE R15, `(.L_x_906) ;  /* 0x000000000f087348 */ /* 0x000fea0003c00000 */
[----:B------:R0:W1:Y:S02]  /*1cb50*/  SHFL.IDX P6, R14, R13, R12, R11 ;  /* 0x0000000c0d0e7389 */ /* 0x00006400000c000b */
[----:B01----:R-:W-:Y:S01]  /*1cb60*/  ENDCOLLECTIVE ;  /* 0x000000000000791b */ /* 0x003fe20003800000 */
.L_x_906:
        /* <DEDUP_REMOVED lines=16> */
.L_x_907:
[----:B------:R-:W-:Y:S02]  /*1cc70*/  @P0 IMAD R8, R5, 0x2, R22 ;  /* 0x0000000205080824 */ /* 0x000fe400078e0216 */
[----:B------:R-:W-:Y:S01]  /*1cc80*/  IMAD.MOV.U32 R13, RZ, RZ, R0 ;  /* 0x000000ffff0d7224 */ /* 0x000fe200078e0000 */
[----:B------:R-:W-:Y:S01]  /*1cc90*/  MOV R12, 0x6 ;  /* 0x00000006000c7802 */ /* 0x000fe20000000f00 */
[----:B------:R-:W-:-:S07]  /*1cca0*/  IMAD.MOV.U32 R3, RZ, RZ, R14 ;  /* 0x000000ffff037224 */ /* 0x000fce00078e000e */
[----:B------:R-:W-:Y:S05]  /*1ccb0*/  WARPSYNC.COLLECTIVE R15, `(.L_x_908) ;  /* 0x000000000f087348 */ /* 0x000fea0003c00000 */
[----:B------:R0:W1:Y:S02]  /*1ccc0*/  SHFL.IDX P6, R14, R13, R12, R11 ;  /* 0x0000000c0d0e7389 */ /* 0x00006400000c000b */
[----:B01----:R-:W-:Y:S01]  /*1ccd0*/  ENDCOLLECTIVE ;  /* 0x000000000000791b */ /* 0x003fe20003800000 */
.L_x_908:
        /* <DEDUP_REMOVED lines=16> */
.L_x_909:
[----:B------:R-:W-:Y:S01]  /*1cde0*/  @P0 IMAD R8, R5, 0x2, R22 ;  /* 0x0000000205080824 */ /* 0x000fe200078e0216 */
[----:B------:R-:W-:Y:S01]  /*1cdf0*/  MOV R13, R0 ;  /* 0x00000000000d7202 */ /* 0x000fe20000000f00 */
[----:B------:R-:W-:Y:S01]  /*1ce00*/  IMAD.MOV.U32 R12, RZ, RZ, 0x7 ;  /* 0x00000007ff0c7424 */ /* 0x000fe200078e00ff */
[----:B------:R-:W-:-:S07]  /*1ce10*/  MOV R3, R14 ;  /* 0x0000000e00037202 */ /* 0x000fce0000000f00 */
[----:B------:R-:W-:Y:S05]  /*1ce20*/  WARPSYNC.COLLECTIVE R15, `(.L_x_910) ;  /* 0x000000000f087348 */ /* 0x000fea0003c00000 */
[----:B------:R0:W1:Y:S02]  /*1ce30*/  SHFL.IDX P6, R14, R13, R12, R11 ;  /* 0x0000000c0d0e7389 */ /* 0x00006400000c000b */
[----:B01----:R-:W-:Y:S01]  /*1ce40*/  ENDCOLLECTIVE ;  /* 0x000000000000791b */ /* 0x003fe20003800000 */
.L_x_910:
[----:B------:R-:W-:-:S05]  /*1ce50*/  @P0 LEA R3, P1, R31, R3, 0x1 ;  /* 0x000000031f030211 */ /* 0x000fca00078208ff */
[----:B------:R-:W-:-:S05]  /*1ce60*/  @P0 IMAD.X R2, RZ, RZ, R2, P1 ;  /* 0x000000ffff020224 */ /* 0x000fca00008e0602 */
[----:B------:R-:W-:Y:S02]  /*1ce70*/  @P0 LOP3.LUT R3, R3, R2, RZ, 0x3c, !PT ;  /* 0x0000000203030212 */ /* 0x000fe400078e3cff */
[----:B------:R-:W-:Y:S02]  /*1ce80*/  MOV R13, R4 ;  /* 0x00000004000d7202 */ /* 0x000fe40000000f00 */
[----:B------:R-:W-:-:S04]  /*1ce90*/  @P0 LOP3.LUT R2, R3, R2, RZ, 0x3c, !PT ;  /* 0x0000000203020212 */ /* 0x000fc800078e3cff */
[----:B------:R-:W-:Y:S01]  /*1cea0*/  @P0 LOP3.LUT R3, R3, R2, RZ, 0x3c, !PT ;  /* 0x0000000203030212 */ /* 0x000fe200078e3cff */
[----:B------:R-:W-:-:S04]  /*1ceb0*/  IMAD.MOV.U32 R0, RZ, RZ, R14 ;  /* 0x000000ffff007224 */ /* 0x000fc800078e000e */
[----:B------:R-:W-:Y:S01]  /*1cec0*/  @!PT LDS RZ, [RZ] ;  /* 0x00000000fffff984 */ /* 0x000fe20000000800 */
[----:B------:R-:W-:Y:S01]  /*1ced0*/  @!PT LDS RZ, [RZ] ;  /* 0x00000000fffff984 */ /* 0x000fe20000000800 */
[----:B------:R-:W-:Y:S01]  /*1cee0*/  @!PT LDS RZ, [RZ] ;  /* 0x00000000fffff984 */ /* 0x000fe20000000800 */
[----:B------:R0:W-:Y:S03]  /*1cef0*/  @P0 LDGSTS.E.BYPASS.LTC128B.128 [R8+0x1b400], desc[UR38][R2.64], !P3 ;  /* 0x1b40000002080fae */ /* 0x0001e6000d901d66 */
[----:B0-----:R-:W-:Y:S05]  /*1cf00*/  WARPSYNC.COLLECTIVE R15, `(.L_x_911) ;  /* 0x000000000f087348 */ /* 0x001fea0003c00000 */
[----:B------:R1:W2:Y:S02]  /*1cf10*/  SHFL.IDX P6, R14, R13, R12, R11 ;  /* 0x0000000c0d0e7389 */ /* 0x0002a400000c000b */
[----:B012---:R-:W-:Y:S01]  /*1cf20*/  ENDCOLLECTIVE ;  /* 0x000000000000791b */ /* 0x007fe20003800000 */
.L_x_911:
[----:B------:R-:W-:Y:S01]  /*1cf30*/  @!PT LDS RZ, [RZ] ;  /* 0x00000000fffff984 */ /* 0x000fe20000000800 */
[----:B------:R-:W-:Y:S01]  /*1cf40*/  @!PT LDS RZ, [RZ] ;  /* 0x00000000fffff984 */ /* 0x000fe20000000800 */
[----:B------:R-:W-:Y:S01]  /*1cf50*/  @!PT LDS RZ, [RZ] ;  /* 0x00000000fffff984 */ /* 0x000fe20000000800 */
[----:B------:R0:W-:Y:S02]  /*1cf60*/  @P0 LDGSTS.E.BYPASS.LTC128B.128 [R8+0x1f400], desc[UR38][R2.64+0x80], !P2 ;  /* 0x1f40008002080fae */ /* 0x0001e4000d101d66 */
[----:B0-----:R-:W-:Y:S01]  /*1cf70*/  IMAD.MOV.U32 R2, RZ, RZ, R14 ;  /* 0x000000ffff027224 */ /* 0x001fe200078e000e */
[----:B------:R-:W-:Y:S06]  /*1cf80*/  BRA `(.L_x_912) ;  /* 0xffffffa000b47947 */ /* 0x000fec000383ffff */
.L_x_743:
[----:B------:R-:W-:Y:S01]  /*1cf90*/  IMAD.MOV.U32 R13, RZ, RZ, R5 ;  /* 0x000000ffff0d7224 */ /* 0x000fe200078e0005 */
[----:B------:R-:W-:Y:S01]  /*1cfa0*/  MOV R12, RZ ;  /* 0x000000ff000c7202 */ /* 0x000fe20000000f00 */
[----:B------:R-:W-:Y:S02]  /*1cfb0*/  IMAD.MOV.U32 R11, RZ, RZ, 0x181f ;  /* 0x0000181fff0b7424 */ /* 0x000fe400078e00ff */
[----:B------:R-:W-:Y:S02]  /*1cfc0*/  IMAD.MOV.U32 R15, RZ, RZ, -0x1 ;  /* 0xffffffffff0f7424 */ /* 0x000fe400078e00ff */
[----:B-----5:R-:W-:Y:S02]  /*1cfd0*/  IMAD R6, R20, R8, RZ ;  /* 0x0000000814067224 */ /* 0x020fe400078e02ff */
[----:B------:R-:W-:-:S07]  /*1cfe0*/  IMAD.IADD R4, R10, 0x1, R4 ;  /* 0x000000010a047824 */ /* 0x000fce00078e0204 */
[----:B------:R-:W-:Y:S05]  /*1cff0*/  WARPSYNC.COLLECTIVE R15, `(.L_x_913) ;  /* 0x000000000f087348 */ /* 0x000fea0003c00000 */
[----:B------:R0:W1:Y:S02]  /*1d000*/  SHFL.IDX P6, R14, R13, R12, R11 ;  /* 0x0000000c0d0e7389 */ /* 0x00006400000c000b */
[----:B01----:R-:W-:Y:S01]  /*1d010*/  ENDCOLLECTIVE ;  /* 0x000000000000791b */ /* 0x003fe20003800000 */
.L_x_913:
[C---:B------:R-:W-:Y:S01]  /*1d020*/  VIADD R7, R4.reuse, 0x10 ;  /* 0x0000001004077836 */ /* 0x040fe20000000000 */
[----:B------:R-:W-:Y:S01]  /*1d030*/  ISETP.GE.AND P3, PT, R4, R6, PT ;  /* 0x000000060400720c */ /* 0x000fe20003f66270 */
[----:B------:R-:W-:Y:S01]  /*1d040*/  IMAD.MOV.U32 R13, RZ, RZ, R0 ;  /* 0x000000ffff0d7224 */ /* 0x000fe200078e0000 */
[----:B------:R-:W-:-:S11]  /*1d050*/  MOV R2, R14 ;  /* 0x0000000e00027202 */ /* 0x000fd60000000f00 */
[----:B------:R-:W-:Y:S05]  /*1d060*/  WARPSYNC.COLLECTIVE R15, `(.L_x_914) ;  /* 0x000000000f087348 */ /* 0x000fea0003c00000 */
[----:B------:R0:W1:Y:S02]  /*1d070*/  SHFL.IDX P6, R14, R13, R12, R11 ;  /* 0x0000000c0d0e7389 */ /* 0x00006400000c000b */
[----:B01----:R-:W-:Y:S01]  /*1d080*/  ENDCOLLECTIVE ;  /* 0x000000000000791b */ /* 0x003fe20003800000 */
.L_x_914:
        /* <DEDUP_REMOVED lines=8> */
.L_x_915:
        /* <DEDUP_REMOVED lines=11> */
.L_x_916:
[----:B------:R-:W-:Y:S01]  /*1d1c0*/  IMAD.MOV.U32 R13, RZ, RZ, R5 ;  /* 0x000000ffff0d7224 */ /* 0x000fe200078e0005 */
[----:B------:R-:W-:Y:S02]  /*1d1d0*/  MOV R12, 0x2 ;  /* 0x00000002000c7802 */ /* 0x000fe40000000f00 */
[----:B------:R-:W-:-:S05]  /*1d1e0*/  @!P3 LEA R14, P2, R31, R14, 0x1 ;  /* 0x0000000e1f0eb211 */ /* 0x000fca00078408ff */
[----:B------:R-:W-:Y:S02]  /*1d1f0*/  @!P3 IMAD.X R7, RZ, RZ, R2, P2 ;  /* 0x000000ffff07b224 */ /* 0x000fe400010e0602 */
[----:B------:R-:W-:-:S07]  /*1d200*/  @!P3 IMAD.MOV.U32 R2, RZ, RZ, R14 ;  /* 0x000000ffff02b224 */ /* 0x000fce00078e000e */
[----:B------:R-:W-:Y:S05]  /*1d210*/  WARPSYNC.COLLECTIVE R15, `(.L_x_917) ;  /* 0x000000000f087348 */ /* 0x000fea0003c00000 */
[----:B------:R0:W1:Y:S02]  /*1d220*/  SHFL.IDX P6, R14, R13, R12, R11 ;  /* 0x0000000c0d0e7389 */ /* 0x00006400000c000b */
[----:B01----:R-:W-:Y:S01]  /*1d230*/  ENDCOLLECTIVE ;  /* 0x000000000000791b */ /* 0x003fe20003800000 */
.L_x_917:
[----:B------:R-:W-:Y:S01]  /*1d240*/  @!P3 MOV R3, R7 ;  /* 0x000000070003b202 */ /* 0x000fe20000000f00 */
[----:B------:R-:W-:-:S04]  /*1d250*/  VIADD R7, R4, 0x20 ;  /* 0x0000002004077836 */ /* 0x000fc80000000000 */
        /* <DEDUP_REMOVED lines=11> */
.L_x_918:
        /* <DEDUP_REMOVED lines=8> */
.L_x_919:
        /* <DEDUP_REMOVED lines=13> */
.L_x_920:
[----:B------:R-:W-:Y:S01]  /*1d460*/  MOV R13, R5 ;  /* 0x00000005000d7202 */ /* 0x000fe20000000f00 */
[----:B------:R-:W-:Y:S01]  /*1d470*/  IMAD.MOV.U32 R12, RZ, RZ, 0x4 ;  /* 0x00000004ff0c7424 */ /* 0x000fe200078e00ff */
[----:B------:R-:W-:-:S05]  /*1d480*/  @!P3 LEA R14, P2, R31, R14, 0x1 ;  /* 0x0000000e1f0eb211 */ /* 0x000fca00078408ff */
[----:B------:R-:W-:Y:S01]  /*1d490*/  @!P3 IMAD.X R7, RZ, RZ, R2, P2 ;  /* 0x000000ffff07b224 */ /* 0x000fe200010e0602 */
[----:B------:R-:W-:-:S07]  /*1d4a0*/  @!P3 MOV R2, R14 ;  /* 0x0000000e0002b202 */ /* 0x000fce0000000f00 */
[----:B------:R-:W-:Y:S05]  /*1d4b0*/  WARPSYNC.COLLECTIVE R15, `(.L_x_921) ;  /* 0x000000000f087348 */ /* 0x000fea0003c00000 */
[----:B------:R0:W1:Y:S02]  /*1d4c0*/  SHFL.IDX P6, R14, R13, R12, R11 ;  /* 0x0000000c0d0e7389 */ /* 0x00006400000c000b */
[----:B01----:R-:W-:Y:S01]  /*1d4d0*/  ENDCOLLECTIVE ;  /* 0x000000000000791b */ /* 0x003fe20003800000 */
.L_x_921:
[----:B------:R-:W-:Y:S02]  /*1d4e0*/  @!P3 IMAD.MOV.U32 R3, RZ, RZ, R7 ;  /* 0x000000ffff03b224 */ /* 0x000fe400078e0007 */
[----:B------:R-:W-:-:S03]  /*1d4f0*/  VIADD R7, R4, 0x40 ;  /* 0x0000004004077836 */ /* 0x000fc60000000000 */
        /* <DEDUP_REMOVED lines=11> */
.L_x_922:
        /* <DEDUP_REMOVED lines=8> */
.L_x_923:
        /* <DEDUP_REMOVED lines=13> */
.L_x_924:
        /* <DEDUP_REMOVED lines=8> */
.L_x_925:
[----:B------:R-:W-:-:S05]  /*1d780*/  @!P3 MOV R3, R7 ;  /* 0x000000070003b202 */ /* 0x000fca0000000f00 */
[----:B------:R-:W-:Y:S01]  /*1d790*/  @!PT LDS RZ, [RZ] ;  /* 0x00000000fffff984 */ /* 0x000fe20000000800 */
[----:B------:R-:W-:Y:S01]  /*1d7a0*/  @!PT LDS RZ, [RZ] ;  /* 0x00000000fffff984 */ /* 0x000fe20000000800 */
[----:B------:R-:W-:Y:S01]  /*1d7b0*/  @!PT LDS RZ, [RZ] ;  /* 0x00000000fffff984 */ /* 0x000fe20000000800 */
[----:B------:R-:W-:Y:S04]  /*1d7c0*/  @!P3 LDGSTS.E.BYPASS.LTC128B.128 [R9+0x12c00], desc[UR38][R2.64], !P0 ;  /* 0x12c000000209bfae */ /* 0x000fe8000c101d66 */
[----:B------:R0:W-:Y:S01]  /*1d7d0*/  @!P3 LDGSTS.E.BYPASS.LTC128B.128 [R9+0x16c00], desc[UR38][R2.64+0x80], !P1 ;  /* 0x16c000800209bfae */ /* 0x0001e2000c901d66 */
[----:B------:R-:W-:Y:S01]  /*1d7e0*/  MOV R13, R0 ;  /* 0x00000000000d7202 */ /* 0x000fe20000000f00 */
[----:B0-----:R-:W-:Y:S02]  /*1d7f0*/  VIADD R3, R4, 0x60 ;  /* 0x0000006004037836 */ /* 0x001fe40000000000 */
[----:B------:R-:W-:-:S07]  /*1d800*/  IMAD.MOV.U32 R2, RZ, RZ, R14 ;  /* 0x000000ffff027224 */ /* 0x000fce00078e000e */
[----:B------:R-:W-:Y:S05]  /*1d810*/  WARPSYNC.COLLECTIVE R15, `(.L_x_926) ;  /* 0x000000000f087348 */ /* 0x000fea0003c00000 */
[----:B------:R0:W1:Y:S02]  /*1d820*/  SHFL.IDX P6, R14, R13, R12, R11 ;  /* 0x0000000c0d0e7389 */ /* 0x00006400000c000b */
[----:B01----:R-:W-:Y:S01]  /*1d830*/  ENDCOLLECTIVE ;  /* 0x000000000000791b */ /* 0x003fe20003800000 */
.L_x_926:
[----:B------:R-:W-:Y:S01]  /*1d840*/  ISETP.GE.AND P3, PT, R3, R6, PT ;  /* 0x000000060300720c */ /* 0x000fe20003f66270 */
[----:B------:R-:W-:Y:S01]  /*1d850*/  IMAD.MOV.U32 R13, RZ, RZ, R5 ;  /* 0x000000ffff0d7224 */ /* 0x000fe200078e0005 */
[----:B------:R-:W-:-:S11]  /*1d860*/  MOV R12, 0x7 ;  /* 0x00000007000c7802 */ /* 0x000fd60000000f00 */
[----:B------:R-:W-:-:S04]  /*1d870*/  @!P3 LEA R14, P2, R31, R14, 0x1 ;  /* 0x0000000e1f0eb211 */ /* 0x000fc800078408ff */
[----:B------:R-:W-:Y:S01]  /*1d880*/  @!P3 IADD3.X R7, RZ, R2, RZ, P2, !PT ;  /* 0x00000002ff07b210 */ /* 0x000fe200017fe4ff */
[----:B------:R-:W-:-:S08]  /*1d890*/  @!P3 IMAD.MOV.U32 R2, RZ, RZ, R14 ;  /* 0x000000ffff02b224 */ /* 0x000fd000078e000e */
[----:B------:R-:W-:Y:S05]  /*1d8a0*/  WARPSYNC.COLLECTIVE R15, `(.L_x_927) ;  /* 0x000000000f087348 */ /* 0x000fea0003c00000 */
[----:B------:R0:W1:Y:S02]  /*1d8b0*/  SHFL.IDX P6, R14, R13, R12, R11 ;  /* 0x0000000c0d0e7389 */ /* 0x00006400000c000b */
[----:B01----:R-:W-:Y:S01]  /*1d8c0*/  ENDCOLLECTIVE ;  /* 0x000000000000791b */ /* 0x003fe20003800000 */
.L_x_927:
[----:B------:R-:W-:-:S05]  /*1d8d0*/  @!P3 MOV R3, R7 ;  /* 0x000000070003b202 */ /* 0x000fca0000000f00 */
[----:B------:R-:W-:Y:S01]  /*1d8e0*/  @!PT LDS RZ, [RZ] ;  /* 0x00000000fffff984 */ /* 0x000fe20000000800 */
[----:B------:R-:W-:Y:S01]  /*1d8f0*/  @!PT LDS RZ, [RZ] ;  /* 0x00000000fffff984 */ /* 0x000fe20000000800 */
[----:B------:R-:W-:Y:S01]  /*1d900*/  @!PT LDS RZ, [RZ] ;  /* 0x00000000fffff984 */ /* 0x000fe20000000800 */
[----:B------:R0:W-:Y:S04]  /*1d910*/  @!P3 LDGSTS.E.BYPASS.LTC128B.128 [R9+0x13400], desc[UR38][R2.64], !P0 ;  /* 0x134000000209bfae */ /* 0x0001e8000c101d66 */
[----:B------:R0:W-:Y:S01]  /*1d920*/  @!P3 LDGSTS.E.BYPASS.LTC128B.128 [R9+0x17400], desc[UR38][R2.64+0x80], !P1 ;  /* 0x174000800209bfae */ /* 0x0001e2000c901d66 */
[----:B------:R-:W-:Y:S01]  /*1d930*/  MOV R13, R0 ;  /* 0x00000000000d7202 */ /* 0x000fe20000000f00 */
[----:B------:R-:W-:-:S07]  /*1d940*/  IMAD.MOV.U32 R5, RZ, RZ, R14 ;  /* 0x000000ffff057224 */ /* 0x000fce00078e000e */
[----:B0-----:R-:W-:Y:S05]  /*1d950*/  WARPSYNC.COLLECTIVE R15, `(.L_x_928) ;  /* 0x000000000f087348 */ /* 0x001fea0003c00000 */
[----:B------:R1:W2:Y:S02]  /*1d960*/  SHFL.IDX P6, R14, R13, R12, R11 ;  /* 0x0000000c0d0e7389 */ /* 0x0002a400000c000b */
[----:B012---:R-:W-:Y:S01]  /*1d970*/  ENDCOLLECTIVE ;  /* 0x000000000000791b */ /* 0x007fe20003800000 */
.L_x_928:
[----:B------:R-:W-:Y:S05]  /*1d980*/  BRA `(.L_x_929) ;  /* 0xffffffa400207947 */ /* 0x000fea000383ffff */
.L_x_748:
[----:B0-----:R0:W1:Y:S02]  /*1d990*/  SYNCS.PHASECHK.TRANS64.TRYWAIT P0, [R22+URZ+0x28820], R3 ;  /* 0x02882003160075a7 */ /* 0x001064000800017f */
[----:B-1----:R-:W-:Y:S05]  /*1d9a0*/  @!P0 NANOSLEEP.SYNCS 0x989680 ;  /* 0x009896800000895d */ /* 0x002fea0003900000 */
[----:B------:R-:W1:Y:S02]  /*1d9b0*/  @!P0 SYNCS.PHASECHK.TRANS64 P0, [R22+URZ+0x28820], R3 ;  /* 0x02882003160085a7 */ /* 0x000e64000800007f */
[----:B-1----:R-:W-:Y:S05]  /*1d9c0*/  @!P0 BRA `(.L_x_748) ;  /* 0xfffffffc00f08947 */ /* 0x002fea000383ffff */
[----:B------:R-:W-:Y:S05]  /*1d9d0*/  BRA `(.L_x_930) ;  /* 0xffffffa400907947 */ /* 0x000fea000383ffff */
.L_x_753:
[----:B0-----:R0:W1:Y:S02]  /*1d9e0*/  SYNCS.PHASECHK.TRANS64.TRYWAIT P0, [R6+URZ+0x28840], R3 ;  /* 0x02884003060075a7 */ /* 0x001064000800017f */
[----:B-1----:R-:W-:Y:S05]  /*1d9f0*/  @!P0 NANOSLEEP.SYNCS 0x989680 ;  /* 0x009896800000895d */ /* 0x002fea0003900000 */
[----:B------:R-:W1:Y:S02]  /*1da00*/  @!P0 SYNCS.PHASECHK.TRANS64 P0, [R6+URZ+0x28840], R3 ;  /* 0x02884003060085a7 */ /* 0x000e64000800007f */
[----:B-1----:R-:W-:Y:S05]  /*1da10*/  @!P0 BRA `(.L_x_753) ;  /* 0xfffffffc00f08947 */ /* 0x002fea000383ffff */
[----:B------:R-:W-:Y:S05]  /*1da20*/  BRA `(.L_x_931) ;  /* 0xffffffa800607947 */ /* 0x000fea000383ffff */
.L_x_754:
[----:B------:R-:W-:Y:S01]  /*1da30*/  BSSY B1, `(.L_x_932) ;  /* 0x0000008000017945 */ /* 0x000fe20003800000 */
[----:B------:R-:W-:Y:S01]  /*1da40*/  IMAD.MOV.U32 R13, RZ, RZ, R9 ;  /* 0x000000ffff0d7224 */ /* 0x000fe200078e0009 */
[----:B------:R-:W-:Y:S01]  /*1da50*/  MOV R12, RZ ;  /* 0x000000ff000c7202 */ /* 0x000fe20000000f00 */
[----:B------:R-:W-:Y:S01]  /*1da60*/  IMAD.MOV.U32 R11, RZ, RZ, 0x181f ;  /* 0x0000181fff0b7424 */ /* 0x000fe200078e00ff */
[----:B------:R-:W-:-:S07]  /*1da70*/  MOV R15, 0xffffffff ;  /* 0xffffffff000f7802 */ /* 0x000fce0000000f00 */
[----:B------:R-:W-:Y:S05]  /*1da80*/  WARPSYNC.COLLECTIVE R15, `(.L_x_933) ;  /* 0x000000000f087348 */ /* 0x000fea0003c00000 */
[----:B------:R0:W1:Y:S02]  /*1da90*/  SHFL.IDX P6, R14, R13, R12, R11 ;  /* 0x0000000c0d0e7389 */ /* 0x00006400000c000b */
[----:B01----:R-:W-:Y:S01]  /*1daa0*/  ENDCOLLECTIVE ;  /* 0x000000000000791b */ /* 0x003fe20003800000 */
.L_x_933:
[----:B------:R-:W-:Y:S05]  /*1dab0*/  BSYNC B1 ;  /* 0x0000000000017941 */ /* 0x000fea0003800000 */
.L_x_932:
[----:B------:R-:W-:Y:S01]  /*1dac0*/  MOV R13, R7 ;  /* 0x00000007000d7202 */ /* 0x000fe20000000f00 */
[----:B------:R-:W-:Y:S01]  /*1dad0*/  IMAD.MOV.U32 R12, RZ, RZ, RZ ;  /* 0x000000ffff0c7224 */ /* 0x000fe200078e00ff */
[----:B------:R-:W-:Y:S01]  /*1dae0*/  MOV R11, 0x181f ;  /* 0x0000181f000b7802 */ /* 0x000fe20000000f00 */
[----:B------:R-:W-:Y:S02]  /*1daf0*/  IMAD.MOV.U32 R15, RZ, RZ, -0x1 ;  /* 0xffffffffff0f7424 */ /* 0x000fe400078e00ff */
[----:B------:R-:W-:Y:S02]  /*1db00*/  IMAD.MOV.U32 R3, RZ, RZ, R14 ;  /* 0x000000ffff037224 */ /* 0x000fe400078e000e */
[----:B------:R-:W-:-:S07]  /*1db10*/  IMAD.SHL.U32 R5, R31, 0x2, RZ ;  /* 0x000000021f057824 */ /* 0x000fce00078e00ff */
[----:B------:R-:W-:Y:S05]  /*1db20*/  WARPSYNC.COLLECTIVE R15, `(.L_x_934) ;  /* 0x000000000f087348 */ /* 0x000fea0003c00000 */
[----:B------:R0:W1:Y:S02]  /*1db30*/  SHFL.IDX P6, R14, R13, R12, R11 ;  /* 0x0000000c0d0e7389 */ /* 0x00006400000c000b */
[----:B01----:R-:W-:Y:S01]  /*1db40*/  ENDCOLLECTIVE ;  /* 0x000000000000791b */ /* 0x003fe20003800000 */
.L_x_934:
[----:B------:R-:W-:Y:S01]  /*1db50*/  IMAD R8, R8, 0x2, R22 ;  /* 0x0000000208087824 */ /* 0x000fe200078e0216 */
[----:B------:R-:W-:Y:S01]  /*1db60*/  MOV R13, R9 ;  /* 0x00000009000d7202 */ /* 0x000fe20000000f00 */
[----:B------:R-:W-:Y:S01]  /*1db70*/  IMAD.MOV.U32 R12, RZ, RZ, 0x1 ;  /* 0x00000001ff0c7424 */ /* 0x000fe200078e00ff */
[----:B------:R-:W-:-:S07]  /*1db80*/  MOV R2, R14 ;  /* 0x0000000e00027202 */ /* 0x000fce0000000f00 */
[----:B------:R-:W-:Y:S05]  /*1db90*/  WARPSYNC.COLLECTIVE R15, `(.L_x_935) ;  /* 0x000000000f087348 */ /* 0x000fea0003c00000 */
[----:B------:R0:W1:Y:S02]  /*1dba0*/  SHFL.IDX P6, R14, R13, R12, R11 ;  /* 0x0000000c0d0e7389 */ /* 0x00006400000c000b */
[----:B01----:R-:W-:Y:S01]  /*1dbb0*/  ENDCOLLECTIVE ;  /* 0x000000000000791b */ /* 0x003fe20003800000 */
.L_x_935:
        /* <DEDUP_REMOVED lines=12> */
.L_x_936:
[----:B------:R-:W-:Y:S01]  /*1dc80*/  MOV R13, R9 ;  /* 0x00000009000d7202 */ /* 0x000fe20000000f00 */
[----:B------:R-:W-:Y:S01]  /*1dc90*/  IMAD.MOV.U32 R12, RZ, RZ, 0x2 ;  /* 0x00000002ff0c7424 */ /* 0x000fe200078e00ff */
[----:B------:R-:W-:-:S07]  /*1dca0*/  MOV R2, R14 ;  /* 0x0000000e00027202 */ /* 0x000fce0000000f00 */
[----:B------:R-:W-:Y:S05]  /*1dcb0*/  WARPSYNC.COLLECTIVE R15, `(.L_x_937) ;  /* 0x000000000f087348 */ /* 0x000fea0003c00000 */
[----:B------:R0:W1:Y:S02]  /*1dcc0*/  SHFL.IDX P6, R14, R13, R12, R11 ;  /* 0x0000000c0d0e7389 */ /* 0x00006400000c000b */
[----:B01----:R-:W-:Y:S01]  /*1dcd0*/  ENDCOLLECTIVE ;  /* 0x000000000000791b */ /* 0x003fe20003800000 */
.L_x_937:
        /* <DEDUP_REMOVED lines=12> */
.L_x_938:
[----:B------:R-:W-:Y:S01]  /*1dda0*/  MOV R13, R9 ;  /* 0x00000009000d7202 */ /* 0x000fe20000000f00 */
[----:B------:R-:W-:Y:S01]  /*1ddb0*/  IMAD.MOV.U32 R12, RZ, RZ, 0x3 ;  /* 0x00000003ff0c7424 */ /* 0x000fe200078e00ff */
[----:B------:R-:W-:-:S07]  /*1ddc0*/  MOV R2, R14 ;  /* 0x0000000e00027202 */ /* 0x000fce0000000f00 */
[----:B------:R-:W-:Y:S05]  /*1ddd0*/  WARPSYNC.COLLECTIVE R15, `(.L_x_939) ;  /* 0x000000000f087348 */ /* 0x000fea0003c00000 */
[----:B------:R0:W1:Y:S02]  /*1dde0*/  SHFL.IDX P6, R14, R13, R12, R11 ;  /* 0x0000000c0d0e7389 */ /* 0x00006400000c000b */
[----:B01----:R-:W-:Y:S01]  /*1ddf0*/  ENDCOLLECTIVE ;  /* 0x000000000000791b */ /* 0x003fe20003800000 */
.L_x_939:
        /* <DEDUP_REMOVED lines=12> */
.L_x_940:
[----:B------:R-:W-:Y:S01]  /*1dec0*/  MOV R13, R9 ;  /* 0x00000009000d7202 */ /* 0x000fe20000000f00 */
[----:B------:R-:W-:Y:S01]  /*1ded0*/  IMAD.MOV.U32 R12, RZ, RZ, 0x4 ;  /* 0x00000004ff0c7424 */ /* 0x000fe200078e00ff */
[----:B------:R-:W-:-:S07]  /*1dee0*/  MOV R2, R14 ;  /* 0x0000000e00027202 */ /* 0x000fce0000000f00 */
[----:B------:R-:W-:Y:S05]  /*1def0*/  WARPSYNC.COLLECTIVE R15, `(.L_x_941) ;  /* 0x000000000f087348 */ /* 0x000fea0003c00000 */
[----:B------:R0:W1:Y:S02]  /*1df00*/  SHFL.IDX P6, R14, R13, R12, R11 ;  /* 0x0000000c0d0e7389 */ /* 0x00006400000c000b */
[----:B01----:R-:W-:Y:S01]  /*1df10*/  ENDCOLLECTIVE ;  /* 0x000000000000791b */ /* 0x003fe20003800000 */
.L_x_941:
        /* <DEDUP_REMOVED lines=12> */
.L_x_942:
[----:B------:R-:W-:Y:S01]  /*1dfe0*/  MOV R13, R9 ;  /* 0x00000009000d7202 */ /* 0x000fe20000000f00 */
[----:B------:R-:W-:Y:S01]  /*1dff0*/  IMAD.MOV.U32 R12, RZ, RZ, 0x5 ;  /* 0x00000005ff0c7424 */ /* 0x000fe200078e00ff */
[----:B------:R-:W-:-:S07]  /*1e000*/  MOV R2, R14 ;  /* 0x0000000e00027202 */ /* 0x000fce0000000f00 */
[----:B------:R-:W-:Y:S05]  /*1e010*/  WARPSYNC.COLLECTIVE R15, `(.L_x_943) ;  /* 0x000000000f087348 */ /* 0x000fea0003c00000 */
[----:B------:R0:W1:Y:S02]  /*1e020*/  SHFL.IDX P6, R14, R13, R12, R11 ;  /* 0x0000000c0d0e7389 */ /* 0x00006400000c000b */
[----:B01----:R-:W-:Y:S01]  /*1e030*/  ENDCOLLECTIVE ;  /* 0x000000000000791b */ /* 0x003fe20003800000 */
.L_x_943:
        /* <DEDUP_REMOVED lines=12> */
.L_x_944:
[----:B------:R-:W-:Y:S01]  /*1e100*/  MOV R13, R9 ;  /* 0x00000009000d7202 */ /* 0x000fe20000000f00 */
[----:B------:R-:W-:Y:S01]  /*1e110*/  IMAD.MOV.U32 R12, RZ, RZ, 0x6 ;  /* 0x00000006ff0c7424 */ /* 0x000fe200078e00ff */
[----:B------:R-:W-:-:S07]  /*1e120*/  MOV R2, R14 ;  /* 0x0000000e00027202 */ /* 0x000fce0000000f00 */
[----:B------:R-:W-:Y:S05]  /*1e130*/  WARPSYNC.COLLECTIVE R15, `(.L_x_945) ;  /* 0x000000000f087348 */ /* 0x000fea0003c00000 */
[----:B------:R0:W1:Y:S02]  /*1e140*/  SHFL.IDX P6, R14, R13, R12, R11 ;  /* 0x0000000c0d0e7389 */ /* 0x00006400000c000b */
[----:B01----:R-:W-:Y:S01]  /*1e150*/  ENDCOLLECTIVE ;  /* 0x000000000000791b */ /* 0x003fe20003800000 */
.L_x_945:
        /* <DEDUP_REMOVED lines=12> */
.L_x_946:
[----:B------:R-:W-:Y:S01]  /*1e220*/  MOV R13, R9 ;  /* 0x00000009000d7202 */ /* 0x000fe20000000f00 */
[----:B------:R-:W-:Y:S01]  /*1e230*/  IMAD.MOV.U32 R12, RZ, RZ, 0x7 ;  /* 0x00000007ff0c7424 */ /* 0x000fe200078e00ff */
[----:B------:R-:W-:-:S07]  /*1e240*/  MOV R2, R14 ;  /* 0x0000000e00027202 */ /* 0x000fce0000000f00 */
[----:B------:R-:W-:Y:S05]  /*1e250*/  WARPSYNC.COLLECTIVE R15, `(.L_x_947) ;  /* 0x000000000f087348 */ /* 0x000fea0003c00000 */
[----:B------:R0:W1:Y:S02]  /*1e260*/  SHFL.IDX P6, R14, R13, R12, R11 ;  /* 0x0000000c0d0e7389 */ /* 0x00006400000c000b */
[----:B01----:R-:W-:Y:S01]  /*1e270*/  ENDCOLLECTIVE ;  /* 0x000000000000791b */ /* 0x003fe20003800000 */
.L_x_947:
        /* <DEDUP_REMOVED lines=12> */
.L_x_948:
[----:B------:R-:W-:Y:S01]  /*1e340*/  MOV R2, R14 ;  /* 0x0000000e00027202 */ /* 0x000fe20000000f00 */
[----:B------:R-:W-:Y:S06]  /*1e350*/  BRA `(.L_x_949) ;  /* 0xffffffa400347947 */ /* 0x000fec000383ffff */
.L_x_759:
[----:B-1----:R1:W2:Y:S02]  /*1e360*/  SYNCS.PHASECHK.TRANS64.TRYWAIT P0, [R6+URZ+0x28860], R2 ;  /* 0x02886002060075a7 */ /* 0x0022a4000800017f */
[----:B--2---:R-:W-:Y:S05]  /*1e370*/  @!P0 NANOSLEEP.SYNCS 0x989680 ;  /* 0x009896800000895d */ /* 0x004fea0003900000 */
[----:B------:R-:W2:Y:S02]  /*1e380*/  @!P0 SYNCS.PHASECHK.TRANS64 P0, [R6+URZ+0x28860], R2 ;  /* 0x02886002060085a7 */ /* 0x000ea4000800007f */
[----:B--2---:R-:W-:Y:S05]  /*1e390*/  @!P0 BRA `(.L_x_759) ;  /* 0xfffffffc00f08947 */ /* 0x004fea000383ffff */
[----:B------:R-:W-:Y:S05]  /*1e3a0*/  BRA `(.L_x_950) ;  /* 0xffffffa400907947 */ /* 0x000fea000383ffff */
.L_x_760:
[----:B------:R-:W-:Y:S01]  /*1e3b0*/  BSSY B1, `(.L_x_951) ;  /* 0x0000008000017945 */ /* 0x000fe20003800000 */
[----:B------:R-:W-:Y:S01]  /*1e3c0*/  IMAD.MOV.U32 R13, RZ, RZ, R24 ;  /* 0x000000ffff0d7224 */ /* 0x000fe200078e0018 */
[----:B------:R-:W-:Y:S01]  /*1e3d0*/  MOV R12, RZ ;  /* 0x000000ff000c7202 */ /* 0x000fe20000000f00 */
[----:B------:R-:W-:Y:S01]  /*1e3e0*/  IMAD.MOV.U32 R11, RZ, RZ, 0x181f ;  /* 0x0000181fff0b7424 */ /* 0x000fe200078e00ff */
[----:B------:R-:W-:-:S07]  /*1e3f0*/  MOV R15, 0xffffffff ;  /* 0xffffffff000f7802 */ /* 0x000fce0000000f00 */
[----:B-1----:R-:W-:Y:S05]  /*1e400*/  WARPSYNC.COLLECTIVE R15, `(.L_x_952) ;  /* 0x000000000f087348 */ /* 0x002fea0003c00000 */
[----:B------:R0:W2:Y:S02]  /*1e410*/  SHFL.IDX P6, R14, R13, R12, R11 ;  /* 0x0000000c0d0e7389 */ /* 0x0000a400000c000b */
[----:B012---:R-:W-:Y:S01]  /*1e420*/  ENDCOLLECTIVE ;  /* 0x000000000000791b */ /* 0x007fe20003800000 */
.L_x_952:
[----:B------:R-:W-:Y:S05]  /*1e430*/  BSYNC B1 ;  /* 0x0000000000017941 */ /* 0x000fea0003800000 */
.L_x_951:
[----:B------:R-:W-:Y:S01]  /*1e440*/  MOV R13, R23 ;  /* 0x00000017000d7202 */ /* 0x000fe20000000f00 */
[----:B------:R-:W-:Y:S01]  /*1e450*/  IMAD.MOV.U32 R12, RZ, RZ, RZ ;  /* 0x000000ffff0c7224 */ /* 0x000fe200078e00ff */
[----:B------:R-:W-:Y:S01]  /*1e460*/  MOV R11, 0x181f ;  /* 0x0000181f000b7802 */ /* 0x000fe20000000f00 */
[----:B------:R-:W-:Y:S01]  /*1e470*/  IMAD.MOV.U32 R15, RZ, RZ, -0x1 ;  /* 0xffffffffff0f7424 */ /* 0x000fe200078e00ff */
[----:B------:R-:W-:Y:S01]  /*1e480*/  LEA R7, R7, R22, 0x1 ;  /* 0x0000001607077211 */ /* 0x000fe200078e08ff */
[----:B------:R-:W-:-:S07]  /*1e490*/  IMAD.MOV.U32 R3, RZ, RZ, R14 ;  /* 0x000000ffff037224 */ /* 0x000fce00078e000e */
[----:B------:R-:W-:Y:S05]  /*1e4a0*/  WARPSYNC.COLLECTIVE R15, `(.L_x_953) ;  /* 0x000000000f087348 */ /* 0x000fea0003c00000 */
[----:B------:R0:W1:Y:S02]  /*1e4b0*/  SHFL.IDX P6, R14, R13, R12, R11 ;  /* 0x0000000c0d0e7389 */ /* 0x00006400000c000b */
[----:B01----:R-:W-:Y:S01]  /*1e4c0*/  ENDCOLLECTIVE ;  /* 0x000000000000791b */ /* 0x003fe20003800000 */
.L_x_953:
[----:B------:R-:W-:Y:S01]  /*1e4d0*/  IMAD.MOV.U32 R13, RZ, RZ, R24 ;  /* 0x000000ffff0d7224 */ /* 0x000fe200078e0018 */
[----:B------:R-:W-:Y:S02]  /*1e4e0*/  MOV R12, 0x1 ;  /* 0x00000001000c7802 */ /* 0x000fe40000000f00 */
[----:B------:R-:W-:-:S07]  /*1e4f0*/  MOV R2, R14 ;  /* 0x0000000e00027202 */ /* 0x000fce0000000f00 */
[----:B------:R-:W-:Y:S05]  /*1e500*/  WARPSYNC.COLLECTIVE R15, `(.L_x_954) ;  /* 0x000000000f087348 */ /* 0x000fea0003c00000 */
[----:B------:R0:W1:Y:S02]  /*1e510*/  SHFL.IDX P6, R14, R13, R12, R11 ;  /* 0x0000000c0d0e7389 */ /* 0x00006400000c000b */
[----:B01----:R-:W-:Y:S01]  /*1e520*/  ENDCOLLECTIVE ;  /* 0x000000000000791b */ /* 0x003fe20003800000 */
.L_x_954:
[----:B------:R-:W-:-:S05]  /*1e530*/  IADD3 R2, P0, R2, R5, RZ ;  /* 0x0000000502027210 */ /* 0x000fca0007f1e0ff */
        /* <DEDUP_REMOVED lines=13> */
.L_x_955:
[----:B------:R-:W-:Y:S01]  /*1e610*/  IMAD.MOV.U32 R13, RZ, RZ, R24 ;  /* 0x000000ffff0d7224 */ /* 0x000fe200078e0018 */
[----:B------:R-:W-:Y:S01]  /*1e620*/  MOV R12, 0x2 ;  /* 0x00000002000c7802 */ /* 0x000fe20000000f00 */
[----:B------:R-:W-:-:S07]  /*1e630*/  IMAD.MOV.U32 R2, RZ, RZ, R14 ;  /* 0x000000ffff027224 */ /* 0x000fce00078e000e */
[----:B------:R-:W-:Y:S05]  /*1e640*/  WARPSYNC.COLLECTIVE R15, `(.L_x_956) ;  /* 0x000000000f087348 */ /* 0x000fea0003c00000 */
[----:B------:R0:W1:Y:S02]  /*1e650*/  SHFL.IDX P6, R14, R13, R12, R11 ;  /* 0x0000000c0d0e7389 */ /* 0x00006400000c000b */
[----:B01----:R-:W-:Y:S01]  /*1e660*/  ENDCOLLECTIVE ;  /* 0x000000000000791b */ /* 0x003fe20003800000 */
.L_x_956:
[----:B------:R-:W-:-:S04]  /*1e670*/  IADD3 R2, P0, R2, R5, RZ ;  /* 0x0000000502027210 */ /* 0x000fc80007f1e0ff */
[----:B------:R-:W-:Y:S02]  /*1e680*/  IADD3.X R3, RZ, R3, RZ, P0, !PT ;  /* 0x00000003ff037210 */ /* 0x000fe400007fe4ff */
        /* <DEDUP_REMOVED lines=12> */
.L_x_957:
[----:B------:R-:W-:Y:S01]  /*1e750*/  IMAD.MOV.U32 R13, RZ, RZ, R24 ;  /* 0x000000ffff0d7224 */ /* 0x000fe200078e0018 */
[----:B------:R-:W-:Y:S01]  /*1e760*/  MOV R12, 0x3 ;  /* 0x00000003000c7802 */ /* 0x000fe20000000f00 */
[----:B------:R-:W-:-:S07]  /*1e770*/  IMAD.MOV.U32 R2, RZ, RZ, R14 ;  /* 0x000000ffff027224 */ /* 0x000fce00078e000e */
[----:B------:R-:W-:Y:S05]  /*1e780*/  WARPSYNC.COLLECTIVE R15, `(.L_x_958) ;  /* 0x000000000f087348 */ /* 0x000fea0003c00000 */
[----:B------:R0:W1:Y:S02]  /*1e790*/  SHFL.IDX P6, R14, R13, R12, R11 ;  /* 0x0000000c0d0e7389 */ /* 0x00006400000c000b */
[----:B01----:R-:W-:Y:S01]  /*1e7a0*/  ENDCOLLECTIVE ;  /* 0x000000000000791b */ /* 0x003fe20003800000 */
.L_x_958:
        /* <DEDUP_REMOVED lines=14> */
.L_x_959:
[----:B------:R-:W-:Y:S01]  /*1e890*/  IMAD.MOV.U32 R13, RZ, RZ, R24 ;  /* 0x000000ffff0d7224 */ /* 0x000fe200078e0018 */
[----:B------:R-:W-:Y:S01]  /*1e8a0*/  MOV R12, 0x4 ;  /* 0x00000004000c7802 */ /* 0x000fe20000000f00 */
[----:B------:R-:W-:-:S07]  /*1e8b0*/  IMAD.MOV.U32 R2, RZ, RZ, R14 ;  /* 0x000000ffff027224 */ /* 0x000fce00078e000e */
[----:B------:R-:W-:Y:S05]  /*1e8c0*/  WARPSYNC.COLLECTIVE R15, `(.L_x_960) ;  /* 0x000000000f087348 */ /* 0x000fea0003c00000 */
[----:B------:R0:W1:Y:S02]  /*1e8d0*/  SHFL.IDX P6, R14, R13, R12, R11 ;  /* 0x0000000c0d0e7389 */ /* 0x00006400000c000b */
[----:B01----:R-:W-:Y:S01]  /*1e8e0*/  ENDCOLLECTIVE ;  /* 0x000000000000791b */ /* 0x003fe20003800000 */
.L_x_960:
        /* <DEDUP_REMOVED lines=14> */
.L_x_961:
[----:B------:R-:W-:Y:S01]  /*1e9d0*/  IMAD.MOV.U32 R13, RZ, RZ, R24 ;  /* 0x000000ffff0d7224 */ /* 0x000fe200078e0018 */
[----:B------:R-:W-:Y:S01]  /*1e9e0*/  MOV R12, 0x5 ;  /* 0x00000005000c7802 */ /* 0x000fe20000000f00 */
[----:B------:R-:W-:-:S07]  /*1e9f0*/  IMAD.MOV.U32 R2, RZ, RZ, R14 ;  /* 0x000000ffff027224 */ /* 0x000fce00078e000e */
[----:B------:R-:W-:Y:S05]  /*1ea00*/  WARPSYNC.COLLECTIVE R15, `(.L_x_962) ;  /* 0x000000000f087348 */ /* 0x000fea0003c00000 */
[----:B------:R0:W1:Y:S02]  /*1ea10*/  SHFL.IDX P6, R14, R13, R12, R11 ;  /* 0x0000000c0d0e7389 */ /* 0x00006400000c000b */
[----:B01----:R-:W-:Y:S01]  /*1ea20*/  ENDCOLLECTIVE ;  /* 0x000000000000791b */ /* 0x003fe20003800000 */
.L_x_962:
        /* <DEDUP_REMOVED lines=14> */
.L_x_963:
[----:B------:R-:W-:Y:S01]  /*1eb10*/  IMAD.MOV.U32 R13, RZ, RZ, R24 ;  /* 0x000000ffff0d7224 */ /* 0x000fe200078e0018 */
[----:B------:R-:W-:Y:S01]  /*1eb20*/  MOV R12, 0x6 ;  /* 0x00000006000c7802 */ /* 0x000fe20000000f00 */
[----:B------:R-:W-:-:S07]  /*1eb30*/  IMAD.MOV.U32 R2, RZ, RZ, R14 ;  /* 0x000000ffff027224 */ /* 0x000fce00078e000e */
[----:B------:R-:W-:Y:S05]  /*1eb40*/  WARPSYNC.COLLECTIVE R15, `(.L_x_964) ;  /* 0x000000000f087348 */ /* 0x000fea0003c00000 */
[----:B------:R0:W1:Y:S02]  /*1eb50*/  SHFL.IDX P6, R14, R13, R12, R11 ;  /* 0x0000000c0d0e7389 */ /* 0x00006400000c000b */
[----:B01----:R-:W-:Y:S01]  /*1eb60*/  ENDCOLLECTIVE ;  /* 0x000000000000791b */ /* 0x003fe20003800000 */
.L_x_964:
        /* <DEDUP_REMOVED lines=14> */
.L_x_965:
[----:B------:R-:W-:Y:S01]  /*1ec50*/  IMAD.MOV.U32 R13, RZ, RZ, R24 ;  /* 0x000000ffff0d7224 */ /* 0x000fe200078e0018 */
[----:B------:R-:W-:Y:S01]  /*1ec60*/  MOV R12, 0x7 ;  /* 0x00000007000c7802 */ /* 0x000fe20000000f00 */
[----:B------:R-:W-:-:S07]  /*1ec70*/  IMAD.MOV.U32 R2, RZ, RZ, R14 ;  /* 0x000000ffff027224 */ /* 0x000fce00078e000e */
[----:B------:R-:W-:Y:S05]  /*1ec80*/  WARPSYNC.COLLECTIVE R15, `(.L_x_966) ;  /* 0x000000000f087348 */ /* 0x000fea0003c00000 */
[----:B------:R0:W1:Y:S02]  /*1ec90*/  SHFL.IDX P6, R14, R13, R12, R11 ;  /* 0x0000000c0d0e7389 */ /* 0x00006400000c000b */
[----:B01----:R-:W-:Y:S01]  /*1eca0*/  ENDCOLLECTIVE ;  /* 0x000000000000791b */ /* 0x003fe20003800000 */
.L_x_966:
[----:B------:R-:W-:-:S04]  /*1ecb0*/  IADD3 R2, P0, R2, R5, RZ ;  /* 0x0000000502027210 */ /* 0x000fc80007f1e0ff */
[----:B------:R-:W-:Y:S02]  /*1ecc0*/  IADD3.X R3, RZ, R3, RZ, P0, !PT ;  /* 0x00000003ff037210 */ /* 0x000fe400007fe4ff */
        /* <DEDUP_REMOVED lines=11> */
.L_x_967:
[----:B------:R-:W-:Y:S01]  /*1ed80*/  @!PT LDS RZ, [RZ] ;  /* 0x00000000fffff984 */ /* 0x000fe20000000800 */
[----:B------:R-:W-:Y:S01]  /*1ed90*/  @!PT LDS RZ, [RZ] ;  /* 0x00000000fffff984 */ /* 0x000fe20000000800 */
[----:B------:R-:W-:Y:S01]  /*1eda0*/  @!PT LDS RZ, [RZ] ;  /* 0x00000000fffff984 */ /* 0x000fe20000000800 */
[----:B------:R0:W-:Y:S01]  /*1edb0*/  LDGSTS.E.BYPASS.LTC128B.128 [R7+0x7400], desc[UR38][R2.64+0x80], !P0 ;  /* 0x0740008002077fae */ /* 0x0001e2000c101d66 */
[----:B------:R-:W-:Y:S05]  /*1edc0*/  BRA `(.L_x_968) ;  /* 0xffffffa000187947 */ /* 0x000fea000383ffff */
.L_x_768:
[----:B0-----:R0:W1:Y:S02]  /*1edd0*/  SYNCS.PHASECHK.TRANS64.TRYWAIT P0, [R0+URZ+0x28860], R3 ;  /* 0x02886003000075a7 */ /* 0x001064000800017f */
[----:B-1----:R-:W-:Y:S05]  /*1ede0*/  @!P0 NANOSLEEP.SYNCS 0x989680 ;  /* 0x009896800000895d */ /* 0x002fea0003900000 */
[----:B------:R-:W1:Y:S02]  /*1edf0*/  @!P0 SYNCS.PHASECHK.TRANS64 P0, [R0+URZ+0x28860], R3 ;  /* 0x02886003000085a7 */ /* 0x000e64000800007f */
[----:B-1----:R-:W-:Y:S05]  /*1ee00*/  @!P0 BRA `(.L_x_768) ;  /* 0xfffffffc00f08947 */ /* 0x002fea000383ffff */
[----:B------:R-:W-:Y:S05]  /*1ee10*/  BRA `(.L_x_969) ;  /* 0xffffffa400347947 */ /* 0x000fea000383ffff */
.L_x_769:
[----:B------:R-:W-:Y:S01]  /*1ee20*/  BSSY B0, `(.L_x_970) ;  /* 0x0000008000007945 */ /* 0x000fe20003800000 */
[----:B------:R-:W-:Y:S01]  /*1ee30*/  IMAD.MOV.U32 R13, RZ, RZ, R24 ;  /* 0x000000ffff0d7224 */ /* 0x000fe200078e0018 */
[----:B------:R-:W-:Y:S01]  /*1ee40*/  MOV R12, RZ ;  /* 0x000000ff000c7202 */ /* 0x000fe20000000f00 */
[----:B------:R-:W-:Y:S01]  /*1ee50*/  IMAD.MOV.U32 R11, RZ, RZ, 0x181f ;  /* 0x0000181fff0b7424 */ /* 0x000fe200078e00ff */
[----:B------:R-:W-:-:S07]  /*1ee60*/  MOV R15, 0xffffffff ;  /* 0xffffffff000f7802 */ /* 0x000fce0000000f00 */
[----:B0-2---:R-:W-:Y:S05]  /*1ee70*/  WARPSYNC.COLLECTIVE R15, `(.L_x_971) ;  /* 0x000000000f087348 */ /* 0x005fea0003c00000 */
[----:B--2---:R1:W2:Y:S02]  /*1ee80*/  SHFL.IDX P6, R14, R13, R12, R11 ;  /* 0x0000000c0d0e7389 */ /* 0x0042a400000c000b */
[----:B012---:R-:W-:Y:S01]  /*1ee90*/  ENDCOLLECTIVE ;  /* 0x000000000000791b */ /* 0x007fe20003800000 */
.L_x_971:
[----:B------:R-:W-:Y:S05]  /*1eea0*/  BSYNC B0 ;  /* 0x0000000000007941 */ /* 0x000fea0003800000 */
.L_x_970:
[----:B------:R-:W-:Y:S01]  /*1eeb0*/  MOV R13, R23 ;  /* 0x00000017000d7202 */ /* 0x000fe20000000f00 */
[----:B------:R-:W-:Y:S01]  /*1eec0*/  IMAD.MOV.U32 R12, RZ, RZ, RZ ;  /* 0x000000ffff0c7224 */ /* 0x000fe200078e00ff */
[----:B------:R-:W-:Y:S01]  /*1eed0*/  MOV R11, 0x181f ;  /* 0x0000181f000b7802 */ /* 0x000fe20000000f00 */
[----:B------:R-:W-:Y:S01]  /*1eee0*/  IMAD.MOV.U32 R15, RZ, RZ, -0x1 ;  /* 0xffffffffff0f7424 */ /* 0x000fe200078e00ff */
[----:B------:R-:W-:Y:S01]  /*1eef0*/  SHF.L.U32 R5, R31, 0x1, RZ ;  /* 0x000000011f057819 */ /* 0x000fe200000006ff */
[----:B------:R-:W-:Y:S01]  /*1ef00*/  IMAD.MOV.U32 R3, RZ, RZ, R14 ;  /* 0x000000ffff037224 */ /* 0x000fe200078e000e */
[----:B------:R-:W-:-:S07]  /*1ef10*/  LEA R4, R9, R22, 0x1 ;  /* 0x0000001609047211 */ /* 0x000fce00078e08ff */
[----:B------:R-:W-:Y:S05]  /*1ef20*/  WARPSYNC.COLLECTIVE R15, `(.L_x_972) ;  /* 0x000000000f087348 */ /* 0x000fea0003c00000 */
[----:B------:R0:W1:Y:S02]  /*1ef30*/  SHFL.IDX P6, R14, R13, R12, R11 ;  /* 0x0000000c0d0e7389 */ /* 0x00006400000c000b */
[----:B01----:R-:W-:Y:S01]  /*1ef40*/  ENDCOLLECTIVE ;  /* 0x000000000000791b */ /* 0x003fe20003800000 */
.L_x_972:
[----:B------:R-:W-:Y:S02]  /*1ef50*/  ULDC UR4, c[0x0][0x2f4] ;  /* 0x0000bd0000047ab9 */ /* 0x000fe40000000800 */
[----:B------:R-:W-:Y:S02]  /*1ef60*/  ISETP.GE.AND P1, PT, R31, UR4, PT ;  /* 0x000000041f007c0c */ /* 0x000fe4000bf26270 */
[----:B------:R-:W-:Y:S02]  /*1ef70*/  ISETP.GE.AND P0, PT, R30, UR4, PT ;  /* 0x000000041e007c0c */ /* 0x000fe4000bf06270 */
[C---:B------:R-:W-:Y:S02]  /*1ef80*/  ISETP.LT.OR P3, PT, R6.reuse, 0x1, P1 ;  /* 0x000000010600780c */ /* 0x040fe40000f61670 */
[----:B------:R-:W-:Y:S01]  /*1ef90*/  ISETP.LT.OR P4, PT, R6, 0x1, P0 ;  /* 0x000000010600780c */ /* 0x000fe20000781670 */
[----:B------:R-:W-:Y:S01]  /*1efa0*/  IMAD.MOV.U32 R13, RZ, RZ, R24 ;  /* 0x000000ffff0d7224 */ /* 0x000fe200078e0018 */
[----:B------:R-:W-:-:S02]  /*1efb0*/  MOV R12, 0x1 ;  /* 0x00000001000c7802 */ /* 0x000fc40000000f00 */
[----:B------:R-:W-:-:S13]  /*1efc0*/  IADD3 R2, P2, R14, R5, RZ ;  /* 0x000000050e027210 */ /* 0x000fda0007f5e0ff */
[----:B------:R-:W-:Y:S05]  /*1efd0*/  WARPSYNC.COLLECTIVE R15, `(.L_x_973) ;  /* 0x000000000f087348 */ /* 0x000fea0003c00000 */
[----:B------:R0:W1:Y:S02]  /*1efe0*/  SHFL.IDX P6, R14, R13, R12, R11 ;  /* 0x0000000c0d0e7389 */ /* 0x00006400000c000b */
[----:B01----:R-:W-:Y:S01]  /*1eff0*/  ENDCOLLECTIVE ;  /* 0x000000000000791b */ /* 0x003fe20003800000 */
.L_x_973:
        /* <DEDUP_REMOVED lines=13> */
.L_x_974:
[----:B------:R-:W-:Y:S01]  /*1f0d0*/  IMAD.MOV.U32 R13, RZ, RZ, R24 ;  /* 0x000000ffff0d7224 */ /* 0x000fe200078e0018 */
[----:B------:R-:W-:Y:S01]  /*1f0e0*/  MOV R12, 0x2 ;  /* 0x00000002000c7802 */ /* 0x000fe20000000f00 */
[----:B------:R-:W-:-:S07]  /*1f0f0*/  IMAD.MOV.U32 R10, RZ, RZ, R14 ;  /* 0x000000ffff0a7224 */ /* 0x000fce00078e000e */
[----:B------:R-:W-:Y:S05]  /*1f100*/  WARPSYNC.COLLECTIVE R15, `(.L_x_975) ;  /* 0x000000000f087348 */ /* 0x000fea0003c00000 */
[----:B------:R0:W1:Y:S02]  /*1f110*/  SHFL.IDX P6, R14, R13, R12, R11 ;  /* 0x0000000c0d0e7389 */ /* 0x00006400000c000b */
[----:B01----:R-:W-:Y:S01]  /*1f120*/  ENDCOLLECTIVE ;  /* 0x000000000000791b */ /* 0x003fe20003800000 */
.L_x_975:
[----:B------:R-:W-:-:S04]  /*1f130*/  IADD3 R2, P2, R10, R5, RZ ;  /* 0x000000050a027210 */ /* 0x000fc80007f5e0ff */
[----:B------:R-:W-:-:S05]  /*1f140*/  IADD3.X R3, RZ, R7, RZ, P2, !PT ;  /* 0x00000007ff037210 */ /* 0x000fca00017fe4ff */
        /* <DEDUP_REMOVED lines=12> */
.L_x_976:
[----:B------:R-:W-:Y:S01]  /*1f210*/  MOV R13, R24 ;  /* 0x00000018000d7202 */ /* 0x000fe20000000f00 */
[----:B------:R-:W-:Y:S01]  /*1f220*/  IMAD.MOV.U32 R12, RZ, RZ, 0x3 ;  /* 0x00000003ff0c7424 */ /* 0x000fe200078e00ff */
[----:B------:R-:W-:-:S13]  /*1f230*/  IADD3 R2, P2, R14, R5, RZ ;  /* 0x000000050e027210 */ /* 0x000fda0007f5e0ff */
[----:B------:R-:W-:Y:S05]  /*1f240*/  WARPSYNC.COLLECTIVE R15, `(.L_x_977) ;  /* 0x000000000f087348 */ /* 0x000fea0003c00000 */
[----:B------:R0:W1:Y:S02]  /*1f250*/  SHFL.IDX P6, R14, R13, R12, R11 ;  /* 0x0000000c0d0e7389 */ /* 0x00006400000c000b */
[----:B01----:R-:W-:Y:S01]  /*1f260*/  ENDCOLLECTIVE ;  /* 0x000000000000791b */ /* 0x003fe20003800000 */
.L_x_977:
        /* <DEDUP_REMOVED lines=8> */
[----:B------:R-:W-:Y:S01]  /*1f2f0*/  IMAD.MOV.U32 R13, RZ, RZ, R23 ;  /* 0x000000ffff0d7224 */ /* 0x000fe200078e0017 */
[----:B------:R-:W-:-:S11]  /*1f300*/  MOV R7, R14 ;  /* 0x0000000e00077202 */ /* 0x000fd60000000f00 */
[----:B0-----:R-:W-:Y:S05]  /*1f310*/  WARPSYNC.COLLECTIVE R15, `(.L_x_978) ;  /* 0x000000000f087348 */ /* 0x001fea0003c00000 */
[----:B------:R1:W2:Y:S02]  /*1f320*/  SHFL.IDX P6, R14, R13, R12, R11 ;  /* 0x0000000c0d0e7389 */ /* 0x0002a400000c000b */
[----:B012---:R-:W-:Y:S01]  /*1f330*/  ENDCOLLECTIVE ;  /* 0x000000000000791b */ /* 0x007fe20003800000 */
.L_x_978:
[----:B------:R-:W-:Y:S01]  /*1f340*/  IMAD.MOV.U32 R13, RZ, RZ, R24 ;  /* 0x000000ffff0d7224 */ /* 0x000fe200078e0018 */
[----:B------:R-:W-:Y:S02]  /*1f350*/  MOV R12, 0x4 ;  /* 0x00000004000c7802 */ /* 0x000fe40000000f00 */
[----:B------:R-:W-:-:S13]  /*1f360*/  IADD3 R2, P2, R14, R5, RZ ;  /* 0x000000050e027210 */ /* 0x000fda0007f5e0ff */
[----:B------:R-:W-:Y:S05]  /*1f370*/  WARPSYNC.COLLECTIVE R15, `(.L_x_979) ;  /* 0x000000000f087348 */ /* 0x000fea0003c00000 */
[----:B------:R0:W1:Y:S02]  /*1f380*/  SHFL.IDX P6, R14, R13, R12, R11 ;  /* 0x0000000c0d0e7389 */ /* 0x00006400000c000b */
[----:B01----:R-:W-:Y:S01]  /*1f390*/  ENDCOLLECTIVE ;  /* 0x000000000000791b */ /* 0x003fe20003800000 */
.L_x_979:
[----:B------:R-:W-:-:S05]  /*1f3a0*/  IADD3.X R3, RZ, R7, RZ, P2, !PT ;  /* 0x00000007ff037210 */ /* 0x000fca00017fe4ff */
        /* <DEDUP_REMOVED lines=12> */
.L_x_980:
[----:B------:R-:W-:Y:S01]  /*1f470*/  IMAD.MOV.U32 R13, RZ, RZ, R24 ;  /* 0x000000ffff0d7224 */ /* 0x000fe200078e0018 */
[----:B------:R-:W-:Y:S01]  /*1f480*/  MOV R12, 0x5 ;  /* 0x00000005000c7802 */ /* 0x000fe20000000f00 */
[----:B------:R-:W-:-:S07]  /*1f490*/  IMAD.MOV.U32 R10, RZ, RZ, R14 ;  /* 0x000000ffff0a7224 */ /* 0x000fce00078e000e */
[----:B------:R-:W-:Y:S05]  /*1f4a0*/  WARPSYNC.COLLECTIVE R15, `(.L_x_981) ;  /* 0x000000000f087348 */ /* 0x000fea0003c00000 */
[----:B------:R0:W1:Y:S02]  /*1f4b0*/  SHFL.IDX P6, R14, R13, R12, R11 ;  /* 0x0000000c0d0e7389 */ /* 0x00006400000c000b */
[----:B01----:R-:W-:Y:S01]  /*1f4c0*/  ENDCOLLECTIVE ;  /* 0x000000000000791b */ /* 0x003fe20003800000 */
.L_x_981:
        /* <DEDUP_REMOVED lines=14> */
.L_x_982:
[----:B------:R-:W-:Y:S01]  /*1f5b0*/  MOV R13, R24 ;  /* 0x00000018000d7202 */ /* 0x000fe20000000f00 */
[----:B------:R-:W-:Y:S01]  /*1f5c0*/  IMAD.MOV.U32 R12, RZ, RZ, 0x6 ;  /* 0x00000006ff0c7424 */ /* 0x000fe200078e00ff */
[----:B------:R-:W-:-:S13]  /*1f5d0*/  IADD3 R2, P2, R14, R5, RZ ;  /* 0x000000050e027210 */ /* 0x000fda0007f5e0ff */
[----:B------:R-:W-:Y:S05]  /*1f5e0*/  WARPSYNC.COLLECTIVE R15, `(.L_x_983) ;  /* 0x000000000f087348 */ /* 0x000fea0003c00000 */
[----:B------:R0:W1:Y:S02]  /*1f5f0*/  SHFL.IDX P6, R14, R13, R12, R11 ;  /* 0x0000000c0d0e7389 */ /* 0x00006400000c000b */
[----:B01----:R-:W-:Y:S01]  /*1f600*/  ENDCOLLECTIVE ;  /* 0x000000000000791b */ /* 0x003fe20003800000 */
.L_x_983:
        /* <DEDUP_REMOVED lines=13> */
.L_x_984:
[----:B------:R-:W-:Y:S01]  /*1f6e0*/  MOV R13, R24 ;  /* 0x00000018000d7202 */ /* 0x000fe20000000f00 */
[----:B------:R-:W-:Y:S01]  /*1f6f0*/  IMAD.MOV.U32 R12, RZ, RZ, 0x7 ;  /* 0x00000007ff0c7424 */ /* 0x000fe200078e00ff */
[----:B------:R-:W-:-:S07]  /*1f700*/  MOV R10, R14 ;  /* 0x0000000e000a7202 */ /* 0x000fce0000000f00 */
[----:B------:R-:W-:Y:S05]  /*1f710*/  WARPSYNC.COLLECTIVE R15, `(.L_x_985) ;  /* 0x000000000f087348 */ /* 0x000fea0003c00000 */
[----:B------:R0:W1:Y:S02]  /*1f720*/  SHFL.IDX P6, R14, R13, R12, R11 ;  /* 0x0000000c0d0e7389 */ /* 0x00006400000c000b */
[----:B01----:R-:W-:Y:S01]  /*1f730*/  ENDCOLLECTIVE ;  /* 0x000000000000791b */ /* 0x003fe20003800000 */
.L_x_985:
        /* <DEDUP_REMOVED lines=12> */
.L_x_986:
[----:B------:R-:W-:Y:S05]  /*1f800*/  BRA `(.L_x_987) ;  /* 0xffffff9c00d47947 */ /* 0x000fea000383ffff */
.L_x_774:
[----:B------:R-:W-:Y:S01]  /*1f810*/  BSSY B0, `(.L_x_988) ;  /* 0x0000008000007945 */ /* 0x000fe20003800000 */
[----:B------:R-:W-:Y:S01]  /*1f820*/  MOV R13, R16 ;  /* 0x00000010000d7202 */ /* 0x000fe20000000f00 */
[----:B------:R-:W-:Y:S01]  /*1f830*/  IMAD.MOV.U32 R12, RZ, RZ, RZ ;  /* 0x000000ffff0c7224 */ /* 0x000fe200078e00ff */
[----:B------:R-:W-:Y:S01]  /*1f840*/  MOV R11, 0x1f ;  /* 0x0000001f000b7802 */ /* 0x000fe20000000f00 */
[----:B------:R-:W-:-:S07]  /*1f850*/  IMAD.MOV.U32 R15, RZ, RZ, -0x1 ;  /* 0xffffffffff0f7424 */ /* 0x000fce00078e00ff */
[----:B0-----:R-:W-:Y:S05]  /*1f860*/  WARPSYNC.COLLECTIVE R15, `(.L_x_989) ;  /* 0x000000000f087348 */ /* 0x001fea0003c00000 */
[----:B------:R1:W2:Y:S02]  /*1f870*/  SHFL.IDX P6, R14, R13, R12, R11 ;  /* 0x0000000c0d0e7389 */ /* 0x0002a400000c000b */
[----:B012---:R-:W-:Y:S01]  /*1f880*/  ENDCOLLECTIVE ;  /* 0x000000000000791b */ /* 0x007fe20003800000 */
.L_x_989:
[----:B------:R-:W-:Y:S05]  /*1f890*/  BSYNC B0 ;  /* 0x0000000000007941 */ /* 0x000fea0003800000 */
.L_x_988:
[----:B------:R-:W-:Y:S01]  /*1f8a0*/  IMAD.MOV.U32 R13, RZ, RZ, R16 ;  /* 0x000000ffff0d7224 */ /* 0x000fe200078e0010 */
[----:B------:R-:W-:Y:S01]  /*1f8b0*/  MOV R12, 0x1 ;  /* 0x00000001000c7802 */ /* 0x000fe20000000f00 */
[----:B------:R-:W-:Y:S01]  /*1f8c0*/  IMAD.MOV.U32 R11, RZ, RZ, 0x1f ;  /* 0x0000001fff0b7424 */ /* 0x000fe200078e00ff */
[----:B------:R-:W-:Y:S02]  /*1f8d0*/  MOV R15, 0xffffffff ;  /* 0xffffffff000f7802 */ /* 0x000fe40000000f00 */
[----:B------:R-:W-:Y:S02]  /*1f8e0*/  MOV R5, R14 ;  /* 0x0000000e00057202 */ /* 0x000fe40000000f00 */
[----:B------:R-:W-:-:S07]  /*1f8f0*/  IADD3 R7, R19, R8, RZ ;  /* 0x0000000813077210 */ /* 0x000fce0007ffe0ff */
[----:B------:R-:W-:Y:S05]  /*1f900*/  WARPSYNC.COLLECTIVE R15, `(.L_x_990) ;  /* 0x000000000f087348 */ /* 0x000fea0003c00000 */
[----:B------:R0:W1:Y:S02]  /*1f910*/  SHFL.IDX P6, R14, R13, R12, R11 ;  /* 0x0000000c0d0e7389 */ /* 0x00006400000c000b */
[----:B01----:R-:W-:Y:S01]  /*1f920*/  ENDCOLLECTIVE ;  /* 0x000000000000791b */ /* 0x003fe20003800000 */
.L_x_990:
[----:B------:R-:W-:Y:S02]  /*1f930*/  ULDC UR4, c[0x0][0xc3c] ;  /* 0x00030f0000047ab9 */ /* 0x000fe40000000800 */
[----:B------:R-:W-:-:S13]  /*1f940*/  ISETP.GE.OR P1, PT, R7, UR4, !P0 ;  /* 0x0000000407007c0c */ /* 0x000fda000c726670 */
[----:B------:R-:W0:Y:S01]  /*1f950*/  @!P1 LDC.64 R2, c[0x0][0xc80] ;  /* 0x00032000ff029b82 */ /* 0x000e220000000a00 */
[----:B------:R-:W-:Y:S01]  /*1f960*/  IMAD.MOV.U32 R4, RZ, RZ, RZ ;  /* 0x000000ffff047224 */ /* 0x000fe200078e00ff */
[----:B------:R-:W-:Y:S01]  /*1f970*/  MOV R11, RZ ;  /* 0x000000ff000b7202 */ /* 0x000fe20000000f00 */
        /* <DEDUP_REMOVED lines=13> */
.L_x_991:
[----:B------:R-:W-:Y:S01]  /*1fa50*/  IMAD.MOV.U32 R12, RZ, RZ, 0x2 ;  /* 0x00000002ff0c7424 */ /* 0x000fe200078e00ff */
[----:B------:R-:W-:-:S05]  /*1fa60*/  SEL R7, R14, RZ, P1 ;  /* 0x000000ff0e077207 */ /* 0x000fca0000800000 */
[----:B------:R-:W-:-:S05]  /*1fa70*/  IMAD.IADD R6, R4, 0x1, R7 ;  /* 0x0000000104067824 */ /* 0x000fca00078e0207 */
[----:B------:R-:W-:-:S07]  /*1fa80*/  MOV R13, R6 ;  /* 0x00000006000d7202 */ /* 0x000fce0000000f00 */
[----:B------:R-:W-:Y:S05]  /*1fa90*/  WARPSYNC.COLLECTIVE R15, `(.L_x_992) ;  /* 0x000000000f087348 */ /* 0x000fea0003c00000 */
[----:B------:R0:W1:Y:S02]  /*1faa0*/  SHFL.UP P6, R14, R13, R12, R11 ;  /* 0x0400000c0d0e7389 */ /* 0x00006400000c000b */
[----:B01----:R-:W-:Y:S01]  /*1fab0*/  ENDCOLLECTIVE ;  /* 0x000000000000791b */ /* 0x003fe20003800000 */
.L_x_992:
[----:B------:R-:W-:Y:S02]  /*1fac0*/  MOV R12, 0x4 ;  /* 0x00000004000c7802 */ /* 0x000fe40000000f00 */
[----:B------:R-:W-:-:S04]  /*1fad0*/  SEL R7, R14, RZ, P2 ;  /* 0x000000ff0e077207 */ /* 0x000fc80001000000 */
[----:B------:R-:W-:-:S05]  /*1fae0*/  IADD3 R7, R6, R7, RZ ;  /* 0x0000000706077210 */ /* 0x000fca0007ffe0ff */
[----:B------:R-:W-:-:S07]  /*1faf0*/  IMAD.MOV.U32 R13, RZ, RZ, R7 ;  /* 0x000000ffff0d7224 */ /* 0x000fce00078e0007 */
[----:B------:R-:W-:Y:S05]  /*1fb00*/  WARPSYNC.COLLECTIVE R15, `(.L_x_993) ;  /* 0x000000000f087348 */ /* 0x000fea0003c00000 */
[----:B------:R0:W1:Y:S02]  /*1fb10*/  SHFL.UP P6, R14, R13, R12, R11 ;  /* 0x0400000c0d0e7389 */ /* 0x00006400000c000b */
[----:B01----:R-:W-:Y:S01]  /*1fb20*/  ENDCOLLECTIVE ;  /* 0x000000000000791b */ /* 0x003fe20003800000 */
.L_x_993:
[----:B------:R-:W-:Y:S01]  /*1fb30*/  IMAD.MOV.U32 R12, RZ, RZ, 0x8 ;  /* 0x00000008ff0c7424 */ /* 0x000fe200078e00ff */
[----:B------:R-:W-:-:S05]  /*1fb40*/  SEL R2, R14, RZ, P3 ;  /* 0x000000ff0e027207 */ /* 0x000fca0001800000 */
[----:B------:R-:W-:-:S05]  /*1fb50*/  IMAD.IADD R2, R7, 0x1, R2 ;  /* 0x0000000107027824 */ /* 0x000fca00078e0202 */
[----:B------:R-:W-:-:S07]  /*1fb60*/  MOV R13, R2 ;  /* 0x00000002000d7202 */ /* 0x000fce0000000f00 */
[----:B------:R-:W-:Y:S05]  /*1fb70*/  WARPSYNC.COLLECTIVE R15, `(.L_x_994) ;  /* 0x000000000f087348 */ /* 0x000fea0003c00000 */
[----:B------:R0:W1:Y:S02]  /*1fb80*/  SHFL.UP P6, R14, R13, R12, R11 ;  /* 0x0400000c0d0e7389 */ /* 0x00006400000c000b */
[----:B01----:R-:W-:Y:S01]  /*1fb90*/  ENDCOLLECTIVE ;  /* 0x000000000000791b */ /* 0x003fe20003800000 */
.L_x_994:
[----:B------:R-:W-:Y:S02]  /*1fba0*/  MOV R12, 0x10 ;  /* 0x00000010000c7802 */ /* 0x000fe40000000f00 */
[----:B------:R-:W-:-:S04]  /*1fbb0*/  SEL R3, R14, RZ, P4 ;  /* 0x000000ff0e037207 */ /* 0x000fc80002000000 */
[----:B------:R-:W-:-:S05]  /*1fbc0*/  IADD3 R3, R2, R3, RZ ;  /* 0x0000000302037210 */ /* 0x000fca0007ffe0ff */
[----:B------:R-:W-:-:S07]  /*1fbd0*/  IMAD.MOV.U32 R13, RZ, RZ, R3 ;  /* 0x000000ffff0d7224 */ /* 0x000fce00078e0003 */
[----:B------:R-:W-:Y:S05]  /*1fbe0*/  WARPSYNC.COLLECTIVE R15, `(.L_x_995) ;  /* 0x000000000f087348 */ /* 0x000fea0003c00000 */
[----:B------:R0:W1:Y:S02]  /*1fbf0*/  SHFL.UP P6, R14, R13, R12, R11 ;  /* 0x0400000c0d0e7389 */ /* 0x00006400000c000b */
[----:B01----:R-:W-:Y:S01]  /*1fc00*/  ENDCOLLECTIVE ;  /* 0x000000000000791b */ /* 0x003fe20003800000 */
.L_x_995:
[----:B------:R-:W-:Y:S01]  /*1fc10*/  IMAD.MOV.U32 R12, RZ, RZ, 0x1f ;  /* 0x0000001fff0c7424 */ /* 0x000fe200078e00ff */
[----:B------:R-:W-:Y:S02]  /*1fc20*/  MOV R11, 0x1f ;  /* 0x0000001f000b7802 */ /* 0x000fe40000000f00 */
[----:B------:R-:W-:-:S05]  /*1fc30*/  SEL R2, R14, RZ, P5 ;  /* 0x000000ff0e027207 */ /* 0x000fca0002800000 */
[----:B------:R-:W-:-:S05]  /*1fc40*/  IMAD.IADD R2, R3, 0x1, R2 ;  /* 0x0000000103027824 */ /* 0x000fca00078e0202 */
[----:B------:R-:W-:-:S07]  /*1fc50*/  MOV R13, R2 ;  /* 0x00000002000d7202 */ /* 0x000fce0000000f00 */
[----:B------:R-:W-:Y:S05]  /*1fc60*/  WARPSYNC.COLLECTIVE R15, `(.L_x_996) ;  /* 0x000000000f087348 */ /* 0x000fea0003c00000 */
[----:B------:R0:W1:Y:S02]  /*1fc70*/  SHFL.IDX P6, R14, R13, R12, R11 ;  /* 0x0000000c0d0e7389 */ /* 0x00006400000c000b */
[----:B01----:R-:W-:Y:S01]  /*1fc80*/  ENDCOLLECTIVE ;  /* 0x000000000000791b */ /* 0x003fe20003800000 */
.L_x_996:
[----:B------:R-:W-:Y:S05]  /*1fc90*/  BRA `(.L_x_997) ;  /* 0xffffff9c00e07947 */ /* 0x000fea000383ffff */
.L_x_779:
[----:B------:R-:W-:Y:S01]  /*1fca0*/  BSSY B0, `(.L_x_998) ;  /* 0x0000008000007945 */ /* 0x000fe20003800000 */
[----:B-----5:R-:W-:Y:S01]  /*1fcb0*/  IMAD.MOV.U32 R13, RZ, RZ, R4 ;  /* 0x000000ffff0d7224 */ /* 0x020fe200078e0004 */
[----:B------:R-:W-:Y:S01]  /*1fcc0*/  MOV R12, 0x1 ;  /* 0x00000001000c7802 */ /* 0x000fe20000000f00 */
[----:B------:R-:W-:Y:S01]  /*1fcd0*/  IMAD.MOV.U32 R11, RZ, RZ, RZ ;  /* 0x000000ffff0b7224 */ /* 0x000fe200078e00ff */
[----:B------:R-:W-:-:S07]  /*1fce0*/  MOV R15, 0xffffffff ;  /* 0xffffffff000f7802 */ /* 0x000fce0000000f00 */
[----:B0-----:R-:W-:Y:S05]  /*1fcf0*/  WARPSYNC.COLLECTIVE R15, `(.L_x_999) ;  /* 0x000000000f087348 */ /* 0x001fea0003c00000 */
[----:B------:R1:W2:Y:S02]  /*1fd00*/  SHFL.UP P6, R14, R13, R12, R11 ;  /* 0x0400000c0d0e7389 */ /* 0x0002a400000c000b */
[----:B012---:R-:W-:Y:S01]  /*1fd10*/  ENDCOLLECTIVE ;  /* 0x000000000000791b */ /* 0x007fe20003800000 */
.L_x_999:
[----:B------:R-:W-:Y:S05]  /*1fd20*/  BSYNC B0 ;  /* 0x0000000000007941 */ /* 0x000fea0003800000 */
.L_x_998:
[----:B------:R-:W-:Y:S01]  /*1fd30*/  SEL R13, R14, RZ, P1 ;  /* 0x000000ff0e0d7207 */ /* 0x000fe20000800000 */
[----:B------:R-:W-:Y:S01]  /*1fd40*/  IMAD.MOV.U32 R11, RZ, RZ, RZ ;  /* 0x000000ffff0b7224 */ /* 0x000fe200078e00ff */
[----:B------:R-:W-:Y:S02]  /*1fd50*/  MOV R12, 0x2 ;  /* 0x00000002000c7802 */ /* 0x000fe40000000f00 */
[----:B------:R-:W-:Y:S01]  /*1fd60*/  MOV R15, 0xffffffff ;  /* 0xffffffff000f7802 */ /* 0x000fe20000000f00 */
[----:B------:R-:W-:-:S07]  /*1fd70*/  IMAD.IADD R13, R4, 0x1, R13 ;  /* 0x00000001040d7824 */ /* 0x000fce00078e020d */
[----:B------:R-:W-:Y:S05]  /*1fd80*/  WARPSYNC.COLLECTIVE R15, `(.L_x_1000) ;  /* 0x000000000f087348 */ /* 0x000fea0003c00000 */
[----:B------:R0:W1:Y:S02]  /*1fd90*/  SHFL.UP P6, R14, R13, R12, R11 ;  /* 0x0400000c0d0e7389 */ /* 0x00006400000c000b */
[----:B01----:R-:W-:Y:S01]  /*1fda0*/  ENDCOLLECTIVE ;  /* 0x000000000000791b */ /* 0x003fe20003800000 */
.L_x_1000:
[----:B------:R-:W-:Y:S01]  /*1fdb0*/  IMAD.MOV.U32 R12, RZ, RZ, 0x4 ;  /* 0x00000004ff0c7424 */ /* 0x000fe200078e00ff */
[----:B------:R-:W-:-:S05]  /*1fdc0*/  SEL R0, R14, RZ, P2 ;  /* 0x000000ff0e007207 */ /* 0x000fca0001000000 */
[----:B------:R-:W-:-:S05]  /*1fdd0*/  IMAD.IADD R0, R13, 0x1, R0 ;  /* 0x000000010d007824 */ /* 0x000fca00078e0200 */
[----:B------:R-:W-:-:S07]  /*1fde0*/  MOV R13, R0 ;  /* 0x00000000000d7202 */ /* 0x000fce0000000f00 */
[----:B------:R-:W-:Y:S05]  /*1fdf0*/  WARPSYNC.COLLECTIVE R15, `(.L_x_1001) ;  /* 0x000000000f087348 */ /* 0x000fea0003c00000 */
[----:B------:R0:W1:Y:S02]  /*1fe00*/  SHFL.UP P6, R14, R13, R12, R11 ;  /* 0x0400000c0d0e7389 */ /* 0x00006400000c000b */
[----:B01----:R-:W-:Y:S01]  /*1fe10*/  ENDCOLLECTIVE ;  /* 0x000000000000791b */ /* 0x003fe20003800000 */
.L_x_1001:
[----:B------:R-:W-:Y:S02]  /*1fe20*/  MOV R12, 0x8 ;  /* 0x00000008000c7802 */ /* 0x000fe40000000f00 */
[----:B------:R-:W-:-:S04]  /*1fe30*/  SEL R3, R14, RZ, P3 ;  /* 0x000000ff0e037207 */ /* 0x000fc80001800000 */
[----:B------:R-:W-:-:S05]  /*1fe40*/  IADD3 R2, R0, R3, RZ ;  /* 0x0000000300027210 */ /* 0x000fca0007ffe0ff */
[----:B------:R-:W-:-:S07]  /*1fe50*/  IMAD.MOV.U32 R13, RZ, RZ, R2 ;  /* 0x000000ffff0d7224 */ /* 0x000fce00078e0002 */
[----:B------:R-:W-:Y:S05]  /*1fe60*/  WARPSYNC.COLLECTIVE R15, `(.L_x_1002) ;  /* 0x000000000f087348 */ /* 0x000fea0003c00000 */
[----:B------:R0:W1:Y:S02]  /*1fe70*/  SHFL.UP P6, R14, R13, R12, R11 ;  /* 0x0400000c0d0e7389 */ /* 0x00006400000c000b */
[----:B01----:R-:W-:Y:S01]  /*1fe80*/  ENDCOLLECTIVE ;  /* 0x000000000000791b */ /* 0x003fe20003800000 */
.L_x_1002:
[----:B------:R-:W-:Y:S01]  /*1fe90*/  IMAD.MOV.U32 R12, RZ, RZ, 0x10 ;  /* 0x00000010ff0c7424 */ /* 0x000fe200078e00ff */
[----:B------:R-:W-:-:S05]  /*1fea0*/  SEL R3, R14, RZ, P4 ;  /* 0x000000ff0e037207 */ /* 0x000fca0002000000 */
[----:B------:R-:W-:-:S05]  /*1feb0*/  IMAD.IADD R3, R2, 0x1, R3 ;  /* 0x0000000102037824 */ /* 0x000fca00078e0203 */
[----:B------:R-:W-:-:S07]  /*1fec0*/  MOV R13, R3 ;  /* 0x00000003000d7202 */ /* 0x000fce0000000f00 */
[----:B------:R-:W-:Y:S05]  /*1fed0*/  WARPSYNC.COLLECTIVE R15, `(.L_x_1003) ;  /* 0x000000000f087348 */ /* 0x000fea0003c00000 */
[----:B------:R0:W1:Y:S02]  /*1fee0*/  SHFL.UP P6, R14, R13, R12, R11 ;  /* 0x0400000c0d0e7389 */ /* 0x00006400000c000b */
[----:B01----:R-:W-:Y:S01]  /*1fef0*/  ENDCOLLECTIVE ;  /* 0x000000000000791b */ /* 0x003fe20003800000 */
.L_x_1003:
[----:B------:R-:W-:Y:S01]  /*1ff00*/  MOV R12, 0x1f ;  /* 0x0000001f000c7802 */ /* 0x000fe20000000f00 */
[----:B------:R-:W-:Y:S01]  /*1ff10*/  IMAD.MOV.U32 R11, RZ, RZ, 0x1f ;  /* 0x0000001fff0b7424 */ /* 0x000fe200078e00ff */
[----:B------:R-:W-:-:S04]  /*1ff20*/  SEL R2, R14, RZ, P5 ;  /* 0x000000ff0e027207 */ /* 0x000fc80002800000 */
[----:B------:R-:W-:-:S05]  /*1ff30*/  IADD3 R2, R3, R2, RZ ;  /* 0x0000000203027210 */ /* 0x000fca0007ffe0ff */
[----:B------:R-:W-:-:S07]  /*1ff40*/  IMAD.MOV.U32 R13, RZ, RZ, R2 ;  /* 0x000000ffff0d7224 */ /* 0x000fce00078e0002 */
[----:B------:R-:W-:Y:S05]  /*1ff50*/  WARPSYNC.COLLECTIVE R15, `(.L_x_1004) ;  /* 0x000000000f087348 */ /* 0x000fea0003c00000 */
[----:B------:R0:W1:Y:S02]  /*1ff60*/  SHFL.IDX P6, R14, R13, R12, R11 ;  /* 0x0000000c0d0e7389 */ /* 0x00006400000c000b */
[----:B01----:R-:W-:Y:S01]  /*1ff70*/  ENDCOLLECTIVE ;  /* 0x000000000000791b */ /* 0x003fe20003800000 */
.L_x_1004:
[----:B------:R-:W-:Y:S05]  /*1ff80*/  BRA `(.L_x_1005) ;  /* 0xffffff9c00c07947 */ /* 0x000fea000383ffff */
.L_x_781:
[----:B------:R-:W-:Y:S01]  /*1ff90*/  BSSY B0, `(.L_x_1006) ;  /* 0x0000006000007945 */ /* 0x000fe20003800000 */
[----:B------:R-:W-:Y:S02]  /*1ffa0*/  PLOP3.LUT P6, PT, P6, PT, PT, 0x8, 0x0 ;  /* 0x000000000000781c */ /* 0x000fe400037ce170 */
[----:B------:R-:W-:-:S11]  /*1ffb0*/  MOV R15, 0xffffffff ;  /* 0xffffffff000f7802 */ /* 0x000fd60000000f00 */
[----:B0-----:R-:W-:Y:S05]  /*1ffc0*/  WARPSYNC.COLLECTIVE R15, `(.L_x_1007) ;  /* 0x000000000f087348 */ /* 0x001fea0003c00000 */
[----:B------:R-:W-:Y:S01]  /*1ffd0*/  VOTE.ANY R14, PT, P6 ;  /* 0x00000000000e7806 */ /* 0x000fe200030e0100 */
[----:B0-----:R-:W-:Y:S06]  /*1ffe0*/  ENDCOLLECTIVE ;  /* 0x000000000000791b */ /* 0x001fec0003800000 */
.L_x_1007:
[----:B------:R-:W-:Y:S05]  /*1fff0*/  BSYNC B0 ;  /* 0x0000000000007941 */ /* 0x000fea0003800000 */
.L_x_1006:
[----:B------:R-:W-:Y:S01]  /*20000*/  IMAD.MOV.U32 R3, RZ, RZ, R14 ;  /* 0x000000ffff037224 */ /* 0x000fe200078e000e */
[----:B------:R-:W-:Y:S01]  /*20010*/  MOV R13, R4 ;  /* 0x00000004000d7202 */ /* 0x000fe20000000f00 */
[----:B------:R-:W-:Y:S01]  /*20020*/  IMAD.MOV.U32 R15, RZ, RZ, -0x1 ;  /* 0xffffffffff0f7424 */ /* 0x000fe200078e00ff */
[----:B------:R-:W-:Y:S01]  /*20030*/  MOV R11, 0x1f ;  /* 0x0000001f000b7802 */ /* 0x000fe20000000f00 */
[----:B------:R-:W0:Y:S02]  /*20040*/  POPC R0, R3 ;  /* 0x0000000300007309 */ /* 0x000e240000000000 */
[----:B0-----:R-:W-:-:S07]  /*20050*/  IMAD.MOV.U32 R12, RZ, RZ, R0 ;  /* 0x000000ffff0c7224 */ /* 0x001fce00078e0000 */
[----:B------:R-:W-:Y:S05]  /*20060*/  WARPSYNC.COLLECTIVE R15, `(.L_x_1008) ;  /* 0x000000000f087348 */ /* 0x000fea0003c00000 */
[----:B------:R0:W1:Y:S02]  /*20070*/  SHFL.IDX P6, R14, R13, R12, R11 ;  /* 0x0000000c0d0e7389 */ /* 0x00006400000c000b */
[----:B01----:R-:W-:Y:S01]  /*20080*/  ENDCOLLECTIVE ;  /* 0x000000000000791b */ /* 0x003fe20003800000 */
.L_x_1008:
[----:B------:R-:W-:Y:S01]  /*20090*/  MOV R4, R14 ;  /* 0x0000000e00047202 */ /* 0x000fe20000000f00 */
[----:B------:R-:W-:Y:S06]  /*200a0*/  BRA `(.L_x_1009) ;  /* 0xffffff9c00b07947 */ /* 0x000fec000383ffff */
.L_x_783:
[----:B------:R-:W-:Y:S01]  /*200b0*/  BSSY B0, `(.L_x_1010) ;  /* 0x0000007000007945 */ /* 0x000fe20003800000 */
[----:B------:R-:W-:Y:S01]  /*200c0*/  IMAD.MOV.U32 R13, RZ, RZ, R2 ;  /* 0x000000ffff0d7224 */ /* 0x000fe200078e0002 */
[----:B------:R-:W-:Y:S01]  /*200d0*/  MOV R11, 0x1f ;  /* 0x0000001f000b7802 */ /* 0x000fe20000000f00 */
[----:B------:R-:W-:-:S07]  /*200e0*/  IMAD.MOV.U32 R15, RZ, RZ, -0x1 ;  /* 0xffffffffff0f7424 */ /* 0x000fce00078e00ff */
[----:B012---:R-:W-:Y:S05]  /*200f0*/  WARPSYNC.COLLECTIVE R15, `(.L_x_1011) ;  /* 0x000000000f087348 */ /* 0x007fea0003c00000 */
[----:B------:R3:W4:Y:S02]  /*20100*/  SHFL.IDX P6, R14, R13, R12, R11 ;  /* 0x0000000c0d0e7389 */ /* 0x00072400000c000b */
[----:B01234-:R-:W-:Y:S01]  /*20110*/  ENDCOLLECTIVE ;  /* 0x000000000000791b */ /* 0x01ffe20003800000 */
.L_x_1011:
[----:B------:R-:W-:Y:S05]  /*20120*/  BSYNC B0 ;  /* 0x0000000000007941 */ /* 0x000fea0003800000 */
.L_x_1010:
[----:B------:R-:W-:Y:S05]  /*20130*/  BRA `(.L_x_782) ;  /* 0xffffff9c00a87947 */ /* 0x000fea000383ffff */
.L_x_787:
[----:B0-----:R0:W1:Y:S02]  /*20140*/  SYNCS.PHASECHK.TRANS64.TRYWAIT P0, [R4+URZ+0x28820], R0 ;  /* 0x02882000040075a7 */ /* 0x001064000800017f */
[----:B-1----:R-:W-:Y:S05]  /*20150*/  @!P0 NANOSLEEP.SYNCS 0x989680 ;  /* 0x009896800000895d */ /* 0x002fea0003900000 */
[----:B------:R-:W1:Y:S02]  /*20160*/  @!P0 SYNCS.PHASECHK.TRANS64 P0, [R4+URZ+0x28820], R0 ;  /* 0x02882000040085a7 */ /* 0x000e64000800007f */
[----:B-1----:R-:W-:Y:S05]  /*20170*/  @!P0 BRA `(.L_x_787) ;  /* 0xfffffffc00f08947 */ /* 0x002fea000383ffff */
[----:B------:R-:W-:Y:S05]  /*20180*/  BRA `(.L_x_1012) ;  /* 0xffffffa000947947 */ /* 0x000fea000383ffff */
.L_x_788:
[----:B------:R-:W1:Y:S01]  /*20190*/  S2R R2, SR_TID.X ;  /* 0x0000000000027919 */ /* 0x000e620000002100 */
[----:B------:R-:W-:Y:S01]  /*201a0*/  BSSY B0, `(.L_x_1013) ;  /* 0x000000a000007945 */ /* 0x000fe20003800000 */
[----:B------:R-:W-:Y:S01]  /*201b0*/  IMAD.MOV.U32 R12, RZ, RZ, RZ ;  /* 0x000000ffff0c7224 */ /* 0x000fe200078e00ff */
[----:B------:R-:W-:Y:S01]  /*201c0*/  MOV R11, 0x1f ;  /* 0x0000001f000b7802 */ /* 0x000fe20000000f00 */
[----:B------:R-:W-:Y:S01]  /*201d0*/  IMAD.MOV.U32 R15, RZ, RZ, -0x1 ;  /* 0xffffffffff0f7424 */ /* 0x000fe200078e00ff */
[----:B-1----:R-:W-:-:S04]  /*201e0*/  SHF.R.U32.HI R2, RZ, 0x5, R2 ;  /* 0x00000005ff027819 */ /* 0x002fc80000011602 */
[----:B------:R-:W-:-:S04]  /*201f0*/  LOP3.LUT R2, R2, 0x3, RZ, 0xc0, !PT ;  /* 0x0000000302027812 */ /* 0x000fc800078ec0ff */
[----:B------:R-:W-:-:S07]  /*20200*/  MOV R13, R2 ;  /* 0x00000002000d7202 */ /* 0x000fce0000000f00 */
[----:B0-2---:R-:W-:Y:S05]  /*20210*/  WARPSYNC.COLLECTIVE R15, `(.L_x_1014) ;  /* 0x000000000f087348 */ /* 0x005fea0003c00000 */
[----:B------:R1:W3:Y:S02]  /*20220*/  SHFL.IDX P6, R14, R13, R12, R11 ;  /* 0x0000000c0d0e7389 */ /* 0x0002e400000c000b */
[----:B0123--:R-:W-:Y:S01]  /*20230*/  ENDCOLLECTIVE ;  /* 0x000000000000791b */ /* 0x00ffe20003800000 */
.L_x_1014:
[----:B------:R-:W-:Y:S05]  /*20240*/  BSYNC B0 ;  /* 0x0000000000007941 */ /* 0x000fea0003800000 */
.L_x_1013:
[----:B------:R-:W-:Y:S05]  /*20250*/  BRA `(.L_x_1015) ;  /* 0xffffffa0007c7947 */ /* 0x000fea000383ffff */
.L_x_789:
[----:B------:R-:W-:Y:S01]  /*20260*/  BSSY B0, `(.L_x_1016) ;  /* 0x0000006000007945 */ /* 0x000fe20003800000 */
[----:B------:R-:W-:-:S07]  /*20270*/  MOV R15, 0xffffffff ;  /* 0xffffffff000f7802 */ /* 0x000fce0000000f00 */
[----:B0-2---:R-:W-:Y:S05]  /*20280*/  WARPSYNC.COLLECTIVE R15, `(.L_x_1017) ;  /* 0x000000000f0c7348 */ /* 0x005fea0003c00000 */
[----:B------:R-:W-:Y:S02]  /*20290*/  ELECT P6, UR62, PT ;  /* 0x00000000003e782f */ /* 0x000fe400038c0000 */
[----:B------:R-:W-:Y:S01]  /*202a0*/  MOV R14, UR62 ;  /* 0x0000003e000e7c02 */ /* 0x000fe20008000f00 */
[----:B0-2---:R-:W-:Y:S10]  /*202b0*/  ENDCOLLECTIVE ;  /* 0x000000000000791b */ /* 0x005ff40003800000 */
.L_x_1017:
[----:B------:R-:W-:Y:S05]  /*202c0*/  BSYNC B0 ;  /* 0x0000000000007941 */ /* 0x000fea0003800000 */
.L_x_1016:
[----:B------:R-:W-:Y:S05]  /*202d0*/  BRA `(.L_x_1018) ;  /* 0xffffffa000707947 */ /* 0x000fea000383ffff */
.L_x_791:
[----:B0-----:R0:W1:Y:S02]  /*202e0*/  SYNCS.PHASECHK.TRANS64.TRYWAIT P1, [R5+URZ+0x28840], R0 ;  /* 0x02884000050075a7 */ /* 0x001064000802017f */
[----:B-1----:R-:W-:Y:S05]  /*202f0*/  @!P1 NANOSLEEP.SYNCS 0x989680 ;  /* 0x009896800000995d */ /* 0x002fea0003900000 */
[----:B------:R-:W1:Y:S02]  /*20300*/  @!P1 SYNCS.PHASECHK.TRANS64 P1, [R5+URZ+0x28840], R0 ;  /* 0x02884000050095a7 */ /* 0x000e64000802007f */
[----:B-1----:R-:W-:Y:S05]  /*20310*/  @!P1 BRA `(.L_x_791) ;  /* 0xfffffffc00f09947 */ /* 0x002fea000383ffff */
[----:B------:R-:W-:Y:S05]  /*20320*/  BRA `(.L_x_1019) ;  /* 0xffffffa000907947 */ /* 0x000fea000383ffff */
.L_x_793:
[----:B-1----:R1:W3:Y:S02]  /*20330*/  SYNCS.PHASECHK.TRANS64.TRYWAIT P1, [R25+URZ+0x28840], R2 ;  /* 0x02884002190075a7 */ /* 0x0022e4000802017f */
[----:B---3--:R-:W-:Y:S05]  /*20340*/  @!P1 NANOSLEEP.SYNCS 0x989680 ;  /* 0x009896800000995d */ /* 0x008fea0003900000 */
[----:B------:R-:W3:Y:S02]  /*20350*/  @!P1 SYNCS.PHASECHK.TRANS64 P1, [R25+URZ+0x28840], R2 ;  /* 0x02884002190095a7 */ /* 0x000ee4000802007f */
[----:B---3--:R-:W-:Y:S05]  /*20360*/  @!P1 BRA `(.L_x_793) ;  /* 0xfffffffc00f09947 */ /* 0x008fea000383ffff */
[----:B------:R-:W-:Y:S05]  /*20370*/  BRA `(.L_x_1020) ;  /* 0xffffffa0009c7947 */ /* 0x000fea000383ffff */
.L_x_795:
[----:B---3--:R3:W4:Y:S02]  /*20380*/  SYNCS.PHASECHK.TRANS64.TRYWAIT P1, [R5+URZ+0x28860], R0 ;  /* 0x02886000050075a7 */ /* 0x008724000802017f */
[----:B----4-:R-:W-:Y:S05]  /*20390*/  @!P1 NANOSLEEP.SYNCS 0x989680 ;  /* 0x009896800000995d */ /* 0x010fea0003900000 */
[----:B------:R-:W4:Y:S02]  /*203a0*/  @!P1 SYNCS.PHASECHK.TRANS64 P1, [R5+URZ+0x28860], R0 ;  /* 0x02886000050095a7 */ /* 0x000f24000802007f */
[----:B----4-:R-:W-:Y:S05]  /*203b0*/  @!P1 BRA `(.L_x_795) ;  /* 0xfffffffc00f09947 */ /* 0x010fea000383ffff */
[----:B------:R-:W-:Y:S05]  /*203c0*/  BRA `(.L_x_1021) ;  /* 0xffffffa000987947 */ /* 0x000fea000383ffff */
.L_x_1022:
        /* <DEDUP_REMOVED lines=11> */
.L_x_3480:


//--------------------- .text._ZN7cutlass13device_kernelIN5flash11enable_sm90INS1_16FlashAttnFwdSm90INS1_25CollectiveMainloopFwdSm90ILi2EN4cute5tupleIJNS5_1CILi1EEES8_S8_EEENS6_IJNS7_ILi128EEESA_SA_EEELi128ENS_6half_tEfNS_4arch4Sm90ELb0ELb1ELb1ELb0ELb1ELb0ELb0ELb1ELb1ELb1ELb0ELb0EEENS1_21CollectiveEpilogueFwdISB_S9_SC_SE_Li256ELb0ELb1ELb0ELb0EEENS1_30DynamicPersistentTileSchedulerILi256ELi128ELb0ELb1ELb1EEEEEEEEEvNT_6ParamsE --------------------------
	.section	.text._ZN7cutlass13device_kernelIN5flash11enable_sm90INS1_16FlashAttnFwdSm90INS1_25CollectiveMainloopFwdSm90ILi2EN4cute5tupleIJNS5_1CILi1EEES8_S8_EEENS6_IJNS7_ILi128EEESA_SA_EEELi128ENS_6half_tEfNS_4arch4Sm90ELb0ELb1ELb1ELb0ELb1ELb0ELb0ELb1ELb1ELb1ELb0ELb0EEENS1_21CollectiveEpilogueFwdISB_S9_SC_SE_Li256ELb0ELb1ELb0ELb0EEENS1_30DynamicPersistentTileSchedulerILi256ELi128ELb0ELb1ELb1EEEEEEEEEvNT_6ParamsE,"ax",@progbits
	.align	128
.text._ZN7cutlass13device_kernelIN5flash11enable_sm90INS1_16FlashAttnFwdSm90INS1_25CollectiveMainloopFwdSm90ILi2EN4cute5tupleIJNS5_1CILi1EEES8_S8_EEENS6_IJNS7_ILi128EEESA_SA_EEELi128ENS_6half_tEfNS_4arch4Sm90ELb0ELb1ELb1ELb0ELb1ELb0ELb0ELb1ELb1ELb1ELb0ELb0EEENS1_21CollectiveEpilogueFwdISB_S9_SC_SE_Li256ELb0ELb1ELb0ELb0EEENS1_30DynamicPersistentTileSchedulerILi256ELi128ELb0ELb1ELb1EEEEEEEEEvNT_6ParamsE:
        .type           _ZN7cutlass13device_kernelIN5flash11enable_sm90INS1_16FlashAttnFwdSm90INS1_25CollectiveMainloopFwdSm90ILi2EN4cute5tupleIJNS5_1CILi1EEES8_S8_EEENS6_IJNS7_ILi128EEESA_SA_EEELi128ENS_6half_tEfNS_4arch4Sm90ELb0ELb1ELb1ELb0ELb1ELb0ELb0ELb1ELb1ELb1ELb0ELb0EEENS1_21CollectiveEpilogueFwdISB_S9_SC_SE_Li256ELb0ELb1ELb0ELb0EEENS1_30DynamicPersistentTileSchedulerILi256ELi128ELb0ELb1ELb1EEEEEEEEEvNT_6ParamsE,@function
        .size           _ZN7cutlass13device_kernelIN5flash11enable_sm90INS1_16FlashAttnFwdSm90INS1_25CollectiveMainloopFwdSm90ILi2EN4cute5tupleIJNS5_1CILi1EEES8_S8_EEENS6_IJNS7_ILi128EEESA_SA_EEELi128ENS_6half_tEfNS_4arch4Sm90ELb0ELb1ELb1ELb0ELb1ELb0ELb0ELb1ELb1ELb1ELb0ELb0EEENS1_21CollectiveEpilogueFwdISB_S9_SC_SE_Li256ELb0ELb1ELb0ELb0EEENS1_30DynamicPersistentTileSchedulerILi256ELi128ELb0ELb1ELb1EEEEEEEEEvNT_6ParamsE,(.L_x_3481 - _ZN7cutlass13device_kernelIN5flash11enable_sm90INS1_16FlashAttnFwdSm90INS1_25CollectiveMainloopFwdSm90ILi2EN4cute5tupleIJNS5_1CILi1EEES8_S8_EEENS6_IJNS7_ILi128EEESA_SA_EEELi128ENS_6half_tEfNS_4arch4Sm90ELb0ELb1ELb1ELb0ELb1ELb0ELb0ELb1ELb1ELb1ELb0ELb0EEENS1_21CollectiveEpilogueFwdISB_S9_SC_SE_Li256ELb0ELb1ELb0ELb0EEENS1_30DynamicPersistentTileSchedulerILi256ELi128ELb0ELb1ELb1EEEEEEEEEvNT_6ParamsE)
        .other          _ZN7cutlass13device_kernelIN5flash11enable_sm90INS1_16FlashAttnFwdSm90INS1_25CollectiveMainloopFwdSm90ILi2EN4cute5tupleIJNS5_1CILi1EEES8_S8_EEENS6_IJNS7_ILi128EEESA_SA_EEELi128ENS_6half_tEfNS_4arch4Sm90ELb0ELb1ELb1ELb0ELb1ELb0ELb0ELb1ELb1ELb1ELb0ELb0EEENS1_21CollectiveEpilogueFwdISB_S9_SC_SE_Li256ELb0ELb1ELb0ELb0EEENS1_30DynamicPersistentTileSchedulerILi256ELi128ELb0ELb1ELb1EEEEEEEEEvNT_6ParamsE,@"STO_CUDA_ENTRY STV_DEFAULT"
_ZN7cutlass13device_kernelIN5flash11enable_sm90INS1_16FlashAttnFwdSm90INS1_25CollectiveMainloopFwdSm90ILi2EN4cute5tupleIJNS5_1CILi1EEES8_S8_EEENS6_IJNS7_ILi128EEESA_SA_EEELi128ENS_6half_tEfNS_4arch4Sm90ELb0ELb1ELb1ELb0ELb1ELb0ELb0ELb1ELb1ELb1ELb0ELb0EEENS1_21CollectiveEpilogueFwdISB_S9_SC_SE_Li256ELb0ELb1ELb0ELb0EEENS1_30DynamicPersistentTileSchedulerILi256ELi128ELb0ELb1ELb1EEEEEEEEEvNT_6ParamsE:
[----:B------:R-:W0:Y:S01]  /*0000*/  LDC R1, c[0x0][0x28] ;  /* 0x00000a00ff017b82 */ /* 0x000e220000000800 */
[----:B------:R-:W1:Y:S01]  /*0010*/  S2R R3, SR_TID.X ;  /* 0x0000000000037919 */ /* 0x000e620000002100 */
[----:B------:R-:W-:Y:S01]  /*0020*/  ELECT P0, URZ, PT ;  /* 0x00000000003f782f */ /* 0x000fe20003800000 */
[----:B------:R-:W-:Y:S01]  /*0030*/  UMOV UR4, 0x80 ;  /* 0x0000008000047882 */ /* 0x000fe20000000000 */
[----:B------:R-:W-:Y:S01]  /*0040*/  UMOV UR7, 0x100 ;  /* 0x0000010000077882 */ /* 0x000fe20000000000 */
[--C-:B-1----:R-:W-:Y:S02]  /*0050*/  SHF.R.U32.HI R0, RZ, 0x5, R3.reuse ;  /* 0x00000005ff007819 */ /* 0x102fe40000011603 */
[----:B------:R-:W-:-:S03]  /*0060*/  SHF.R.U32.HI R23, RZ, 0x7, R3 ;  /* 0x00000007ff177819 */ /* 0x000fc60000011603 */
[----:B------:R-:W1:Y:S04]  /*0070*/  SHFL.IDX PT, R2, R0, RZ, 0x1f ;  /* 0x00001fff00027589 */ /* 0x000e6800000e0000 */
[----:B------:R2:W3:Y:S01]  /*0080*/  SHFL.IDX PT, R3, R23, RZ, 0x1f ;  /* 0x00001fff17037589 */ /* 0x0004e200000e0000 */
[C---:B-1----:R-:W-:Y:S02]  /*0090*/  ISETP.NE.OR P0, PT, R2.reuse, RZ, !P0 ;  /* 0x000000ff0200720c */ /* 0x042fe40004705670 */
[----:B------:R-:W-:-:S11]  /*00a0*/  ISETP.NE.AND P1, PT, R2, RZ, PT ;  /* 0x000000ff0200720c */ /* 0x000fd60003f25270 */
[----:B------:R-:W-:Y:S01]  /*00b0*/  VOTEU.ALL UP0, P0 ;  /* 0x00000000003f7886 */ /* 0x000fe20000000000 */
[----:B------:R-:W-:-:S04]  /*00c0*/  VOTEU.ALL UP1, P0 ;  /* 0x00000000003f7886 */ /* 0x000fc80000020000 */
[----:B------:R-:W1:Y:S01]  /*00d0*/  @!UP0 S2UR UR8, SR_CgaCtaId ;  /* 0x00000000000889c3 */ /* 0x000e620000008800 */
[----:B------:R-:W-:Y:S01]  /*00e0*/  @!UP0 UMOV UR6, 0x400 ;  /* 0x0000040000068882 */ /* 0x000fe20000000000 */
[----:B------:R-:W-:-:S04]  /*00f0*/  @!UP0 UIADD3 UR4, -UR4, 0x100000, URZ ;  /* 0x0010000004048890 */ /* 0x000fc8000fffe13f */
[----:B------:R-:W-:Y:S02]  /*0100*/  @!UP0 USHF.L.U32 UR5, UR4, 0xb, URZ ;  /* 0x0000000b04058899 */ /* 0x000fe4000800063f */
[----:B------:R-:W-:Y:S02]  /*0110*/  @!UP0 USHF.L.U32 UR4, UR4, 0x1, URZ ;  /* 0x0000000104048899 */ /* 0x000fe4000800063f */
[----:B-1----:R-:W-:Y:S02]  /*0120*/  @!UP0 ULEA UR8, UR8, UR6, 0x18 ;  /* 0x0000000608088291 */ /* 0x002fe4000f8ec03f */
[----:B------:R-:W-:-:S04]  /*0130*/  @!UP0 UIADD3 UR6, -UR7, 0x100000, URZ ;  /* 0x0010000007068890 */ /* 0x000fc8000fffe13f */
[----:B------:R-:W-:Y:S02]  /*0140*/  @!UP0 USHF.L.U32 UR7, UR6, 0xb, URZ ;  /* 0x0000000b06078899 */ /* 0x000fe4000800063f */
[----:B------:R-:W-:Y:S01]  /*0150*/  @!UP0 USHF.L.U32 UR6, UR6, 0x1, URZ ;  /* 0x0000000106068899 */ /* 0x000fe2000800063f */
[----:B------:R-:W-:-:S05]  /*0160*/  VOTEU.ALL UP0, P0 ;  /* 0x00000000003f7886 */ /* 0x000fca0000000000 */
[----:B------:R2:W1:Y:S06]  /*0170*/  @!UP0 SYNCS.EXCH.64 URZ, [UR8+0x28800], UR4 ;  /* 0x02880004083f85b2 */ /* 0x00046c0008000100 */
[----:B------:R2:W4:Y:S02]  /*0180*/  @!UP1 SYNCS.EXCH.64 URZ, [UR8+0x28820], UR6 ;  /* 0x02882006083f95b2 */ /* 0x0005240008000100 */
[----:B0-23--:R-:W-:Y:S05]  /*0190*/  @P1 BRA `(.L_x_1023) ;  /* 0x0000000000481947 */ /* 0x00dfea0003800000 */
        /* <DEDUP_REMOVED lines=13> */
[----:B0-----:R0:W2:Y:S08]  /*0270*/  SYNCS.EXCH.64 URZ, [UR8+0x28830], UR4 ;  /* 0x02883004083f75b2 */ /* 0x0010b00008000100 */
[----:B------:R0:W3:Y:S01]  /*0280*/  SYNCS.EXCH.64 URZ, [UR8+0x28840], UR6 ;  /* 0x02884006083f75b2 */ /* 0x0000e20008000100 */
[----:B------:R0:W0:Y:S01]  /*0290*/  SYNCS.EXCH.64 URZ, [UR8+0x28838], UR4 ;  /* 0x02883804083f75b2 */ /* 0x0000220008000100 */
[----:B------:R0:W0:Y:S01]  /*02a0*/  SYNCS.EXCH.64 URZ, [UR8+0x28848], UR6 ;  /* 0x02884806083f75b2 */ /* 0x0000220008000100 */
[----:B------:R-:W-:Y:S01]  /*02b0*/  NOP ;  /* 0x0000000000007918 */ /* 0x000fe20000000000 */
.L_x_1023:
        /* <DEDUP_REMOVED lines=22> */
.L_x_1024:
        /* <DEDUP_REMOVED lines=18> */
.L_x_1025:
        /* <DEDUP_REMOVED lines=22> */
.L_x_1026:
        /* <DEDUP_REMOVED lines=23> */
.L_x_1027:
        /* <DEDUP_REMOVED lines=8> */
.L_x_1029:
[----:B------:R-:W-:-:S08]  /*0890*/  NOP ;  /* 0x0000000000007918 */ /* 0x000fd00000000000 */
[----:B------:R-:W0:Y:S02]  /*08a0*/  USETMAXREG.TRY_ALLOC.CTAPOOL UP0, 0xe8 ;  /* 0x000000e8000079c8 */ /* 0x000e240008000600 */
[----:B0-----:R-:W-:-:S13]  /*08b0*/  PLOP3.LUT P0, PT, PT, PT, UP0, 0x80, 0x0 ;  /* 0x000000000000781c */ /* 0x001fda0003f0f008 */
[----:B------:R-:W-:Y:S05]  /*08c0*/  @!P0 BRA `(.L_x_1029) ;  /* 0xfffffffc00f08947 */ /* 0x000fea000383ffff */
[----:B------:R-:W0:Y:S01]  /*08d0*/  S2R R2, SR_TID.X ;  /* 0x0000000000027919 */ /* 0x000e220000002100 */
[----:B------:R-:W1:Y:S08]  /*08e0*/  S2UR UR4, SR_CTAID.X ;  /* 0x00000000000479c3 */ /* 0x000e700000002500 */
[----:B------:R-:W-:Y:S08]  /*08f0*/  BAR.ARV 0x4, 0x180 ;  /* 0x0106000000007b1d */ /* 0x000ff00000002000 */
[----:B------:R-:W-:Y:S06]  /*0900*/  BAR.ARV 0x8, 0x180 ;  /* 0x0206000000007b1d */ /* 0x000fec0000002000 */
[----:B0-----:R-:W-:-:S04]  /*0910*/  LOP3.LUT R0, R2, 0xffffff80, RZ, 0xc0, !PT ;  /* 0xffffff8002007812 */ /* 0x001fc800078ec0ff */
[----:B------:R-:W-:Y:S02]  /*0920*/  ISETP.NE.AND P0, PT, R0, 0x80, PT ;  /* 0x000000800000780c */ /* 0x000fe40003f05270 */
[----:B------:R-:W1:Y:S11]  /*0930*/  LDC R0, c[0x0][0xc38] ;  /* 0x00030e00ff007b82 */ /* 0x000e760000000800 */
[----:B------:R-:W-:Y:S06]  /*0940*/  @!P0 BAR.ARV 0x9, 0x100 ;  /* 0x0244000000008b1d */ /* 0x000fec0000002000 */
[----:B-1----:R-:W-:-:S13]  /*0950*/  ISETP.LE.AND P0, PT, R0, UR4, PT ;  /* 0x0000000400007c0c */ /* 0x002fda000bf03270 */
        /* <DEDUP_REMOVED lines=10> */
[----:B------:R-:W-:Y:S01]  /*0a00*/  SHF.R.S32.HI R186, RZ, 0x7, R3 ;  /* 0x00000007ffba7819 */ /* 0x000fe20000011403 */
[----:B------:R-:W-:Y:S02]  /*0a10*/  IMAD.SHL.U32 R6, R4, 0x20, RZ ;  /* 0x0000002004067824 */ /* 0x000fe400078e00ff */
[----:B------:R-:W-:Y:S01]  /*0a20*/  IMAD.IADD R185, R191, 0x1, -R2 ;  /* 0x00000001bfb97824 */ /* 0x000fe200078e0a02 */
[----:B------:R-:W-:-:S02]  /*0a30*/  LEA.HI R2, R0, R191, RZ, 0x4 ;  /* 0x000000bf00027211 */ /* 0x000fc400078f20ff */
[----:B------:R-:W-:Y:S02]  /*0a40*/  LOP3.LUT R7, R6, 0xfffffc00, RZ, 0xc0, !PT ;  /* 0xfffffc0006077812 */ /* 0x000fe400078ec0ff */
[----:B------:R-:W-:Y:S02]  /*0a50*/  LOP3.LUT R4, R2, 0x3fffff0, RZ, 0xc0, !PT ;  /* 0x03fffff002047812 */ /* 0x000fe400078ec0ff */
[----:B------:R-:W-:Y:S02]  /*0a60*/  SHF.R.S32.HI R8, RZ, 0x1f, R185 ;  /* 0x0000001fff087819 */ /* 0x000fe400000114b9 */
[----:B------:R-:W-:Y:S01]  /*0a70*/  SHF.R.S32.HI R5, RZ, 0x4, R2 ;  /* 0x00000004ff057819 */ /* 0x000fe20000011402 */
[----:B------:R-:W-:Y:S01]  /*0a80*/  IMAD.IADD R4, R191, 0x1, -R4 ;  /* 0x00000001bf047824 */ /* 0x000fe200078e0a04 */
[----:B------:R-:W-:Y:S02]  /*0a90*/  LEA.HI R9, R8, R185, RZ, 0x2 ;  /* 0x000000b908097211 */ /* 0x000fe400078f10ff */
[----:B------:R-:W-:Y:S01]  /*0aa0*/  LEA.HI R2, R2, R5, RZ, 0x1 ;  /* 0x0000000502027211 */ /* 0x000fe200078f08ff */
[----:B------:R-:W-:Y:S01]  /*0ab0*/  IMAD R7, R4, 0x40, R7 ;  /* 0x0000004004077824 */ /* 0x000fe200078e0207 */
[----:B------:R-:W-:-:S02]  /*0ac0*/  LEA.HI R4, R0, R191, RZ, 0x2 ;  /* 0x000000bf00047211 */ /* 0x000fc400078f10ff */
[--C-:B------:R-:W-:Y:S02]  /*0ad0*/  SHF.R.S32.HI R6, RZ, 0x2, R9.reuse ;  /* 0x00000002ff067819 */ /* 0x100fe40000011409 */
[----:B------:R-:W-:Y:S02]  /*0ae0*/  SHF.R.S32.HI R11, RZ, 0x1f, R9 ;  /* 0x0000001fff0b7819 */ /* 0x000fe40000011409 */
[----:B------:R-:W-:Y:S02]  /*0af0*/  LOP3.LUT R2, R2, 0x1ffffffe, RZ, 0xc0, !PT ;  /* 0x1ffffffe02027812 */ /* 0x000fe400078ec0ff */
[----:B------:R-:W-:Y:S02]  /*0b00*/  LOP3.LUT R4, R4, 0xfffffffc, RZ, 0xc0, !PT ;  /* 0xfffffffc04047812 */ /* 0x000fe400078ec0ff */
[----:B------:R-:W-:Y:S01]  /*0b10*/  LEA.HI R0, R0, R191, RZ, 0x3 ;  /* 0x000000bf00007211 */ /* 0x000fe200078f18ff */
[----:B------:R-:W-:Y:S01]  /*0b20*/  IMAD.IADD R2, R5, 0x1, -R2 ;  /* 0x0000000105027824 */ /* 0x000fe200078e0a02 */
[----:B------:R-:W-:Y:S01]  /*0b30*/  LEA.HI R11, R11, R6, RZ, 0x3 ;  /* 0x000000060b0b7211 */ /* 0x000fe200078f18ff */
[----:B------:R-:W-:Y:S01]  /*0b40*/  IMAD.IADD R4, R191, 0x1, -R4 ;  /* 0x00000001bf047824 */ /* 0x000fe200078e0a04 */
[----:B------:R-:W-:Y:S01]  /*0b50*/  LOP3.LUT R22, R0, 0xfffffff8, RZ, 0xc0, !PT ;  /* 0xfffffff800167812 */ /* 0x000fe200078ec0ff */
[----:B------:R-:W-:Y:S01]  /*0b60*/  IMAD R188, R2, 0x8, R7 ;  /* 0x0000000802bc7824 */ /* 0x000fe200078e0207 */
[----:B------:R-:W-:-:S02]  /*0b70*/  LOP3.LUT R11, R11, 0xfffffff8, RZ, 0xc0, !PT ;  /* 0xfffffff80b0b7812 */ /* 0x000fc400078ec0ff */
[----:B------:R-:W-:Y:S01]  /*0b80*/  LEA.HI R8, R8, R185, RZ, 0x5 ;  /* 0x000000b908087211 */ /* 0x000fe200078f28ff */
[----:B------:R-:W-:Y:S01]  /*0b90*/  IMAD.IADD R22, R191, 0x1, -R22 ;  /* 0x00000001bf167824 */ /* 0x000fe200078e0a16 */
[----:B------:R-:W-:Y:S01]  /*0ba0*/  LEA.HI R3, R3, R186, RZ, 0x1 ;  /* 0x000000ba03037211 */ /* 0x000fe200078f08ff */
[----:B------:R-:W-:Y:S01]  /*0bb0*/  IMAD.IADD R11, R6, 0x1, -R11 ;  /* 0x00000001060b7824 */ /* 0x000fe200078e0a0b */
[----:B------:R-:W-:Y:S01]  /*0bc0*/  LEA.HI R2, R4, R4, RZ, 0x1 ;  /* 0x0000000404027211 */ /* 0x000fe200078f08ff */
[----:B------:R-:W-:Y:S01]  /*0bd0*/  IMAD.SHL.U32 R18, R22, 0x8, RZ ;  /* 0x0000000816127824 */ /* 0x000fe200078e00ff */
[----:B------:R-:W-:Y:S02]  /*0be0*/  SHF.R.S32.HI R8, RZ, 0x5, R8 ;  /* 0x00000005ff087819 */ /* 0x000fe40000011408 */
[----:B------:R-:W-:Y:S01]  /*0bf0*/  LOP3.LUT R3, R3, 0x3fffffe, RZ, 0xc0, !PT ;  /* 0x03fffffe03037812 */ /* 0x000fe200078ec0ff */
[----:B------:R-:W-:Y:S01]  /*0c00*/  VIADD R19, R18, 0x40 ;  /* 0x0000004012137836 */ /* 0x000fe20000000000 */
[----:B------:R-:W-:Y:S01]  /*0c10*/  LOP3.LUT R5, R2, 0x1ffffffe, RZ, 0xc0, !PT ;  /* 0x1ffffffe02057812 */ /* 0x000fe200078ec0ff */
[----:B------:R-:W-:Y:S01]  /*0c20*/  IMAD R8, R8, 0x10, R11 ;  /* 0x0000001008087824 */ /* 0x000fe200078e020b */
[----:B------:R-:W-:Y:S01]  /*0c30*/  LOP3.LUT R16, R9, 0x7ffffffc, RZ, 0xc0, !PT ;  /* 0x7ffffffc09107812 */ /* 0x000fe200078ec0ff */
[----:B------:R-:W-:Y:S01]  /*0c40*/  IMAD.IADD R3, R186, 0x1, -R3 ;  /* 0x00000001ba037824 */ /* 0x000fe200078e0a03 */
[----:B------:R-:W-:Y:S01]  /*0c50*/  SHF.R.S32.HI R184, RZ, 0x3, R0 ;  /* 0x00000003ffb87819 */ /* 0x000fe20000011400 */
[----:B------:R-:W-:Y:S01]  /*0c60*/  IMAD.IADD R4, R4, 0x1, -R5 ;  /* 0x0000000104047824 */ /* 0x000fe200078e0a05 */
[----:B------:R-:W-:Y:S01]  /*0c70*/  SHF.R.S32.HI R190, RZ, 0x1f, R18 ;  /* 0x0000001fffbe7819 */ /* 0x000fe20000011412 */
[----:B------:R-:W-:Y:S01]  /*0c80*/  IMAD R187, R3, 0x40, R8 ;  /* 0x0000004003bb7824 */ /* 0x000fe200078e0208 */
[----:B------:R-:W-:Y:S01]  /*0c90*/  SHF.R.S32.HI R189, RZ, 0x1f, R19 ;  /* 0x0000001fffbd7819 */ /* 0x000fe20000011413 */
[----:B------:R-:W-:-:S02]  /*0ca0*/  IMAD.IADD R16, R185, 0x1, -R16 ;  /* 0x00000001b9107824 */ /* 0x000fc400078e0a10 */
[----:B------:R-:W-:-:S07]  /*0cb0*/  IMAD R17, R4, 0x8, R187 ;  /* 0x0000000804117824 */ /* 0x000fce00078e02bb */
.L_x_1134:
[----:B------:R-:W-:Y:S01]  /*0cc0*/  ULDC UR5, c[0x0][0xc60] ;  /* 0x0003180000057ab9 */ /* 0x000fe20000000800 */
[----:B------:R-:W-:Y:S01]  /*0cd0*/  UMOV UR8, UR4 ;  /* 0x0000000400087c82 */ /* 0x000fe20008000000 */
[----:B------:R-:W-:-:S11]  /*0ce0*/  UISETP.NE.AND UP0, UPT, UR5, 0x1, UPT ;  /* 0x000000010500788c */ /* 0x000fd6000bf05270 */
[----:B------:R-:W-:Y:S01]  /*0cf0*/  @UP0 ULDC UR6, c[0x0][0xc64] ;  /* 0x0003190000060ab9 */ /* 0x000fe20000000800 */
[----:B------:R-:W-:Y:S01]  /*0d00*/  @UP0 ULDC UR9, c[0x0][0xc68] ;  /* 0x00031a0000090ab9 */ /* 0x000fe20000000800 */
[----:B------:R-:W-:-:S04]  /*0d10*/  UIMAD.WIDE.U32 UR6, UR4, UR6, URZ ;  /* 0x00000006040672a5 */ /* 0x000fc8000f8e003f */
[----:B------:R-:W-:-:S03]  /*0d20*/  @UP0 USHF.R.U32.HI UR8, URZ, UR9, UR7 ;  /* 0x000000093f080299 */ /* 0x000fc60008011607 */
[----:B------:R-:W-:Y:S02]  /*0d30*/  ULDC UR6, c[0x0][0xc78] ;  /* 0x00031e0000067ab9 */ /* 0x000fe40000000800 */
[----:B------:R-:W-:Y:S02]  /*0d40*/  UISETP.GE.AND UP0, UPT, UR8, UR6, UPT ;  /* 0x000000060800728c */ /* 0x000fe4000bf06270 */
[----:B------:R-:W-:-:S04]  /*0d50*/  UIADD3 UR6, -UR8, URZ, URZ ;  /* 0x0000003f08067290 */ /* 0x000fc8000fffe13f */
[----:B------:R-:W-:Y:S01]  /*0d60*/  PLOP3.LUT P0, PT, PT, PT, UP0, 0x80, 0x0 ;  /* 0x000000000000781c */ /* 0x000fe20003f0f008 */
[----:B------:R-:W-:-:S12]  /*0d70*/  UIMAD UR9, UR5, UR6, UR4 ;  /* 0x00000006050972a4 */ /* 0x000fd8000f8e0204 */
[----:B012345:R-:W-:Y:S05]  /*0d80*/  @!P0 BRA `(.L_x_1030) ;  /* 0x0000000000208947 */ /* 0x03ffea0003800000 */
[----:B------:R-:W-:Y:S01]  /*0d90*/  ULDC UR7, c[0x0][0xc6c] ;  /* 0x00031b0000077ab9 */ /* 0x000fe20000000800 */
[----:B------:R-:W-:Y:S01]  /*0da0*/  UMOV UR6, UR9 ;  /* 0x0000000900067c82 */ /* 0x000fe20008000000 */
[----:B------:R-:W-:-:S11]  /*0db0*/  UISETP.NE.AND UP0, UPT, UR7, 0x1, UPT ;  /* 0x000000010700788c */ /* 0x000fd6000bf05270 */
[----:B------:R-:W-:Y:S02]  /*0dc0*/  @UP0 ULDC.64 UR10, c[0x0][0xc70] ;  /* 0x00031c00000a0ab9 */ /* 0x000fe40000000a00 */
[----:B------:R-:W-:-:S04]  /*0dd0*/  UIMAD.WIDE.U32 UR4, UR9, UR10, URZ ;  /* 0x0000000a090472a5 */ /* 0x000fc8000f8e003f */
[----:B------:R-:W-:-:S04]  /*0de0*/  @UP0 USHF.R.U32.HI UR6, URZ, UR11, UR5 ;  /* 0x0000000b3f060299 */ /* 0x000fc80008011605 */
[----:B------:R-:W-:Y:S01]  /*0df0*/  UIMAD UR4, UR6, UR7, URZ ;  /* 0x00000007060472a4 */ /* 0x000fe2000f8e023f */
[----:B------:R-:W-:Y:S11]  /*0e00*/  BRA `(.L_x_1031) ;  /* 0x00000000001c7947 */ /* 0x000ff60003800000 */
.L_x_1030:
[----:B------:R-:W-:Y:S01]  /*0e10*/  ULDC UR7, c[0x0][0xc54] ;  /* 0x0003150000077ab9 */ /* 0x000fe20000000800 */
[----:B------:R-:W-:Y:S01]  /*0e20*/  UMOV UR6, UR9 ;  /* 0x0000000900067c82 */ /* 0x000fe20008000000 */
[----:B------:R-:W-:-:S11]  /*0e30*/  UISETP.NE.AND UP0, UPT, UR7, 0x1, UPT ;  /* 0x000000010700788c */ /* 0x000fd6000bf05270 */
[----:B------:R-:W-:Y:S02]  /*0e40*/  @UP0 ULDC.64 UR10, c[0x0][0xc58] ;  /* 0x00031600000a0ab9 */ /* 0x000fe40000000a00 */
[----:B------:R-:W-:-:S04]  /*0e50*/  UIMAD.WIDE.U32 UR4, UR9, UR10, URZ ;  /* 0x0000000a090472a5 */ /* 0x000fc8000f8e003f */
[----:B------:R-:W-:-:S04]  /*0e60*/  @UP0 USHF.R.U32.HI UR6, URZ, UR11, UR5 ;  /* 0x0000000b3f060299 */ /* 0x000fc80008011605 */
[----:B------:R-:W-:-:S12]  /*0e70*/  UIMAD UR4, UR6, UR7, URZ ;  /* 0x00000007060472a4 */ /* 0x000fd8000f8e023f */
.L_x_1031:
[----:B------:R-:W-:Y:S01]  /*0e80*/  ULOP3.LUT UR6, URZ, UR6, URZ, 0x33, !UPT ;  /* 0x000000063f067292 */ /* 0x000fe2000f8e333f */
[----:B------:R-:W-:Y:S01]  /*0e90*/  ULDC UR7, c[0x0][0x448] ;  /* 0x0001120000077ab9 */ /* 0x000fe20000000800 */
[----:B------:R-:W-:Y:S01]  /*0ea0*/  ULDC UR5, c[0x0][0xc3c] ;  /* 0x00030f0000057ab9 */ /* 0x000fe20000000800 */
[----:B------:R-:W-:Y:S02]  /*0eb0*/  UISETP.NE.AND UP3, UPT, UR7, 0x1, UPT ;  /* 0x000000010700788c */ /* 0x000fe4000bf65270 */
[----:B------:R-:W-:Y:S01]  /*0ec0*/  UIADD3 UR6, UR6, UR5, URZ ;  /* 0x0000000506067290 */ /* 0x000fe2000fffe03f */
[----:B------:R-:W-:Y:S01]  /*0ed0*/  ULDC.64 UR10, c[0x0][0x418] ;  /* 0x00010600000a7ab9 */ /* 0x000fe20000000a00 */
[----:B------:R-:W-:Y:S01]  /*0ee0*/  UIADD3 UR4, UR9, -UR4, URZ ;  /* 0x8000000409047290 */ /* 0x000fe2000fffe03f */
[----:B------:R-:W-:Y:S01]  /*0ef0*/  ULDC UR38, c[0x0][0xc48] ;  /* 0x0003120000267ab9 */ /* 0x000fe20000000800 */
[----:B------:R-:W-:Y:S02]  /*0f00*/  UISETP.NE.U32.AND UP0, UPT, UR10, URZ, UPT ;  /* 0x0000003f0a00728c */ /* 0x000fe4000bf05070 */
[----:B------:R-:W-:-:S02]  /*0f10*/  USHF.L.U32 UR37, UR6, 0x7, URZ ;  /* 0x0000000706257899 */ /* 0x000fc4000800063f */
[----:B------:R-:W-:Y:S01]  /*0f20*/  UISETP.NE.AND UP1, UPT, UR38, 0x1, UPT ;  /* 0x000000012600788c */ /* 0x000fe2000bf25270 */
[----:B------:R-:W-:Y:S01]  /*0f30*/  ULDC UR13, c[0x0][0xc54] ;  /* 0x00031500000d7ab9 */ /* 0x000fe20000000800 */
[----:B------:R-:W-:Y:S02]  /*0f40*/  UISETP.NE.AND.EX UP0, UPT, UR11, URZ, UPT, UP0 ;  /* 0x0000003f0b00728c */ /* 0x000fe4000bf05300 */
[----:B------:R-:W-:Y:S02]  /*0f50*/  UIADD3 UR10, UR37, 0x7f, URZ ;  /* 0x0000007f250a7890 */ /* 0x000fe4000fffe03f */
[----:B------:R-:W-:Y:S01]  /*0f60*/  UIMAD UR13, UR8, UR13, UR4 ;  /* 0x0000000d080d72a4 */ /* 0x000fe2000f8e0204 */
[----:B------:R-:W-:Y:S01]  /*0f70*/  ULDC UR43, c[0x0][0x424] ;  /* 0x00010900002b7ab9 */ /* 0x000fe20000000800 */
[----:B------:R-:W-:Y:S01]  /*0f80*/  ULDC UR54, c[0x0][0x288] ;  /* 0x0000a20000367ab9 */ /* 0x000fe20000000800 */
[----:B------:R-:W-:Y:S01]  /*0f90*/  ULDC.64 UR4, c[0x0][0x9e0] ;  /* 0x0002780000047ab9 */ /* 0x000fe20000000a00 */
[----:B------:R-:W-:Y:S01]  /*0fa0*/  @UP3 ULDC UR8, c[0x0][0x44c] ;  /* 0x0001130000083ab9 */ /* 0x000fe20000000800 */
[----:B------:R-:W-:-:S02]  /*0fb0*/  UIADD3 UR11, -UR54, 0x1, URZ ;  /* 0x00000001360b7890 */ /* 0x000fc4000fffe13f */
[----:B------:R-:W-:Y:S02]  /*0fc0*/  UISETP.GE.AND UP2, UPT, UR5, 0x1, UPT ;  /* 0x000000010500788c */ /* 0x000fe4000bf46270 */
[----:B------:R-:W-:Y:S02]  /*0fd0*/  USEL UR43, UR43, 0x1, UP0 ;  /* 0x000000012b2b7887 */ /* 0x000fe40008000000 */
[----:B------:R-:W-:Y:S01]  /*0fe0*/  UIMAD.WIDE.U32 UR8, UR10, UR8, URZ ;  /* 0x000000080a0872a5 */ /* 0x000fe2000f8e003f */
[----:B------:R-:W-:Y:S01]  /*0ff0*/  ULDC UR12, c[0x0][0x2f0] ;  /* 0x0000bc00000c7ab9 */ /* 0x000fe20000000800 */
[----:B------:R-:W-:Y:S01]  /*1000*/  @UP3 ULDC UR15, c[0x0][0x450] ;  /* 0x00011400000f3ab9 */ /* 0x000fe20000000800 */
[----:B------:R-:W-:Y:S01]  /*1010*/  @UP1 ULDC UR6, c[0x0][0xc4c] ;  /* 0x0003130000061ab9 */ /* 0x000fe20000000800 */
[----:B------:R-:W-:Y:S01]  /*1020*/  UIMAD UR11, UR43, UR12, UR11 ;  /* 0x0000000c2b0b72a4 */ /* 0x000fe2000f8e020b */
[----:B------:R-:W-:Y:S01]  /*1030*/  PLOP3.LUT P0, PT, PT, PT, UP2, 0x40, 0x0 ;  /* 0x000000000000781c */ /* 0x000fe20003f0e828 */
[----:B------:R-:W-:-:S02]  /*1040*/  @UP3 USHF.R.U32.HI UR10, URZ, UR15, UR9 ;  /* 0x0000000f3f0a3299 */ /* 0x000fc40008011609 */
[----:B------:R-:W-:Y:S01]  /*1050*/  UIMAD.WIDE.U32 UR6, UR13, UR6, URZ ;  /* 0x000000060d0672a5 */ /* 0x000fe2000f8e003f */
[----:B------:R-:W-:Y:S01]  /*1060*/  @UP1 ULDC UR14, c[0x0][0xc50] ;  /* 0x00031400000e1ab9 */ /* 0x000fe20000000800 */
[----:B------:R-:W-:Y:S01]  /*1070*/  UIADD3 UR10, UR11, UR10, URZ ;  /* 0x0000000a0b0a7290 */ /* 0x000fe2000fffe03f */
[----:B------:R-:W-:Y:S01]  /*1080*/  UMOV UR44, UR13 ;  /* 0x0000000d002c7c82 */ /* 0x000fe20008000000 */
[----:B------:R-:W-:Y:S02]  /*1090*/  @UP1 USHF.R.U32.HI UR44, URZ, UR14, UR7 ;  /* 0x0000000e3f2c1299 */ /* 0x000fe40008011607 */
[----:B------:R-:W-:Y:S02]  /*10a0*/  UIADD3 UR4, UR10, UR4, URZ ;  /* 0x000000040a047290 */ /* 0x000fe4000fffe03f */
[----:B------:R-:W-:Y:S02]  /*10b0*/  UIADD3 UR6, -UR44, URZ, URZ ;  /* 0x0000003f2c067290 */ /* 0x000fe4000fffe13f */
[----:B------:R-:W-:-:S02]  /*10c0*/  UP2UR UR50, UPR, URZ, 0x8 ;  /* 0x000000083f327883 */ /* 0x000fc40008000000 */
[----:B------:R-:W-:Y:S01]  /*10d0*/  UP2UR UR49, UPR, URZ, 0x4 ;  /* 0x000000043f317883 */ /* 0x000fe20008000000 */
[----:B------:R-:W-:Y:S01]  /*10e0*/  IMAD.U32 R0, RZ, RZ, UR4 ;  /* 0x00000004ff007e24 */ /* 0x000fe2000f8e00ff */
[----:B------:R-:W-:Y:S01]  /*10f0*/  UIMAD UR38, UR38, UR6, UR13 ;  /* 0x00000006262672a4 */ /* 0x000fe2000f8e020d */
[----:B------:R-:W-:Y:S11]  /*1100*/  @P0 BRA `(.L_x_1032) ;  /* 0x0000000000400947 */ /* 0x000ff60003800000 */
[----:B------:R-:W-:Y:S01]  /*1110*/  ISETP.LT.AND P0, PT, RZ, UR10, PT ;  /* 0x0000000aff007c0c */ /* 0x000fe2000bf01270 */
[----:B------:R-:W-:-:S12]  /*1120*/  UIADD3 UR4, UR10, -0x1, URZ ;  /* 0xffffffff0a047890 */ /* 0x000fd8000fffe03f */
[----:B------:R-:W-:Y:S05]  /*1130*/  @P0 BRA `(.L_x_1033) ;  /* 0x00000000001c0947 */ /* 0x000fea0003800000 */
[----:B------:R-:W-:Y:S02]  /*1140*/  UISETP.NE.AND UP0, UPT, UR5, 0x1, UPT ;  /* 0x000000010500788c */ /* 0x000fe4000bf05270 */
[----:B------:R-:W-:-:S09]  /*1150*/  UIADD3 UR4, -UR10, URZ, URZ ;  /* 0x0000003f0a047290 */ /* 0x000fd2000fffe13f */
[----:B------:R-:W-:Y:S02]  /*1160*/  @UP0 ULDC.64 UR8, c[0x0][0x9e8] ;  /* 0x00027a0000080ab9 */ /* 0x000fe40000000a00 */
[----:B------:R-:W-:-:S04]  /*1170*/  UIMAD.WIDE.U32 UR6, UR4, UR8, URZ ;  /* 0x00000008040672a5 */ /* 0x000fc8000f8e003f */
[----:B------:R-:W-:-:S04]  /*1180*/  @UP0 USHF.R.U32.HI UR4, URZ, UR9, UR7 ;  /* 0x000000093f040299 */ /* 0x000fc80008011607 */
[----:B------:R-:W-:Y:S01]  /*1190*/  ULOP3.LUT UR4, URZ, UR4, URZ, 0x33, !UPT ;  /* 0x000000043f047292 */ /* 0x000fe2000f8e333f */
[----:B------:R-:W-:Y:S11]  /*11a0*/  BRA `(.L_x_1034) ;  /* 0x0000000000107947 */ /* 0x000ff60003800000 */
.L_x_1033:
[----:B------:R-:W-:-:S11]  /*11b0*/  UISETP.NE.AND UP0, UPT, UR5, 0x1, UPT ;  /* 0x000000010500788c */ /* 0x000fd6000bf05270 */
[----:B------:R-:W-:Y:S02]  /*11c0*/  @UP0 ULDC.64 UR8, c[0x0][0x9e8] ;  /* 0x00027a0000080ab9 */ /* 0x000fe40000000a00 */
[----:B------:R-:W-:-:S04]  /*11d0*/  UIMAD.WIDE.U32 UR6, UR4, UR8, URZ ;  /* 0x00000008040672a5 */ /* 0x000fc8000f8e003f */
[----:B------:R-:W-:-:S12]  /*11e0*/  @UP0 USHF.R.U32.HI UR4, URZ, UR9, UR7 ;  /* 0x000000093f040299 */ /* 0x000fd80008011607 */
.L_x_1034:
[----:B------:R-:W-:-:S06]  /*11f0*/  UIMAD UR4, UR4, UR5, UR5 ;  /* 0x00000005040472a4 */ /* 0x000fcc000f8e0205 */
[----:B------:R-:W-:-:S07]  /*1200*/  VIMNMX R0, R0, UR4, PT ;  /* 0x0000000400007c48 */ /* 0x000fce000bfe0100 */
.L_x_1032:
[----:B------:R-:W-:Y:S01]  /*1210*/  UISETP.NE.AND UP0, UPT, UR50, URZ, UPT ;  /* 0x0000003f3200728c */ /* 0x000fe2000bf05270 */
[----:B------:R-:W-:Y:S01]  /*1220*/  VIADD R0, R0, 0x7f ;  /* 0x0000007f00007836 */ /* 0x000fe20000000000 */
[----:B------:R-:W-:Y:S01]  /*1230*/  UMOV UR9, UR37 ;  /* 0x0000002500097c82 */ /* 0x000fe20008000000 */
[----:B------:R-:W-:Y:S02]  /*1240*/  UIMAD UR4, UR43, UR12, 0x7f ;  /* 0x0000007f2b0474a4 */ /* 0x000fe4000f8e020c */
[----:B------:R-:W-:Y:S01]  /*1250*/  UIMAD UR54, UR43, UR12, -UR54 ;  /* 0x0000000c2b3672a4 */ /* 0x000fe2000f8e0a36 */
[----:B------:R-:W-:Y:S01]  /*1260*/  SHF.R.S32.HI R3, RZ, 0x1f, R0 ;  /* 0x0000001fff037819 */ /* 0x000fe20000011400 */
[----:B------:R-:W-:Y:S01]  /*1270*/  USHF.R.S32.HI UR8, URZ, 0x1f, UR4 ;  /* 0x0000001f3f087899 */ /* 0x000fe20008011404 */
[----:B------:R-:W-:Y:S02]  /*1280*/  ULDC UR10, c[0x0][0x9dc] ;  /* 0x00027700000a7ab9 */ /* 0x000fe40000000800 */
[----:B------:R-:W-:Y:S01]  /*1290*/  LEA.HI R3, R3, R0, RZ, 0x7 ;  /* 0x0000000003037211 */ /* 0x000fe200078f38ff */
[----:B------:R-:W-:Y:S01]  /*12a0*/  @UP0 ULDC UR6, c[0x0][0x44c] ;  /* 0x0001130000060ab9 */ /* 0x000fe20000000800 */
[----:B------:R-:W-:Y:S01]  /*12b0*/  @UP0 ULDC UR11, c[0x0][0x450] ;  /* 0x00011400000b0ab9 */ /* 0x000fe20000000800 */
[----:B------:R-:W-:Y:S01]  /*12c0*/  UIMAD.WIDE.U32 UR6, UR37, UR6, URZ ;  /* 0x00000006250672a5 */ /* 0x000fe2000f8e003f */
[----:B------:R-:W-:Y:S01]  /*12d0*/  SHF.R.S32.HI R3, RZ, 0x7, R3 ;  /* 0x00000007ff037819 */ /* 0x000fe20000011403 */
[----:B------:R-:W-:-:S02]  /*12e0*/  ULEA.HI UR8, UR8, UR4, URZ, 0x7 ;  /* 0x0000000408087291 */ /* 0x000fc4000f8f383f */
[----:B------:R-:W-:Y:S02]  /*12f0*/  @UP0 USHF.R.U32.HI UR9, URZ, UR11, UR7 ;  /* 0x0000000b3f090299 */ /* 0x000fe40008011607 */
[----:B------:R-:W-:Y:S02]  /*1300*/  UISETP.GE.AND UP0, UPT, UR5, 0x1, UPT ;  /* 0x000000010500788c */ /* 0x000fe4000bf06270 */
[----:B------:R-:W-:Y:S02]  /*1310*/  USHF.R.S32.HI UR8, URZ, 0x7, UR8 ;  /* 0x000000073f087899 */ /* 0x000fe40008011408 */
[----:B------:R-:W-:Y:S02]  /*1320*/  UIADD3 UR4, UR54, UR9, URZ ;  /* 0x0000000936047290 */ /* 0x000fe4000fffe03f */
[----:B------:R-:W-:Y:S02]  /*1330*/  PLOP3.LUT P0, PT, PT, PT, UP0, 0x40, 0x0 ;  /* 0x000000000000781c */ /* 0x000fe40003f0e808 */
[----:B------:R-:W-:Y:S01]  /*1340*/  UIADD3 UR9, UR4, -UR10, URZ ;  /* 0x8000000a04097290 */ /* 0x000fe2000fffe03f */
[----:B------:R-:W-:-:S10]  /*1350*/  VIMNMX R88, R3, UR8, PT ;  /* 0x0000000803587c48 */ /* 0x000fd4000bfe0100 */
[----:B------:R-:W-:Y:S05]  /*1360*/  @P0 BRA `(.L_x_1035) ;  /* 0x0000000000440947 */ /* 0x000fea0003800000 */
[----:B------:R-:W-:-:S06]  /*1370*/  UISETP.GT.AND UP0, UPT, UR4, -0x1, UPT ;  /* 0xffffffff0400788c */ /* 0x000fcc000bf04270 */
[----:B------:R-:W-:-:S13]  /*1380*/  PLOP3.LUT P0, PT, PT, PT, UP0, 0x80, 0x0 ;  /* 0x000000000000781c */ /* 0x000fda0003f0f008 */
[----:B------:R-:W-:Y:S05]  /*1390*/  @P0 BRA `(.L_x_1036) ;  /* 0x00000000001c0947 */ /* 0x000fea0003800000 */
[----:B------:R-:W-:Y:S02]  /*13a0*/  UISETP.NE.AND UP0, UPT, UR5, 0x1, UPT ;  /* 0x000000010500788c */ /* 0x000fe4000bf05270 */
[----:B------:R-:W-:-:S09]  /*13b0*/  ULOP3.LUT UR4, URZ, UR4, URZ, 0x33, !UPT ;  /* 0x000000043f047292 */ /* 0x000fd2000f8e333f */
[----:B------:R-:W-:Y:S02]  /*13c0*/  @UP0 ULDC.64 UR10, c[0x0][0x9e8] ;  /* 0x00027a00000a0ab9 */ /* 0x000fe40000000a00 */
[----:B------:R-:W-:-:S04]  /*13d0*/  UIMAD.WIDE.U32 UR6, UR4, UR10, URZ ;  /* 0x0000000a040672a5 */ /* 0x000fc8000f8e003f */
[----:B------:R-:W-:-:S04]  /*13e0*/  @UP0 USHF.R.U32.HI UR4, URZ, UR11, UR7 ;  /* 0x0000000b3f040299 */ /* 0x000fc80008011607 */
[----:B------:R-:W-:Y:S01]  /*13f0*/  ULOP3.LUT UR4, URZ, UR4, URZ, 0x33, !UPT ;  /* 0x000000043f047292 */ /* 0x000fe2000f8e333f */
[----:B------:R-:W-:Y:S11]  /*1400*/  BRA `(.L_x_1037) ;  /* 0x0000000000107947 */ /* 0x000ff60003800000 */
.L_x_1036:
[----:B------:R-:W-:-:S11]  /*1410*/  UISETP.NE.AND UP0, UPT, UR5, 0x1, UPT ;  /* 0x000000010500788c */ /* 0x000fd6000bf05270 */
[----:B------:R-:W-:Y:S02]  /*1420*/  @UP0 ULDC.64 UR10, c[0x0][0x9e8] ;  /* 0x00027a00000a0ab9 */ /* 0x000fe40000000a00 */
[----:B------:R-:W-:-:S04]  /*1430*/  UIMAD.WIDE.U32 UR6, UR4, UR10, URZ ;  /* 0x0000000a040672a5 */ /* 0x000fc8000f8e003f */
[----:B------:R-:W-:-:S12]  /*1440*/  @UP0 USHF.R.U32.HI UR4, URZ, UR11, UR7 ;  /* 0x0000000b3f040299 */ /* 0x000fd80008011607 */
.L_x_1037:
[----:B------:R-:W-:-:S04]  /*1450*/  UIMAD UR4, UR4, UR5, URZ ;  /* 0x00000005040472a4 */ /* 0x000fc8000f8e023f */
[----:B------:R-:W-:-:S04]  /*1460*/  UISETP.LT.AND UP0, UPT, UR9, UR4, UPT ;  /* 0x000000040900728c */ /* 0x000fc8000bf01270 */
[----:B------:R-:W-:-:S12]  /*1470*/  USEL UR9, UR9, UR4, !UP0 ;  /* 0x0000000409097287 */ /* 0x000fd8000c000000 */
.L_x_1035:
[----:B------:R-:W-:Y:S01]  /*1480*/  USHF.R.S32.HI UR4, URZ, 0x1f, UR9 ;  /* 0x0000001f3f047899 */ /* 0x000fe20008011409 */
[----:B------:R-:W-:Y:S01]  /*1490*/  PLOP3.LUT P0, PT, PT, PT, PT, 0x80, 0x0 ;  /* 0x000000000000781c */ /* 0x000fe20003f0f070 */
[----:B------:R-:W-:Y:S01]  /*14a0*/  IMAD.MOV.U32 R0, RZ, RZ, RZ ;  /* 0x000000ffff007224 */ /* 0x000fe200078e00ff */
[----:B------:R-:W-:Y:S01]  /*14b0*/  CS2R R150, SRZ ;  /* 0x0000000000967805 */ /* 0x000fe2000001ff00 */
[----:B------:R-:W-:Y:S01]  /*14c0*/  ULEA.HI UR4, UR4, UR9, URZ, 0x7 ;  /* 0x0000000904047291 */ /* 0x000fe2000f8f383f */
[----:B------:R-:W-:Y:S01]  /*14d0*/  IMAD.MOV.U32 R36, RZ, RZ, RZ ;  /* 0x000000ffff247224 */ /* 0x000fe200078e00ff */
[----:B------:R-:W-:Y:S02]  /*14e0*/  CS2R R148, SRZ ;  /* 0x0000000000947805 */ /* 0x000fe4000001ff00 */
[----:B------:R-:W-:Y:S01]  /*14f0*/  CS2R R146, SRZ ;  /* 0x0000000000927805 */ /* 0x000fe2000001ff00 */
[----:B------:R-:W-:Y:S01]  /*1500*/  USHF.R.S32.HI UR4, URZ, 0x7, UR4 ;  /* 0x000000073f047899 */ /* 0x000fe20008011404 */
[----:B------:R-:W-:-:S02]  /*1510*/  CS2R R144, SRZ ;  /* 0x0000000000907805 */ /* 0x000fc4000001ff00 */
[----:B------:R-:W-:Y:S02]  /*1520*/  CS2R R142, SRZ ;  /* 0x00000000008e7805 */ /* 0x000fe4000001ff00 */
[----:B------:R-:W-:Y:S01]  /*1530*/  CS2R R140, SRZ ;  /* 0x00000000008c7805 */ /* 0x000fe2000001ff00 */
[----:B------:R-:W-:Y:S01]  /*1540*/  UISETP.LT.AND UP0, UPT, URZ, UR4, UPT ;  /* 0x000000043f00728c */ /* 0x000fe2000bf01270 */
[----:B------:R-:W-:Y:S02]  /*1550*/  CS2R R138, SRZ ;  /* 0x00000000008a7805 */ /* 0x000fe4000001ff00 */
[----:B------:R-:W-:Y:S02]  /*1560*/  CS2R R136, SRZ ;  /* 0x0000000000887805 */ /* 0x000fe4000001ff00 */
[----:B------:R-:W-:Y:S01]  /*1570*/  CS2R R134, SRZ ;  /* 0x0000000000867805 */ /* 0x000fe2000001ff00 */
[----:B------:R-:W-:Y:S01]  /*1580*/  USEL UR39, URZ, UR4, !UP0 ;  /* 0x000000043f277287 */ /* 0x000fe2000c000000 */
[----:B------:R-:W-:-:S02]  /*1590*/  CS2R R132, SRZ ;  /* 0x0000000000847805 */ /* 0x000fc4000001ff00 */
[----:B------:R-:W-:Y:S02]  /*15a0*/  CS2R R130, SRZ ;  /* 0x0000000000827805 */ /* 0x000fe4000001ff00 */
[----:B------:R-:W-:Y:S02]  /*15b0*/  CS2R R128, SRZ ;  /* 0x0000000000807805 */ /* 0x000fe4000001ff00 */
[----:B------:R-:W-:Y:S02]  /*15c0*/  CS2R R126, SRZ ;  /* 0x00000000007e7805 */ /* 0x000fe4000001ff00 */
[----:B------:R-:W-:Y:S02]  /*15d0*/  CS2R R124, SRZ ;  /* 0x00000000007c7805 */ /* 0x000fe4000001ff00 */
[----:B------:R-:W-:Y:S02]  /*15e0*/  ISETP.GT.AND P1, PT, R88, UR39, PT ;  /* 0x0000002758007c0c */ /* 0x000fe4000bf24270 */
        /* <DEDUP_REMOVED lines=15> */
[----:B------:R-:W-:Y:S01]  /*16e0*/  IMAD.MOV.U32 R93, RZ, RZ, RZ ;  /* 0x000000ffff5d7224 */ /* 0x000fe200078e00ff */
[----:B------:R-:W-:Y:S02]  /*16f0*/  CS2R R6, SRZ ;  /* 0x0000000000067805 */ /* 0x000fe4000001ff00 */
[----:B------:R-:W-:Y:S01]  /*1700*/  CS2R R90, SRZ ;  /* 0x00000000005a7805 */ /* 0x000fe2000001ff00 */
[----:B------:R-:W-:Y:S01]  /*1710*/  IMAD.MOV.U32 R46, RZ, RZ, RZ ;  /* 0x000000ffff2e7224 */ /* 0x000fe200078e00ff */
[----:B------:R-:W-:Y:S06]  /*1720*/  @!P1 BRA `(.L_x_1038) ;  /* 0x000000e400409947 */ /* 0x000fec0003800000 */
[----:B------:R-:W0:Y:S01]  /*1730*/  SHFL.IDX PT, R0, R186, RZ, 0x1f ;  /* 0x00001fffba007589 */ /* 0x000e2200000e0000 */
[----:B------:R-:W1:Y:S01]  /*1740*/  S2UR UR40, SR_CgaCtaId ;  /* 0x00000000002879c3 */ /* 0x000e620000008800 */
[----:B------:R-:W-:Y:S01]  /*1750*/  UMOV UR41, 0x400 ;  /* 0x0000040000297882 */ /* 0x000fe20000000000 */
        /* <DEDUP_REMOVED lines=19> */
[----:B------:R-:W-:Y:S02]  /*1890*/  IMAD.U32 R10, RZ, RZ, UR6 ;  /* 0x00000006ff0a7e24 */ /* 0x000fe4000f8e00ff */
[----:B------:R-:W-:Y:S02]  /*18a0*/  IMAD.U32 R6, RZ, RZ, UR4 ;  /* 0x00000004ff067e24 */ /* 0x000fe4000f8e00ff */
[----:B------:R-:W-:-:S02]  /*18b0*/  IMAD.U32 R7, RZ, RZ, UR5 ;  /* 0x00000005ff077e24 */ /* 0x000fc4000f8e00ff */
[----:B------:R-:W-:Y:S02]  /*18c0*/  IMAD.U32 R11, RZ, RZ, UR7 ;  /* 0x00000007ff0b7e24 */ /* 0x000fe4000f8e00ff */
[----:B------:R-:W-:Y:S02]  /*18d0*/  IMAD.MOV.U32 R8, RZ, RZ, 0x70 ;  /* 0x00000070ff087424 */ /* 0x000fe400078e00ff */
[----:B------:R-:W-:Y:S02]  /*18e0*/  IMAD.MOV.U32 R12, RZ, RZ, 0x1 ;  /* 0x00000001ff0c7424 */ /* 0x000fe400078e00ff */
[----:B0-----:R-:W-:-:S07]  /*18f0*/  IMAD.MOV.U32 R13, RZ, RZ, RZ ;  /* 0x000000ffff0d7224 */ /* 0x001fce00078e00ff */
[----:B------:R-:W-:-:S07]  /*1900*/  LEPC R20, `(.L_x_1039) ;  /* 0x000000001014794e */ /* 0x000fce0000000000 */
[----:B-1----:R-:W-:Y:S05]  /*1910*/  CALL.ABS.NOINC R2 ;  /* 0x0000000002007343 */ /* 0x002fea0003c00000 */
.L_x_1039:
        /* <DEDUP_REMOVED lines=9> */
.L_x_1204:
[----:B------:R-:W-:Y:S05]  /*19b0*/  @!P0 BRA `(.L_x_1041) ;  /* 0x0000000000048947 */ /* 0x000fea0003800000 */
[----:B------:R-:W-:Y:S01]  /*19c0*/  BPT.TRAP 0x1 ;  /* 0x000000040000795c */ /* 0x000fe20000300000 */
.L_x_1041:
[----:B------:R-:W-:Y:S02]  /*19d0*/  IMAD.U32 R9, RZ, RZ, UR45 ;  /* 0x0000002dff097e24 */ /* 0x000fe4000f8e00ff */
[----:B0-----:R-:W-:-:S03]  /*19e0*/  IMAD.U32 R0, RZ, RZ, UR46 ;  /* 0x0000002eff007e24 */ /* 0x001fc6000f8e00ff */
[----:B------:R-:W-:Y:S02]  /*19f0*/  LEA R9, R9, UR41, 0x3 ;  /* 0x0000002909097c11 */ /* 0x000fe4000f8e18ff */
[----:B------:R-:W-:-:S04]  /*1a00*/  SHF.L.U32 R0, R0, 0x1f, RZ ;  /* 0x0000001f00007819 */ /* 0x000fc800000006ff */
[----:B------:R0:W1:Y:S01]  /*1a10*/  SYNCS.PHASECHK.TRANS64.TRYWAIT P1, [R9+URZ+0x28830], R0 ;  /* 0x02883000090075a7 */ /* 0x000062000802017f */
[----:B------:R-:W-:Y:S05]  /*1a20*/  @!P0 BRA `(.L_x_1042) ;  /* 0x0000000000048947 */ /* 0x000fea0003800000 */
[----:B------:R-:W-:Y:S01]  /*1a30*/  BPT.TRAP 0x1 ;  /* 0x000000040000795c */ /* 0x000fe20000300000 */
.L_x_1042:
[----:B-1----:R-:W-:Y:S05]  /*1a40*/  @P1 BRA `(.L_x_1043) ;  /* 0x0000000000081947 */ /* 0x002fea0003800000 */
[----:B------:R-:W1:Y:S02]  /*1a50*/  SYNCS.PHASECHK.TRANS64.TRYWAIT P1, [R9+URZ+0x28830], R0 ;  /* 0x02883000090075a7 */ /* 0x000e64000802017f */
[----:B-1----:R-:W-:Y:S05]  /*1a60*/  @!P1 BRA `(.L_x_1044) ;  /* 0x0000014400409947 */ /* 0x002fea0003800000 */
.L_x_1043:
        /* <DEDUP_REMOVED lines=63> */
.L_x_1045:
[----:B------:R-:W-:Y:S01]  /*1e60*/  UISETP.NE.AND UP1, UPT, UR50, URZ, UPT ;  /* 0x0000003f3200728c */ /* 0x000fe2000bf25270 */
[----:B------:R-:W-:Y:S01]  /*1e70*/  R2UR UR6, R9 ;  /* 0x00000000090672ca */ /* 0x000fe200000e0000 */
[----:B------:R-:W-:Y:S01]  /*1e80*/  ULDC UR7, c[0x0][0x9d8] ;  /* 0x0002760000077ab9 */ /* 0x000fe20000000800 */
[----:B------:R-:W2:Y:S01]  /*1e90*/  LDC R8, c[0x0][0x2f0] ;  /* 0x0000bc00ff087b82 */ /* 0x000ea20000000800 */
[----:B------:R-:W-:Y:S01]  /*1ea0*/  FMUL.FTZ R36, R36, UR7 ;  /* 0x0000000724247c20 */ /* 0x000fe20008410000 */
[----:B------:R-:W-:Y:S01]  /*1eb0*/  FMUL.FTZ R32, R32, UR7 ;  /* 0x0000000720207c20 */ /* 0x000fe20008410000 */
[----:B------:R-:W-:Y:S01]  /*1ec0*/  PLOP3.LUT P1, PT, PT, PT, UP1, 0x80, 0x0 ;  /* 0x000000000000781c */ /* 0x000fe20003f2f018 */
[----:B------:R-:W-:Y:S01]  /*1ed0*/  FMUL.FTZ R40, R40, UR7 ;  /* 0x0000000728287c20 */ /* 0x000fe20008410000 */
[----:B------:R-:W-:Y:S01]  /*1ee0*/  PLOP3.LUT P2, PT, PT, PT, UP1, 0x80, 0x0 ;  /* 0x000000000000781c */ /* 0x000fe20003f4f018 */
[----:B------:R3:W4:Y:S01]  /*1ef0*/  MUFU.TANH R125, R36 ;  /* 0x00000024007d7308 */ /* 0x0007220000002400 */
[----:B------:R-:W-:Y:S01]  /*1f00*/  FMUL.FTZ R13, R25, UR7 ;  /* 0x00000007190d7c20 */ /* 0x000fe20008410000 */
[----:B------:R-:W-:Y:S01]  /*1f10*/  @UP1 ULDC UR10, c[0x0][0x44c] ;  /* 0x00011300000a1ab9 */ /* 0x000fe20000000800 */
[----:B01----:R-:W0:Y:S01]  /*1f20*/  LDC R9, c[0x0][0x288] ;  /* 0x0000a200ff097b82 */ /* 0x003e220000000800 */
[----:B------:R-:W-:Y:S01]  /*1f30*/  FMUL.FTZ R61, R61, UR7 ;  /* 0x000000073d3d7c20 */ /* 0x000fe20008410000 */
[----:B------:R-:W-:Y:S01]  /*1f40*/  IMAD.MOV.U32 R25, RZ, RZ, -0x80 ;  /* 0xffffff80ff197424 */ /* 0x000fe200078e00ff */
[----:B------:R-:W-:Y:S01]  /*1f50*/  UIADD3 UR6, UR6, 0x28840, URZ ;  /* 0x0002884006067890 */ /* 0x000fe2000fffe03f */
[----:B------:R-:W-:Y:S01]  /*1f60*/  FMUL.FTZ R44, R44, UR7 ;  /* 0x000000072c2c7c20 */ /* 0x000fe20008410000 */
[----:B------:R1:W0:Y:S01]  /*1f70*/  MUFU.TANH R127, R32 ;  /* 0x00000020007f7308 */ /* 0x0002220000002400 */
[----:B---3--:R-:W-:Y:S01]  /*1f80*/  FMUL.FTZ R36, R47, UR7 ;  /* 0x000000072f247c20 */ /* 0x008fe20008410000 */
[----:B------:R-:W-:-:S02]  /*1f90*/  VIADD R47, R17, UR37 ;  /* 0x00000025112f7c36 */ /* 0x000fc40008000000 */
[----:B------:R-:W-:Y:S01]  /*1fa0*/  FMUL.FTZ R48, R48, UR7 ;  /* 0x0000000730307c20 */ /* 0x000fe20008410000 */
[----:B------:R-:W-:Y:S01]  /*1fb0*/  FMUL.FTZ R52, R52, UR7 ;  /* 0x0000000734347c20 */ /* 0x000fe20008410000 */
[----:B------:R-:W-:Y:S01]  /*1fc0*/  FMUL.FTZ R56, R56, UR7 ;  /* 0x0000000738387c20 */ /* 0x000fe20008410000 */
[----:B------:R-:W-:Y:S01]  /*1fd0*/  @P1 IMAD.HI.U32 R11, R47, UR10, RZ ;  /* 0x0000000a2f0b1c27 */ /* 0x000fe2000f8e00ff */
[----:B------:R-:W-:Y:S01]  /*1fe0*/  @UP1 ULDC UR10, c[0x0][0x450] ;  /* 0x00011400000a1ab9 */ /* 0x000fe20000000800 */
[----:B------:R3:W0:Y:S02]  /*1ff0*/  MUFU.TANH R123, R40 ;  /* 0x00000028007b7308 */ /* 0x0006240000002400 */
[----:B-1----:R-:W-:Y:S01]  /*2000*/  FMUL.FTZ R32, R43, UR7 ;  /* 0x000000072b207c20 */ /* 0x002fe20008410000 */
[----:B------:R-:W-:Y:S01]  /*2010*/  UISETP.NE.AND UP0, UPT, UR49, URZ, UPT ;  /* 0x0000003f3100728c */ /* 0x000fe2000bf05270 */
[----:B------:R-:W-:Y:S01]  /*2020*/  @P2 SHF.R.U32.HI R47, RZ, UR10, R11 ;  /* 0x0000000aff2f2c19 */ /* 0x000fe2000801160b */
[----:B------:R-:W-:Y:S01]  /*2030*/  FMUL.FTZ R0, R26, UR7 ;  /* 0x000000071a007c20 */ /* 0x000fe20008410000 */
[----:B------:R-:W-:Y:S01]  /*2040*/  FMUL.FTZ R6, R30, UR7 ;  /* 0x000000071e067c20 */ /* 0x000fe20008410000 */
[----:B------:R-:W-:Y:S01]  /*2050*/  FMUL.FTZ R20, R34, UR7 ;  /* 0x0000000722147c20 */ /* 0x000fe20008410000 */
[----:B------:R-:W-:Y:S01]  /*2060*/  FMUL.FTZ R26, R38, UR7 ;  /* 0x00000007261a7c20 */ /* 0x000fe20008410000 */
[----:B------:R1:W0:Y:S01]  /*2070*/  MUFU.TANH R43, R61 ;  /* 0x0000003d002b7308 */ /* 0x0002220000002400 */
[----:B---3--:R-:W-:Y:S01]  /*2080*/  FMUL.FTZ R40, R51, UR7 ;  /* 0x0000000733287c20 */ /* 0x008fe20008410000 */
[----:B------:R-:W-:-:S02]  /*2090*/  IMAD R51, R88, R25, 0x80 ;  /* 0x0000008058337424 */ /* 0x000fc400078e0219 */
[----:B------:R-:W-:Y:S01]  /*20a0*/  FMUL.FTZ R30, R42, UR7 ;  /* 0x000000072a1e7c20 */ /* 0x000fe20008410000 */
[----:B------:R-:W-:Y:S01]  /*20b0*/  UPRMT UR6, UR40, 0x654, UR6 ;  /* 0x0000065428067896 */ /* 0x000fe20008000006 */
[----:B------:R-:W-:Y:S01]  /*20c0*/  FMUL.FTZ R14, R24, UR7 ;  /* 0x00000007180e7c20 */ /* 0x000fe20008410000 */
[----:B------:R-:W-:Y:S02]  /*20d0*/  VIADD R25, R51, 0x1 ;  /* 0x0000000133197836 */ /* 0x000fe40000000000 */
[----:B------:R-:W-:Y:S01]  /*20e0*/  FMUL.FTZ R15, R28, UR7 ;  /* 0x000000071c0f7c20 */ /* 0x000fe20008410000 */
[----:B------:R3:W0:Y:S01]  /*20f0*/  MUFU.TANH R121, R44 ;  /* 0x0000002c00797308 */ /* 0x0006220000002400 */
[----:B-1----:R-:W1:Y:S01]  /*2100*/  SHFL.IDX PT, R61, R47, RZ, 0x1c1f ;  /* 0x001c1fff2f3d7589 */ /* 0x002e6200000e0000 */
[----:B------:R-:W-:Y:S01]  /*2110*/  FMUL.FTZ R34, R46, UR7 ;  /* 0x000000072e227c20 */ /* 0x000fe20008410000 */
[----:B------:R-:W-:Y:S01]  /*2120*/  FMUL.FTZ R38, R50, UR7 ;  /* 0x0000000732267c20 */ /* 0x000fe20008410000 */
[----:B------:R-:W-:Y:S01]  /*2130*/  FMUL.FTZ R42, R54, UR7 ;  /* 0x00000007362a7c20 */ /* 0x000fe20008410000 */
[----:B------:R-:W-:Y:S01]  /*2140*/  FMUL.FTZ R2, R27, UR7 ;  /* 0x000000071b027c20 */ /* 0x000fe20008410000 */
[----:B------:R-:W-:Y:S01]  /*2150*/  FMUL.FTZ R21, R29, UR7 ;  /* 0x000000071d157c20 */ /* 0x000fe20008410000 */
[----:B------:R-:W-:Y:S01]  /*2160*/  FMUL.FTZ R7, R31, UR7 ;  /* 0x000000071f077c20 */ /* 0x000fe20008410000 */
[----:B------:R5:W0:Y:S01]  /*2170*/  MUFU.TANH R119, R48 ;  /* 0x0000003000777308 */ /* 0x000a220000002400 */
[----:B------:R-:W-:Y:S01]  /*2180*/  FMUL.FTZ R33, R33, UR7 ;  /* 0x0000000721217c20 */ /* 0x000fe20008410000 */
[----:B------:R-:W-:Y:S01]  /*2190*/  FMUL.FTZ R24, R35, UR7 ;  /* 0x0000000723187c20 */ /* 0x000fe20008410000 */
[----:B------:R-:W-:Y:S01]  /*21a0*/  FMUL.FTZ R28, R39, UR7 ;  /* 0x00000007271c7c20 */ /* 0x000fe20008410000 */
[----:B------:R-:W-:Y:S01]  /*21b0*/  FMUL.FTZ R41, R41, UR7 ;  /* 0x0000000729297c20 */ /* 0x000fe20008410000 */
[----:B------:R-:W-:Y:S01]  /*21c0*/  FMUL.FTZ R45, R45, UR7 ;  /* 0x000000072d2d7c20 */ /* 0x000fe20008410000 */
[----:B------:R-:W-:Y:S01]  /*21d0*/  FMUL.FTZ R53, R53, UR7 ;  /* 0x0000000735357c20 */ /* 0x000fe20008410000 */
[----:B---3--:R-:W-:Y:S01]  /*21e0*/  FMUL.FTZ R44, R55, UR7 ;  /* 0x00000007372c7c20 */ /* 0x008fe20008410000 */
[----:B------:R3:W0:Y:S01]  /*21f0*/  MUFU.TANH R117, R52 ;  /* 0x0000003400757308 */ /* 0x0006220000002400 */
[----:B------:R-:W-:Y:S01]  /*2200*/  FMUL.FTZ R57, R57, UR7 ;  /* 0x0000000739397c20 */ /* 0x000fe20008410000 */
[----:B------:R-:W-:Y:S01]  /*2210*/  FMUL.FTZ R46, R58, UR7 ;  /* 0x000000073a2e7c20 */ /* 0x000fe20008410000 */
[----:B-----5:R-:W-:Y:S01]  /*2220*/  FMUL.FTZ R48, R59, UR7 ;  /* 0x000000073b307c20 */ /* 0x020fe20008410000 */
[----:B------:R-:W-:Y:S01]  /*2230*/  FMUL.FTZ R60, R60, UR7 ;  /* 0x000000073c3c7c20 */ /* 0x000fe20008410000 */
[----:B------:R-:W-:Y:S01]  /*2240*/  FMUL.FTZ R50, R62, UR7 ;  /* 0x000000073e327c20 */ /* 0x000fe20008410000 */
[----:B------:R-:W-:Y:S01]  /*2250*/  FMUL.FTZ R64, R64, UR7 ;  /* 0x0000000740407c20 */ /* 0x000fe20008410000 */
[----:B------:R-:W-:Y:S01]  /*2260*/  FMUL.FTZ R65, R65, UR7 ;  /* 0x0000000741417c20 */ /* 0x000fe20008410000 */
[----:B------:R5:W0:Y:S01]  /*2270*/  MUFU.TANH R115, R56 ;  /* 0x0000003800737308 */ /* 0x000a220000002400 */
[----:B---3--:R-:W-:Y:S01]  /*2280*/  FMUL.FTZ R52, R63, UR7 ;  /* 0x000000073f347c20 */ /* 0x008fe20008410000 */
[----:B------:R-:W-:Y:S01]  /*2290*/  FMUL.FTZ R54, R66, UR7 ;  /* 0x0000000742367c20 */ /* 0x000fe20008410000 */
[----:B------:R-:W-:Y:S01]  /*22a0*/  FMUL.FTZ R89, R70, UR7 ;  /* 0x0000000746597c20 */ /* 0x000fe20008410000 */
[----:B------:R-:W-:Y:S01]  /*22b0*/  FMUL.FTZ R91, R71, UR7 ;  /* 0x00000007475b7c20 */ /* 0x000fe20008410000 */
[----:B------:R-:W-:Y:S01]  /*22c0*/  FMUL.FTZ R93, R74, UR7 ;  /* 0x000000074a5d7c20 */ /* 0x000fe20008410000 */
[----:B------:R-:W-:Y:S01]  /*22d0*/  FMUL.FTZ R95, R75, UR7 ;  /* 0x000000074b5f7c20 */ /* 0x000fe20008410000 */
[----:B------:R-:W-:Y:S01]  /*22e0*/  FMUL.FTZ R76, R76, UR7 ;  /* 0x000000074c4c7c20 */ /* 0x000fe20008410000 */
[----:B------:R-:W-:Y:S01]  /*22f0*/  FMUL.FTZ R4, R78, UR7 ;  /* 0x000000074e047c20 */ /* 0x000fe20008410000 */
[----:B-----5:R-:W-:Y:S01]  /*2300*/  FMUL.FTZ R56, R67, UR7 ;  /* 0x0000000743387c20 */ /* 0x020fe20008410000 */
[----:B------:R-:W-:Y:S01]  /*2310*/  FMUL.FTZ R3, R79, UR7 ;  /* 0x000000074f037c20 */ /* 0x000fe20008410000 */
        /* <DEDUP_REMOVED lines=8> */
[----:B------:R-:W-:-:S02]  /*23a0*/  IMAD R25, R16, -0x2, R25 ;  /* 0xfffffffe10197824 */ /* 0x000fc400078e0219 */
[----:B------:R-:W-:Y:S01]  /*23b0*/  FMUL.FTZ R68, R68, UR7 ;  /* 0x0000000744447c20 */ /* 0x000fe20008410000 */
[----:B------:R-:W-:Y:S01]  /*23c0*/  FMUL.FTZ R69, R69, UR7 ;  /* 0x0000000745457c20 */ /* 0x000fe20008410000 */
[----:B------:R-:W-:Y:S01]  /*23d0*/  FMUL.FTZ R72, R72, UR7 ;  /* 0x0000000748487c20 */ /* 0x000fe20008410000 */
[----:B------:R-:W-:Y:S01]  /*23e0*/  FMUL.FTZ R73, R73, UR7 ;  /* 0x0000000749497c20 */ /* 0x000fe20008410000 */
[----:B------:R-:W-:Y:S01]  /*23f0*/  FMUL.FTZ R77, R77, UR7 ;  /* 0x000000074d4d7c20 */ /* 0x000fe20008410000 */
[----:B------:R-:W-:Y:S01]  /*2400*/  PLOP3.LUT P1, PT, PT, PT, UP0, 0x40, 0x0 ;  /* 0x000000000000781c */ /* 0x000fe20003f2e808 */
[C---:B--2---:R-:W-:Y:S01]  /*2410*/  IMAD R58, R8.reuse, UR43, R25 ;  /* 0x0000002b083a7c24 */ /* 0x044fe2000f8e0219 */
[----:B------:R-:W2:Y:S01]  /*2420*/  MUFU.TANH R14, R14 ;  /* 0x0000000e000e7308 */ /* 0x000ea20000002400 */
[----:B------:R-:W-:Y:S01]  /*2430*/  ULDC UR55, c[0x0][0x9dc] ;  /* 0x0002770000377ab9 */ /* 0x000fe20000000800 */
[----:B------:R-:W-:Y:S01]  /*2440*/  SYNCS.ARRIVE.TRANS64.RED.A1T0 RZ, [UR6], RZ ;  /* 0x000000ffffff79a7 */ /* 0x000fe20008100406 */
[----:B------:R-:W-:Y:S01]  /*2450*/  ULOP3.LUT UR6, URZ, UR55, URZ, 0x33, !UPT ;  /* 0x000000373f067292 */ /* 0x000fe2000f8e333f */
[----:B------:R-:W-:Y:S01]  /*2460*/  IMAD R25, R8, UR43, R51 ;  /* 0x0000002b08197c24 */ /* 0x000fe2000f8e0233 */
[----:B------:R-:W-:Y:S01]  /*2470*/  ULDC UR14, c[0x0][0x9e0] ;  /* 0x00027800000e7ab9 */ /* 0x000fe20000000800 */
[----:B0-----:R-:W-:-:S02]  /*2480*/  IMAD.IADD R58, R58, 0x1, -R9 ;  /* 0x000000013a3a7824 */ /* 0x001fc400078e0a09 */
[----:B------:R-:W-:Y:S01]  /*2490*/  FMUL.FTZ R37, R37, UR7 ;  /* 0x0000000725257c20 */ /* 0x000fe20008410000 */
[----:B------:R-:W0:Y:S01]  /*24a0*/  MUFU.TANH R13, R13 ;  /* 0x0000000d000d7308 */ /* 0x000e220000002400 */
[----:B------:R-:W-:Y:S01]  /*24b0*/  FMUL.FTZ R49, R49, UR7 ;  /* 0x0000000731317c20 */ /* 0x000fe20008410000 */
[----:B------:R-:W-:Y:S01]  /*24c0*/  IMAD R55, R16, -0x2, R25 ;  /* 0xfffffffe10377824 */ /* 0x000fe200078e0219 */
[----:B------:R-:W-:Y:S01]  /*24d0*/  LEA R62, R88, 0xffffff80, 0x7 ;  /* 0xffffff80583e7811 */ /* 0x000fe200078e38ff */
[C---:B------:R-:W-:Y:S02]  /*24e0*/  VIADD R66, R58.reuse, UR14 ;  /* 0x0000000e3a427c36 */ /* 0x040fe40008000000 */
[----:B------:R-:W-:Y:S02]  /*24f0*/  VIADD R59, R58, UR6 ;  /* 0x000000063a3b7c36 */ /* 0x000fe40008000000 */
[----:B------:R-:W3:Y:S08]  /*2500*/  MUFU.TANH R0, R0 ;  /* 0x0000000000007308 */ /* 0x000ef00000002400 */
[----:B------:R-:W0:Y:S08]  /*2510*/  MUFU.TANH R2, R2 ;  /* 0x0000000200027308 */ /* 0x000e300000002400 */
        /* <DEDUP_REMOVED lines=50> */
[----:B------:R1:W0:Y:S08]  /*2840*/  MUFU.TANH R103, R37 ;  /* 0x0000002500677308 */ /* 0x0002300000002400 */
[----:B------:R5:W0:Y:S01]  /*2850*/  MUFU.TANH R109, R49 ;  /* 0x00000031006d7308 */ /* 0x000a220000002400 */
[----:B-1----:R-:W-:Y:S01]  /*2860*/  VIADDMNMX R37, R61, R66, R55, PT ;  /* 0x000000423d257246 */ /* 0x002fe20003800137 */
[----:B-----5:R-:W-:Y:S01]  /*2870*/  IMAD.IADD R49, R59, 0x1, R61 ;  /* 0x000000013b317824 */ /* 0x020fe200078e023d */
[----:B--234-:R-:W-:Y:S06]  /*2880*/  @P1 BRA `(.L_x_1046) ;  /* 0x0000000000641947 */ /* 0x01cfec0003800000 */
[----:B------:R-:W-:Y:S01]  /*2890*/  IMAD R58, R8, UR43, R61 ;  /* 0x0000002b083a7c24 */ /* 0x000fe2000f8e023d */
[----:B------:R-:W-:Y:S03]  /*28a0*/  BSSY B0, `(.L_x_1047) ;  /* 0x0000013000007945 */ /* 0x000fe60003800000 */
[----:B------:R-:W-:-:S05]  /*28b0*/  IMAD.IADD R25, R58, 0x1, -R9 ;  /* 0x000000013a197824 */ /* 0x000fca00078e0a09 */
[----:B------:R-:W-:-:S13]  /*28c0*/  ISETP.GT.AND P1, PT, R25, -0x1, PT ;  /* 0xffffffff1900780c */ /* 0x000fda0003f24270 */
[----:B------:R-:W-:Y:S05]  /*28d0*/  @P1 BRA `(.L_x_1048) ;  /* 0x0000000000241947 */ /* 0x000fea0003800000 */
[----:B------:R-:W-:Y:S01]  /*28e0*/  ULDC UR6, c[0x0][0x9e4] ;  /* 0x0002790000067ab9 */ /* 0x000fe20000000800 */
[----:B------:R-:W-:Y:S01]  /*28f0*/  LOP3.LUT R25, RZ, R25, RZ, 0x33, !PT ;  /* 0x00000019ff197212 */ /* 0x000fe200078e33ff */
[----:B------:R-:W-:-:S05]  /*2900*/  IMAD.U32 R61, RZ, RZ, UR6 ;  /* 0x00000006ff3d7e24 */ /* 0x000fca000f8e00ff */
[----:B------:R-:W-:-:S13]  /*2910*/  ISETP.NE.AND P1, PT, R61, 0x1, PT ;  /* 0x000000013d00780c */ /* 0x000fda0003f25270 */
[----:B------:R-:W1:Y:S02]  /*2920*/  @P1 LDC.64 R68, c[0x0][0x9e8] ;  /* 0x00027a00ff441b82 */ /* 0x000e640000000a00 */
[----:B-1----:R-:W-:-:S05]  /*2930*/  @P1 IMAD.HI.U32 R58, R25, R68, RZ ;  /* 0x00000044193a1227 */ /* 0x002fca00078e00ff */
[----:B------:R-:W-:-:S04]  /*2940*/  @P1 SHF.R.U32.HI R25, RZ, R69, R58 ;  /* 0x00000045ff191219 */ /* 0x000fc8000001163a */
[----:B------:R-:W-:Y:S01]  /*2950*/  LOP3.LUT R25, RZ, R25, RZ, 0x33, !PT ;  /* 0x00000019ff197212 */ /* 0x000fe200078e33ff */
[----:B------:R-:W-:Y:S06]  /*2960*/  BRA `(.L_x_1049) ;  /* 0x0000000000187947 */ /* 0x000fec0003800000 */
.L_x_1048:
[----:B------:R-:W-:Y:S02]  /*2970*/  ULDC UR6, c[0x0][0x9e4] ;  /* 0x0002790000067ab9 */ /* 0x000fe40000000800 */
[----:B------:R-:W-:-:S05]  /*2980*/  IMAD.U32 R61, RZ, RZ, UR6 ;  /* 0x00000006ff3d7e24 */ /* 0x000fca000f8e00ff */
[----:B------:R-:W-:-:S13]  /*2990*/  ISETP.NE.AND P1, PT, R61, 0x1, PT ;  /* 0x000000013d00780c */ /* 0x000fda0003f25270 */
[----:B------:R-:W1:Y:S02]  /*29a0*/  @P1 LDC.64 R68, c[0x0][0x9e8] ;  /* 0x00027a00ff441b82 */ /* 0x000e640000000a00 */
[----:B-1----:R-:W-:-:S05]  /*29b0*/  @P1 IMAD.HI.U32 R58, R25, R68, RZ ;  /* 0x00000044193a1227 */ /* 0x002fca00078e00ff */
[----:B------:R-:W-:-:S07]  /*29c0*/  @P1 SHF.R.U32.HI R25, RZ, R69, R58 ;  /* 0x00000045ff191219 */ /* 0x000fce000001163a */
.L_x_1049:
[----:B------:R-:W-:Y:S05]  /*29d0*/  BSYNC B0 ;  /* 0x0000000000007941 */ /* 0x000fea0003800000 */
.L_x_1047:
[----:B------:R-:W-:-:S04]  /*29e0*/  IMAD R25, R25, R61, -R62 ;  /* 0x0000003d19197224 */ /* 0x000fc800078e0a3e */
[----:B------:R-:W-:-:S05]  /*29f0*/  IMAD R58, R16, -0x2, R25 ;  /* 0xfffffffe103a7824 */ /* 0x000fca00078e0219 */
[----:B------:R-:W-:Y:S02]  /*2a00*/  VIADDMNMX R37, R58, R61, R37, PT ;  /* 0x0000003d3a257246 */ /* 0x000fe40003800125 */
[----:B------:R-:W-:-:S07]  /*2a10*/  VIMNMX R49, R49, R58, !PT ;  /* 0x0000003a31317248 */ /* 0x000fce0007fe0100 */
.L_x_1046:
[C---:B------:R-:W-:Y:S01]  /*2a20*/  ISETP.GE.AND P2, PT, R51.reuse, 0x9, PT ;  /* 0x000000093300780c */ /* 0x040fe20003f46270 */
[----:B------:R-:W1:Y:S01]  /*2a30*/  SHFL.IDX PT, R47, R47, 0x1, 0x1c1f ;  /* 0x003c1f002f2f7f89 */ /* 0x000e6200000e0000 */
[----:B------:R-:W-:Y:S01]  /*2a40*/  ISETP.GE.AND P1, PT, R51, 0x2, PT ;  /* 0x000000023300780c */ /* 0x000fe20003f26270 */
[----:B------:R-:W-:Y:S01]  /*2a50*/  UISETP.NE.AND UP0, UPT, UR49, URZ, UPT ;  /* 0x0000003f3100728c */ /* 0x000fe2000bf05270 */
[C---:B------:R-:W-:Y:S02]  /*2a60*/  ISETP.GT.AND P3, PT, R49.reuse, 0x8, !P2 ;  /* 0x000000083100780c */ /* 0x040fe40005764270 */
[----:B------:R-:W-:Y:S02]  /*2a70*/  ISETP.GT.AND P4, PT, R49, 0x1, !P1 ;  /* 0x000000013100780c */ /* 0x000fe40004f84270 */
[----:B------:R-:W-:Y:S02]  /*2a80*/  ISETP.LT.OR P3, PT, R37, 0x9, P3 ;  /* 0x000000092500780c */ /* 0x000fe40001f61670 */
[----:B------:R-:W-:-:S02]  /*2a90*/  ISETP.GE.AND P5, PT, R51, 0x11, PT ;  /* 0x000000113300780c */ /* 0x000fc40003fa6270 */
[----:B0-----:R-:W-:Y:S02]  /*2aa0*/  FSEL R129, R15, -INF , !P3 ;  /* 0xff8000000f817808 */ /* 0x001fe40005800000 */
[----:B------:R-:W-:Y:S02]  /*2ab0*/  ISETP.LT.OR P4, PT, R37, 0x2, P4 ;  /* 0x000000022500780c */ /* 0x000fe40002781670 */
[----:B------:R-:W-:Y:S02]  /*2ac0*/  ISETP.GT.AND P3, PT, R49, 0x10, !P5 ;  /* 0x000000103100780c */ /* 0x000fe40006f64270 */
[----:B------:R-:W-:Y:S02]  /*2ad0*/  ISETP.GE.AND P6, PT, R51, 0xa, PT ;  /* 0x0000000a3300780c */ /* 0x000fe40003fc6270 */
[----:B------:R-:W-:Y:S02]  /*2ae0*/  FSEL R131, R13, -INF , !P4 ;  /* 0xff8000000d837808 */ /* 0x000fe40006000000 */
[----:B------:R-:W-:-:S02]  /*2af0*/  P2R R67, PR, RZ, 0x20 ;  /* 0x00000020ff437803 */ /* 0x000fc40000000000 */
[----:B------:R-:W-:Y:S01]  /*2b00*/  ISETP.LT.OR P3, PT, R37, 0x11, P3 ;  /* 0x000000112500780c */ /* 0x000fe20001f61670 */
[----:B-1----:R-:W-:Y:S01]  /*2b10*/  IMAD.IADD R58, R59, 0x1, R47 ;  /* 0x000000013b3a7824 */ /* 0x002fe200078e022f */
[----:B------:R-:W-:Y:S02]  /*2b20*/  ISETP.GT.AND P4, PT, R49, 0x9, !P6 ;  /* 0x000000093100780c */ /* 0x000fe40007784270 */
[----:B------:R-:W-:Y:S02]  /*2b30*/  ISETP.GE.AND P5, PT, R51, 0x12, PT ;  /* 0x000000123300780c */ /* 0x000fe40003fa6270 */
[----:B------:R-:W-:Y:S02]  /*2b40*/  FSEL R127, R127, -INF , !P3 ;  /* 0xff8000007f7f7808 */ /* 0x000fe40005800000 */
[----:B------:R-:W-:Y:S02]  /*2b50*/  ISETP.LT.OR P4, PT, R37, 0xa, P4 ;  /* 0x0000000a2500780c */ /* 0x000fe40002781670 */
[----:B------:R-:W-:-:S02]  /*2b60*/  ISETP.GT.AND P3, PT, R49, 0x11, !P5 ;  /* 0x000000113100780c */ /* 0x000fc40006f64270 */
[----:B------:R-:W-:Y:S02]  /*2b70*/  FSEL R99, R21, -INF , !P4 ;  /* 0xff80000015637808 */ /* 0x000fe40006000000 */
[----:B------:R-:W-:Y:S02]  /*2b80*/  ISETP.LT.OR P3, PT, R37, 0x12, P3 ;  /* 0x000000122500780c */ /* 0x000fe40001f61670 */
[----:B------:R-:W-:Y:S02]  /*2b90*/  ISETP.GE.AND P4, PT, R51, 0x19, PT ;  /* 0x000000193300780c */ /* 0x000fe40003f86270 */
[----:B------:R-:W-:Y:S02]  /*2ba0*/  FSEL R101, R33, -INF , !P3 ;  /* 0xff80000021657808 */ /* 0x000fe40005800000 */
[----:B------:R-:W-:Y:S02]  /*2bb0*/  ISETP.GT.AND P3, PT, R49, 0x18, !P4 ;  /* 0x000000183100780c */ /* 0x000fe40006764270 */
[----:B------:R-:W-:-:S02]  /*2bc0*/  P2R R69, PR, RZ, 0x10 ;  /* 0x00000010ff457803 */ /* 0x000fc40000000000 */
[----:B------:R-:W-:Y:S02]  /*2bd0*/  ISETP.LT.OR P3, PT, R37, 0x19, P3 ;  /* 0x000000192500780c */ /* 0x000fe40001f61670 */
[----:B------:R-:W-:Y:S02]  /*2be0*/  ISETP.GE.AND P4, PT, R51, 0x1a, PT ;  /* 0x0000001a3300780c */ /* 0x000fe40003f86270 */
[----:B------:R-:W-:Y:S02]  /*2bf0*/  FSEL R125, R125, -INF , !P3 ;  /* 0xff8000007d7d7808 */ /* 0x000fe40005800000 */
[----:B------:R-:W-:Y:S02]  /*2c00*/  ISETP.GT.AND P3, PT, R49, 0x19, !P4 ;  /* 0x000000193100780c */ /* 0x000fe40006764270 */
[----:B------:R-:W-:Y:S02]  /*2c10*/  P2R R70, PR, RZ, 0x10 ;  /* 0x00000010ff467803 */ /* 0x000fe40000000000 */
[----:B------:R-:W-:-:S02]  /*2c20*/  ISETP.LT.OR P3, PT, R37, 0x1a, P3 ;  /* 0x0000001a2500780c */ /* 0x000fc40001f61670 */
[----:B------:R-:W-:Y:S02]  /*2c30*/  ISETP.GE.AND P4, PT, R51, 0x21, PT ;  /* 0x000000213300780c */ /* 0x000fe40003f86270 */
[----:B------:R-:W-:Y:S02]  /*2c40*/  FSEL R103, R103, -INF , !P3 ;  /* 0xff80000067677808 */ /* 0x000fe40005800000 */
[----:B------:R-:W-:Y:S02]  /*2c50*/  ISETP.GT.AND P3, PT, R49, 0x20, !P4 ;  /* 0x000000203100780c */ /* 0x000fe40006764270 */
[----:B------:R-:W-:Y:S02]  /*2c60*/  P2R R71, PR, RZ, 0x10 ;  /* 0x00000010ff477803 */ /* 0x000fe40000000000 */
[----:B------:R-:W-:Y:S02]  /*2c70*/  ISETP.LT.OR P3, PT, R37, 0x21, P3 ;  /* 0x000000212500780c */ /* 0x000fe40001f61670 */
[----:B------:R-:W-:-:S02]  /*2c80*/  ISETP.GE.AND P4, PT, R51, 0x22, PT ;  /* 0x000000223300780c */ /* 0x000fc40003f86270 */
[----:B------:R-:W-:Y:S02]  /*2c90*/  FSEL R123, R123, -INF , !P3 ;  /* 0xff8000007b7b7808 */ /* 0x000fe40005800000 */
[----:B------:R-:W-:Y:S02]  /*2ca0*/  ISETP.GT.AND P3, PT, R49, 0x21, !P4 ;  /* 0x000000213100780c */ /* 0x000fe40006764270 */
[----:B------:R-:W-:Y:S02]  /*2cb0*/  P2R R72, PR, RZ, 0x10 ;  /* 0x00000010ff487803 */ /* 0x000fe40000000000 */
[----:B------:R-:W-:Y:S02]  /*2cc0*/  ISETP.LT.OR P3, PT, R37, 0x22, P3 ;  /* 0x000000222500780c */ /* 0x000fe40001f61670 */
[----:B------:R-:W-:Y:S02]  /*2cd0*/  ISETP.GE.AND P4, PT, R51, 0x29, PT ;  /* 0x000000293300780c */ /* 0x000fe40003f86270 */
[----:B------:R-:W-:-:S02]  /*2ce0*/  FSEL R105, R41, -INF , !P3 ;  /* 0xff80000029697808 */ /* 0x000fc40005800000 */
[----:B------:R-:W-:Y:S02]  /*2cf0*/  ISETP.GT.AND P3, PT, R49, 0x28, !P4 ;  /* 0x000000283100780c */ /* 0x000fe40006764270 */
[----:B------:R-:W-:Y:S02]  /*2d00*/  P2R R73, PR, RZ, 0x10 ;  /* 0x00000010ff497803 */ /* 0x000fe40000000000 */
[----:B------:R-:W-:Y:S02]  /*2d10*/  ISETP.LT.OR P3, PT, R37, 0x29, P3 ;  /* 0x000000292500780c */ /* 0x000fe40001f61670 */
[----:B------:R-:W-:Y:S02]  /*2d20*/  ISETP.GE.AND P4, PT, R51, 0x2a, PT ;  /* 0x0000002a3300780c */ /* 0x000fe40003f86270 */
[----:B------:R-:W-:Y:S02]  /*2d30*/  FSEL R121, R121, -INF , !P3 ;  /* 0xff80000079797808 */ /* 0x000fe40005800000 */
[----:B------:R-:W-:-:S02]  /*2d40*/  ISETP.GT.AND P3, PT, R49, 0x29, !P4 ;  /* 0x000000293100780c */ /* 0x000fc40006764270 */
[----:B------:R-:W-:Y:S02]  /*2d50*/  P2R R74, PR, RZ, 0x10 ;  /* 0x00000010ff4a7803 */ /* 0x000fe40000000000 */
        /* <DEDUP_REMOVED lines=81> */
[----:B------:R-:W-:Y:S02]  /*3270*/  P2R R68, PR, RZ, 0x20 ;  /* 0x00000020ff447803 */ /* 0x000fe40000000000 */
[----:B------:R-:W-:-:S02]  /*3280*/  FSEL R27, R27, -INF , !P3 ;  /* 0xff8000001b1b7808 */ /* 0x000fc40005800000 */
[----:B------:R-:W-:Y:S02]  /*3290*/  ISETP.GE.AND P3, PT, R51, 0x71, PT ;  /* 0x000000713300780c */ /* 0x000fe40003f66270 */
[----:B------:R-:W-:Y:S02]  /*32a0*/  P2R R63, PR, RZ, 0x40 ;  /* 0x00000040ff3f7803 */ /* 0x000fe40000000000 */
[----:B------:R-:W-:-:S04]  /*32b0*/  ISETP.GT.AND P4, PT, R49, 0x70, !P3 ;  /* 0x000000703100780c */ /* 0x000fc80005f84270 */
[----:B------:R-:W-:-:S04]  /*32c0*/  ISETP.LT.OR P4, PT, R37, 0x71, P4 ;  /* 0x000000712500780c */ /* 0x000fc80002781670 */
[----:B------:R-:W-:Y:S02]  /*32d0*/  FSEL R21, R80, -INF , !P4 ;  /* 0xff80000050157808 */ /* 0x000fe40006000000 */
[----:B------:R-:W-:-:S04]  /*32e0*/  ISETP.GE.AND P4, PT, R51, 0x72, PT ;  /* 0x000000723300780c */ /* 0x000fc80003f86270 */
        /* <DEDUP_REMOVED lines=8> */
[----:B------:R-:W-:Y:S02]  /*3370*/  P2R R64, PR, RZ, 0x40 ;  /* 0x00000040ff407803 */ /* 0x000fe40000000000 */
[----:B------:R-:W-:-:S04]  /*3380*/  ISETP.GT.AND P6, PT, R49, RZ, !P6 ;  /* 0x000000ff3100720c */ /* 0x000fc800077c4270 */
[----:B------:R-:W-:-:S04]  /*3390*/  ISETP.LT.OR P6, PT, R37, 0x1, P6 ;  /* 0x000000012500780c */ /* 0x000fc800037c1670 */
[----:B------:R-:W-:Y:S02]  /*33a0*/  FSEL R97, R14, -INF , !P6 ;  /* 0xff8000000e617808 */ /* 0x000fe40007000000 */
[----:B------:R-:W-:Y:S02]  /*33b0*/  ISETP.GE.AND P6, PT, R51, 0x7a, PT ;  /* 0x0000007a3300780c */ /* 0x000fe40003fc6270 */
[----:B------:R-:W-:Y:S02]  /*33c0*/  VIADDMNMX R14, R47, R66, R55, PT ;  /* 0x000000422f0e7246 */ /* 0x000fe40003800137 */
[----:B------:R-:W-:Y:S02]  /*33d0*/  P2R R80, PR, RZ, 0x40 ;  /* 0x00000040ff507803 */ /* 0x000fe40000000000 */
[----:B------:R-:W-:-:S04]  /*33e0*/  ISETP.GT.AND P6, PT, R49, 0x79, !P6 ;  /* 0x000000793100780c */ /* 0x000fc800077c4270 */
[----:B------:R-:W-:-:S04]  /*33f0*/  ISETP.LT.OR P6, PT, R37, 0x7a, P6 ;  /* 0x0000007a2500780c */ /* 0x000fc800037c1670 */
[----:B------:R-:W-:Y:S02]  /*3400*/  FSEL R37, R85, -INF , !P6 ;  /* 0xff80000055257808 */ /* 0x000fe40007000000 */
[----:B------:R-:W-:-:S13]  /*3410*/  PLOP3.LUT P6, PT, PT, PT, UP0, 0x40, 0x0 ;  /* 0x000000000000781c */ /* 0x000fda0003fce808 */
[----:B------:R-:W-:Y:S05]  /*3420*/  @P6 BRA `(.L_x_1050) ;  /* 0x0000000000646947 */ /* 0x000fea0003800000 */
        /* <DEDUP_REMOVED lines=9> */
[----:B------:R-:W0:Y:S02]  /*34c0*/  @P6 LDC.64 R60, c[0x0][0x9e8] ;  /* 0x00027a00ff3c6b82 */ /* 0x000e240000000a00 */
[----:B0-----:R-:W-:-:S05]  /*34d0*/  @P6 IMAD.HI.U32 R60, R47, R60, RZ ;  /* 0x0000003c2f3c6227 */ /* 0x001fca00078e00ff */
[----:B------:R-:W-:-:S04]  /*34e0*/  @P6 SHF.R.U32.HI R47, RZ, R61, R60 ;  /* 0x0000003dff2f6219 */ /* 0x000fc8000001163c */
[----:B------:R-:W-:Y:S01]  /*34f0*/  LOP3.LUT R47, RZ, R47, RZ, 0x33, !PT ;  /* 0x0000002fff2f7212 */ /* 0x000fe200078e33ff */
[----:B------:R-:W-:Y:S06]  /*3500*/  BRA `(.L_x_1053) ;  /* 0x0000000000187947 */ /* 0x000fec0003800000 */
.L_x_1052:
[----:B------:R-:W-:Y:S02]  /*3510*/  ULDC UR6, c[0x0][0x9e4] ;  /* 0x0002790000067ab9 */ /* 0x000fe40000000800 */
[----:B------:R-:W-:-:S05]  /*3520*/  IMAD.U32 R49, RZ, RZ, UR6 ;  /* 0x00000006ff317e24 */ /* 0x000fca000f8e00ff */
[----:B------:R-:W-:-:S13]  /*3530*/  ISETP.NE.AND P6, PT, R49, 0x1, PT ;  /* 0x000000013100780c */ /* 0x000fda0003fc5270 */
[----:B------:R-:W0:Y:S02]  /*3540*/  @P6 LDC.64 R60, c[0x0][0x9e8] ;  /* 0x00027a00ff3c6b82 */ /* 0x000e240000000a00 */
[----:B0-----:R-:W-:-:S05]  /*3550*/  @P6 IMAD.HI.U32 R60, R47, R60, RZ ;  /* 0x0000003c2f3c6227 */ /* 0x001fca00078e00ff */
[----:B------:R-:W-:-:S07]  /*3560*/  @P6 SHF.R.U32.HI R47, RZ, R61, R60 ;  /* 0x0000003dff2f6219 */ /* 0x000fce000001163c */
.L_x_1053:
[----:B------:R-:W-:Y:S05]  /*3570*/  BSYNC B0 ;  /* 0x0000000000007941 */ /* 0x000fea0003800000 */
.L_x_1051:
[----:B------:R-:W-:-:S04]  /*3580*/  IMAD R47, R47, R49, -R62 ;  /* 0x000000312f2f7224 */ /* 0x000fc800078e0a3e */
[----:B------:R-:W-:-:S05]  /*3590*/  IMAD R47, R16, -0x2, R47 ;  /* 0xfffffffe102f7824 */ /* 0x000fca00078e022f */
[----:B------:R-:W-:Y:S02]  /*35a0*/  VIADDMNMX R14, R47, R49, R14, PT ;  /* 0x000000312f0e7246 */ /* 0x000fe4000380010e */
[----:B------:R-:W-:-:S07]  /*35b0*/  VIMNMX R58, R58, R47, !PT ;  /* 0x0000002f3a3a7248 */ /* 0x000fce0007fe0100 */
.L_x_1050:
[----:B------:R-:W-:Y:S01]  /*35c0*/  ISETP.GT.AND P1, PT, R58, 0x1, !P1 ;  /* 0x000000013a00780c */ /* 0x000fe20004f24270 */
[----:B------:R-:W-:Y:S01]  /*35d0*/  ULDC UR6, c[0x0][0x988] ;  /* 0x0002620000067ab9 */ /* 0x000fe20000000800 */
[----:B------:R-:W-:Y:S01]  /*35e0*/  ISETP.NE.AND P6, PT, R63, RZ, PT ;  /* 0x000000ff3f00720c */ /* 0x000fe20003fc5270 */
[----:B------:R-:W-:Y:S01]  /*35f0*/  UISETP.NE.AND UP1, UPT, UR50, URZ, UPT ;  /* 0x0000003f3200728c */ /* 0x000fe2000bf25270 */
[----:B------:R-:W-:Y:S01]  /*3600*/  ISETP.LT.OR P1, PT, R14, 0x2, P1 ;  /* 0x000000020e00780c */ /* 0x000fe20000f21670 */
[----:B------:R-:W-:Y:S01]  /*3610*/  UISETP.NE.AND UP0, UPT, UR49, URZ, UPT ;  /* 0x0000003f3100728c */ /* 0x000fe2000bf05270 */
[----:B------:R-:W-:Y:S01]  /*3620*/  ISETP.GT.AND P2, PT, R58, 0x8, !P2 ;  /* 0x000000083a00780c */ /* 0x000fe20005744270 */
[----:B------:R-:W-:Y:S01]  /*3630*/  UMOV UR10, UR37 ;  /* 0x00000025000a7c82 */ /* 0x000fe20008000000 */
[----:B------:R-:W-:Y:S02]  /*3640*/  FSEL R47, R2, -INF , !P1 ;  /* 0xff800000022f7808 */ /* 0x000fe40004800000 */
[----:B------:R-:W-:-:S02]  /*3650*/  ISETP.GT.AND P1, PT, R58, 0x9, !P6 ;  /* 0x000000093a00780c */ /* 0x000fc40007724270 */
[----:B------:R-:W-:Y:S02]  /*3660*/  FMNMX.FTZ R2, R97, R131, !PT ;  /* 0x0000008361027209 */ /* 0x000fe40007810000 */
[----:B------:R-:W-:Y:S01]  /*3670*/  ISETP.LT.OR P1, PT, R14, 0xa, P1 ;  /* 0x0000000a0e00780c */ /* 0x000fe20000f21670 */
[----:B------:R-:W-:Y:S01]  /*3680*/  @UP1 ULDC UR11, c[0x0][0x450] ;  /* 0x00011400000b1ab9 */ /* 0x000fe20000000800 */
[----:B------:R-:W-:Y:S02]  /*3690*/  FMNMX.FTZ R2, R129, R2, !PT ;  /* 0x0000000281027209 */ /* 0x000fe40007810000 */
[----:B------:R-:W-:Y:S02]  /*36a0*/  FSEL R51, R7, -INF , !P1 ;  /* 0xff80000007337808 */ /* 0x000fe40004800000 */
[----:B------:R-:W-:Y:S02]  /*36b0*/  ISETP.NE.AND P1, PT, R67, RZ, PT ;  /* 0x000000ff4300720c */ /* 0x000fe40003f25270 */
[----:B------:R-:W-:-:S02]  /*36c0*/  FMNMX.FTZ R2, R99, R2, !PT ;  /* 0x0000000263027209 */ /* 0x000fc40007810000 */
[----:B------:R-:W-:Y:S02]  /*36d0*/  ISETP.GT.AND P1, PT, R58, 0x10, !P1 ;  /* 0x000000103a00780c */ /* 0x000fe40004f24270 */
[----:B------:R-:W-:Y:S02]  /*36e0*/  FMNMX.FTZ R2, R127, R2, !PT ;  /* 0x000000027f027209 */ /* 0x000fe40007810000 */
[----:B------:R-:W-:Y:S02]  /*36f0*/  ISETP.LT.OR P1, PT, R14, 0x11, P1 ;  /* 0x000000110e00780c */ /* 0x000fe40000f21670 */
[----:B------:R-:W-:Y:S02]  /*3700*/  FMNMX.FTZ R2, R101, R2, !PT ;  /* 0x0000000265027209 */ /* 0x000fe40007810000 */
[----:B------:R-:W-:Y:S02]  /*3710*/  FSEL R53, R20, -INF , !P1 ;  /* 0xff80000014357808 */ /* 0x000fe40004800000 */
[----:B------:R-:W-:-:S02]  /*3720*/  ISETP.NE.AND P1, PT, R68, RZ, PT ;  /* 0x000000ff4400720c */ /* 0x000fc40003f25270 */
[----:B------:R-:W-:Y:S02]  /*3730*/  FMNMX.FTZ R2, R125, R2, !PT ;  /* 0x000000027d027209 */ /* 0x000fe40007810000 */
[----:B------:R-:W-:Y:S02]  /*3740*/  ISETP.GT.AND P1, PT, R58, 0x11, !P1 ;  /* 0x000000113a00780c */ /* 0x000fe40004f24270 */
[C---:B------:R-:W-:Y:S02]  /*3750*/  ISETP.LT.OR P2, PT, R14.reuse, 0x9, P2 ;  /* 0x000000090e00780c */ /* 0x040fe40001741670 */
[----:B------:R-:W-:Y:S02]  /*3760*/  ISETP.LT.OR P1, PT, R14, 0x12, P1 ;  /* 0x000000120e00780c */ /* 0x000fe40000f21670 */
[----:B------:R-:W-:Y:S02]  /*3770*/  FMNMX.FTZ R2, R103, R2, !PT ;  /* 0x0000000267027209 */ /* 0x000fe40007810000 */
[----:B------:R-:W-:-:S02]  /*3780*/  FSEL R55, R24, -INF , !P1 ;  /* 0xff80000018377808 */ /* 0x000fc40004800000 */
[----:B------:R-:W-:Y:S02]  /*3790*/  ISETP.NE.AND P1, PT, R69, RZ, PT ;  /* 0x000000ff4500720c */ /* 0x000fe40003f25270 */
[----:B------:R-:W-:Y:S01]  /*37a0*/  FSEL R49, R6, -INF , !P2 ;  /* 0xff80000006317808 */ /* 0x000fe20005000000 */
[----:B------:R-:W-:Y:S01]  /*37b0*/  IMAD.U32 R6, RZ, RZ, UR6 ;  /* 0x00000006ff067e24 */ /* 0x000fe2000f8e00ff */
[----:B------:R-:W-:Y:S01]  /*37c0*/  ISETP.GT.AND P1, PT, R58, 0x18, !P1 ;  /* 0x000000183a00780c */ /* 0x000fe20004f24270 */
[----:B------:R-:W-:Y:S01]  /*37d0*/  @UP1 ULDC UR6, c[0x0][0x44c] ;  /* 0x0001130000061ab9 */ /* 0x000fe20000000800 */
[----:B------:R-:W-:Y:S01]  /*37e0*/  ISETP.NE.AND P2, PT, R77, RZ, PT ;  /* 0x000000ff4d00720c */ /* 0x000fe20003f45270 */
[----:B------:R-:W-:Y:S01]  /*37f0*/  UIMAD.WIDE.U32 UR6, UR37, UR6, URZ ;  /* 0x00000006250672a5 */ /* 0x000fe2000f8e003f */
[----:B------:R-:W-:Y:S02]  /*3800*/  ISETP.LT.OR P1, PT, R14, 0x19, P1 ;  /* 0x000000190e00780c */ /* 0x000fe40000f21670 */
[----:B------:R-:W-:Y:S01]  /*3810*/  FMNMX.FTZ R2, R123, R2, !PT ;  /* 0x000000027b027209 */ /* 0x000fe20007810000 */
[----:B------:R-:W-:Y:S01]  /*3820*/  @UP1 USHF.R.U32.HI UR10, URZ, UR11, UR7 ;  /* 0x0000000b3f0a1299 */ /* 0x000fe20008011607 */
[----:B------:R-:W-:-:S02]  /*3830*/  FSEL R57, R26, -INF , !P1 ;  /* 0xff8000001a397808 */ /* 0x000fc40004800000 */
[----:B------:R-:W-:Y:S01]  /*3840*/  ISETP.NE.AND P1, PT, R70, RZ, PT ;  /* 0x000000ff4600720c */ /* 0x000fe20003f25270 */
[----:B------:R-:W-:Y:S01]  /*3850*/  UIADD3 UR54, UR54, UR10, URZ ;  /* 0x0000000a36367290 */ /* 0x000fe2000fffe03f */
[----:B------:R-:W-:Y:S02]  /*3860*/  FMNMX.FTZ R2, R105, R2, !PT ;  /* 0x0000000269027209 */ /* 0x000fe40007810000 */
[----:B------:R-:W-:Y:S01]  /*3870*/  ISETP.GT.AND P1, PT, R58, 0x19, !P1 ;  /* 0x000000193a00780c */ /* 0x000fe20004f24270 */
[----:B------:R-:W-:Y:S01]  /*3880*/  UIADD3 UR14, UR54, UR14, URZ ;  /* 0x0000000e360e7290 */ /* 0x000fe2000fffe03f */
[----:B------:R-:W-:Y:S02]  /*3890*/  ISETP.NE.AND P6, PT, R78, RZ, PT ;  /* 0x000000ff4e00720c */ /* 0x000fe40003fc5270 */
[----:B------:R-:W-:Y:S02]  /*38a0*/  ISETP.LT.OR P1, PT, R14, 0x1a, P1 ;  /* 0x0000001a0e00780c */ /* 0x000fe40000f21670 */
[----:B------:R-:W-:-:S02]  /*38b0*/  FMNMX.FTZ R2, R121, R2, !PT ;  /* 0x0000000279027209 */ /* 0x000fc40007810000 */
[----:B------:R-:W-:Y:S02]  /*38c0*/  FSEL R59, R28, -INF , !P1 ;  /* 0xff8000001c3b7808 */ /* 0x000fe40004800000 */
[----:B------:R-:W-:Y:S02]  /*38d0*/  ISETP.NE.AND P1, PT, R71, RZ, PT ;  /* 0x000000ff4700720c */ /* 0x000fe40003f25270 */
[----:B------:R-:W-:Y:S02]  /*38e0*/  FMNMX.FTZ R2, R107, R2, !PT ;  /* 0x000000026b027209 */ /* 0x000fe40007810000 */
[----:B------:R-:W-:Y:S02]  /*38f0*/  ISETP.GT.AND P1, PT, R58, 0x20, !P1 ;  /* 0x000000203a00780c */ /* 0x000fe40004f24270 */
[----:B------:R-:W-:Y:S02]  /*3900*/  FMNMX.FTZ R2, R119, R2, !PT ;  /* 0x0000000277027209 */ /* 0x000fe40007810000 */
[----:B------:R-:W-:-:S02]  /*3910*/  ISETP.LT.OR P1, PT, R14, 0x21, P1 ;  /* 0x000000210e00780c */ /* 0x000fc40000f21670 */
[----:B------:R-:W-:Y:S02]  /*3920*/  FMNMX.FTZ R2, R109, R2, !PT ;  /* 0x000000026d027209 */ /* 0x000fe40007810000 */
[----:B------:R-:W-:Y:S02]  /*3930*/  FSEL R61, R30, -INF , !P1 ;  /* 0xff8000001e3d7808 */ /* 0x000fe40004800000 */
[----:B------:R-:W-:Y:S02]  /*3940*/  ISETP.NE.AND P1, PT, R72, RZ, PT ;  /* 0x000000ff4800720c */ /* 0x000fe40003f25270 */
[----:B------:R-:W-:Y:S02]  /*3950*/  FMNMX.FTZ R2, R117, R2, !PT ;  /* 0x0000000275027209 */ /* 0x000fe40007810000 */
[----:B------:R-:W-:Y:S02]  /*3960*/  ISETP.GT.AND P1, PT, R58, 0x21, !P1 ;  /* 0x000000213a00780c */ /* 0x000fe40004f24270 */
[----:B------:R-:W-:-:S02]  /*3970*/  FMNMX.FTZ R2, R111, R2, !PT ;  /* 0x000000026f027209 */ /* 0x000fc40007810000 */
[----:B------:R-:W-:Y:S02]  /*3980*/  ISETP.LT.OR P1, PT, R14, 0x22, P1 ;  /* 0x000000220e00780c */ /* 0x000fe40000f21670 */
[----:B------:R-:W-:Y:S02]  /*3990*/  FMNMX.FTZ R2, R115, R2, !PT ;  /* 0x0000000273027209 */ /* 0x000fe40007810000 */
[----:B------:R-:W-:Y:S02]  /*39a0*/  FSEL R63, R32, -INF , !P1 ;  /* 0xff800000203f7808 */ /* 0x000fe40004800000 */
[----:B------:R-:W-:Y:S02]  /*39b0*/  ISETP.NE.AND P1, PT, R73, RZ, PT ;  /* 0x000000ff4900720c */ /* 0x000fe40003f25270 */
[----:B------:R-:W-:Y:S02]  /*39c0*/  FMNMX.FTZ R2, R113, R2, !PT ;  /* 0x0000000271027209 */ /* 0x000fe40007810000 */
[----:B------:R-:W-:-:S02]  /*39d0*/  ISETP.GT.AND P1, PT, R58, 0x28, !P1 ;  /* 0x000000283a00780c */ /* 0x000fc40004f24270 */
[----:B------:R-:W-:Y:S02]  /*39e0*/  FMNMX.FTZ R2, R45, R2, !PT ;  /* 0x000000022d027209 */ /* 0x000fe40007810000 */
[----:B------:R-:W-:Y:S02]  /*39f0*/  ISETP.LT.OR P1, PT, R14, 0x29, P1 ;  /* 0x000000290e00780c */ /* 0x000fe40000f21670 */
        /* <DEDUP_REMOVED lines=12> */
[----:B------:R-:W-:Y:S02]  /*3ac0*/  FMNMX.FTZ R2, R31, R2, !PT ;  /* 0x000000021f027209 */ /* 0x000fe40007810000 */
[----:B------:R-:W-:Y:S02]  /*3ad0*/  ISETP.LT.OR P1, PT, R14, 0x31, P1 ;  /* 0x000000310e00780c */ /* 0x000fe40000f21670 */
[----:B------:R-:W-:Y:S02]  /*3ae0*/  FMNMX.FTZ R2, R29, R2, !PT ;  /* 0x000000021d027209 */ /* 0x000fe40007810000 */
[----:B------:R-:W-:-:S02]  /*3af0*/  FSEL R69, R38, -INF , !P1 ;  /* 0xff80000026457808 */ /* 0x000fc40004800000 */
[----:B------:R-:W-:Y:S02]  /*3b00*/  ISETP.GT.AND P1, PT, R58, 0x31, !P2 ;  /* 0x000000313a00780c */ /* 0x000fe40005724270 */
[----:B------:R-:W-:Y:S02]  /*3b10*/  FMNMX.FTZ R2, R15, R2, !PT ;  /* 0x000000020f027209 */ /* 0x000fe40007810000 */
[----:B------:R-:W-:Y:S02]  /*3b20*/  ISETP.LT.OR P1, PT, R14, 0x32, P1 ;  /* 0x000000320e00780c */ /* 0x000fe40000f21670 */
[----:B------:R-:W-:Y:S02]  /*3b30*/  FMNMX.FTZ R2, R27, R2, !PT ;  /* 0x000000021b027209 */ /* 0x000fe40007810000 */
[----:B------:R-:W-:Y:S02]  /*3b40*/  FSEL R71, R40, -INF , !P1 ;  /* 0xff80000028477808 */ /* 0x000fe40004800000 */
        /* <DEDUP_REMOVED lines=10> */
[----:B------:R-:W-:Y:S01]  /*3bf0*/  ISETP.NE.AND P2, PT, R98, RZ, PT ;  /* 0x000000ff6200720c */ /* 0x000fe20003f45270 */
[----:B------:R-:W0:Y:S01]  /*3c00*/  SHFL.BFLY PT, R7, R2, 0x2, 0x1f ;  /* 0x0c401f0002077f89 */ /* 0x000e2200000e0000 */
[----:B------:R-:W-:Y:S02]  /*3c10*/  FSEL R75, R44, -INF , !P1 ;  /* 0xff8000002c4b7808 */ /* 0x000fe40004800000 */
[----:B------:R-:W-:-:S02]  /*3c20*/  ISETP.NE.AND P1, PT, R82, RZ, PT ;  /* 0x000000ff5200720c */ /* 0x000fc40003f25270 */
[----:B------:R-:W-:Y:S02]  /*3c30*/  ISETP.NE.AND P6, PT, R100, RZ, PT ;  /* 0x000000ff6400720c */ /* 0x000fe40003fc5270 */
[C---:B------:R-:W-:Y:S02]  /*3c40*/  ISETP.GT.AND P1, PT, R58.reuse, 0x40, !P1 ;  /* 0x000000403a00780c */ /* 0x040fe40004f24270 */
[----:B------:R-:W-:Y:S02]  /*3c50*/  ISETP.GT.AND P3, PT, R58, 0x70, !P3 ;  /* 0x000000703a00780c */ /* 0x000fe40005f64270 */
[----:B------:R-:W-:Y:S02]  /*3c60*/  ISETP.LT.OR P1, PT, R14, 0x41, P1 ;  /* 0x000000410e00780c */ /* 0x000fe40000f21670 */
[----:B------:R-:W-:Y:S02]  /*3c70*/  ISETP.GT.AND P4, PT, R58, 0x71, !P4 ;  /* 0x000000713a00780c */ /* 0x000fe40006784270 */
[----:B------:R-:W-:-:S02]  /*3c80*/  FSEL R77, R46, -INF , !P1 ;  /* 0xff8000002e4d7808 */ /* 0x000fc40004800000 */
[----:B------:R-:W-:Y:S02]  /*3c90*/  ISETP.NE.AND P1, PT, R83, RZ, PT ;  /* 0x000000ff5300720c */ /* 0x000fe40003f25270 */
[----:B------:R-:W-:Y:S02]  /*3ca0*/  ISETP.LT.OR P3, PT, R14, 0x71, P3 ;  /* 0x000000710e00780c */ /* 0x000fe40001f61670 */
[C---:B------:R-:W-:Y:S02]  /*3cb0*/  ISETP.GT.AND P1, PT, R58.reuse, 0x41, !P1 ;  /* 0x000000413a00780c */ /* 0x040fe40004f24270 */
[----:B------:R-:W-:Y:S02]  /*3cc0*/  ISETP.GT.AND P5, PT, R58, 0x78, !P5 ;  /* 0x000000783a00780c */ /* 0x000fe40006fa4270 */
[----:B------:R-:W-:Y:S02]  /*3cd0*/  ISETP.LT.OR P1, PT, R14, 0x42, P1 ;  /* 0x000000420e00780c */ /* 0x000fe40000f21670 */
[----:B0-----:R-:W-:-:S02]  /*3ce0*/  FMNMX.FTZ R20, R2, R7, !PT ;  /* 0x0000000702147209 */ /* 0x001fc40007810000 */
[----:B------:R-:W-:Y:S02]  /*3cf0*/  FSEL R79, R48, -INF , !P1 ;  /* 0xff800000304f7808 */ /* 0x000fe40004800000 */
[----:B------:R-:W-:Y:S01]  /*3d00*/  ISETP.NE.AND P1, PT, R86, RZ, PT ;  /* 0x000000ff5600720c */ /* 0x000fe20003f25270 */
[----:B------:R-:W0:Y:S01]  /*3d10*/  SHFL.BFLY PT, R7, R20, 0x1, 0x1f ;  /* 0x0c201f0014077f89 */ /* 0x000e2200000e0000 */
[----:B------:R-:W-:Y:S02]  /*3d20*/  ISETP.LT.OR P4, PT, R14, 0x72, P4 ;  /* 0x000000720e00780c */ /* 0x000fe40002781670 */
[----:B------:R-:W-:Y:S02]  /*3d30*/  ISETP.GT.AND P1, PT, R58, 0x48, !P1 ;  /* 0x000000483a00780c */ /* 0x000fe40004f24270 */
[C---:B------:R-:W-:Y:S02]  /*3d40*/  ISETP.LT.OR P5, PT, R14.reuse, 0x79, P5 ;  /* 0x000000790e00780c */ /* 0x040fe40002fa1670 */
[----:B------:R-:W-:-:S02]  /*3d50*/  ISETP.LT.OR P1, PT, R14, 0x49, P1 ;  /* 0x000000490e00780c */ /* 0x000fc40000f21670 */
[----:B------:R-:W-:Y:S02]  /*3d60*/  FSEL R5, R5, -INF , !P4 ;  /* 0xff80000005057808 */ /* 0x000fe40006000000 */
[----:B------:R-:W-:Y:S02]  /*3d70*/  FSEL R81, R50, -INF , !P1 ;  /* 0xff80000032517808 */ /* 0x000fe40004800000 */
[----:B------:R-:W-:-:S04]  /*3d80*/  ISETP.NE.AND P1, PT, R87, RZ, PT ;  /* 0x000000ff5700720c */ /* 0x000fc80003f25270 */
[----:B------:R-:W-:-:S04]  /*3d90*/  ISETP.GT.AND P1, PT, R58, 0x49, !P1 ;  /* 0x000000493a00780c */ /* 0x000fc80004f24270 */
[----:B------:R-:W-:Y:S02]  /*3da0*/  ISETP.LT.OR P1, PT, R14, 0x4a, P1 ;  /* 0x0000004a0e00780c */ /* 0x000fe40000f21670 */
[----:B0-----:R-:W-:Y:S02]  /*3db0*/  FMNMX.FTZ R7, R20, R7, !PT ;  /* 0x0000000714077209 */ /* 0x001fe40007810000 */
[----:B------:R-:W-:Y:S02]  /*3dc0*/  FSEL R83, R52, -INF , !P1 ;  /* 0xff80000034537808 */ /* 0x000fe40004800000 */
[----:B------:R-:W-:Y:S01]  /*3dd0*/  ISETP.NE.AND P1, PT, R90, RZ, PT ;  /* 0x000000ff5a00720c */ /* 0x000fe20003f25270 */
[----:B------:R-:W-:-:S03]  /*3de0*/  FMUL.FTZ R24, R7, R6 ;  /* 0x0000000607187220 */ /* 0x000fc60000410000 */
[----:B------:R-:W-:-:S04]  /*3df0*/  ISETP.GT.AND P1, PT, R58, 0x50, !P1 ;  /* 0x000000503a00780c */ /* 0x000fc80004f24270 */
[----:B------:R-:W-:-:S04]  /*3e00*/  ISETP.LT.OR P1, PT, R14, 0x51, P1 ;  /* 0x000000510e00780c */ /* 0x000fc80000f21670 */
[----:B------:R-:W-:Y:S02]  /*3e10*/  FSEL R85, R54, -INF , !P1 ;  /* 0xff80000036557808 */ /* 0x000fe40004800000 */
[----:B------:R-:W-:-:S04]  /*3e20*/  ISETP.NE.AND P1, PT, R92, RZ, PT ;  /* 0x000000ff5c00720c */ /* 0x000fc80003f25270 */
        /* <DEDUP_REMOVED lines=11> */
[----:B------:R-:W-:Y:S02]  /*3ee0*/  ISETP.GT.AND P1, PT, R58, 0x60, !P2 ;  /* 0x000000603a00780c */ /* 0x000fe40005724270 */
[----:B------:R-:W-:Y:S02]  /*3ef0*/  ISETP.NE.AND P2, PT, R76, RZ, PT ;  /* 0x000000ff4c00720c */ /* 0x000fe40003f45270 */
[----:B------:R-:W-:Y:S02]  /*3f00*/  ISETP.LT.OR P1, PT, R14, 0x61, P1 ;  /* 0x000000610e00780c */ /* 0x000fe40000f21670 */
[----:B------:R-:W-:Y:S02]  /*3f10*/  ISETP.GT.AND P2, PT, R58, 0x69, !P2 ;  /* 0x000000693a00780c */ /* 0x000fe40005744270 */
[----:B------:R-:W-:-:S02]  /*3f20*/  FSEL R93, R93, -INF , !P1 ;  /* 0xff8000005d5d7808 */ /* 0x000fc40004800000 */
[----:B------:R-:W-:Y:S02]  /*3f30*/  ISETP.GT.AND P1, PT, R58, 0x61, !P6 ;  /* 0x000000613a00780c */ /* 0x000fe40007724270 */
[----:B------:R-:W-:Y:S02]  /*3f40*/  ISETP.NE.AND P6, PT, R64, RZ, PT ;  /* 0x000000ff4000720c */ /* 0x000fe40003fc5270 */
[C---:B------:R-:W-:Y:S02]  /*3f50*/  ISETP.LT.OR P1, PT, R14.reuse, 0x62, P1 ;  /* 0x000000620e00780c */ /* 0x040fe40000f21670 */
[----:B------:R-:W-:Y:S02]  /*3f60*/  ISETP.LT.OR P2, PT, R14, 0x6a, P2 ;  /* 0x0000006a0e00780c */ /* 0x000fe40001741670 */
[----:B------:R-:W-:Y:S02]  /*3f70*/  FSEL R95, R95, -INF , !P1 ;  /* 0xff8000005f5f7808 */ /* 0x000fe40004800000 */
[----:B------:R-:W-:-:S04]  /*3f80*/  FSETP.NEU.FTZ.AND P1, PT, R7, -INF , PT ;  /* 0xff8000000700780b */ /* 0x000fc80003f3d000 */
[----:B------:R-:W-:Y:S02]  /*3f90*/  FSEL R24, R24, RZ, P1 ;  /* 0x000000ff18187208 */ /* 0x000fe40000800000 */
[----:B------:R-:W-:Y:S02]  /*3fa0*/  ISETP.GT.AND P1, PT, R58, RZ, !P6 ;  /* 0x000000ff3a00720c */ /* 0x000fe40007724270 */
[----:B------:R-:W-:Y:S01]  /*3fb0*/  ISETP.NE.AND P6, PT, R80, RZ, PT ;  /* 0x000000ff5000720c */ /* 0x000fe20003fc5270 */
[-CC-:B------:R-:W-:Y:S01]  /*3fc0*/  FFMA.FTZ R170, R117, R6.reuse, -R24.reuse ;  /* 0x0000000675aa7223 */ /* 0x180fe20000010818 */
[----:B------:R-:W-:Y:S01]  /*3fd0*/  ISETP.LT.OR P1, PT, R14, 0x1, P1 ;  /* 0x000000010e00780c */ /* 0x000fe20000f21670 */
[-CC-:B------:R-:W-:Y:S01]  /*3fe0*/  FFMA.FTZ R168, R119, R6.reuse, -R24.reuse ;  /* 0x0000000677a87223 */ /* 0x180fe20000010818 */
[----:B------:R-:W-:Y:S01]  /*3ff0*/  FSEL R119, R3, -INF , !P2 ;  /* 0xff80000003777808 */ /* 0x000fe20005000000 */
[-CC-:B------:R-:W-:Y:S01]  /*4000*/  FFMA.FTZ R164, R115, R6.reuse, -R24.reuse ;  /* 0x0000000673a47223 */ /* 0x180fe20000010818 */
[----:B------:R-:W-:Y:S01]  /*4010*/  FSEL R0, R0, -INF , !P1 ;  /* 0xff80000000007808 */ /* 0x000fe20004800000 */
[-CC-:B------:R-:W-:Y:S01]  /*4020*/  FFMA.FTZ R3, R113, R6.reuse, -R24.reuse ;  /* 0x0000000671037223 */ /* 0x180fe20000010818 */
[----:B------:R-:W-:Y:S01]  /*4030*/  ISETP.NE.AND P1, PT, R102, RZ, PT ;  /* 0x000000ff6600720c */ /* 0x000fe20003f25270 */
[-CC-:B------:R-:W-:Y:S01]  /*4040*/  FFMA.FTZ R174, R121, R6.reuse, -R24.reuse ;  /* 0x0000000679ae7223 */ /* 0x180fe20000010818 */
[----:B------:R-:W-:Y:S01]  /*4050*/  FMNMX.FTZ R2, R0, R47, !PT ;  /* 0x0000002f00027209 */ /* 0x000fe20007810000 */
[-CC-:B------:R-:W-:Y:S01]  /*4060*/  FFMA.FTZ R180, R97, R6.reuse, -R24.reuse ;  /* 0x0000000661b47223 */ /* 0x180fe20000010818 */
[----:B------:R-:W-:Y:S01]  /*4070*/  ISETP.GT.AND P1, PT, R58, 0x68, !P1 ;  /* 0x000000683a00780c */ /* 0x000fe20004f24270 */
[--C-:B------:R-:W-:Y:S01]  /*4080*/  FFMA.FTZ R97, R131, R6, -R24.reuse ;  /* 0x0000000683617223 */ /* 0x100fe20000010818 */
[----:B------:R-:W-:Y:S01]  /*4090*/  FMNMX.FTZ R2, R49, R2, !PT ;  /* 0x0000000231027209 */ /* 0x000fe20007810000 */
[--C-:B------:R-:W-:Y:S01]  /*40a0*/  FFMA.FTZ R182, R129, R6, -R24.reuse ;  /* 0x0000000681b67223 */ /* 0x100fe20000010818 */
[----:B------:R-:W-:Y:S01]  /*40b0*/  ISETP.LT.OR P1, PT, R14, 0x69, P1 ;  /* 0x000000690e00780c */ /* 0x000fe20000f21670 */
[----:B------:R-:W-:Y:S01]  /*40c0*/  MUFU.EX2 R180, R180 ;  /* 0x000000b400b47308 */ /* 0x000fe20000000800 */
[----:B------:R-:W-:Y:S01]  /*40d0*/  FMNMX.FTZ R2, R51, R2, !PT ;  /* 0x0000000233027209 */ /* 0x000fe20007810000 */
[-CC-:B------:R-:W-:Y:S01]  /*40e0*/  FFMA.FTZ R99, R99, R6.reuse, -R24.reuse ;  /* 0x0000000663637223 */ /* 0x180fe20000010818 */
[----:B------:R-:W-:Y:S01]  /*40f0*/  FSEL R117, R4, -INF , !P1 ;  /* 0xff80000004757808 */ /* 0x000fe20004800000 */
[--C-:B------:R-:W-:Y:S01]  /*4100*/  FFMA.FTZ R176, R127, R6, -R24.reuse ;  /* 0x000000067fb07223 */ /* 0x100fe20000010818 */
[----:B------:R-:W-:Y:S01]  /*4110*/  FMNMX.FTZ R2, R53, R2, !PT ;  /* 0x0000000235027209 */ /* 0x000fe20007810000 */
[--C-:B------:R-:W-:Y:S01]  /*4120*/  FFMA.FTZ R101, R101, R6, -R24.reuse ;  /* 0x0000000665657223 */ /* 0x100fe20000010818 */
[----:B------:R-:W-:Y:S01]  /*4130*/  FSEL R115, R10, -INF , !P3 ;  /* 0xff8000000a737808 */ /* 0x000fe20005800000 */
[----:B------:R-:W0:Y:S01]  /*4140*/  MUFU.EX2 R97, R97 ;  /* 0x0000006100617308 */ /* 0x000e220000000800 */
[----:B------:R-:W-:Y:S01]  /*4150*/  FMNMX.FTZ R2, R55, R2, !PT ;  /* 0x0000000237027209 */ /* 0x000fe20007810000 */
[-CC-:B------:R-:W-:Y:S01]  /*4160*/  FFMA.FTZ R25, R25, R6.reuse, -R24.reuse ;  /* 0x0000000619197223 */ /* 0x180fe20000010818 */
[----:B------:R-:W-:Y:S01]  /*4170*/  ISETP.GT.AND P6, PT, R58, 0x79, !P6 ;  /* 0x000000793a00780c */ /* 0x000fe200077c4270 */
[--C-:B------:R-:W-:Y:S01]  /*4180*/  FFMA.FTZ R178, R125, R6, -R24.reuse ;  /* 0x000000067db27223 */ /* 0x100fe20000010818 */
[----:B------:R-:W-:Y:S01]  /*4190*/  FMNMX.FTZ R2, R57, R2, !PT ;  /* 0x0000000239027209 */ /* 0x000fe20007810000 */
[--C-:B------:R-:W-:Y:S01]  /*41a0*/  FFMA.FTZ R103, R103, R6, -R24.reuse ;  /* 0x0000000667677223 */ /* 0x100fe20000010818 */
[----:B------:R-:W-:Y:S01]  /*41b0*/  ISETP.LT.OR P6, PT, R14, 0x7a, P6 ;  /* 0x0000007a0e00780c */ /* 0x000fe200037c1670 */
[----:B------:R-:W1:Y:S01]  /*41c0*/  MUFU.EX2 R182, R182 ;  /* 0x000000b600b67308 */ /* 0x000e620000000800 */
[----:B------:R-:W-:Y:S01]  /*41d0*/  FMNMX.FTZ R2, R59, R2, !PT ;  /* 0x000000023b027209 */ /* 0x000fe20007810000 */
[-CC-:B------:R-:W-:Y:S01]  /*41e0*/  FFMA.FTZ R172, R123, R6.reuse, -R24.reuse ;  /* 0x000000067bac7223 */ /* 0x180fe20000010818 */
[----:B------:R-:W-:Y:S01]  /*41f0*/  FSEL R113, R11, -INF , !P5 ;  /* 0xff8000000b717808 */ /* 0x000fe20006800000 */
[--C-:B------:R-:W-:Y:S01]  /*4200*/  FFMA.FTZ R105, R105, R6, -R24.reuse ;  /* 0x0000000669697223 */ /* 0x100fe20000010818 */
[----:B------:R-:W-:Y:S01]  /*4210*/  FMNMX.FTZ R2, R61, R2, !PT ;  /* 0x000000023d027209 */ /* 0x000fe20007810000 */
[--C-:B------:R-:W-:Y:S01]  /*4220*/  FFMA.FTZ R107, R107, R6, -R24.reuse ;  /* 0x000000066b6b7223 */ /* 0x100fe20000010818 */
[----:B------:R-:W-:Y:S01]  /*4230*/  FSEL R121, R12, -INF , !P6 ;  /* 0xff8000000c797808 */ /* 0x000fe20007000000 */
[----:B------:R-:W2:Y:S01]  /*4240*/  MUFU.EX2 R99, R99 ;  /* 0x0000006300637308 */ /* 0x000ea20000000800 */
[----:B------:R-:W-:Y:S01]  /*4250*/  FMNMX.FTZ R2, R63, R2, !PT ;  /* 0x000000023f027209 */ /* 0x000fe20007810000 */
[-CC-:B------:R-:W-:Y:S01]  /*4260*/  FFMA.FTZ R109, R109, R6.reuse, -R24.reuse ;  /* 0x000000066d6d7223 */ /* 0x180fe20000010818 */
[-CC-:B------:R-:W-:Y:S01]  /*4270*/  FFMA.FTZ R111, R111, R6.reuse, -R24.reuse ;  /* 0x000000066f6f7223 */ /* 0x180fe20000010818 */
[--C-:B------:R-:W-:Y:S01]  /*4280*/  FFMA.FTZ R27, R27, R6, -R24.reuse ;  /* 0x000000061b1b7223 */ /* 0x100fe20000010818 */
[----:B------:R-:W-:Y:S01]  /*4290*/  FMNMX.FTZ R2, R65, R2, !PT ;  /* 0x0000000241027209 */ /* 0x000fe20007810000 */
[-CC-:B------:R-:W-:Y:S01]  /*42a0*/  FFMA.FTZ R166, R45, R6.reuse, -R24.reuse ;  /* 0x000000062da67223 */ /* 0x180fe20000010818 */
[--C-:B------:R-:W-:Y:S01]  /*42b0*/  FFMA.FTZ R43, R43, R6, -R24.reuse ;  /* 0x000000062b2b7223 */ /* 0x100fe20000010818 */
[----:B------:R-:W3:Y:S01]  /*42c0*/  MUFU.EX2 R176, R176 ;  /* 0x000000b000b07308 */ /* 0x000ee20000000800 */
[----:B------:R-:W-:Y:S01]  /*42d0*/  FMNMX.FTZ R2, R67, R2, !PT ;  /* 0x0000000243027209 */ /* 0x000fe20007810000 */
[-CC-:B------:R-:W-:Y:S01]  /*42e0*/  FFMA.FTZ R33, R33, R6.reuse, -R24.reuse ;  /* 0x0000000621217223 */ /* 0x180fe20000010818 */
[-CC-:B------:R-:W-:Y:S01]  /*42f0*/  FFMA.FTZ R41, R41, R6.reuse, -R24.reuse ;  /* 0x0000000629297223 */ /* 0x180fe20000010818 */
[--C-:B------:R-:W-:Y:S01]  /*4300*/  FFMA.FTZ R35, R35, R6, -R24.reuse ;  /* 0x0000000623237223 */ /* 0x100fe20000010818 */
[----:B------:R-:W-:Y:S01]  /*4310*/  FMNMX.FTZ R2, R69, R2, !PT ;  /* 0x0000000245027209 */ /* 0x000fe20007810000 */
[-CC-:B------:R-:W-:Y:S01]  /*4320*/  FFMA.FTZ R39, R39, R6.reuse, -R24.reuse ;  /* 0x0000000627277223 */ /* 0x180fe20000010818 */
[--C-:B------:R-:W-:Y:S01]  /*4330*/  FFMA.FTZ R31, R31, R6, -R24.reuse ;  /* 0x000000061f1f7223 */ /* 0x100fe20000010818 */
[----:B------:R-:W4:Y:S01]  /*4340*/  MUFU.EX2 R101, R101 ;  /* 0x0000006500657308 */ /* 0x000f220000000800 */
[----:B------:R-:W-:Y:S01]  /*4350*/  FMNMX.FTZ R2, R71, R2, !PT ;  /* 0x0000000247027209 */ /* 0x000fe20007810000 */
[-CC-:B------:R-:W-:Y:S01]  /*4360*/  FFMA.FTZ R29, R29, R6.reuse, -R24.reuse ;  /* 0x000000061d1d7223 */ /* 0x180fe20000010818 */
[-CC-:B------:R-:W-:Y:S01]  /*4370*/  FFMA.FTZ R15, R15, R6.reuse, -R24.reuse ;  /* 0x000000060f0f7223 */ /* 0x180fe20000010818 */
[--C-:B------:R-:W-:Y:S01]  /*4380*/  FFMA.FTZ R21, R21, R6, -R24.reuse ;  /* 0x0000000615157223 */ /* 0x100fe20000010818 */
[----:B------:R-:W-:Y:S01]  /*4390*/  FMNMX.FTZ R2, R73, R2, !PT ;  /* 0x0000000249027209 */ /* 0x000fe20007810000 */
[-CC-:B------:R-:W-:Y:S01]  /*43a0*/  FFMA.FTZ R13, R13, R6.reuse, -R24.reuse ;  /* 0x000000060d0d7223 */ /* 0x180fe20000010818 */
[----:B------:R-:W-:Y:S01]  /*43b0*/  FFMA.FTZ R24, R37, R6, -R24 ;  /* 0x0000000625187223 */ /* 0x000fe20000010818 */
[----:B------:R0:W-:Y:S01]  /*43c0*/  MUFU.EX2 R152, R25 ;  /* 0x0000001900987308 */ /* 0x0001e20000000800 */
[----:B------:R-:W-:-:S04]  /*43d0*/  FMNMX.FTZ R2, R75, R2, !PT ;  /* 0x000000024b027209 */ /* 0x000fc80007810000 */
[----:B------:R-:W-:-:S03]  /*43e0*/  FMNMX.FTZ R2, R77, R2, !PT ;  /* 0x000000024d027209 */ /* 0x000fc60007810000 */
[----:B------:R-:W5:Y:S01]  /*43f0*/  MUFU.EX2 R178, R178 ;  /* 0x000000b200b27308 */ /* 0x000f620000000800 */
[----:B------:R-:W-:Y:S01]  /*4400*/  FMNMX.FTZ R2, R79, R2, !PT ;  /* 0x000000024f027209 */ /* 0x000fe20007810000 */
[----:B0-----:R-:W-:Y:S01]  /*4410*/  FADD.FTZ R25, R180, R97 ;  /* 0x00000061b4197221 */ /* 0x001fe20000010000 */
[----:B------:R-:W-:Y:S02]  /*4420*/  F2FP.F16.F32.PACK_AB R180, R97, R180 ;  /* 0x000000b461b4723e */ /* 0x000fe400000000ff */
[----:B------:R-:W-:Y:S01]  /*4430*/  FMNMX.FTZ R2, R81, R2, !PT ;  /* 0x0000000251027209 */ /* 0x000fe20007810000 */
[----:B-1----:R-:W-:Y:S01]  /*4440*/  FADD.FTZ R28, R182, R25 ;  /* 0x00000019b61c7221 */ /* 0x002fe20000010000 */
[----:B--2---:R-:W-:Y:S01]  /*4450*/  F2FP.F16.F32.PACK_AB R182, R99, R182 ;  /* 0x000000b663b6723e */ /* 0x004fe200000000ff */
[----:B------:R-:W0:Y:S01]  /*4460*/  MUFU.EX2 R103, R103 ;  /* 0x0000006700677308 */ /* 0x000e220000000800 */
[----:B------:R-:W-:Y:S01]  /*4470*/  FMNMX.FTZ R2, R83, R2, !PT ;  /* 0x0000000253027209 */ /* 0x000fe20007810000 */
[----:B------:R-:W-:-:S03]  /*4480*/  FADD.FTZ R25, R99, R28 ;  /* 0x0000001c63197221 */ /* 0x000fc60000010000 */
[----:B------:R-:W-:Y:S01]  /*4490*/  FMNMX.FTZ R2, R85, R2, !PT ;  /* 0x0000000255027209 */ /* 0x000fe20007810000 */
[----:B---3--:R-:W-:Y:S01]  /*44a0*/  FADD.FTZ R30, R176, R25 ;  /* 0x00000019b01e7221 */ /* 0x008fe20000010000 */
[----:B----4-:R-:W-:Y:S01]  /*44b0*/  F2FP.F16.F32.PACK_AB R176, R101, R176 ;  /* 0x000000b065b0723e */ /* 0x010fe200000000ff */
[----:B------:R-:W1:Y:S01]  /*44c0*/  MUFU.EX2 R172, R172 ;  /* 0x000000ac00ac7308 */ /* 0x000e620000000800 */
[----:B------:R-:W-:Y:S01]  /*44d0*/  FMNMX.FTZ R2, R87, R2, !PT ;  /* 0x0000000257027209 */ /* 0x000fe20007810000 */
[----:B------:R-:W-:-:S03]  /*44e0*/  FADD.FTZ R25, R101, R30 ;  /* 0x0000001e65197221 */ /* 0x000fc60000010000 */
[----:B------:R-:W-:Y:S01]  /*44f0*/  FMNMX.FTZ R2, R89, R2, !PT ;  /* 0x0000000259027209 */ /* 0x000fe20007810000 */
[----:B-----5:R-:W-:Y:S02]  /*4500*/  FADD.FTZ R30, R178, R25 ;  /* 0x00000019b21e7221 */ /* 0x020fe40000010000 */
[----:B------:R-:W2:Y:S01]  /*4510*/  MUFU.EX2 R105, R105 ;  /* 0x0000006900697308 */ /* 0x000ea20000000800 */
[----:B------:R-:W-:Y:S01]  /*4520*/  FMNMX.FTZ R2, R91, R2, !PT ;  /* 0x000000025b027209 */ /* 0x000fe20007810000 */
[C---:B0-----:R-:W-:Y:S01]  /*4530*/  FADD.FTZ R25, R103.reuse, R30 ;  /* 0x0000001e67197221 */ /* 0x041fe20000010000 */
[----:B------:R-:W-:Y:S02]  /*4540*/  F2FP.F16.F32.PACK_AB R178, R103, R178 ;  /* 0x000000b267b2723e */ /* 0x000fe400000000ff */
[----:B------:R-:W-:-:S03]  /*4550*/  FMNMX.FTZ R2, R93, R2, !PT ;  /* 0x000000025d027209 */ /* 0x000fc60007810000 */
[----:B------:R-:W0:Y:S01]  /*4560*/  MUFU.EX2 R174, R174 ;  /* 0x000000ae00ae7308 */ /* 0x000e220000000800 */
[----:B------:R-:W-:Y:S01]  /*4570*/  FMNMX.FTZ R2, R95, R2, !PT ;  /* 0x000000025f027209 */ /* 0x000fe20007810000 */
[----:B-1----:R-:W-:-:S03]  /*4580*/  FADD.FTZ R32, R172, R25 ;  /* 0x00000019ac207221 */ /* 0x002fc60000010000 */
[----:B------:R-:W-:-:S03]  /*4590*/  FMNMX.FTZ R2, R117, R2, !PT ;  /* 0x0000000275027209 */ /* 0x000fc60007810000 */
[----:B------:R-:W1:Y:S01]  /*45a0*/  MUFU.EX2 R107, R107 ;  /* 0x0000006b006b7308 */ /* 0x000e620000000800 */
[----:B------:R-:W-:Y:S01]  /*45b0*/  FMNMX.FTZ R2, R119, R2, !PT ;  /* 0x0000000277027209 */ /* 0x000fe20007810000 */
[C---:B--2---:R-:W-:Y:S01]  /*45c0*/  FADD.FTZ R25, R105.reuse, R32 ;  /* 0x0000002069197221 */ /* 0x044fe20000010000 */
[----:B------:R-:W-:Y:S02]  /*45d0*/  F2FP.F16.F32.PACK_AB R172, R105, R172 ;  /* 0x000000ac69ac723e */ /* 0x000fe400000000ff */
[----:B------:R-:W-:-:S03]  /*45e0*/  FMNMX.FTZ R2, R115, R2, !PT ;  /* 0x0000000273027209 */ /* 0x000fc60007810000 */
[----:B------:R-:W2:Y:S01]  /*45f0*/  MUFU.EX2 R168, R168 ;  /* 0x000000a800a87308 */ /* 0x000ea20000000800 */
[----:B------:R-:W-:Y:S01]  /*4600*/  FMNMX.FTZ R2, R5, R2, !PT ;  /* 0x0000000205027209 */ /* 0x000fe20007810000 */
[----:B0-----:R-:W-:-:S03]  /*4610*/  FADD.FTZ R34, R174, R25 ;  /* 0x00000019ae227221 */ /* 0x001fc60000010000 */
[----:B------:R-:W-:-:S03]  /*4620*/  FMNMX.FTZ R2, R113, R2, !PT ;  /* 0x0000000271027209 */ /* 0x000fc60007810000 */
[----:B------:R-:W0:Y:S01]  /*4630*/  MUFU.EX2 R109, R109 ;  /* 0x0000006d006d7308 */ /* 0x000e220000000800 */
[----:B------:R-:W-:Y:S02]  /*4640*/  FMNMX.FTZ R2, R121, R2, !PT ;  /* 0x0000000279027209 */ /* 0x000fe40007810000 */
[----:B-1----:R-:W-:-:S03]  /*4650*/  F2FP.F16.F32.PACK_AB R174, R107, R174 ;  /* 0x000000ae6bae723e */ /* 0x002fc600000000ff */
[----:B------:R-:W1:Y:S02]  /*4660*/  SHFL.BFLY PT, R11, R2, 0x2, 0x1f ;  /* 0x0c401f00020b7f89 */ /* 0x000e6400000e0000 */
[----:B------:R-:W3:Y:S08]  /*4670*/  MUFU.EX2 R170, R170 ;  /* 0x000000aa00aa7308 */ /* 0x000ef00000000800 */
[----:B------:R-:W4:Y:S08]  /*4680*/  MUFU.EX2 R111, R111 ;  /* 0x0000006f006f7308 */ /* 0x000f300000000800 */
[----:B------:R5:W-:Y:S01]  /*4690*/  MUFU.EX2 R158, R27 ;  /* 0x0000001b009e7308 */ /* 0x000be20000000800 */
[----:B-1----:R-:W-:-:S07]  /*46a0*/  FMNMX.FTZ R4, R2, R11, !PT ;  /* 0x0000000b02047209 */ /* 0x002fce0007810000 */
[----:B------:R-:W1:Y:S01]  /*46b0*/  MUFU.EX2 R164, R164 ;  /* 0x000000a400a47308 */ /* 0x000e620000000800 */
[----:B-----5:R-:W-:Y:S01]  /*46c0*/  FADD.FTZ R27, R107, R34 ;  /* 0x000000226b1b7221 */ /* 0x020fe20000010000 */
[----:B------:R-:W5:Y:S03]  /*46d0*/  SHFL.BFLY PT, R11, R4, 0x1, 0x1f ;  /* 0x0c201f00040b7f89 */ /* 0x000f6600000e0000 */
[----:B--2---:R-:W-:Y:S01]  /*46e0*/  FADD.FTZ R36, R168, R27 ;  /* 0x0000001ba8247221 */ /* 0x004fe20000010000 */
[C---:B0-----:R-:W-:Y:S02]  /*46f0*/  F2FP.F16.F32.PACK_AB R168, R109.reuse, R168 ;  /* 0x000000a86da8723e */ /* 0x041fe400000000ff */
[----:B------:R-:W0:Y:S01]  /*4700*/  MUFU.EX2 R3, R3 ;  /* 0x0000000300037308 */ /* 0x000e220000000800 */
[----:B------:R-:W-:-:S04]  /*4710*/  FADD.FTZ R27, R109, R36 ;  /* 0x000000246d1b7221 */ /* 0x000fc80000010000 */
[----:B---3--:R-:W-:Y:S01]  /*4720*/  FADD.FTZ R36, R170, R27 ;  /* 0x0000001baa247221 */ /* 0x008fe20000010000 */
[C---:B----4-:R-:W-:Y:S02]  /*4730*/  F2FP.F16.F32.PACK_AB R170, R111.reuse, R170 ;  /* 0x000000aa6faa723e */ /* 0x050fe400000000ff */
[----:B------:R-:W2:Y:S01]  /*4740*/  MUFU.EX2 R166, R166 ;  /* 0x000000a600a67308 */ /* 0x000ea20000000800 */
[----:B------:R-:W-:-:S04]  /*4750*/  FADD.FTZ R27, R111, R36 ;  /* 0x000000246f1b7221 */ /* 0x000fc80000010000 */
[----:B-1----:R-:W-:-:S03]  /*4760*/  FADD.FTZ R38, R164, R27 ;  /* 0x0000001ba4267221 */ /* 0x002fc60000010000 */
[----:B------:R-:W1:Y:S01]  /*4770*/  MUFU.EX2 R43, R43 ;  /* 0x0000002b002b7308 */ /* 0x000e620000000800 */
[C---:B0-----:R-:W-:Y:S01]  /*4780*/  FADD.FTZ R27, R3.reuse, R38 ;  /* 0x00000026031b7221 */ /* 0x041fe20000010000 */
[----:B------:R-:W-:Y:S02]  /*4790*/  F2FP.F16.F32.PACK_AB R164, R3, R164 ;  /* 0x000000a403a4723e */ /* 0x000fe400000000ff */
[----:B-----5:R-:W-:-:S04]  /*47a0*/  FMNMX.FTZ R11, R4, R11, !PT ;  /* 0x0000000b040b7209 */ /* 0x020fc80007810000 */
[C---:B------:R-:W-:Y:S01]  /*47b0*/  FSETP.NEU.FTZ.AND P1, PT, R11.reuse, -INF , PT ;  /* 0xff8000000b00780b */ /* 0x040fe20003f3d000 */
[----:B------:R-:W-:Y:S01]  /*47c0*/  FMUL.FTZ R2, R11, R6 ;  /* 0x000000060b027220 */ /* 0x000fe20000410000 */
[----:B------:R-:W0:Y:S01]  /*47d0*/  MUFU.EX2 R33, R33 ;  /* 0x0000002100217308 */ /* 0x000e220000000800 */
[----:B--2---:R-:W-:-:S03]  /*47e0*/  FADD.FTZ R38, R166, R27 ;  /* 0x0000001ba6267221 */ /* 0x004fc60000010000 */
[----:B------:R-:W-:Y:S02]  /*47f0*/  FSEL R2, R2, RZ, P1 ;  /* 0x000000ff02027208 */ /* 0x000fe40000800000 */
[----:B------:R-:W-:Y:S01]  /*4800*/  PLOP3.LUT P1, PT, PT, PT, UP0, 0x40, 0x0 ;  /* 0x000000000000781c */ /* 0x000fe20003f2e808 */
[----:B-1----:R-:W-:Y:S01]  /*4810*/  FADD.FTZ R38, R43, R38 ;  /* 0x000000262b267221 */ /* 0x002fe20000010000 */
        /* <DEDUP_REMOVED lines=19> */
[-C--:B------:R-:W-:Y:S01]  /*4950*/  FFMA.FTZ R77, R77, R6.reuse, -R2 ;  /* 0x000000064d4d7223 */ /* 0x080fe20000010802 */
[----:B0-----:R-:W-:Y:S01]  /*4960*/  FADD.FTZ R27, R33, R38 ;  /* 0x00000026211b7221 */ /* 0x001fe20000010000 */
[-CC-:B------:R-:W-:Y:S01]  /*4970*/  FFMA.FTZ R79, R79, R6.reuse, -R2.reuse ;  /* 0x000000064f4f7223 */ /* 0x180fe20000010802 */
[-CC-:B------:R-:W-:Y:S01]  /*4980*/  FFMA.FTZ R81, R81, R6.reuse, -R2.reuse ;  /* 0x0000000651517223 */ /* 0x180fe20000010802 */
[-CC-:B------:R-:W-:Y:S01]  /*4990*/  FFMA.FTZ R83, R83, R6.reuse, -R2.reuse ;  /* 0x0000000653537223 */ /* 0x180fe20000010802 */
[----:B------:R-:W0:Y:S01]  /*49a0*/  MUFU.EX2 R49, R49 ;  /* 0x0000003100317308 */ /* 0x000e220000000800 */
[-CC-:B------:R-:W-:Y:S01]  /*49b0*/  FFMA.FTZ R85, R85, R6.reuse, -R2.reuse ;  /* 0x0000000655557223 */ /* 0x180fe20000010802 */
        /* <DEDUP_REMOVED lines=12> */
[----:B------:R-:W-:Y:S01]  /*4a80*/  FFMA.FTZ R121, R121, R6, -R2 ;  /* 0x0000000679797223 */ /* 0x000fe20000010802 */
[----:B------:R-:W-:Y:S01]  /*4a90*/  FADD.FTZ R2, R160, R27 ;  /* 0x0000001ba0027221 */ /* 0x000fe20000010000 */
[----:B------:R-:W1:Y:S01]  /*4aa0*/  MUFU.EX2 R53, R53 ;  /* 0x0000003500357308 */ /* 0x000e620000000800 */
[----:B0-----:R-:W-:Y:S01]  /*4ab0*/  FADD.FTZ R25, R49, R32 ;  /* 0x0000002031197221 */ /* 0x001fe20000010000 */
[----:B------:R-:W-:-:S02]  /*4ac0*/  F2FP.F16.F32.PACK_AB R181, R47, R0 ;  /* 0x000000002fb5723e */ /* 0x000fc400000000ff */
[----:B------:R-:W-:Y:S02]  /*4ad0*/  F2FP.F16.F32.PACK_AB R166, R43, R166 ;  /* 0x000000a62ba6723e */ /* 0x000fe400000000ff */
[----:B------:R-:W-:Y:S02]  /*4ae0*/  F2FP.F16.F32.PACK_AB R160, R160, R33 ;  /* 0x00000021a0a0723e */ /* 0x000fe400000000ff */
[----:B------:R-:W0:Y:S01]  /*4af0*/  MUFU.EX2 R10, R55 ;  /* 0x00000037000a7308 */ /* 0x000e220000000800 */
[C---:B--2---:R-:W-:Y:S01]  /*4b00*/  FADD.FTZ R34, R4.reuse, R25 ;  /* 0x0000001904227221 */ /* 0x044fe20000010000 */
[----:B------:R-:W-:-:S06]  /*4b10*/  F2FP.F16.F32.PACK_AB R183, R4, R49 ;  /* 0x0000003104b7723e */ /* 0x000fcc00000000ff */
[----:B------:R-:W2:Y:S01]  /*4b20*/  MUFU.EX2 R57, R57 ;  /* 0x0000003900397308 */ /* 0x000ea20000000800 */
[----:B-1----:R-:W-:-:S07]  /*4b30*/  FADD.FTZ R25, R53, R34 ;  /* 0x0000002235197221 */ /* 0x002fce0000010000 */
        /* <DEDUP_REMOVED lines=21> */
[----:B-1----:R-:W-:-:S07]  /*4c90*/  FADD.FTZ R27, R35, R2 ;  /* 0x00000002231b7221 */ /* 0x002fce0000010000 */
[----:B------:R-:W1:Y:S01]  /*4ca0*/  MUFU.EX2 R73, R73 ;  /* 0x0000004900497308 */ /* 0x000e620000000800 */
[C---:B0-----:R-:W-:Y:S01]  /*4cb0*/  FADD.FTZ R2, R26.reuse, R25 ;  /* 0x000000191a027221 */ /* 0x041fe20000010000 */
[----:B------:R-:W-:-:S06]  /*4cc0*/  F2FP.F16.F32.PACK_AB R169, R26, R69 ;  /* 0x000000451aa9723e */ /* 0x000fcc00000000ff */
[----:B------:R-:W0:Y:S01]  /*4cd0*/  MUFU.EX2 R31, R31 ;  /* 0x0000001f001f7308 */ /* 0x000e220000000800 */
[C---:B--2---:R-:W-:Y:S01]  /*4ce0*/  FADD.FTZ R38, R162.reuse, R27 ;  /* 0x0000001ba2267221 */ /* 0x044fe20000010000 */
[----:B------:R-:W-:-:S06]  /*4cf0*/  F2FP.F16.F32.PACK_AB R162, R162, R35 ;  /* 0x00000023a2a2723e */ /* 0x000fcc00000000ff */
[----:B------:R-:W2:Y:S01]  /*4d00*/  MUFU.EX2 R28, R75 ;  /* 0x0000004b001c7308 */ /* 0x000ea20000000800 */
[----:B-1----:R-:W-:-:S07]  /*4d10*/  FADD.FTZ R25, R73, R2 ;  /* 0x0000000249197221 */ /* 0x002fce0000010000 */
[----:B------:R-:W1:Y:S01]  /*4d20*/  MUFU.EX2 R156, R29 ;  /* 0x0000001d009c7308 */ /* 0x000e620000000800 */
[----:B0-----:R-:W-:-:S07]  /*4d30*/  FADD.FTZ R27, R31, R38 ;  /* 0x000000261f1b7221 */ /* 0x001fce0000010000 */
[----:B------:R-:W0:Y:S01]  /*4d40*/  MUFU.EX2 R77, R77 ;  /* 0x0000004d004d7308 */ /* 0x000e220000000800 */
[C---:B--2---:R-:W-:Y:S01]  /*4d50*/  FADD.FTZ R2, R28.reuse, R25 ;  /* 0x000000191c027221 */ /* 0x044fe20000010000 */
[----:B------:R-:W-:-:S06]  /*4d60*/  F2FP.F16.F32.PACK_AB R171, R28, R73 ;  /* 0x000000491cab723e */ /* 0x000fcc00000000ff */
[----:B------:R-:W2:Y:S01]  /*4d70*/  MUFU.EX2 R15, R15 ;  /* 0x0000000f000f7308 */ /* 0x000ea20000000800 */
[C---:B-1----:R-:W-:Y:S01]  /*4d80*/  FADD.FTZ R40, R156.reuse, R27 ;  /* 0x0000001b9c287221 */ /* 0x042fe20000010000 */
[----:B------:R-:W-:-:S06]  /*4d90*/  F2FP.F16.F32.PACK_AB R156, R156, R31 ;  /* 0x0000001f9c9c723e */ /* 0x000fcc00000000ff */
[----:B------:R-:W1:Y:S01]  /*4da0*/  MUFU.EX2 R30, R79 ;  /* 0x0000004f001e7308 */ /* 0x000e620000000800 */
[----:B0-----:R-:W-:-:S07]  /*4db0*/  FADD.FTZ R25, R77, R2 ;  /* 0x000000024d197221 */ /* 0x001fce0000010000 */
[----:B------:R-:W0:Y:S01]  /*4dc0*/  MUFU.EX2 R81, R81 ;  /* 0x0000005100517308 */ /* 0x000e220000000800 */
[----:B--2---:R-:W-:-:S04]  /*4dd0*/  FADD.FTZ R27, R15, R40 ;  /* 0x000000280f1b7221 */ /* 0x004fc80000010000 */
[C---:B------:R-:W-:Y:S01]  /*4de0*/  FADD.FTZ R40, R158.reuse, R27 ;  /* 0x0000001b9e287221 */ /* 0x040fe20000010000 */
[----:B------:R-:W-:Y:S02]  /*4df0*/  F2FP.F16.F32.PACK_AB R158, R158, R15 ;  /* 0x0000000f9e9e723e */ /* 0x000fe400000000ff */
        /* <DEDUP_REMOVED lines=31> */
[----:B------:R2:W3:Y:S01]  /*4ff0*/  MUFU.EX2 R0, R5 ;  /* 0x0000000500007308 */ /* 0x0004e20000000800 */
[C---:B-1----:R-:W-:Y:S01]  /*5000*/  FADD.FTZ R10, R40.reuse, R3 ;  /* 0x00000003280a7221 */ /* 0x042fe20000010000 */
[----:B------:R-:W-:-:S06]  /*5010*/  F2FP.F16.F32.PACK_AB R159, R40, R117 ;  /* 0x00000075289f723e */ /* 0x000fcc00000000ff */
[----:B------:R-:W1:Y:S01]  /*5020*/  MUFU.EX2 R113, R113 ;  /* 0x0000007100717308 */ /* 0x000e620000000800 */
[----:B0-----:R-:W-:Y:S01]  /*5030*/  FADD.FTZ R3, R115, R10 ;  /* 0x0000000a73037221 */ /* 0x001fe20000010000 */
[----:B--2---:R-:W-:-:S06]  /*5040*/  VIADD R5, R88, 0xfffffffe ;  /* 0xfffffffe58057836 */ /* 0x004fcc0000000000 */
[----:B------:R-:W0:Y:S01]  /*5050*/  MUFU.EX2 R24, R24 ;  /* 0x0000001800187308 */ /* 0x000e220000000800 */
[C---:B---3--:R-:W-:Y:S01]  /*5060*/  FADD.FTZ R10, R0.reuse, R3 ;  /* 0x00000003000a7221 */ /* 0x048fe20000010000 */
[----:B------:R-:W-:-:S06]  /*5070*/  F2FP.F16.F32.PACK_AB R153, R0, R115 ;  /* 0x000000730099723e */ /* 0x000fcc00000000ff */
[----:B------:R-:W2:Y:S01]  /*5080*/  MUFU.EX2 R4, R121 ;  /* 0x0000007900047308 */ /* 0x000ea20000000800 */
[----:B-1----:R-:W-:Y:S01]  /*5090*/  FADD.FTZ R3, R113, R10 ;  /* 0x0000000a71037221 */ /* 0x002fe20000010000 */
[C---:B0-----:R-:W-:Y:S01]  /*50a0*/  FADD.FTZ R2, R24.reuse, R15 ;  /* 0x0000000f18027221 */ /* 0x041fe20000010000 */
[----:B------:R-:W-:Y:S02]  /*50b0*/  F2FP.F16.F32.PACK_AB R154, R24, R13 ;  /* 0x0000000d189a723e */ /* 0x000fe400000000ff */
[C---:B--2---:R-:W-:Y:S01]  /*50c0*/  FADD.FTZ R0, R4.reuse, R3 ;  /* 0x0000000304007221 */ /* 0x044fe20000010000 */
[----:B------:R-:W-:Y:S01]  /*50d0*/  F2FP.F16.F32.PACK_AB R155, R4, R113 ;  /* 0x00000071049b723e */ /* 0x000fe200000000ff */
[----:B------:R-:W-:Y:S06]  /*50e0*/  @P1 BRA `(.L_x_1054) ;  /* 0x00000000004c1947 */ /* 0x000fec0003800000 */
[----:B------:R-:W-:Y:S01]  /*50f0*/  ISETP.LT.AND P1, PT, RZ, UR54, PT ;  /* 0x00000036ff007c0c */ /* 0x000fe2000bf21270 */
[----:B------:R-:W-:-:S12]  /*5100*/  UIADD3 UR15, UR54, -0x1, URZ ;  /* 0xffffffff360f7890 */ /* 0x000fd8000fffe03f */
[----:B------:R-:W-:Y:S05]  /*5110*/  @P1 BRA `(.L_x_1055) ;  /* 0x0000000000201947 */ /* 0x000fea0003800000 */
[----:B------:R-:W-:Y:S01]  /*5120*/  ULDC UR18, c[0x0][0x9e4] ;  /* 0x0002790000127ab9 */ /* 0x000fe20000000800 */
[----:B------:R-:W-:Y:S02]  /*5130*/  UIADD3 UR15, -UR54, URZ, URZ ;  /* 0x0000003f360f7290 */ /* 0x000fe4000fffe13f */
[----:B------:R-:W-:-:S11]  /*5140*/  UISETP.NE.AND UP0, UPT, UR18, 0x1, UPT ;  /* 0x000000011200788c */ /* 0x000fd6000bf05270 */
[----:B------:R-:W-:Y:S02]  /*5150*/  @UP0 ULDC.64 UR6, c[0x0][0x9e8] ;  /* 0x00027a0000060ab9 */ /* 0x000fe40000000a00 */
[----:B------:R-:W-:-:S04]  /*5160*/  UIMAD.WIDE.U32 UR10, UR15, UR6, URZ ;  /* 0x000000060f0a72a5 */ /* 0x000fc8000f8e003f */
[----:B------:R-:W-:-:S04]  /*5170*/  @UP0 USHF.R.U32.HI UR15, URZ, UR7, UR11 ;  /* 0x000000073f0f0299 */ /* 0x000fc8000801160b */
[----:B------:R-:W-:Y:S01]  /*5180*/  ULOP3.LUT UR15, URZ, UR15, URZ, 0x33, !UPT ;  /* 0x0000000f3f0f7292 */ /* 0x000fe2000f8e333f */
[----:B------:R-:W-:Y:S11]  /*5190*/  BRA `(.L_x_1056) ;  /* 0x0000000000147947 */ /* 0x000ff60003800000 */
.L_x_1055:
[----:B------:R-:W-:Y:S02]  /*51a0*/  ULDC UR18, c[0x0][0x9e4] ;  /* 0x0002790000127ab9 */ /* 0x000fe40000000800 */
[----:B------:R-:W-:-:S11]  /*51b0*/  UISETP.NE.AND UP0, UPT, UR18, 0x1, UPT ;  /* 0x000000011200788c */ /* 0x000fd6000bf05270 */
[----:B------:R-:W-:Y:S02]  /*51c0*/  @UP0 ULDC.64 UR6, c[0x0][0x9e8] ;  /* 0x00027a0000060ab9 */ /* 0x000fe40000000a00 */
[----:B------:R-:W-:-:S04]  /*51d0*/  UIMAD.WIDE.U32 UR10, UR15, UR6, URZ ;  /* 0x000000060f0a72a5 */ /* 0x000fc8000f8e003f */
[----:B------:R-:W-:-:S12]  /*51e0*/  @UP0 USHF.R.U32.HI UR15, URZ, UR7, UR11 ;  /* 0x000000073f0f0299 */ /* 0x000fd8000801160b */
.L_x_1056:
[----:B------:R-:W-:-:S04]  /*51f0*/  UIMAD UR15, UR15, UR18, UR18 ;  /* 0x000000120f0f72a4 */ /* 0x000fc8000f8e0212 */
[----:B------:R-:W-:-:S04]  /*5200*/  UISETP.LT.AND UP0, UPT, UR14, UR15, UPT ;  /* 0x0000000f0e00728c */ /* 0x000fc8000bf01270 */
[----:B------:R-:W-:-:S12]  /*5210*/  USEL UR14, UR14, UR15, UP0 ;  /* 0x0000000f0e0e7287 */ /* 0x000fd80008000000 */
.L_x_1054:
[----:B------:R-:W-:Y:S01]  /*5220*/  USHF.R.S32.HI UR6, URZ, 0x1f, UR14 ;  /* 0x0000001f3f067899 */ /* 0x000fe2000801140e */
[----:B------:R-:W-:Y:S02]  /*5230*/  CS2R R150, SRZ ;  /* 0x0000000000967805 */ /* 0x000fe4000001ff00 */
[----:B------:R-:W-:Y:S02]  /*5240*/  CS2R R148, SRZ ;  /* 0x0000000000947805 */ /* 0x000fe4000001ff00 */
[----:B------:R-:W-:Y:S01]  /*5250*/  CS2R R146, SRZ ;  /* 0x0000000000927805 */ /* 0x000fe2000001ff00 */
[----:B------:R-:W-:Y:S01]  /*5260*/  ULEA.HI UR6, UR6, UR14, URZ, 0x7 ;  /* 0x0000000e06067291 */ /* 0x000fe2000f8f383f */
[----:B------:R-:W-:Y:S02]  /*5270*/  CS2R R144, SRZ ;  /* 0x0000000000907805 */ /* 0x000fe4000001ff00 */
[----:B------:R-:W-:Y:S02]  /*5280*/  CS2R R142, SRZ ;  /* 0x00000000008e7805 */ /* 0x000fe4000001ff00 */
[----:B------:R-:W-:Y:S01]  /*5290*/  CS2R R140, SRZ ;  /* 0x00000000008c7805 */ /* 0x000fe2000001ff00 */
[----:B------:R-:W-:Y:S01]  /*52a0*/  USHF.R.S32.HI UR6, URZ, 0x7, UR6 ;  /* 0x000000073f067899 */ /* 0x000fe20008011406 */
[----:B------:R-:W-:-:S02]  /*52b0*/  CS2R R138, SRZ ;  /* 0x00000000008a7805 */ /* 0x000fc4000001ff00 */
[----:B------:R-:W-:Y:S02]  /*52c0*/  CS2R R136, SRZ ;  /* 0x0000000000887805 */ /* 0x000fe4000001ff00 */
[----:B------:R-:W-:Y:S01]  /*52d0*/  CS2R R134, SRZ ;  /* 0x0000000000867805 */ /* 0x000fe2000001ff00 */
[----:B------:R-:W-:Y:S01]  /*52e0*/  UISETP.LT.AND UP0, UPT, UR39, UR6, UPT ;  /* 0x000000062700728c */ /* 0x000fe2000bf01270 */
[----:B------:R-:W-:Y:S02]  /*52f0*/  CS2R R132, SRZ ;  /* 0x0000000000847805 */ /* 0x000fe4000001ff00 */
[----:B------:R-:W-:Y:S02]  /*5300*/  CS2R R130, SRZ ;  /* 0x0000000000827805 */ /* 0x000fe4000001ff00 */
[----:B------:R-:W-:Y:S01]  /*5310*/  CS2R R128, SRZ ;  /* 0x0000000000807805 */ /* 0x000fe2000001ff00 */
[----:B------:R-:W-:Y:S01]  /*5320*/  USEL UR58, UR39, UR6, !UP0 ;  /* 0x00000006273a7287 */ /* 0x000fe2000c000000 */
[----:B------:R-:W-:-:S02]  /*5330*/  CS2R R126, SRZ ;  /* 0x00000000007e7805 */ /* 0x000fc4000001ff00 */
[----:B------:R-:W-:Y:S02]  /*5340*/  CS2R R124, SRZ ;  /* 0x00000000007c7805 */ /* 0x000fe4000001ff00 */
[----:B------:R-:W-:Y:S02]  /*5350*/  CS2R R122, SRZ ;  /* 0x00000000007a7805 */ /* 0x000fe4000001ff00 */
[----:B------:R-:W-:Y:S02]  /*5360*/  CS2R R120, SRZ ;  /* 0x0000000000787805 */ /* 0x000fe4000001ff00 */
[----:B------:R-:W-:Y:S02]  /*5370*/  CS2R R118, SRZ ;  /* 0x0000000000767805 */ /* 0x000fe4000001ff00 */
[----:B------:R-:W-:Y:S02]  /*5380*/  ISETP.GE.AND P1, PT, R5, UR58, PT ;  /* 0x0000003a05007c0c */ /* 0x000fe4000bf26270 */
        /* <DEDUP_REMOVED lines=15> */
[----:B------:R-:W-:Y:S06]  /*5480*/  @!P1 BRA `(.L_x_1057) ;  /* 0x00000038006c9947 */ /* 0x000fec0003800000 */
[----:B------:R-:W-:Y:S01]  /*5490*/  IMAD.MOV.U32 R4, RZ, RZ, R11 ;  /* 0x000000ffff047224 */ /* 0x000fe200078e000b */
[----:B------:R-:W-:Y:S01]  /*54a0*/  UMOV UR60, UR46 ;  /* 0x0000002e003c7c82 */ /* 0x000fe20008000000 */
[----:B------:R-:W-:Y:S01]  /*54b0*/  IMAD.MOV.U32 R3, RZ, RZ, R7 ;  /* 0x000000ffff037224 */ /* 0x000fe200078e0007 */
[----:B------:R-:W-:Y:S01]  /*54c0*/  UMOV UR59, UR45 ;  /* 0x0000002d003b7c82 */ /* 0x000fe20008000000 */
[----:B------:R-:W-:Y:S01]  /*54d0*/  IMAD.MOV.U32 R151, RZ, RZ, RZ ;  /* 0x000000ffff977224 */ /* 0x000fe200078e00ff */
[----:B------:R-:W-:Y:S01]  /*54e0*/  ULDC UR54, c[0x0][0x9e4] ;  /* 0x0002790000367ab9 */ /* 0x000fe20000000800 */
[----:B------:R-:W-:Y:S01]  /*54f0*/  ULDC UR55, c[0x0][0x9dc] ;  /* 0x0002770000377ab9 */ /* 0x000fe20000000800 */
[----:B------:R-:W-:Y:S01]  /*5500*/  ULDC UR57, c[0x0][0x9d8] ;  /* 0x0002760000397ab9 */ /* 0x000fe20000000800 */
[----:B------:R-:W-:-:S05]  /*5510*/  ULDC UR56, c[0x0][0x9e0] ;  /* 0x0002780000387ab9 */ /* 0x000fca0000000800 */
.L_x_1076:
[----:B------:R-:W-:Y:S01]  /*5520*/  ISETP.NE.AND P2, PT, RZ, UR42, PT ;  /* 0x0000002aff007c0c */ /* 0x000fe2000bf45270 */
[----:B------:R-:W-:-:S04]  /*5530*/  UISETP.NE.AND UP0, UPT, UR59, 0x1, UPT ;  /* 0x000000013b00788c */ /* 0x000fc8000bf05270 */
[----:B------:R-:W-:-:S04]  /*5540*/  USEL UR46, URZ, 0x1, UP0 ;  /* 0x000000013f2e7887 */ /* 0x000fc80008000000 */
[----:B------:R-:W-:-:S04]  /*5550*/  ULOP3.LUT UR46, UR60, UR46, URZ, 0x3c, !UPT ;  /* 0x0000002e3c2e7292 */ /* 0x000fc8000f8e3c3f */
[----:B------:R-:W-:Y:S08]  /*5560*/  @P2 BRA `(.L_x_1058) ;  /* 0x0000000000382947 */ /* 0x000ff00003800000 */
[----:B------:R-:W-:Y:S05]  /*5570*/  @!P0 BRA `(.L_x_1059) ;  /* 0x0000000000048947 */ /* 0x000fea0003800000 */
[----:B------:R-:W-:Y:S01]  /*5580*/  BPT.TRAP 0x1 ;  /* 0x000000040000795c */ /* 0x000fe20000300000 */
.L_x_1059:
        /* <DEDUP_REMOVED lines=9> */
.L_x_1060:
[----:B-1----:R-:W-:Y:S05]  /*5620*/  @P1 BRA `(.L_x_1058) ;  /* 0x0000000000081947 */ /* 0x002fea0003800000 */
[----:B------:R-:W1:Y:S02]  /*5630*/  SYNCS.PHASECHK.TRANS64.TRYWAIT P1, [UR6+0x28830], R6 ;  /* 0x02883006ff0075a7 */ /* 0x000e640008020146 */
[----:B-1----:R-:W-:Y:S05]  /*5640*/  @!P1 BRA `(.L_x_1061) ;  /* 0x00000108005c9947 */ /* 0x002fea0003800000 */
.L_x_1058:
        /* <DEDUP_REMOVED lines=48> */
.L_x_1063:
[----:B------:R-:W-:Y:S01]  /*5950*/  ULEA UR6, UR59, UR41, 0x3 ;  /* 0x000000293b067291 */ /* 0x000fe2000f8e183f */
[----:B------:R-:W-:-:S05]  /*5960*/  IMAD.U32 R6, RZ, RZ, UR60 ;  /* 0x0000003cff067e24 */ /* 0x000fca000f8e00ff */
[----:B------:R-:W-:-:S04]  /*5970*/  SHF.L.U32 R6, R6, 0x1f, RZ ;  /* 0x0000001f06067819 */ /* 0x000fc800000006ff */
[----:B------:R0:W1:Y:S01]  /*5980*/  SYNCS.PHASECHK.TRANS64.TRYWAIT P1, [UR6+0x28850], R6 ;  /* 0x02885006ff0075a7 */ /* 0x0000620008020146 */
[----:B------:R-:W-:Y:S05]  /*5990*/  @!P0 BRA `(.L_x_1064) ;  /* 0x0000000000048947 */ /* 0x000fea0003800000 */
[----:B------:R-:W-:Y:S01]  /*59a0*/  BPT.TRAP 0x1 ;  /* 0x000000040000795c */ /* 0x000fe20000300000 */
.L_x_1064:
[----:B-1----:R-:W-:Y:S05]  /*59b0*/  @P1 BRA `(.L_x_1062) ;  /* 0x0000000000081947 */ /* 0x002fea0003800000 */
[----:B------:R-:W1:Y:S02]  /*59c0*/  SYNCS.PHASECHK.TRANS64.TRYWAIT P1, [UR6+0x28850], R6 ;  /* 0x02885006ff0075a7 */ /* 0x000e640008020146 */
[----:B-1----:R-:W-:Y:S05]  /*59d0*/  @!P1 BRA `(.L_x_1065) ;  /* 0x0000010400909947 */ /* 0x002fea0003800000 */
.L_x_1062:
        /* <DEDUP_REMOVED lines=49> */
.L_x_1066:
[----:B------:R-:W-:Y:S01]  /*5cf0*/  UISETP.NE.AND UP1, UPT, UR50, URZ, UPT ;  /* 0x0000003f3200728c */ /* 0x000fe2000bf25270 */
[----:B------:R-:W-:Y:S01]  /*5d00*/  FMUL.FTZ R154, R32, UR57 ;  /* 0x00000039209a7c20 */ /* 0x000fe20008410000 */
[----:B------:R-:W-:Y:S01]  /*5d10*/  FMUL.FTZ R32, R58, UR57 ;  /* 0x000000393a207c20 */ /* 0x000fe20008410000 */
[----:B------:R-:W-:Y:S02]  /*5d20*/  VIADD R58, R17, UR37 ;  /* 0x00000025113a7c36 */ /* 0x000fe40008000000 */
[----:B------:R-:W-:Y:S01]  /*5d30*/  FMUL.FTZ R153, R29, UR57 ;  /* 0x000000391d997c20 */ /* 0x000fe20008410000 */
[----:B------:R-:W1:Y:S01]  /*5d40*/  LDC R8, c[0x0][0x2f0] ;  /* 0x0000bc00ff087b82 */ /* 0x000e620000000800 */
[----:B------:R-:W-:Y:S01]  /*5d50*/  PLOP3.LUT P1, PT, PT, PT, UP1, 0x80, 0x0 ;  /* 0x000000000000781c */ /* 0x000fe20003f2f018 */
[----:B------:R-:W-:Y:S01]  /*5d60*/  FMUL.FTZ R29, R46, UR57 ;  /* 0x000000392e1d7c20 */ /* 0x000fe20008410000 */
[----:B------:R-:W-:Y:S01]  /*5d70*/  PLOP3.LUT P2, PT, PT, PT, UP1, 0x80, 0x0 ;  /* 0x000000000000781c */ /* 0x000fe20003f4f018 */
[----:B0-----:R-:W-:Y:S01]  /*5d80*/  FMUL.FTZ R6, R24, UR57 ;  /* 0x0000003918067c20 */ /* 0x001fe20008410000 */
[----:B------:R-:W-:Y:S01]  /*5d90*/  FMUL.FTZ R24, R39, UR57 ;  /* 0x0000003927187c20 */ /* 0x000fe20008410000 */
[----:B------:R-:W-:Y:S01]  /*5da0*/  @UP1 ULDC UR7, c[0x0][0x44c] ;  /* 0x0001130000071ab9 */ /* 0x000fe20000000800 */
[----:B------:R-:W-:Y:S01]  /*5db0*/  FMUL.FTZ R39, R70, UR57 ;  /* 0x0000003946277c20 */ /* 0x000fe20008410000 */
[----:B------:R-:W0:Y:S01]  /*5dc0*/  LDC R9, c[0x0][0x288] ;  /* 0x0000a200ff097b82 */ /* 0x000e220000000800 */
[----:B------:R-:W-:Y:S01]  /*5dd0*/  FMUL.FTZ R11, R27, UR57 ;  /* 0x000000391b0b7c20 */ /* 0x000fe20008410000 */
[----:B------:R-:W-:-:S02]  /*5de0*/  IMAD.SHL.U32 R70, R5, 0x80, RZ ;  /* 0x0000008005467824 */ /* 0x000fc400078e00ff */
[----:B------:R-:W-:Y:S01]  /*5df0*/  FMUL.FTZ R27, R51, UR57 ;  /* 0x00000039331b7c20 */ /* 0x000fe20008410000 */
[----:B------:R-:W-:Y:S01]  /*5e00*/  ULEA UR6, UR45, UR41, 0x3 ;  /* 0x000000292d067291 */ /* 0x000fe2000f8e183f */
[----:B------:R-:W-:Y:S01]  /*5e10*/  FMUL.FTZ R51, R53, UR57 ;  /* 0x0000003935337c20 */ /* 0x000fe20008410000 */
[----:B------:R-:W-:Y:S01]  /*5e20*/  @P1 IMAD.HI.U32 R46, R58, UR7, RZ ;  /* 0x000000073a2e1c27 */ /* 0x000fe2000f8e00ff */
[----:B------:R-:W-:-:S03]  /*5e30*/  @UP1 ULDC UR7, c[0x0][0x450] ;  /* 0x0001140000071ab9 */ /* 0x000fc60000000800 */
[----:B------:R-:W-:Y:S01]  /*5e40*/  FMUL.FTZ R7, R25, UR57 ;  /* 0x0000003919077c20 */ /* 0x000fe20008410000 */
[----:B------:R-:W-:Y:S01]  /*5e50*/  FMUL.FTZ R53, R57, UR57 ;  /* 0x0000003939357c20 */ /* 0x000fe20008410000 */
[----:B------:R-:W-:Y:S01]  /*5e60*/  FMUL.FTZ R25, R47, UR57 ;  /* 0x000000392f197c20 */ /* 0x000fe20008410000 */
[----:B------:R-:W-:Y:S01]  /*5e70*/  @P2 SHF.R.U32.HI R58, RZ, UR7, R46 ;  /* 0x00000007ff3a2c19 */ /* 0x000fe2000801162e */
[----:B------:R-:W-:Y:S01]  /*5e80*/  FMUL.FTZ R57, R61, UR57 ;  /* 0x000000393d397c20 */ /* 0x000fe20008410000 */
[----:B------:R-:W-:Y:S01]  /*5e90*/  UIADD3 UR6, UR6, 0x28840, URZ ;  /* 0x0002884006067890 */ /* 0x000fe2000fffe03f */
[----:B------:R-:W-:Y:S01]  /*5ea0*/  IADD3 R47, -R70, 0x1, RZ ;  /* 0x00000001462f7810 */ /* 0x000fe20007ffe1ff */
[----:B------:R-:W-:Y:S01]  /*5eb0*/  FMUL.FTZ R152, R28, UR57 ;  /* 0x000000391c987c20 */ /* 0x000fe20008410000 */
[----:B------:R-:W2:Y:S01]  /*5ec0*/  SHFL.IDX PT, R61, R58, RZ, 0x1c1f ;  /* 0x001c1fff3a3d7589 */ /* 0x000ea200000e0000 */
[----:B------:R-:W-:Y:S01]  /*5ed0*/  UISETP.NE.AND UP0, UPT, UR49, URZ, UPT ;  /* 0x0000003f3100728c */ /* 0x000fe2000bf05270 */
        /* <DEDUP_REMOVED lines=8> */
[----:B------:R-:W-:Y:S01]  /*5f60*/  UPRMT UR6, UR40, 0x654, UR6 ;  /* 0x0000065428067896 */ /* 0x000fe20008000006 */
        /* <DEDUP_REMOVED lines=42> */
[----:B------:R-:W-:Y:S01]  /*6210*/  PLOP3.LUT P1, PT, PT, PT, UP0, 0x40, 0x0 ;  /* 0x000000000000781c */ /* 0x000fe20003f2e808 */
[----:B------:R-:W3:Y:S01]  /*6220*/  MUFU.TANH R6, R6 ;  /* 0x0000000600067308 */ /* 0x000ee20000002400 */
[----:B-1----:R-:W-:Y:S01]  /*6230*/  IMAD R54, R8, UR43, R55 ;  /* 0x0000002b08367c24 */ /* 0x002fe2000f8e0237 */
[----:B------:R-:W-:Y:S01]  /*6240*/  SYNCS.ARRIVE.TRANS64.RED.A1T0 RZ, [UR6], RZ ;  /* 0x000000ffffff79a7 */ /* 0x000fe20008100406 */
[----:B------:R-:W-:-:S02]  /*6250*/  ULOP3.LUT UR6, URZ, UR55, URZ, 0x33, !UPT ;  /* 0x000000373f067292 */ /* 0x000fc4000f8e333f */
[----:B0-----:R-:W-:-:S03]  /*6260*/  IMAD.IADD R54, R54, 0x1, -R9 ;  /* 0x0000000136367824 */ /* 0x001fc600078e0a09 */
[----:B------:R-:W0:Y:S01]  /*6270*/  MUFU.TANH R7, R7 ;  /* 0x0000000700077308 */ /* 0x000e220000002400 */
[C---:B------:R-:W-:Y:S02]  /*6280*/  VIADD R72, R54.reuse, UR56 ;  /* 0x0000003836487c36 */ /* 0x040fe40008000000 */
[----:B------:R-:W-:Y:S02]  /*6290*/  VIADD R74, R54, UR6 ;  /* 0x00000006364a7c36 */ /* 0x000fe40008000000 */
[--C-:B--2---:R-:W-:Y:S02]  /*62a0*/  IMAD.IADD R59, R72, 0x1, R61.reuse ;  /* 0x00000001483b7824 */ /* 0x104fe400078e023d */
[----:B------:R-:W-:Y:S01]  /*62b0*/  IMAD.IADD R60, R74, 0x1, R61 ;  /* 0x000000014a3c7824 */ /* 0x000fe200078e023d */
[----:B------:R-:W1:Y:S08]  /*62c0*/  MUFU.TANH R10, R10 ;  /* 0x0000000a000a7308 */ /* 0x000e700000002400 */
[----:B------:R-:W2:Y:S08]  /*62d0*/  MUFU.TANH R11, R11 ;  /* 0x0000000b000b7308 */ /* 0x000eb00000002400 */
[----:B------:R-:W4:Y:S08]  /*62e0*/  MUFU.TANH R152, R152 ;  /* 0x0000009800987308 */ /* 0x000f300000002400 */
        /* <DEDUP_REMOVED lines=58> */
[----:B------:R-:W0:Y:S01]  /*6690*/  MUFU.TANH R47, R47 ;  /* 0x0000002f002f7308 */ /* 0x000e220000002400 */
[----:B-1234-:R-:W-:Y:S05]  /*66a0*/  @P1 BRA `(.L_x_1067) ;  /* 0x00000000005c1947 */ /* 0x01efea0003800000 */
[----:B------:R-:W-:Y:S01]  /*66b0*/  IMAD R54, R8, UR43, R61 ;  /* 0x0000002b08367c24 */ /* 0x000fe2000f8e023d */
[----:B------:R-:W-:Y:S03]  /*66c0*/  BSSY B0, `(.L_x_1068) ;  /* 0x0000011000007945 */ /* 0x000fe60003800000 */
[----:B------:R-:W-:-:S05]  /*66d0*/  IMAD.IADD R61, R54, 0x1, -R9 ;  /* 0x00000001363d7824 */ /* 0x000fca00078e0a09 */
[----:B------:R-:W-:-:S13]  /*66e0*/  ISETP.GT.AND P1, PT, R61, -0x1, PT ;  /* 0xffffffff3d00780c */ /* 0x000fda0003f24270 */
[----:B------:R-:W-:Y:S05]  /*66f0*/  @P1 BRA `(.L_x_1069) ;  /* 0x0000000000201947 */ /* 0x000fea0003800000 */
[----:B------:R-:W-:Y:S01]  /*6700*/  IMAD.U32 R78, RZ, RZ, UR54 ;  /* 0x00000036ff4e7e24 */ /* 0x000fe2000f8e00ff */
[----:B------:R-:W-:-:S04]  /*6710*/  LOP3.LUT R61, RZ, R61, RZ, 0x33, !PT ;  /* 0x0000003dff3d7212 */ /* 0x000fc800078e33ff */
[----:B------:R-:W-:-:S13]  /*6720*/  ISETP.NE.AND P1, PT, R78, 0x1, PT ;  /* 0x000000014e00780c */ /* 0x000fda0003f25270 */
[----:B------:R-:W1:Y:S02]  /*6730*/  @P1 LDC.64 R54, c[0x0][0x9e8] ;  /* 0x00027a00ff361b82 */ /* 0x000e640000000a00 */
[----:B-1----:R-:W-:-:S05]  /*6740*/  @P1 IMAD.HI.U32 R54, R61, R54, RZ ;  /* 0x000000363d361227 */ /* 0x002fca00078e00ff */
[----:B------:R-:W-:-:S04]  /*6750*/  @P1 SHF.R.U32.HI R61, RZ, R55, R54 ;  /* 0x00000037ff3d1219 */ /* 0x000fc80000011636 */
[----:B------:R-:W-:Y:S01]  /*6760*/  LOP3.LUT R61, RZ, R61, RZ, 0x33, !PT ;  /* 0x0000003dff3d7212 */ /* 0x000fe200078e33ff */
[----:B------:R-:W-:Y:S06]  /*6770*/  BRA `(.L_x_1070) ;  /* 0x0000000000147947 */ /* 0x000fec0003800000 */
.L_x_1069:
[----:B------:R-:W-:-:S05]  /*6780*/  IMAD.U32 R78, RZ, RZ, UR54 ;  /* 0x00000036ff4e7e24 */ /* 0x000fca000f8e00ff */
[----:B------:R-:W-:-:S13]  /*6790*/  ISETP.NE.AND P1, PT, R78, 0x1, PT ;  /* 0x000000014e00780c */ /* 0x000fda0003f25270 */
[----:B------:R-:W1:Y:S02]  /*67a0*/  @P1 LDC.64 R54, c[0x0][0x9e8] ;  /* 0x00027a00ff361b82 */ /* 0x000e640000000a00 */
[----:B-1----:R-:W-:-:S05]  /*67b0*/  @P1 IMAD.HI.U32 R54, R61, R54, RZ ;  /* 0x000000363d361227 */ /* 0x002fca00078e00ff */
[----:B------:R-:W-:-:S07]  /*67c0*/  @P1 SHF.R.U32.HI R61, RZ, R55, R54 ;  /* 0x00000037ff3d1219 */ /* 0x000fce0000011636 */
.L_x_1070:
[----:B------:R-:W-:Y:S05]  /*67d0*/  BSYNC B0 ;  /* 0x0000000000007941 */ /* 0x000fea0003800000 */
.L_x_1068:
[----:B------:R-:W-:-:S04]  /*67e0*/  IMAD R61, R61, R78, -R70 ;  /* 0x0000004e3d3d7224 */ /* 0x000fc800078e0a46 */
[----:B------:R-:W-:-:S05]  /*67f0*/  IMAD R61, R16, -0x2, R61 ;  /* 0xfffffffe103d7824 */ /* 0x000fca00078e023d */
[----:B------:R-:W-:Y:S02]  /*6800*/  VIADDMNMX R59, R61, R78, R59, PT ;  /* 0x0000004e3d3b7246 */ /* 0x000fe4000380013b */
[----:B------:R-:W-:-:S07]  /*6810*/  VIMNMX R60, R60, R61, !PT ;  /* 0x0000003d3c3c7248 */ /* 0x000fce0007fe0100 */
.L_x_1067:
[----:B------:R-:W-:Y:S01]  /*6820*/  ISETP.GT.AND P1, PT, R5, -0x1, PT ;  /* 0xffffffff0500780c */ /* 0x000fe20003f24270 */
[----:B------:R-:W1:Y:S01]  /*6830*/  SHFL.IDX PT, R87, R58, 0x1, 0x1c1f ;  /* 0x003c1f003a577f89 */ /* 0x000e6200000e0000 */
[----:B------:R-:W-:Y:S02]  /*6840*/  UISETP.NE.AND UP0, UPT, UR49, URZ, UPT ;  /* 0x0000003f3100728c */ /* 0x000fe4000bf05270 */
[C---:B------:R-:W-:Y:S02]  /*6850*/  ISETP.GT.AND P6, PT, R60.reuse, RZ, P1 ;  /* 0x000000ff3c00720c */ /* 0x040fe40000fc4270 */
[----:B------:R-:W-:Y:S02]  /*6860*/  ISETP.GT.AND P2, PT, R60, 0x1, P1 ;  /* 0x000000013c00780c */ /* 0x000fe40000f44270 */
[C---:B------:R-:W-:Y:S02]  /*6870*/  ISETP.LT.OR P6, PT, R59.reuse, 0x1, P6 ;  /* 0x000000013b00780c */ /* 0x040fe400037c1670 */
[----:B------:R-:W-:-:S02]  /*6880*/  ISETP.LT.OR P2, PT, R59, 0x2, P2 ;  /* 0x000000023b00780c */ /* 0x000fc40001741670 */
[----:B------:R-:W-:Y:S02]  /*6890*/  ISETP.GT.AND P3, PT, R60, 0x8, P1 ;  /* 0x000000083c00780c */ /* 0x000fe40000f64270 */
[----:B------:R-:W-:Y:S02]  /*68a0*/  FSEL R163, R6, -INF , !P6 ;  /* 0xff80000006a37808 */ /* 0x000fe40007000000 */
[----:B0-----:R-:W-:Y:S02]  /*68b0*/  FSEL R169, R7, -INF , !P2 ;  /* 0xff80000007a97808 */ /* 0x001fe40005000000 */
[C---:B------:R-:W-:Y:S02]  /*68c0*/  ISETP.GT.AND P5, PT, R60.reuse, 0x9, P1 ;  /* 0x000000093c00780c */ /* 0x040fe40000fa4270 */
[C---:B------:R-:W-:Y:S02]  /*68d0*/  ISETP.GT.AND P4, PT, R60.reuse, 0x10, P1 ;  /* 0x000000103c00780c */ /* 0x040fe40000f84270 */
[----:B------:R-:W-:-:S02]  /*68e0*/  ISETP.GT.AND P6, PT, R60, 0x11, P1 ;  /* 0x000000113c00780c */ /* 0x000fc40000fc4270 */
[----:B------:R-:W-:Y:S02]  /*68f0*/  ISETP.GT.AND P2, PT, R60, 0x18, P1 ;  /* 0x000000183c00780c */ /* 0x000fe40000f44270 */
[C---:B------:R-:W-:Y:S02]  /*6900*/  ISETP.LT.OR P3, PT, R59.reuse, 0x9, P3 ;  /* 0x000000093b00780c */ /* 0x040fe40001f61670 */
[C---:B------:R-:W-:Y:S02]  /*6910*/  ISETP.LT.OR P5, PT, R59.reuse, 0xa, P5 ;  /* 0x0000000a3b00780c */ /* 0x040fe40002fa1670 */
[C---:B------:R-:W-:Y:S02]  /*6920*/  ISETP.LT.OR P4, PT, R59.reuse, 0x11, P4 ;  /* 0x000000113b00780c */ /* 0x040fe40002781670 */
[C---:B------:R-:W-:Y:S02]  /*6930*/  ISETP.LT.OR P6, PT, R59.reuse, 0x12, P6 ;  /* 0x000000123b00780c */ /* 0x040fe400037c1670 */
[----:B------:R-:W-:-:S02]  /*6940*/  ISETP.LT.OR P2, PT, R59, 0x19, P2 ;  /* 0x000000193b00780c */ /* 0x000fc40001741670 */
[----:B------:R-:W-:Y:S02]  /*6950*/  FSEL R175, R152, -INF , !P3 ;  /* 0xff80000098af7808 */ /* 0x000fe40005800000 */
[----:B------:R-:W-:Y:S02]  /*6960*/  ISETP.GT.AND P3, PT, R60, 0x19, P1 ;  /* 0x000000193c00780c */ /* 0x000fe40000f64270 */
[----:B------:R-:W-:Y:S02]  /*6970*/  FSEL R183, R153, -INF , !P5 ;  /* 0xff80000099b77808 */ /* 0x000fe40006800000 */
[----:B------:R-:W-:Y:S02]  /*6980*/  FSEL R179, R154, -INF , !P4 ;  /* 0xff8000009ab37808 */ /* 0x000fe40006000000 */
[----:B------:R-:W-:Y:S02]  /*6990*/  FSEL R195, R155, -INF , !P6 ;  /* 0xff8000009bc37808 */ /* 0x000fe40007000000 */
[----:B------:R-:W-:-:S02]  /*69a0*/  FSEL R193, R156, -INF , !P2 ;  /* 0xff8000009cc17808 */ /* 0x000fc40005000000 */
[C---:B------:R-:W-:Y:S02]  /*69b0*/  ISETP.GT.AND P5, PT, R60.reuse, 0x20, P1 ;  /* 0x000000203c00780c */ /* 0x040fe40000fa4270 */
[C---:B------:R-:W-:Y:S02]  /*69c0*/  ISETP.GT.AND P4, PT, R60.reuse, 0x21, P1 ;  /* 0x000000213c00780c */ /* 0x040fe40000f84270 */
[C---:B------:R-:W-:Y:S02]  /*69d0*/  ISETP.GT.AND P6, PT, R60.reuse, 0x28, P1 ;  /* 0x000000283c00780c */ /* 0x040fe40000fc4270 */
[----:B------:R-:W-:Y:S02]  /*69e0*/  ISETP.GT.AND P2, PT, R60, 0x29, P1 ;  /* 0x000000293c00780c */ /* 0x000fe40000f44270 */
[C---:B------:R-:W-:Y:S02]  /*69f0*/  ISETP.LT.OR P3, PT, R59.reuse, 0x1a, P3 ;  /* 0x0000001a3b00780c */ /* 0x040fe40001f61670 */
[----:B------:R-:W-:-:S02]  /*6a00*/  ISETP.LT.OR P5, PT, R59, 0x21, P5 ;  /* 0x000000213b00780c */ /* 0x000fc40002fa1670 */
[C---:B------:R-:W-:Y:S02]  /*6a10*/  ISETP.LT.OR P4, PT, R59.reuse, 0x22, P4 ;  /* 0x000000223b00780c */ /* 0x040fe40002781670 */
[C---:B------:R-:W-:Y:S02]  /*6a20*/  ISETP.LT.OR P6, PT, R59.reuse, 0x29, P6 ;  /* 0x000000293b00780c */ /* 0x040fe400037c1670 */
[----:B------:R-:W-:Y:S02]  /*6a30*/  ISETP.LT.OR P2, PT, R59, 0x2a, P2 ;  /* 0x0000002a3b00780c */ /* 0x000fe40001741670 */
[----:B------:R-:W-:Y:S02]  /*6a40*/  FSEL R181, R157, -INF , !P3 ;  /* 0xff8000009db57808 */ /* 0x000fe40005800000 */
[----:B------:R-:W-:Y:S02]  /*6a50*/  ISETP.GT.AND P3, PT, R60, 0x30, P1 ;  /* 0x000000303c00780c */ /* 0x000fe40000f64270 */
[----:B------:R-:W-:-:S02]  /*6a60*/  FSEL R177, R158, -INF , !P5 ;  /* 0xff8000009eb17808 */ /* 0x000fc40006800000 */
[----:B------:R-:W-:Y:S02]  /*6a70*/  FSEL R173, R159, -INF , !P4 ;  /* 0xff8000009fad7808 */ /* 0x000fe40006000000 */
[----:B------:R-:W-:Y:S02]  /*6a80*/  FSEL R167, R160, -INF , !P6 ;  /* 0xff800000a0a77808 */ /* 0x000fe40007000000 */
[----:B------:R-:W-:Y:S02]  /*6a90*/  FSEL R161, R161, -INF , !P2 ;  /* 0xff800000a1a17808 */ /* 0x000fe40005000000 */
        /* <DEDUP_REMOVED lines=9> */
[----:B------:R-:W-:Y:S01]  /*6b30*/  FSEL R159, R48, -INF , !P3 ;  /* 0xff800000309f7808 */ /* 0x000fe20005800000 */
[--C-:B-1----:R-:W-:Y:S01]  /*6b40*/  IMAD.IADD R48, R72, 0x1, R87.reuse ;  /* 0x0000000148307824 */ /* 0x102fe200078e0257 */
[----:B------:R-:W-:Y:S02]  /*6b50*/  ISETP.GT.AND P3, PT, R60, 0x41, P1 ;  /* 0x000000413c00780c */ /* 0x000fe40000f64270 */
[----:B------:R-:W-:Y:S02]  /*6b60*/  FSEL R85, R49, -INF , !P5 ;  /* 0xff80000031557808 */ /* 0x000fe40006800000 */
[----:B------:R-:W-:Y:S01]  /*6b70*/  FSEL R83, R50, -INF , !P4 ;  /* 0xff80000032537808 */ /* 0x000fe20006000000 */
[----:B------:R-:W-:Y:S01]  /*6b80*/  IMAD.IADD R50, R74, 0x1, R87 ;  /* 0x000000014a327824 */ /* 0x000fe200078e0257 */
        /* <DEDUP_REMOVED lines=42> */
[----:B------:R-:W-:Y:S02]  /*6e30*/  PLOP3.LUT P3, PT, PT, PT, UP0, 0x40, 0x0 ;  /* 0x000000000000781c */ /* 0x000fe40003f6e808 */
[----:B------:R-:W-:-:S02]  /*6e40*/  FSEL R57, R80, -INF , !P5 ;  /* 0xff80000050397808 */ /* 0x000fc40006800000 */
[----:B------:R-:W-:Y:S02]  /*6e50*/  FSEL R53, R66, -INF , !P4 ;  /* 0xff80000042357808 */ /* 0x000fe40006000000 */
[----:B------:R-:W-:Y:S02]  /*6e60*/  FSEL R51, R84, -INF , !P6 ;  /* 0xff80000054337808 */ /* 0x000fe40007000000 */
[----:B------:R-:W-:-:S05]  /*6e70*/  FSEL R49, R68, -INF , !P2 ;  /* 0xff80000044317808 */ /* 0x000fca0005000000 */
[----:B------:R-:W-:Y:S05]  /*6e80*/  @P3 BRA `(.L_x_1071) ;  /* 0x00000000005c3947 */ /* 0x000fea0003800000 */
        /* <DEDUP_REMOVED lines=8> */
[----:B------:R-:W0:Y:S02]  /*6f10*/  @P2 LDC.64 R6, c[0x0][0x9e8] ;  /* 0x00027a00ff062b82 */ /* 0x000e240000000a00 */
[----:B0-----:R-:W-:-:S05]  /*6f20*/  @P2 IMAD.HI.U32 R6, R87, R6, RZ ;  /* 0x0000000657062227 */ /* 0x001fca00078e00ff */
[----:B------:R-:W-:-:S04]  /*6f30*/  @P2 SHF.R.U32.HI R87, RZ, R7, R6 ;  /* 0x00000007ff572219 */ /* 0x000fc80000011606 */
[----:B------:R-:W-:Y:S01]  /*6f40*/  LOP3.LUT R87, RZ, R87, RZ, 0x33, !PT ;  /* 0x00000057ff577212 */ /* 0x000fe200078e33ff */
[----:B------:R-:W-:Y:S06]  /*6f50*/  BRA `(.L_x_1074) ;  /* 0x0000000000147947 */ /* 0x000fec0003800000 */
.L_x_1073:
[----:B------:R-:W-:-:S05]  /*6f60*/  IMAD.U32 R52, RZ, RZ, UR54 ;  /* 0x00000036ff347e24 */ /* 0x000fca000f8e00ff */
[----:B------:R-:W-:-:S13]  /*6f70*/  ISETP.NE.AND P2, PT, R52, 0x1, PT ;  /* 0x000000013400780c */ /* 0x000fda0003f45270 */
[----:B------:R-:W0:Y:S02]  /*6f80*/  @P2 LDC.64 R6, c[0x0][0x9e8] ;  /* 0x00027a00ff062b82 */ /* 0x000e240000000a00 */
[----:B0-----:R-:W-:-:S05]  /*6f90*/  @P2 IMAD.HI.U32 R6, R87, R6, RZ ;  /* 0x0000000657062227 */ /* 0x001fca00078e00ff */
[----:B------:R-:W-:-:S07]  /*6fa0*/  @P2 SHF.R.U32.HI R87, RZ, R7, R6 ;  /* 0x00000007ff572219 */ /* 0x000fce0000011606 */
.L_x_1074:
[----:B------:R-:W-:Y:S05]  /*6fb0*/  BSYNC B0 ;  /* 0x0000000000007941 */ /* 0x000fea0003800000 */
.L_x_1072:
[----:B------:R-:W-:-:S04]  /*6fc0*/  IMAD R87, R87, R52, -R70 ;  /* 0x0000003457577224 */ /* 0x000fc800078e0a46 */
[----:B------:R-:W-:-:S05]  /*6fd0*/  IMAD R87, R16, -0x2, R87 ;  /* 0xfffffffe10577824 */ /* 0x000fca00078e0257 */
[----:B------:R-:W-:Y:S02]  /*6fe0*/  VIADDMNMX R48, R87, R52, R48, PT ;  /* 0x0000003457307246 */ /* 0x000fe40003800130 */
[----:B------:R-:W-:-:S07]  /*6ff0*/  VIMNMX R50, R50, R87, !PT ;  /* 0x0000005732327248 */ /* 0x000fce0007fe0100 */
.L_x_1071:
[----:B------:R-:W-:Y:S02]  /*7000*/  FMNMX.FTZ R6, R163, R3, !PT ;  /* 0x00000003a3067209 */ /* 0x000fe40007810000 */
[----:B------:R-:W-:Y:S02]  /*7010*/  ISETP.GT.AND P5, PT, R50, 0x10, P1 ;  /* 0x000000103200780c */ /* 0x000fe40000fa4270 */
[----:B------:R-:W-:Y:S02]  /*7020*/  FMNMX.FTZ R6, R169, R6, !PT ;  /* 0x00000006a9067209 */ /* 0x000fe40007810000 */
[----:B------:R-:W-:Y:S02]  /*7030*/  ISETP.LT.OR P5, PT, R48, 0x11, P5 ;  /* 0x000000113000780c */ /* 0x000fe40002fa1670 */
[----:B------:R-:W-:Y:S02]  /*7040*/  FMNMX.FTZ R6, R175, R6, !PT ;  /* 0x00000006af067209 */ /* 0x000fe40007810000 */
[----:B------:R-:W-:-:S02]  /*7050*/  FSEL R157, R15, -INF , !P5 ;  /* 0xff8000000f9d7808 */ /* 0x000fc40006800000 */
[----:B------:R-:W-:Y:S02]  /*7060*/  FMNMX.FTZ R6, R183, R6, !PT ;  /* 0x00000006b7067209 */ /* 0x000fe40007810000 */
[----:B------:R-:W-:Y:S02]  /*7070*/  ISETP.GT.AND P5, PT, R50, 0x20, P1 ;  /* 0x000000203200780c */ /* 0x000fe40000fa4270 */
[----:B------:R-:W-:Y:S02]  /*7080*/  FMNMX.FTZ R6, R179, R6, !PT ;  /* 0x00000006b3067209 */ /* 0x000fe40007810000 */
[----:B------:R-:W-:Y:S02]  /*7090*/  ISETP.LT.OR P5, PT, R48, 0x21, P5 ;  /* 0x000000213000780c */ /* 0x000fe40002fa1670 */
[----:B------:R-:W-:Y:S02]  /*70a0*/  FMNMX.FTZ R6, R195, R6, !PT ;  /* 0x00000006c3067209 */ /* 0x000fe40007810000 */
[----:B------:R-:W-:-:S02]  /*70b0*/  FSEL R171, R26, -INF , !P5 ;  /* 0xff8000001aab7808 */ /* 0x000fc40006800000 */
[----:B------:R-:W-:Y:S02]  /*70c0*/  FMNMX.FTZ R6, R193, R6, !PT ;  /* 0x00000006c1067209 */ /* 0x000fe40007810000 */
[C---:B------:R-:W-:Y:S02]  /*70d0*/  ISETP.GT.AND P5, PT, R50.reuse, RZ, P1 ;  /* 0x000000ff3200720c */ /* 0x040fe40000fa4270 */
[----:B------:R-:W-:Y:S02]  /*70e0*/  FMNMX.FTZ R6, R181, R6, !PT ;  /* 0x00000006b5067209 */ /* 0x000fe40007810000 */
[----:B------:R-:W-:Y:S02]  /*70f0*/  ISETP.GT.AND P6, PT, R50, 0x1, P1 ;  /* 0x000000013200780c */ /* 0x000fe40000fc4270 */
[----:B------:R-:W-:Y:S02]  /*7100*/  FMNMX.FTZ R6, R177, R6, !PT ;  /* 0x00000006b1067209 */ /* 0x000fe40007810000 */
[----:B------:R-:W-:-:S02]  /*7110*/  ISETP.LT.OR P5, PT, R48, 0x1, P5 ;  /* 0x000000013000780c */ /* 0x000fc40002fa1670 */
        /* <DEDUP_REMOVED lines=13> */
[----:B------:R-:W-:Y:S02]  /*71f0*/  FMNMX.FTZ R10, R197, R4, !PT ;  /* 0x00000004c50a7209 */ /* 0x000fe40007810000 */
[----:B------:R-:W-:Y:S02]  /*7200*/  FMNMX.FTZ R6, R79, R6, !PT ;  /* 0x000000064f067209 */ /* 0x000fe40007810000 */
[----:B------:R-:W-:Y:S02]  /*7210*/  ISETP.LT.OR P4, PT, R48, 0xa, P4 ;  /* 0x0000000a3000780c */ /* 0x000fe40002781670 */
[----:B------:R-:W-:Y:S02]  /*7220*/  FMNMX.FTZ R6, R77, R6, !PT ;  /* 0x000000064d067209 */ /* 0x000fe40007810000 */
[----:B------:R-:W-:-:S02]  /*7230*/  FSEL R153, R13, -INF , !P3 ;  /* 0xff8000000d997808 */ /* 0x000fc40005800000 */
[----:B------:R-:W-:Y:S02]  /*7240*/  FMNMX.FTZ R6, R75, R6, !PT ;  /* 0x000000064b067209 */ /* 0x000fe40007810000 */
[----:B------:R-:W-:Y:S02]  /*7250*/  FMNMX.FTZ R10, R87, R10, !PT ;  /* 0x0000000a570a7209 */ /* 0x000fe40007810000 */
[----:B------:R-:W-:Y:S02]  /*7260*/  FMNMX.FTZ R6, R73, R6, !PT ;  /* 0x0000000649067209 */ /* 0x000fe40007810000 */
[----:B------:R-:W-:Y:S02]  /*7270*/  ISETP.GT.AND P2, PT, R50, 0x11, P1 ;  /* 0x000000113200780c */ /* 0x000fe40000f44270 */
[----:B------:R-:W-:Y:S02]  /*7280*/  FMNMX.FTZ R6, R63, R6, !PT ;  /* 0x000000063f067209 */ /* 0x000fe40007810000 */
[----:B------:R-:W-:-:S02]  /*7290*/  FSEL R155, R12, -INF , !P4 ;  /* 0xff8000000c9b7808 */ /* 0x000fc40006000000 */
[----:B------:R-:W-:Y:S02]  /*72a0*/  FMNMX.FTZ R6, R65, R6, !PT ;  /* 0x0000000641067209 */ /* 0x000fe40007810000 */
[----:B------:R-:W-:Y:S02]  /*72b0*/  FMNMX.FTZ R10, R153, R10, !PT ;  /* 0x0000000a990a7209 */ /* 0x000fe40007810000 */
[----:B------:R-:W-:Y:S02]  /*72c0*/  FMNMX.FTZ R6, R67, R6, !PT ;  /* 0x0000000643067209 */ /* 0x000fe40007810000 */
[----:B------:R-:W-:Y:S02]  /*72d0*/  ISETP.GT.AND P3, PT, R50, 0x18, P1 ;  /* 0x000000183200780c */ /* 0x000fe40000f64270 */
[----:B------:R-:W-:Y:S02]  /*72e0*/  FMNMX.FTZ R6, R69, R6, !PT ;  /* 0x0000000645067209 */ /* 0x000fe40007810000 */
[----:B------:R-:W-:-:S02]  /*72f0*/  ISETP.LT.OR P2, PT, R48, 0x12, P2 ;  /* 0x000000123000780c */ /* 0x000fc40001741670 */
        /* <DEDUP_REMOVED lines=9> */
[----:B------:R-:W-:Y:S02]  /*7390*/  ISETP.LT.OR P4, PT, R48, 0x1a, P4 ;  /* 0x0000001a3000780c */ /* 0x000fe40002781670 */
[----:B------:R-:W-:Y:S02]  /*73a0*/  FMNMX.FTZ R6, R53, R6, !PT ;  /* 0x0000000635067209 */ /* 0x000fe40007810000 */
[----:B------:R-:W-:-:S02]  /*73b0*/  FSEL R165, R20, -INF , !P3 ;  /* 0xff80000014a57808 */ /* 0x000fc40005800000 */
[----:B------:R-:W-:Y:S02]  /*73c0*/  FMNMX.FTZ R6, R51, R6, !PT ;  /* 0x0000000633067209 */ /* 0x000fe40007810000 */
[----:B------:R-:W-:Y:S02]  /*73d0*/  ISETP.GT.AND P3, PT, R50, 0x28, P1 ;  /* 0x000000283200780c */ /* 0x000fe40000f64270 */
[----:B------:R-:W-:Y:S02]  /*73e0*/  FMNMX.FTZ R52, R49, R6, !PT ;  /* 0x0000000631347209 */ /* 0x000fe40007810000 */
[----:B------:R-:W0:Y:S01]  /*73f0*/  LDC R6, c[0x0][0x988] ;  /* 0x00026200ff067b82 */ /* 0x000e220000000800 */
[----:B------:R-:W-:Y:S02]  /*7400*/  ISETP.LT.OR P3, PT, R48, 0x29, P3 ;  /* 0x000000293000780c */ /* 0x000fe40001f61670 */
[----:B------:R-:W1:Y:S01]  /*7410*/  SHFL.BFLY PT, R7, R52, 0x2, 0x1f ;  /* 0x0c401f0034077f89 */ /* 0x000e6200000e0000 */
[----:B------:R-:W-:-:S02]  /*7420*/  ISETP.GT.AND P5, PT, R50, 0x38, P1 ;  /* 0x000000383200780c */ /* 0x000fc40000fa4270 */
[----:B------:R-:W-:Y:S02]  /*7430*/  FSEL R29, R29, -INF , !P3 ;  /* 0xff8000001d1d7808 */ /* 0x000fe40005800000 */
[----:B------:R-:W-:Y:S02]  /*7440*/  ISETP.GT.AND P3, PT, R50, 0x31, P1 ;  /* 0x000000313200780c */ /* 0x000fe40000f64270 */
[C---:B------:R-:W-:Y:S02]  /*7450*/  ISETP.LT.OR P5, PT, R48.reuse, 0x39, P5 ;  /* 0x000000393000780c */ /* 0x040fe40002fa1670 */
[----:B------:R-:W-:Y:S02]  /*7460*/  ISETP.LT.OR P3, PT, R48, 0x32, P3 ;  /* 0x000000323000780c */ /* 0x000fe40001f61670 */
[----:B-1----:R-:W-:-:S05]  /*7470*/  FMNMX.FTZ R54, R52, R7, !PT ;  /* 0x0000000734367209 */ /* 0x002fca0007810000 */
[----:B------:R-:W1:Y:S02]  /*7480*/  SHFL.BFLY PT, R7, R54, 0x1, 0x1f ;  /* 0x0c201f0036077f89 */ /* 0x000e6400000e0000 */
[----:B-1----:R-:W-:-:S04]  /*7490*/  FMNMX.FTZ R7, R54, R7, !PT ;  /* 0x0000000736077209 */ /* 0x002fc80007810000 */
[C---:B------:R-:W-:Y:S01]  /*74a0*/  FSETP.NEU.FTZ.AND P6, PT, R7.reuse, -INF , PT ;  /* 0xff8000000700780b */ /* 0x040fe20003fdd000 */
[----:B0-----:R-:W-:-:S03]  /*74b0*/  FMUL.FTZ R52, R7, R6 ;  /* 0x0000000607347220 */ /* 0x001fc60000410000 */
[----:B------:R-:W-:Y:S02]  /*74c0*/  FSEL R12, R7, RZ, P6 ;  /* 0x000000ff070c7208 */ /* 0x000fe40003000000 */
[----:B------:R-:W-:-:S05]  /*74d0*/  FSEL R52, R52, RZ, P6 ;  /* 0x000000ff34347208 */ /* 0x000fca0003000000 */
[-CC-:B------:R-:W-:Y:S01]  /*74e0*/  FFMA.FTZ R13, R163, R6.reuse, -R52.reuse ;  /* 0x00000006a30d7223 */ /* 0x180fe20000010834 */
[----:B------:R-:W-:Y:S01]  /*74f0*/  FSEL R163, R14, -INF , !P2 ;  /* 0xff8000000ea37808 */ /* 0x000fe20005000000 */
[-CC-:B------:R-:W-:Y:S01]  /*7500*/  FFMA.FTZ R180, R169, R6.reuse, -R52.reuse ;  /* 0x00000006a9b47223 */ /* 0x180fe20000010834 */
[----:B------:R-:W-:Y:S01]  /*7510*/  ISETP.GT.AND P2, PT, R50, 0x21, P1 ;  /* 0x000000213200780c */ /* 0x000fe20000f44270 */
[--C-:B------:R-:W-:Y:S01]  /*7520*/  FFMA.FTZ R182, R175, R6, -R52.reuse ;  /* 0x00000006afb67223 */ /* 0x100fe20000010834 */
[----:B------:R-:W-:Y:S01]  /*7530*/  FMNMX.FTZ R10, R163, R10, !PT ;  /* 0x0000000aa30a7209 */ /* 0x000fe20007810000 */
[-CC-:B------:R-:W-:Y:S01]  /*7540*/  FFMA.FTZ R176, R179, R6.reuse, -R52.reuse ;  /* 0x00000006b3b07223 */ /* 0x180fe20000010834 */
[----:B------:R-:W-:Y:S01]  /*7550*/  FSEL R169, R24, -INF , !P4 ;  /* 0xff80000018a97808 */ /* 0x000fe20006000000 */
[--C-:B------:R-:W-:Y:S01]  /*7560*/  FFMA.FTZ R15, R183, R6, -R52.reuse ;  /* 0x00000006b70f7223 */ /* 0x100fe20000010834 */
[----:B------:R-:W-:Y:S01]  /*7570*/  FMNMX.FTZ R10, R165, R10, !PT ;  /* 0x0000000aa50a7209 */ /* 0x000fe20007810000 */
[-CC-:B------:R-:W-:Y:S01]  /*7580*/  FFMA.FTZ R178, R193, R6.reuse, -R52.reuse ;  /* 0x00000006c1b27223 */ /* 0x180fe20000010834 */
[----:B------:R-:W-:Y:S01]  /*7590*/  ISETP.LT.OR P2, PT, R48, 0x22, P2 ;  /* 0x000000223000780c */ /* 0x000fe20001741670 */
[--C-:B------:R-:W-:Y:S01]  /*75a0*/  FFMA.FTZ R172, R177, R6, -R52.reuse ;  /* 0x00000006b1ac7223 */ /* 0x100fe20000010834 */
[----:B------:R-:W-:Y:S01]  /*75b0*/  FMNMX.FTZ R10, R169, R10, !PT ;  /* 0x0000000aa90a7209 */ /* 0x000fe20007810000 */
[-CC-:B------:R-:W-:Y:S01]  /*75c0*/  FFMA.FTZ R174, R167, R6.reuse, -R52.reuse ;  /* 0x00000006a7ae7223 */ /* 0x180fe20000010834 */
[C---:B------:R-:W-:Y:S01]  /*75d0*/  ISETP.GT.AND P4, PT, R50.reuse, 0x29, P1 ;  /* 0x000000293200780c */ /* 0x040fe20000f84270 */
[-CC-:B------:R-:W-:Y:S01]  /*75e0*/  FFMA.FTZ R168, R159, R6.reuse, -R52.reuse ;  /* 0x000000069fa87223 */ /* 0x180fe20000010834 */
[----:B------:R-:W-:Y:S01]  /*75f0*/  FSEL R175, R21, -INF , !P2 ;  /* 0xff80000015af7808 */ /* 0x000fe20005000000 */
[--C-:B------:R-:W-:Y:S01]  /*7600*/  FFMA.FTZ R21, R195, R6, -R52.reuse ;  /* 0x00000006c3157223 */ /* 0x100fe20000010834 */
[----:B------:R-:W-:Y:S01]  /*7610*/  FMNMX.FTZ R10, R171, R10, !PT ;  /* 0x0000000aab0a7209 */ /* 0x000fe20007810000 */
[-CC-:B------:R-:W-:Y:S01]  /*7620*/  FFMA.FTZ R170, R83, R6.reuse, -R52.reuse ;  /* 0x0000000653aa7223 */ /* 0x180fe20000010834 */
[----:B------:R-:W-:Y:S01]  /*7630*/  ISETP.GT.AND P2, PT, R50, 0x30, P1 ;  /* 0x000000303200780c */ /* 0x000fe20000f44270 */
[-CC-:B------:R-:W-:Y:S01]  /*7640*/  FFMA.FTZ R164, R79, R6.reuse, -R52.reuse ;  /* 0x000000064fa47223 */ /* 0x180fe20000010834 */
[C---:B------:R-:W-:Y:S01]  /*7650*/  ISETP.LT.OR P4, PT, R48.reuse, 0x2a, P4 ;  /* 0x0000002a3000780c */ /* 0x040fe20002781670 */
[--C-:B------:R-:W-:Y:S01]  /*7660*/  FFMA.FTZ R166, R75, R6, -R52.reuse ;  /* 0x000000064ba67223 */ /* 0x100fe20000010834 */
[----:B------:R-:W-:Y:S01]  /*7670*/  FMNMX.FTZ R10, R175, R10, !PT ;  /* 0x0000000aaf0a7209 */ /* 0x000fe20007810000 */
[-CC-:B------:R-:W-:Y:S01]  /*7680*/  FFMA.FTZ R154, R51, R6.reuse, -R52.reuse ;  /* 0x00000006339a7223 */ /* 0x180fe20000010834 */
[----:B------:R-:W-:Y:S01]  /*7690*/  ISETP.LT.OR P2, PT, R48, 0x31, P2 ;  /* 0x000000313000780c */ /* 0x000fe20001741670 */
[----:B------:R-:W-:Y:S01]  /*76a0*/  FADD.FTZ R51, -R12, R3 ;  /* 0x000000030c337221 */ /* 0x000fe20000010100 */
[----:B------:R-:W-:Y:S01]  /*76b0*/  FSEL R179, R25, -INF , !P4 ;  /* 0xff80000019b37808 */ /* 0x000fe20006000000 */
[--C-:B------:R-:W-:Y:S01]  /*76c0*/  FFMA.FTZ R25, R181, R6, -R52.reuse ;  /* 0x00000006b5197223 */ /* 0x100fe20000010834 */
[----:B------:R-:W-:Y:S01]  /*76d0*/  FMNMX.FTZ R10, R29, R10, !PT ;  /* 0x0000000a1d0a7209 */ /* 0x000fe20007810000 */
[--C-:B------:R-:W-:Y:S01]  /*76e0*/  FFMA.FTZ R3, R49, R6, -R52.reuse ;  /* 0x0000000631037223 */ /* 0x100fe20000010834 */
[----:B------:R-:W-:Y:S01]  /*76f0*/  FSEL R183, R28, -INF , !P2 ;  /* 0xff8000001cb77808 */ /* 0x000fe20005000000 */
[----:B------:R-:W-:Y:S01]  /*7700*/  MUFU.EX2 R13, R13 ;  /* 0x0000000d000d7308 */ /* 0x000fe20000000800 */
[----:B------:R-:W-:Y:S01]  /*7710*/  FMNMX.FTZ R10, R179, R10, !PT ;  /* 0x0000000ab30a7209 */ /* 0x000fe20007810000 */
[-CC-:B------:R-:W-:Y:S01]  /*7720*/  FFMA.FTZ R152, R57, R6.reuse, -R52.reuse ;  /* 0x0000000639987223 */ /* 0x180fe20000010834 */
[C---:B------:R-:W-:Y:S01]  /*7730*/  ISETP.GT.AND P4, PT, R50.reuse, 0x39, P1 ;  /* 0x000000393200780c */ /* 0x040fe20000f84270 */
[-CC-:B------:R-:W-:Y:S01]  /*7740*/  FFMA.FTZ R162, R67, R6.reuse, -R52.reuse ;  /* 0x0000000643a27223 */ /* 0x180fe20000010834 */
[----:B------:R-:W-:Y:S01]  /*7750*/  FSEL R195, R27, -INF , !P3 ;  /* 0xff8000001bc37808 */ /* 0x000fe20005800000 */
[--C-:B------:R-:W-:Y:S01]  /*7760*/  FFMA.FTZ R27, R173, R6, -R52.reuse ;  /* 0x00000006ad1b7223 */ /* 0x100fe20000010834 */
[----:B------:R-:W-:Y:S01]  /*7770*/  FMNMX.FTZ R10, R183, R10, !PT ;  /* 0x0000000ab70a7209 */ /* 0x000fe20007810000 */
[----:B------:R-:W-:Y:S01]  /*7780*/  MUFU.EX2 R180, R180 ;  /* 0x000000b400b47308 */ /* 0x000fe20000000800 */
[----:B------:R-:W-:Y:S01]  /*7790*/  ISETP.GT.AND P2, PT, R50, 0x40, P1 ;  /* 0x000000403200780c */ /* 0x000fe20000f44270 */
[-CC-:B------:R-:W-:Y:S01]  /*77a0*/  FFMA.FTZ R158, R55, R6.reuse, -R52.reuse ;  /* 0x00000006379e7223 */ /* 0x180fe20000010834 */
[----:B------:R-:W-:Y:S01]  /*77b0*/  FSEL R193, R31, -INF , !P5 ;  /* 0xff8000001fc17808 */ /* 0x000fe20006800000 */
[-CC-:B------:R-:W-:Y:S01]  /*77c0*/  FFMA.FTZ R31, R161, R6.reuse, -R52.reuse ;  /* 0x00000006a11f7223 */ /* 0x180fe20000010834 */
[----:B------:R-:W-:Y:S01]  /*77d0*/  ISETP.LT.OR P4, PT, R48, 0x3a, P4 ;  /* 0x0000003a3000780c */ /* 0x000fe20002781670 */
[--C-:B------:R-:W-:Y:S01]  /*77e0*/  FFMA.FTZ R55, R59, R6, -R52.reuse ;  /* 0x000000063b377223 */ /* 0x100fe20000010834 */
[----:B------:R-:W-:Y:S01]  /*77f0*/  FMNMX.FTZ R10, R195, R10, !PT ;  /* 0x0000000ac30a7209 */ /* 0x000fe20007810000 */
[----:B------:R-:W-:Y:S01]  /*7800*/  MUFU.EX2 R182, R182 ;  /* 0x000000b600b67308 */ /* 0x000fe20000000800 */
[----:B------:R-:W-:Y:S01]  /*7810*/  ISETP.GT.AND P3, PT, R50, 0x41, P1 ;  /* 0x000000413200780c */ /* 0x000fe20000f64270 */
[-CC-:B------:R-:W-:Y:S01]  /*7820*/  FFMA.FTZ R160, R63, R6.reuse, -R52.reuse ;  /* 0x000000063fa07223 */ /* 0x180fe20000010834 */
[----:B------:R-:W-:Y:S01]  /*7830*/  ISETP.LT.OR P2, PT, R48, 0x41, P2 ;  /* 0x000000413000780c */ /* 0x000fe20001741670 */
        /* <DEDUP_REMOVED lines=8> */
[----:B------:R-:W-:Y:S01]  /*78c0*/  FFMA.FTZ R53, R53, R6, -R52 ;  /* 0x0000000635357223 */ /* 0x000fe20000010834 */
[----:B------:R-:W-:-:S02]  /*78d0*/  ISETP.LT.OR P3, PT, R48, 0x42, P3 ;  /* 0x000000423000780c */ /* 0x000fc40001f61670 */
[----:B------:R-:W-:Y:S01]  /*78e0*/  FMNMX.FTZ R10, R181, R10, !PT ;  /* 0x0000000ab50a7209 */ /* 0x000fe20007810000 */
[----:B------:R-:W-:Y:S01]  /*78f0*/  MUFU.EX2 R176, R176 ;  /* 0x000000b000b07308 */ /* 0x000fe20000000800 */
[----:B------:R-:W-:Y:S02]  /*7900*/  ISETP.GT.AND P4, PT, R50, 0x49, P1 ;  /* 0x000000493200780c */ /* 0x000fe40000f84270 */
[----:B------:R-:W-:Y:S02]  /*7910*/  ISETP.LT.OR P5, PT, R48, 0x49, P5 ;  /* 0x000000493000780c */ /* 0x000fe40002fa1670 */
[----:B------:R-:W-:Y:S01]  /*7920*/  FSEL R177, R33, -INF , !P3 ;  /* 0xff80000021b17808 */ /* 0x000fe20005800000 */
[----:B------:R-:W-:Y:S01]  /*7930*/  FFMA.FTZ R33, R85, R6, -R52 ;  /* 0x0000000655217223 */ /* 0x000fe20000010834 */
[----:B------:R-:W-:Y:S01]  /*7940*/  FMNMX.FTZ R10, R199, R10, !PT ;  /* 0x0000000ac70a7209 */ /* 0x000fe20007810000 */
[----:B------:R-:W-:Y:S01]  /*7950*/  MUFU.EX2 R21, R21 ;  /* 0x0000001500157308 */ /* 0x000fe20000000800 */
[----:B------:R-:W-:-:S02]  /*7960*/  ISETP.GT.AND P2, PT, R50, 0x50, P1 ;  /* 0x000000503200780c */ /* 0x000fc40000f44270 */
[----:B------:R-:W-:Y:S02]  /*7970*/  FSEL R35, R35, -INF , !P5 ;  /* 0xff80000023237808 */ /* 0x000fe40006800000 */
[----:B------:R-:W-:Y:S02]  /*7980*/  ISETP.LT.OR P4, PT, R48, 0x4a, P4 ;  /* 0x0000004a3000780c */ /* 0x000fe40002781670 */
[----:B------:R-:W-:Y:S01]  /*7990*/  FMNMX.FTZ R10, R177, R10, !PT ;  /* 0x0000000ab10a7209 */ /* 0x000fe20007810000 */
[----:B------:R-:W-:Y:S01]  /*79a0*/  MUFU.EX2 R178, R178 ;  /* 0x000000b200b27308 */ /* 0x000fe20000000800 */
[----:B------:R-:W-:Y:S02]  /*79b0*/  ISETP.GT.AND P3, PT, R50, 0x51, P1 ;  /* 0x000000513200780c */ /* 0x000fe40000f64270 */
[----:B------:R-:W-:Y:S02]  /*79c0*/  ISETP.LT.OR P2, PT, R48, 0x51, P2 ;  /* 0x000000513000780c */ /* 0x000fe40001741670 */
[----:B------:R-:W-:-:S02]  /*79d0*/  FSEL R167, R34, -INF , !P4 ;  /* 0xff80000022a77808 */ /* 0x000fc40006000000 */
[----:B------:R-:W-:Y:S01]  /*79e0*/  FMNMX.FTZ R10, R35, R10, !PT ;  /* 0x0000000a230a7209 */ /* 0x000fe20007810000 */
[----:B------:R-:W-:Y:S01]  /*79f0*/  MUFU.EX2 R25, R25 ;  /* 0x0000001900197308 */ /* 0x000fe20000000800 */
[----:B------:R-:W-:Y:S02]  /*7a00*/  ISETP.GT.AND P5, PT, R50, 0x58, P1 ;  /* 0x000000583200780c */ /* 0x000fe40000fa4270 */
[----:B------:R-:W-:Y:S02]  /*7a10*/  FSEL R37, R37, -INF , !P2 ;  /* 0xff80000025257808 */ /* 0x000fe40005000000 */
[----:B------:R-:W-:Y:S02]  /*7a20*/  ISETP.LT.OR P3, PT, R48, 0x52, P3 ;  /* 0x000000523000780c */ /* 0x000fe40001f61670 */
[----:B------:R-:W-:Y:S01]  /*7a30*/  FMNMX.FTZ R10, R167, R10, !PT ;  /* 0x0000000aa70a7209 */ /* 0x000fe20007810000 */
[----:B------:R-:W-:Y:S01]  /*7a40*/  MUFU.EX2 R172, R172 ;  /* 0x000000ac00ac7308 */ /* 0x000fe20000000800 */
[----:B------:R-:W-:-:S02]  /*7a50*/  ISETP.GT.AND P4, PT, R50, 0x59, P1 ;  /* 0x000000593200780c */ /* 0x000fc40000f84270 */
[----:B------:R-:W-:Y:S02]  /*7a60*/  ISETP.LT.OR P5, PT, R48, 0x59, P5 ;  /* 0x000000593000780c */ /* 0x000fe40002fa1670 */
[----:B------:R-:W-:Y:S02]  /*7a70*/  FSEL R161, R36, -INF , !P3 ;  /* 0xff80000024a17808 */ /* 0x000fe40005800000 */
[----:B------:R-:W-:Y:S01]  /*7a80*/  FMNMX.FTZ R10, R37, R10, !PT ;  /* 0x0000000a250a7209 */ /* 0x000fe20007810000 */
[----:B------:R-:W-:Y:S01]  /*7a90*/  MUFU.EX2 R27, R27 ;  /* 0x0000001b001b7308 */ /* 0x000fe20000000800 */
[----:B------:R-:W-:Y:S02]  /*7aa0*/  ISETP.GT.AND P2, PT, R50, 0x60, P1 ;  /* 0x000000603200780c */ /* 0x000fe40000f44270 */
[----:B------:R-:W-:Y:S01]  /*7ab0*/  FSEL R159, R39, -INF , !P5 ;  /* 0xff800000279f7808 */ /* 0x000fe20006800000 */
[----:B------:R-:W-:Y:S01]  /*7ac0*/  FFMA.FTZ R39, R81, R6, -R52 ;  /* 0x0000000651277223 */ /* 0x000fe20000010834 */
[----:B------:R-:W-:-:S02]  /*7ad0*/  ISETP.LT.OR P4, PT, R48, 0x5a, P4 ;  /* 0x0000005a3000780c */ /* 0x000fc40002781670 */
[----:B------:R-:W-:Y:S01]  /*7ae0*/  FMNMX.FTZ R10, R161, R10, !PT ;  /* 0x0000000aa10a7209 */ /* 0x000fe20007810000 */
[----:B------:R-:W-:Y:S01]  /*7af0*/  MUFU.EX2 R174, R174 ;  /* 0x000000ae00ae7308 */ /* 0x000fe20000000800 */
[----:B------:R-:W-:Y:S02]  /*7b00*/  ISETP.GT.AND P3, PT, R50, 0x61, P1 ;  /* 0x000000613200780c */ /* 0x000fe40000f64270 */
[----:B------:R-:W-:Y:S02]  /*7b10*/  ISETP.LT.OR P2, PT, R48, 0x61, P2 ;  /* 0x000000613000780c */ /* 0x000fe40001741670 */
[----:B------:R-:W-:Y:S02]  /*7b20*/  FSEL R85, R38, -INF , !P4 ;  /* 0xff80000026557808 */ /* 0x000fe40006000000 */
        /* <DEDUP_REMOVED lines=19> */
[----:B------:R-:W-:Y:S01]  /*7c60*/  FSEL R79, R43, -INF , !P4 ;  /* 0xff8000002b4f7808 */ /* 0x000fe20006000000 */
[----:B------:R-:W-:Y:S01]  /*7c70*/  FFMA.FTZ R43, R77, R6, -R52 ;  /* 0x000000064d2b7223 */ /* 0x000fe20000010834 */
        /* <DEDUP_REMOVED lines=8> */
[C---:B------:R-:W-:Y:S02]  /*7d00*/  ISETP.LT.OR P5, PT, R48.reuse, 0x79, P5 ;  /* 0x000000793000780c */ /* 0x040fe40002fa1670 */
[----:B------:R-:W-:Y:S01]  /*7d10*/  FSEL R77, R45, -INF , !P3 ;  /* 0xff8000002d4d7808 */ /* 0x000fe20005800000 */
[----:B------:R-:W-:Y:S01]  /*7d20*/  FFMA.FTZ R45, R73, R6, -R52 ;  /* 0x00000006492d7223 */ /* 0x000fe20000010834 */
[----:B------:R-:W-:Y:S01]  /*7d30*/  FMNMX.FTZ R10, R173, R10, !PT ;  /* 0x0000000aad0a7209 */ /* 0x000fe20007810000 */
[----:B------:R-:W-:Y:S01]  /*7d40*/  MUFU.EX2 R43, R43 ;  /* 0x0000002b002b7308 */ /* 0x000fe20000000800 */
[----:B------:R-:W-:-:S02]  /*7d50*/  ISETP.LT.OR P1, PT, R48, 0x7a, P1 ;  /* 0x0000007a3000780c */ /* 0x000fc40000f21670 */
[----:B------:R-:W-:Y:S02]  /*7d60*/  FSEL R201, R46, -INF , !P5 ;  /* 0xff8000002ec97808 */ /* 0x000fe40006800000 */
[----:B------:R-:W-:Y:S02]  /*7d70*/  FMNMX.FTZ R10, R77, R10, !PT ;  /* 0x0000000a4d0a7209 */ /* 0x000fe40007810000 */
[----:B------:R-:W-:Y:S01]  /*7d80*/  FSEL R75, R47, -INF , !P1 ;  /* 0xff8000002f4b7808 */ /* 0x000fe20004800000 */
[----:B------:R-:W-:Y:S01]  /*7d90*/  FFMA.FTZ R47, R65, R6, -R52 ;  /* 0x00000006412f7223 */ /* 0x000fe20000010834 */
        /* <DEDUP_REMOVED lines=13> */
[----:B0-----:R-:W-:Y:S01]  /*7e70*/  FMNMX.FTZ R11, R11, R10, !PT ;  /* 0x0000000a0b0b7209 */ /* 0x001fe20007810000 */
[----:B------:R-:W-:-:S03]  /*7e80*/  FMUL.FTZ R10, R51, R6 ;  /* 0x00000006330a7220 */ /* 0x000fc60000410000 */
[C---:B------:R-:W-:Y:S01]  /*7e90*/  FSETP.NEU.FTZ.AND P1, PT, R11.reuse, -INF , PT ;  /* 0xff8000000b00780b */ /* 0x040fe20003f3d000 */
[----:B------:R-:W-:Y:S02]  /*7ea0*/  FMUL.FTZ R12, R11, R6 ;  /* 0x000000060b0c7220 */ /* 0x000fe40000410000 */
[----:B------:R-:W-:Y:S03]  /*7eb0*/  MUFU.EX2 R158, R158 ;  /* 0x0000009e009e7308 */ /* 0x000fe60000000800 */
[----:B------:R-:W-:-:S05]  /*7ec0*/  FSEL R12, R12, RZ, P1 ;  /* 0x000000ff0c0c7208 */ /* 0x000fca0000800000 */
[----:B------:R-:W0:Y:S01]  /*7ed0*/  MUFU.EX2 R10, R10 ;  /* 0x0000000a000a7308 */ /* 0x000e220000000800 */
[-CC-:B------:R-:W-:Y:S01]  /*7ee0*/  FFMA.FTZ R65, R175, R6.reuse, -R12.reuse ;  /* 0x00000006af417223 */ /* 0x180fe2000001080c */
[-CC-:B------:R-:W-:Y:S01]  /*7ef0*/  FFMA.FTZ R175, R29, R6.reuse, -R12.reuse ;  /* 0x000000061daf7223 */ /* 0x180fe2000001080c */
[----:B------:R-:W-:Y:S01]  /*7f00*/  FSEL R29, R11, RZ, P1 ;  /* 0x000000ff0b1d7208 */ /* 0x000fe20000800000 */
[-CC-:B------:R-:W-:Y:S01]  /*7f10*/  FFMA.FTZ R49, R197, R6.reuse, -R12.reuse ;  /* 0x00000006c5317223 */ /* 0x180fe2000001080c */
[-CC-:B------:R-:W-:Y:S01]  /*7f20*/  FFMA.FTZ R14, R87, R6.reuse, -R12.reuse ;  /* 0x00000006570e7223 */ /* 0x180fe2000001080c */
[-CC-:B------:R-:W-:Y:S01]  /*7f30*/  FFMA.FTZ R20, R153, R6.reuse, -R12.reuse ;  /* 0x0000000699147223 */ /* 0x180fe2000001080c */
[-C--:B------:R-:W-:Y:S01]  /*7f40*/  FFMA.FTZ R51, R155, R6.reuse, -R12 ;  /* 0x000000069b337223 */ /* 0x080fe2000001080c */
[----:B------:R-:W-:Y:S01]  /*7f50*/  FADD.FTZ R29, -R29, R4 ;  /* 0x000000041d1d7221 */ /* 0x000fe20000010100 */
[-CC-:B------:R-:W-:Y:S01]  /*7f60*/  FFMA.FTZ R24, R157, R6.reuse, -R12.reuse ;  /* 0x000000069d187223 */ /* 0x180fe2000001080c */
[----:B------:R-:W-:Y:S01]  /*7f70*/  MUFU.EX2 R49, R49 ;  /* 0x0000003100317308 */ /* 0x000fe20000000800 */
[-CC-:B------:R-:W-:Y:S01]  /*7f80*/  FFMA.FTZ R57, R163, R6.reuse, -R12.reuse ;  /* 0x00000006a3397223 */ /* 0x180fe2000001080c */
[-C--:B------:R-:W-:Y:S01]  /*7f90*/  FMUL.FTZ R4, R29, R6.reuse ;  /* 0x000000061d047220 */ /* 0x080fe20000410000 */
[-CC-:B------:R-:W-:Y:S01]  /*7fa0*/  FFMA.FTZ R29, R35, R6.reuse, -R12.reuse ;  /* 0x00000006231d7223 */ /* 0x180fe2000001080c */
[-CC-:B------:R-:W-:Y:S01]  /*7fb0*/  FFMA.FTZ R26, R165, R6.reuse, -R12.reuse ;  /* 0x00000006a51a7223 */ /* 0x180fe2000001080c */
[-CC-:B------:R-:W-:Y:S01]  /*7fc0*/  FFMA.FTZ R59, R169, R6.reuse, -R12.reuse ;  /* 0x00000006a93b7223 */ /* 0x180fe2000001080c */
[--C-:B------:R-:W-:Y:S01]  /*7fd0*/  FFMA.FTZ R28, R171, R6, -R12.reuse ;  /* 0x00000006ab1c7223 */ /* 0x100fe2000001080c */
[----:B0-----:R-:W-:Y:S01]  /*7fe0*/  FFMA.FTZ R35, R10, R2, R13 ;  /* 0x000000020a237223 */ /* 0x001fe2000001000d */
[----:B------:R-:W0:Y:S01]  /*7ff0*/  MUFU.EX2 R4, R4 ;  /* 0x0000000400047308 */ /* 0x000e220000000800 */
[-CC-:B------:R-:W-:Y:S01]  /*8000*/  FFMA.FTZ R30, R179, R6.reuse, -R12.reuse ;  /* 0x00000006b31e7223 */ /* 0x180fe2000001080c */
[-CC-:B------:R-:W-:Y:S01]  /*8010*/  FFMA.FTZ R169, R183, R6.reuse, -R12.reuse ;  /* 0x00000006b7a97223 */ /* 0x180fe2000001080c */
[----:B------:R-:W-:Y:S01]  /*8020*/  FADD.FTZ R35, R180, R35 ;  /* 0x00000023b4237221 */ /* 0x000fe20000010000 */
        /* <DEDUP_REMOVED lines=11> */
[--C-:B------:R-:W-:Y:S01]  /*80e0*/  FFMA.FTZ R83, R83, R6, -R12.reuse ;  /* 0x0000000653537223 */ /* 0x100fe2000001080c */
[----:B------:R-:W2:Y:S01]  /*80f0*/  MUFU.EX2 R20, R20 ;  /* 0x0000001400147308 */ /* 0x000ea20000000800 */
[----:B0-----:R-:W-:Y:S01]  /*8100*/  FFMA.FTZ R67, R4, R0, R49 ;  /* 0x0000000004437223 */ /* 0x001fe20000010031 */
[----:B------:R-:W-:Y:S01]  /*8110*/  FADD.FTZ R0, R182, R35 ;  /* 0x00000023b6007221 */ /* 0x000fe20000010000 */
[-CC-:B------:R-:W-:Y:S01]  /*8120*/  FFMA.FTZ R35, R37, R6.reuse, -R12.reuse ;  /* 0x0000000625237223 */ /* 0x180fe2000001080c */
[-CC-:B------:R-:W-:Y:S01]  /*8130*/  FFMA.FTZ R81, R81, R6.reuse, -R12.reuse ;  /* 0x0000000651517223 */ /* 0x180fe2000001080c */
[-CC-:B------:R-:W-:Y:S01]  /*8140*/  FFMA.FTZ R79, R79, R6.reuse, -R12.reuse ;  /* 0x000000064f4f7223 */ /* 0x180fe2000001080c */
[-CC-:B------:R-:W-:Y:S01]  /*8150*/  FFMA.FTZ R173, R173, R6.reuse, -R12.reuse ;  /* 0x00000006adad7223 */ /* 0x180fe2000001080c */
[-CC-:B------:R-:W-:Y:S01]  /*8160*/  FFMA.FTZ R77, R77, R6.reuse, -R12.reuse ;  /* 0x000000064d4d7223 */ /* 0x180fe2000001080c */
[----:B------:R-:W0:Y:S01]  /*8170*/  MUFU.EX2 R51, R51 ;  /* 0x0000003300337308 */ /* 0x000e220000000800 */
[----:B-1----:R-:W-:Y:S01]  /*8180*/  FADD.FTZ R67, R14, R67 ;  /* 0x000000430e437221 */ /* 0x002fe20000010000 */
[-CC-:B------:R-:W-:Y:S01]  /*8190*/  FFMA.FTZ R201, R201, R6.reuse, -R12.reuse ;  /* 0x00000006c9c97223 */ /* 0x180fe2000001080c */
[----:B------:R-:W-:-:S05]  /*81a0*/  FFMA.FTZ R12, R75, R6, -R12 ;  /* 0x000000064b0c7223 */ /* 0x000fca000001080c */
[----:B------:R-:W1:Y:S01]  /*81b0*/  MUFU.EX2 R24, R24 ;  /* 0x0000001800187308 */ /* 0x000e620000000800 */
[----:B--2---:R-:W-:Y:S01]  /*81c0*/  FADD.FTZ R2, R20, R67 ;  /* 0x0000004314027221 */ /* 0x004fe20000010000 */
[----:B------:R-:W-:-:S04]  /*81d0*/  FADD.FTZ R67, R15, R0 ;  /* 0x000000000f437221 */ /* 0x000fc80000010000 */
[----:B------:R-:W-:Y:S02]  /*81e0*/  FADD.FTZ R0, R176, R67 ;  /* 0x00000043b0007221 */ /* 0x000fe40000010000 */
[----:B------:R-:W2:Y:S01]  /*81f0*/  MUFU.EX2 R57, R57 ;  /* 0x0000003900397308 */ /* 0x000ea20000000800 */
[----:B0-----:R-:W-:Y:S01]  /*8200*/  FADD.FTZ R69, R51, R2 ;  /* 0x0000000233457221 */ /* 0x001fe20000010000 */
[----:B------:R-:W-:-:S04]  /*8210*/  FADD.FTZ R37, R21, R0 ;  /* 0x0000000015257221 */ /* 0x000fc80000010000 */
[----:B------:R-:W-:Y:S02]  /*8220*/  FADD.FTZ R0, R178, R37 ;  /* 0x00000025b2007221 */ /* 0x000fe40000010000 */
[----:B------:R-:W0:Y:S01]  /*8230*/  MUFU.EX2 R26, R26 ;  /* 0x0000001a001a7308 */ /* 0x000e220000000800 */
[----:B-1----:R-:W-:Y:S01]  /*8240*/  FADD.FTZ R2, R24, R69 ;  /* 0x0000004518027221 */ /* 0x002fe20000010000 */
[----:B------:R-:W-:-:S04]  /*8250*/  FADD.FTZ R37, R25, R0 ;  /* 0x0000000019257221 */ /* 0x000fc80000010000 */
[----:B------:R-:W-:Y:S02]  /*8260*/  FADD.FTZ R0, R172, R37 ;  /* 0x00000025ac007221 */ /* 0x000fe40000010000 */
[----:B------:R-:W1:Y:S01]  /*8270*/  MUFU.EX2 R59, R59 ;  /* 0x0000003b003b7308 */ /* 0x000e620000000800 */
[----:B--2---:R-:W-:Y:S01]  /*8280*/  FADD.FTZ R67, R57, R2 ;  /* 0x0000000239437221 */ /* 0x004fe20000010000 */
[----:B------:R-:W-:-:S04]  /*8290*/  FADD.FTZ R37, R27, R0 ;  /* 0x000000001b257221 */ /* 0x000fc80000010000 */
[----:B------:R-:W-:Y:S02]  /*82a0*/  FADD.FTZ R0, R174, R37 ;  /* 0x00000025ae007221 */ /* 0x000fe40000010000 */
[----:B------:R-:W2:Y:S01]  /*82b0*/  MUFU.EX2 R28, R28 ;  /* 0x0000001c001c7308 */ /* 0x000ea20000000800 */
[----:B0-----:R-:W-:-:S07]  /*82c0*/  FADD.FTZ R2, R26, R67 ;  /* 0x000000431a027221 */ /* 0x001fce0000010000 */
[----:B------:R-:W0:Y:S01]  /*82d0*/  MUFU.EX2 R65, R65 ;  /* 0x0000004100417308 */ /* 0x000e220000000800 */
[----:B-1----:R-:W-:-:S07]  /*82e0*/  FADD.FTZ R67, R59, R2 ;  /* 0x000000023b437221 */ /* 0x002fce0000010000 */
[----:B------:R-:W1:Y:S01]  /*82f0*/  MUFU.EX2 R175, R175 ;  /* 0x000000af00af7308 */ /* 0x000e620000000800 */
[----:B--2---:R-:W-:Y:S01]  /*8300*/  FADD.FTZ R2, R28, R67 ;  /* 0x000000431c027221 */ /* 0x004fe20000010000 */
[----:B------:R-:W-:-:S06]  /*8310*/  FADD.FTZ R67, R31, R0 ;  /* 0x000000001f437221 */ /* 0x000fcc0000010000 */
[----:B------:R-:W2:Y:S01]  /*8320*/  MUFU.EX2 R30, R30 ;  /* 0x0000001e001e7308 */ /* 0x000ea20000000800 */
[----:B0-----:R-:W-:-:S07]  /*8330*/  FADD.FTZ R2, R65, R2 ;  /* 0x0000000241027221 */ /* 0x001fce0000010000 */
        /* <DEDUP_REMOVED lines=26> */
[----:B------:R-:W-:-:S06]  /*84e0*/  FADD.FTZ R2, R156, R41 ;  /* 0x000000299c027221 */ /* 0x000fcc0000010000 */
        /* <DEDUP_REMOVED lines=37> */
[----:B-1----:R-:W-:Y:S01]  /*8740*/  FADD.FTZ R0, R155, R0 ;  /* 0x000000009b007221 */ /* 0x002fe20000010000 */
[----:B--2---:R-:W-:-:S03]  /*8750*/  FADD.FTZ R2, R3, R2 ;  /* 0x0000000203027221 */ /* 0x004fc60000010000 */
[----:B0-----:R-:W-:Y:S01]  /*8760*/  FADD.FTZ R0, R12, R0 ;  /* 0x000000000c007221 */ /* 0x001fe20000010000 */
[----:B------:R-:W-:Y:S06]  /*8770*/  @!P0 BRA `(.L_x_1075) ;  /* 0x0000000000048947 */ /* 0x000fec0003800000 */
[----:B------:R-:W-:Y:S01]  /*8780*/  BPT.TRAP 0x1 ;  /* 0x000000040000795c */ /* 0x000fe20000300000 */
.L_x_1075:
[----:B------:R-:W-:Y:S01]  /*8790*/  ULEA UR6, UR59, UR41, 0x3 ;  /* 0x000000293b067291 */ /* 0x000fe2000f8e183f */
[----:B------:R-:W-:Y:S01]  /*87a0*/  ISETP.GT.AND P1, PT, R5, UR58, PT ;  /* 0x0000003a05007c0c */ /* 0x000fe2000bf24270 */
[----:B------:R-:W-:Y:S01]  /*87b0*/  UMOV UR60, UR46 ;  /* 0x0000002e003c7c82 */ /* 0x000fe20008000000 */
[----:B------:R-:W-:Y:S01]  /*87c0*/  UMOV UR59, UR45 ;  /* 0x0000002d003b7c82 */ /* 0x000fe20008000000 */
[----:B------:R-:W-:Y:S01]  /*87d0*/  UIADD3 UR6, UR6, 0x28860, URZ ;  /* 0x0002886006067890 */ /* 0x000fe2000fffe03f */
[----:B------:R-:W-:Y:S01]  /*87e0*/  F2FP.F16.F32.PACK_AB R154, R3, R154 ;  /* 0x0000009a039a723e */ /* 0x000fe200000000ff */
[-C--:B------:R-:W-:Y:S01]  /*87f0*/  FMUL.FTZ R90, R90, R4.reuse ;  /* 0x000000045a5a7220 */ /* 0x080fe20000410000 */
[-C--:B------:R-:W-:Y:S01]  /*8800*/  FMUL.FTZ R91, R91, R4.reuse ;  /* 0x000000045b5b7220 */ /* 0x080fe20000410000 */
[----:B------:R-:W-:Y:S01]  /*8810*/  UPRMT UR6, UR40, 0x654, UR6 ;  /* 0x0000065428067896 */ /* 0x000fe20008000006 */
        /* <DEDUP_REMOVED lines=32> */
[-C--:B------:R-:W-:Y:S01]  /*8a20*/  FMUL.FTZ R88, R88, R10.reuse ;  /* 0x0000000a58587220 */ /* 0x080fe20000410000 */
[----:B------:R-:W-:Y:S01]  /*8a30*/  F2FP.F16.F32.PACK_AB R181, R14, R49 ;  /* 0x000000310eb5723e */ /* 0x000fe200000000ff */
[----:B------:R-:W-:Y:S01]  /*8a40*/  FMUL.FTZ R89, R89, R10 ;  /* 0x0000000a59597220 */ /* 0x000fe20000410000 */
        /* <DEDUP_REMOVED lines=17> */
[-C--:B------:R-:W-:Y:S01]  /*8b60*/  FMUL.FTZ R108, R108, R10.reuse ;  /* 0x0000000a6c6c7220 */ /* 0x080fe20000410000 */
        /* <DEDUP_REMOVED lines=37> */
[-C--:B------:R-:W-:Y:S01]  /*8dc0*/  FMUL.FTZ R145, R145, R10.reuse ;  /* 0x0000000a91917220 */ /* 0x080fe20000410000 */
[----:B------:R-:W-:Y:S01]  /*8dd0*/  F2FP.F16.F32.PACK_AB R155, R12, R155 ;  /* 0x0000009b0c9b723e */ /* 0x000fe200000000ff */
[-C--:B------:R-:W-:Y:S01]  /*8de0*/  FMUL.FTZ R148, R148, R10.reuse ;  /* 0x0000000a94947220 */ /* 0x080fe20000410000 */
[----:B------:R-:W-:Y:S01]  /*8df0*/  FMUL.FTZ R149, R149, R10 ;  /* 0x0000000a95957220 */ /* 0x000fe20000410000 */
[----:B------:R-:W-:-:S02]  /*8e00*/  VIADD R5, R5, 0xffffffff ;  /* 0xffffffff05057836 */ /* 0x000fc40000000000 */
[----:B------:R-:W-:Y:S02]  /*8e10*/  IMAD.MOV.U32 R4, RZ, RZ, R11 ;  /* 0x000000ffff047224 */ /* 0x000fe400078e000b */
[----:B------:R-:W-:Y:S01]  /*8e20*/  IMAD.MOV.U32 R3, RZ, RZ, R7 ;  /* 0x000000ffff037224 */ /* 0x000fe200078e0007 */
[----:B------:R-:W-:Y:S06]  /*8e30*/  @P1 BRA `(.L_x_1076) ;  /* 0xffffffc400b81947 */ /* 0x000fec000383ffff */
.L_x_1057:
[----:B------:R-:W-:Y:S01]  /*8e40*/  UISETP.NE.AND UP1, UPT, UR50, URZ, UPT ;  /* 0x0000003f3200728c */ /* 0x000fe2000bf25270 */
[----:B------:R-:W-:Y:S01]  /*8e50*/  IADD3 R9, -R9, 0x1, RZ ;  /* 0x0000000109097810 */ /* 0x000fe20007ffe1ff */
[----:B------:R-:W-:Y:S02]  /*8e60*/  UISETP.NE.AND UP0, UPT, UR49, URZ, UPT ;  /* 0x0000003f3100728c */ /* 0x000fe4000bf05270 */
[----:B------:R-:W-:Y:S02]  /*8e70*/  UIADD3 UR10, UR37, 0x7f, URZ ;  /* 0x0000007f250a7890 */ /* 0x000fe4000fffe03f */
[----:B------:R-:W-:Y:S02]  /*8e80*/  IMAD R3, R8, UR43, R9 ;  /* 0x0000002b08037c24 */ /* 0x000fe4000f8e0209 */
[----:B------:R-:W-:-:S03]  /*8e90*/  PLOP3.LUT P1, PT, PT, PT, UP0, 0x40, 0x0 ;  /* 0x000000000000781c */ /* 0x000fc60003f2e808 */
[----:B------:R-:W-:Y:S01]  /*8ea0*/  @UP1 ULDC UR6, c[0x0][0x44c] ;  /* 0x0001130000061ab9 */ /* 0x000fe20000000800 */
[----:B------:R-:W-:Y:S01]  /*8eb0*/  @UP1 ULDC UR11, c[0x0][0x450] ;  /* 0x00011400000b1ab9 */ /* 0x000fe20000000800 */
[----:B------:R-:W-:-:S04]  /*8ec0*/  UIMAD.WIDE.U32 UR6, UR10, UR6, URZ ;  /* 0x000000060a0672a5 */ /* 0x000fc8000f8e003f */
[----:B------:R-:W-:-:S06]  /*8ed0*/  @UP1 USHF.R.U32.HI UR10, URZ, UR11, UR7 ;  /* 0x0000000b3f0a1299 */ /* 0x000fcc0008011607 */
[----:B------:R-:W-:-:S04]  /*8ee0*/  VIADD R3, R3, UR10 ;  /* 0x0000000a03037c36 */ /* 0x000fc80008000000 */
[----:B------:R-:W-:Y:S01]  /*8ef0*/  VIADD R4, R3, -UR55 ;  /* 0x8000003703047c36 */ /* 0x000fe20008000000 */
[----:B------:R-:W-:Y:S06]  /*8f00*/  @P1 BRA `(.L_x_1077) ;  /* 0x0000000000441947 */ /* 0x000fec0003800000 */
[----:B------:R-:W-:-:S13]  /*8f10*/  ISETP.GT.AND P1, PT, R3, -0x1, PT ;  /* 0xffffffff0300780c */ /* 0x000fda0003f24270 */
[----:B------:R-:W-:Y:S05]  /*8f20*/  @P1 BRA `(.L_x_1078) ;  /* 0x0000000000201947 */ /* 0x000fea0003800000 */
[----:B------:R-:W0:Y:S01]  /*8f30*/  LDC R10, c[0x0][0x9e4] ;  /* 0x00027900ff0a7b82 */ /* 0x000e220000000800 */
[----:B------:R-:W-:Y:S02]  /*8f40*/  LOP3.LUT R3, RZ, R3, RZ, 0x33, !PT ;  /* 0x00000003ff037212 */ /* 0x000fe400078e33ff */
[----:B0-----:R-:W-:-:S13]  /*8f50*/  ISETP.NE.AND P1, PT, R10, 0x1, PT ;  /* 0x000000010a00780c */ /* 0x001fda0003f25270 */
[----:B------:R-:W0:Y:S02]  /*8f60*/  @P1 LDC.64 R8, c[0x0][0x9e8] ;  /* 0x00027a00ff081b82 */ /* 0x000e240000000a00 */
[----:B0-----:R-:W-:-:S05]  /*8f70*/  @P1 IMAD.HI.U32 R8, R3, R8, RZ ;  /* 0x0000000803081227 */ /* 0x001fca00078e00ff */
[----:B------:R-:W-:-:S04]  /*8f80*/  @P1 SHF.R.U32.HI R3, RZ, R9, R8 ;  /* 0x00000009ff031219 */ /* 0x000fc80000011608 */
[----:B------:R-:W-:Y:S01]  /*8f90*/  LOP3.LUT R3, RZ, R3, RZ, 0x33, !PT ;  /* 0x00000003ff037212 */ /* 0x000fe200078e33ff */
[----:B------:R-:W-:Y:S06]  /*8fa0*/  BRA `(.L_x_1079) ;  /* 0x0000000000147947 */ /* 0x000fec0003800000 */
.L_x_1078:
[----:B------:R-:W0:Y:S02]  /*8fb0*/  LDC R10, c[0x0][0x9e4] ;  /* 0x00027900ff0a7b82 */ /* 0x000e240000000800 */
[----:B0-----:R-:W-:-:S13]  /*8fc0*/  ISETP.NE.AND P1, PT, R10, 0x1, PT ;  /* 0x000000010a00780c */ /* 0x001fda0003f25270 */
[----:B------:R-:W0:Y:S02]  /*8fd0*/  @P1 LDC.64 R8, c[0x0][0x9e8] ;  /* 0x00027a00ff081b82 */ /* 0x000e240000000a00 */
[----:B0-----:R-:W-:-:S05]  /*8fe0*/  @P1 IMAD.HI.U32 R8, R3, R8, RZ ;  /* 0x0000000803081227 */ /* 0x001fca00078e00ff */
[----:B------:R-:W-:-:S07]  /*8ff0*/  @P1 SHF.R.U32.HI R3, RZ, R9, R8 ;  /* 0x00000009ff031219 */ /* 0x000fce0000011608 */
.L_x_1079:
[----:B------:R-:W-:-:S05]  /*9000*/  IMAD R3, R3, R10, RZ ;  /* 0x0000000a03037224 */ /* 0x000fca00078e02ff */
[----:B------:R-:W-:-:S07]  /*9010*/  VIMNMX R4, R4, R3, !PT ;  /* 0x0000000304047248 */ /* 0x000fce0007fe0100 */
.L_x_1077:
[----:B------:R-:W-:-:S05]  /*9020*/  VIADD R4, R4, 0x7f ;  /* 0x0000007f04047836 */ /* 0x000fca0000000000 */
[----:B------:R-:W-:-:S04]  /*9030*/  SHF.R.S32.HI R3, RZ, 0x1f, R4 ;  /* 0x0000001fff037819 */ /* 0x000fc80000011404 */
[----:B------:R-:W-:-:S04]  /*9040*/  LEA.HI R3, R3, R4, RZ, 0x7 ;  /* 0x0000000403037211 */ /* 0x000fc800078f38ff */
[----:B------:R-:W-:-:S04]  /*9050*/  SHF.R.S32.HI R3, RZ, 0x7, R3 ;  /* 0x00000007ff037819 */ /* 0x000fc80000011403 */
[----:B------:R-:W-:-:S04]  /*9060*/  VIMNMX R4, R3, UR39, !PT ;  /* 0x0000002703047c48 */ /* 0x000fc8000ffe0100 */
[----:B------:R-:W-:-:S13]  /*9070*/  ISETP.GE.AND P1, PT, R5, R4, PT ;  /* 0x000000040500720c */ /* 0x000fda0003f26270 */
[----:B------:R-:W-:Y:S05]  /*9080*/  @!P1 BRA `(.L_x_1080) ;  /* 0x0000002800109947 */ /* 0x000fea0003800000 */
[----:B------:R-:W-:Y:S01]  /*9090*/  IMAD.MOV.U32 R10, RZ, RZ, R11 ;  /* 0x000000ffff0a7224 */ /* 0x000fe200078e000b */
[----:B------:R-:W-:Y:S01]  /*90a0*/  UMOV UR56, UR46 ;  /* 0x0000002e00387c82 */ /* 0x000fe20008000000 */
[----:B------:R-:W-:Y:S01]  /*90b0*/  IMAD.MOV.U32 R8, RZ, RZ, R7 ;  /* 0x000000ffff087224 */ /* 0x000fe200078e0007 */
[----:B------:R-:W-:Y:S01]  /*90c0*/  UMOV UR55, UR45 ;  /* 0x0000002d00377c82 */ /* 0x000fe20008000000 */
[----:B------:R-:W-:-:S05]  /*90d0*/  ULDC UR54, c[0x0][0x9d8] ;  /* 0x0002760000367ab9 */ /* 0x000fca0000000800 */
.L_x_1091:
[----:B------:R-:W-:Y:S01]  /*90e0*/  ISETP.NE.AND P2, PT, RZ, UR42, PT ;  /* 0x0000002aff007c0c */ /* 0x000fe2000bf45270 */
[----:B------:R-:W-:-:S04]  /*90f0*/  UISETP.NE.AND UP0, UPT, UR55, 0x1, UPT ;  /* 0x000000013700788c */ /* 0x000fc8000bf05270 */
[----:B------:R-:W-:-:S04]  /*9100*/  USEL UR46, URZ, 0x1, UP0 ;  /* 0x000000013f2e7887 */ /* 0x000fc80008000000 */
[----:B------:R-:W-:-:S04]  /*9110*/  ULOP3.LUT UR46, UR56, UR46, URZ, 0x3c, !UPT ;  /* 0x0000002e382e7292 */ /* 0x000fc8000f8e3c3f */
[----:B------:R-:W-:Y:S08]  /*9120*/  @P2 BRA `(.L_x_1081) ;  /* 0x0000000000382947 */ /* 0x000ff00003800000 */
[----:B------:R-:W-:Y:S05]  /*9130*/  @!P0 BRA `(.L_x_1082) ;  /* 0x0000000000048947 */ /* 0x000fea0003800000 */
[----:B------:R-:W-:Y:S01]  /*9140*/  BPT.TRAP 0x1 ;  /* 0x000000040000795c */ /* 0x000fe20000300000 */
.L_x_1082:
        /* <DEDUP_REMOVED lines=9> */
.L_x_1083:
[----:B-1----:R-:W-:Y:S05]  /*91e0*/  @P1 BRA `(.L_x_1081) ;  /* 0x0000000000081947 */ /* 0x002fea0003800000 */
[----:B------:R-:W1:Y:S02]  /*91f0*/  SYNCS.PHASECHK.TRANS64.TRYWAIT P1, [UR6+0x28830], R3 ;  /* 0x02883003ff0075a7 */ /* 0x000e640008020146 */
[----:B-1----:R-:W-:Y:S05]  /*9200*/  @!P1 BRA `(.L_x_1084) ;  /* 0x000000cc009c9947 */ /* 0x002fea0003800000 */
.L_x_1081:
        /* <DEDUP_REMOVED lines=48> */
.L_x_1086:
[----:B------:R-:W-:Y:S01]  /*9510*/  ULEA UR6, UR55, UR41, 0x3 ;  /* 0x0000002937067291 */ /* 0x000fe2000f8e183f */
[----:B------:R-:W-:-:S05]  /*9520*/  IMAD.U32 R3, RZ, RZ, UR56 ;  /* 0x00000038ff037e24 */ /* 0x000fca000f8e00ff */
[----:B------:R-:W-:-:S04]  /*9530*/  SHF.L.U32 R3, R3, 0x1f, RZ ;  /* 0x0000001f03037819 */ /* 0x000fc800000006ff */
[----:B------:R0:W1:Y:S01]  /*9540*/  SYNCS.PHASECHK.TRANS64.TRYWAIT P1, [UR6+0x28850], R3 ;  /* 0x02885003ff0075a7 */ /* 0x0000620008020146 */
[----:B------:R-:W-:Y:S05]  /*9550*/  @!P0 BRA `(.L_x_1087) ;  /* 0x0000000000048947 */ /* 0x000fea0003800000 */
[----:B------:R-:W-:Y:S01]  /*9560*/  BPT.TRAP 0x1 ;  /* 0x000000040000795c */ /* 0x000fe20000300000 */
.L_x_1087:
[----:B-1----:R-:W-:Y:S05]  /*9570*/  @P1 BRA `(.L_x_1085) ;  /* 0x0000000000081947 */ /* 0x002fea0003800000 */
[----:B------:R-:W1:Y:S02]  /*9580*/  SYNCS.PHASECHK.TRANS64.TRYWAIT P1, [UR6+0x28850], R3 ;  /* 0x02885003ff0075a7 */ /* 0x000e640008020146 */
[----:B-1----:R-:W-:Y:S05]  /*9590*/  @!P1 BRA `(.L_x_1088) ;  /* 0x000000c800d09947 */ /* 0x002fea0003800000 */
.L_x_1085:
        /* <DEDUP_REMOVED lines=49> */
.L_x_1089:
[----:B------:R-:W-:Y:S01]  /*98b0*/  FMUL.FTZ R153, R24, UR54 ;  /* 0x0000003618997c20 */ /* 0x000fe20008410000 */
[----:B------:R-:W-:Y:S01]  /*98c0*/  FMUL.FTZ R155, R25, UR54 ;  /* 0x00000036199b7c20 */ /* 0x000fe20008410000 */
[----:B------:R-:W-:Y:S01]  /*98d0*/  FMUL.FTZ R157, R28, UR54 ;  /* 0x000000361c9d7c20 */ /* 0x000fe20008410000 */
[----:B0-----:R-:W-:Y:S01]  /*98e0*/  FMUL.FTZ R3, R26, UR54 ;  /* 0x000000361a037c20 */ /* 0x001fe20008410000 */
        /* <DEDUP_REMOVED lines=187> */
[----:B0-----:R-:W-:Y:S02]  /*a4a0*/  FMNMX.FTZ R14, R219, R6, !PT ;  /* 0x00000006db0e7209 */ /* 0x001fe40007810000 */
[----:B------:R-:W0:Y:S03]  /*a4b0*/  LDC R6, c[0x0][0x988] ;  /* 0x00026200ff067b82 */ /* 0x000e260000000800 */
[----:B------:R-:W3:Y:S02]  /*a4c0*/  SHFL.BFLY PT, R7, R14, 0x2, 0x1f ;  /* 0x0c401f000e077f89 */ /* 0x000ee400000e0000 */
[----:B------:R-:W4:Y:S01]  /*a4d0*/  MUFU.TANH R85, R85 ;  /* 0x0000005500557308 */ /* 0x000f220000002400 */
[----:B-1----:R-:W-:-:S04]  /*a4e0*/  FMNMX.FTZ R12, R79, R12, !PT ;  /* 0x0000000c4f0c7209 */ /* 0x002fc80007810000 */
[----:B--2---:R-:W-:-:S04]  /*a4f0*/  FMNMX.FTZ R12, R83, R12, !PT ;  /* 0x0000000c530c7209 */ /* 0x004fc80007810000 */
[----:B----4-:R-:W-:-:S05]  /*a500*/  FMNMX.FTZ R12, R85, R12, !PT ;  /* 0x0000000c550c7209 */ /* 0x010fca0007810000 */
[----:B------:R-:W1:Y:S01]  /*a510*/  SHFL.BFLY PT, R11, R12, 0x2, 0x1f ;  /* 0x0c401f000c0b7f89 */ /* 0x000e6200000e0000 */
[----:B---3--:R-:W-:-:S05]  /*a520*/  FMNMX.FTZ R20, R14, R7, !PT ;  /* 0x000000070e147209 */ /* 0x008fca0007810000 */
[----:B------:R-:W2:Y:S01]  /*a530*/  SHFL.BFLY PT, R7, R20, 0x1, 0x1f ;  /* 0x0c201f0014077f89 */ /* 0x000ea200000e0000 */
[----:B-1----:R-:W-:-:S05]  /*a540*/  FMNMX.FTZ R24, R12, R11, !PT ;  /* 0x0000000b0c187209 */ /* 0x002fca0007810000 */
[----:B------:R-:W1:Y:S01]  /*a550*/  SHFL.BFLY PT, R11, R24, 0x1, 0x1f ;  /* 0x0c201f00180b7f89 */ /* 0x000e6200000e0000 */
[----:B--2---:R-:W-:-:S05]  /*a560*/  FMNMX.FTZ R7, R20, R7, !PT ;  /* 0x0000000714077209 */ /* 0x004fca0007810000 */
[C---:B------:R-:W-:Y:S01]  /*a570*/  FADD.FTZ R47, -R7.reuse, R8 ;  /* 0x00000008072f7221 */ /* 0x040fe20000010100 */
[----:B0-----:R-:W-:-:S03]  /*a580*/  FMUL.FTZ R8, R7, R6 ;  /* 0x0000000607087220 */ /* 0x001fc60000410000 */
        /* <DEDUP_REMOVED lines=14> */
[----:B-1----:R-:W-:Y:S01]  /*a670*/  FMNMX.FTZ R11, R24, R11, !PT ;  /* 0x0000000b180b7209 */ /* 0x002fe20007810000 */
        /* <DEDUP_REMOVED lines=19> */
[C---:B------:R-:W-:Y:S01]  /*a7b0*/  FADD.FTZ R47, -R11.reuse, R10 ;  /* 0x0000000a0b2f7221 */ /* 0x040fe20000010100 */
[-C--:B------:R-:W-:Y:S01]  /*a7c0*/  FMUL.FTZ R8, R11, R6.reuse ;  /* 0x000000060b087220 */ /* 0x080fe20000410000 */
[----:B------:R-:W-:Y:S02]  /*a7d0*/  MUFU.EX2 R49, R49 ;  /* 0x0000003100317308 */ /* 0x000fe40000000800 */
[-C--:B------:R-:W-:Y:S01]  /*a7e0*/  FMUL.FTZ R47, R47, R6.reuse ;  /* 0x000000062f2f7220 */ /* 0x080fe20000410000 */
[-CC-:B------:R-:W-:Y:S01]  /*a7f0*/  FFMA.FTZ R10, R3, R6.reuse, -R8.reuse ;  /* 0x00000006030a7223 */ /* 0x180fe20000010808 */
[-CC-:B------:R-:W-:Y:S01]  /*a800*/  FFMA.FTZ R181, R9, R6.reuse, -R8.reuse ;  /* 0x0000000609b57223 */ /* 0x180fe20000010808 */
        /* <DEDUP_REMOVED lines=19> */
[----:B------:R-:W1:Y:S01]  /*a940*/  MUFU.EX2 R10, R10 ;  /* 0x0000000a000a7308 */ /* 0x000e620000000800 */
[----:B0-----:R-:W-:Y:S01]  /*a950*/  FFMA.FTZ R2, R49, R2, R180 ;  /* 0x0000000231027223 */ /* 0x001fe200000100b4 */
[-CC-:B------:R-:W-:Y:S01]  /*a960*/  FFMA.FTZ R34, R57, R6.reuse, -R8.reuse ;  /* 0x0000000639227223 */ /* 0x180fe20000010808 */
        /* <DEDUP_REMOVED lines=8> */
[----:B------:R-:W-:-:S05]  /*a9f0*/  FFMA.FTZ R83, R83, R6, -R8 ;  /* 0x0000000653537223 */ /* 0x000fca0000010808 */
[----:B------:R-:W2:Y:S01]  /*aa00*/  MUFU.EX2 R181, R181 ;  /* 0x000000b500b57308 */ /* 0x000ea20000000800 */
[----:B-1----:R-:W-:-:S07]  /*aa10*/  FFMA.FTZ R0, R47, R0, R10 ;  /* 0x000000002f007223 */ /* 0x002fce000001000a */
        /* <DEDUP_REMOVED lines=29> */
[----:B------:R-:W-:-:S06]  /*abf0*/  FFMA.FTZ R15, R63, R6, -R8 ;  /* 0x000000063f0f7223 */ /* 0x000fcc0000010808 */
        /* <DEDUP_REMOVED lines=16> */
[-CC-:B------:R-:W-:Y:S01]  /*ad00*/  FFMA.FTZ R21, R67, R6.reuse, -R8.reuse ;  /* 0x0000000643157223 */ /* 0x180fe20000010808 */
[----:B------:R-:W-:-:S05]  /*ad10*/  FFMA.FTZ R8, R85, R6, -R8 ;  /* 0x0000000655087223 */ /* 0x000fca0000010808 */
        /* <DEDUP_REMOVED lines=80> */
.L_x_1090:
[----:B------:R-:W-:Y:S01]  /*b220*/  ULEA UR6, UR55, UR41, 0x3 ;  /* 0x0000002937067291 */ /* 0x000fe2000f8e183f */
[----:B------:R-:W-:Y:S01]  /*b230*/  ISETP.GT.AND P1, PT, R5, R4, PT ;  /* 0x000000040500720c */ /* 0x000fe20003f24270 */
[----:B------:R-:W-:Y:S01]  /*b240*/  UMOV UR56, UR46 ;  /* 0x0000002e00387c82 */ /* 0x000fe20008000000 */
[----:B------:R-:W-:Y:S01]  /*b250*/  UMOV UR55, UR45 ;  /* 0x0000002d00377c82 */ /* 0x000fe20008000000 */
[----:B------:R-:W-:Y:S01]  /*b260*/  UIADD3 UR6, UR6, 0x28860, URZ ;  /* 0x0002886006067890 */ /* 0x000fe2000fffe03f */
[----:B------:R-:W-:Y:S01]  /*b270*/  F2FP.F16.F32.PACK_AB R176, R155, R176 ;  /* 0x000000b09bb0723e */ /* 0x000fe200000000ff */
[-C--:B------:R-:W-:Y:S01]  /*b280*/  FMUL.FTZ R88, R88, R49.reuse ;  /* 0x0000003158587220 */ /* 0x080fe20000410000 */
[----:B------:R-:W-:Y:S01]  /*b290*/  F2FP.F16.F32.PACK_AB R181, R181, R10 ;  /* 0x0000000ab5b5723e */ /* 0x000fe200000000ff */
[----:B------:R-:W-:Y:S01]  /*b2a0*/  UPRMT UR6, UR40, 0x654, UR6 ;  /* 0x0000065428067896 */ /* 0x000fe20008000006 */
        /* <DEDUP_REMOVED lines=61> */
[----:B------:R-:W-:Y:S01]  /*b680*/  FMUL.FTZ R149, R149, R49 ;  /* 0x0000003195957220 */ /* 0x000fe20000410000 */
[----:B------:R-:W-:-:S02]  /*b690*/  VIADD R5, R5, 0xffffffff ;  /* 0xffffffff05057836 */ /* 0x000fc40000000000 */
        /* <DEDUP_REMOVED lines=32> */
[----:B------:R-:W-:-:S02]  /*b8a0*/  IMAD.MOV.U32 R10, RZ, RZ, R11 ;  /* 0x000000ffff0a7224 */ /* 0x000fc400078e000b */
[----:B------:R-:W-:Y:S01]  /*b8b0*/  IMAD.MOV.U32 R8, RZ, RZ, R7 ;  /* 0x000000ffff087224 */ /* 0x000fe200078e0007 */
[----:B------:R-:W-:Y:S06]  /*b8c0*/  @P1 BRA `(.L_x_1091) ;  /* 0xffffffd800041947 */ /* 0x000fec000383ffff */
.L_x_1080:
[----:B------:R-:W-:-:S13]  /*b8d0*/  ISETP.GE.AND P1, PT, R5, UR39, PT ;  /* 0x0000002705007c0c */ /* 0x000fda000bf26270 */
[----:B------:R-:W-:Y:S05]  /*b8e0*/  @!P1 BRA `(.L_x_1092) ;  /* 0x0000003800589947 */ /* 0x000fea0003800000 */
[----:B------:R-:W-:Y:S01]  /*b8f0*/  IMAD.MOV.U32 R4, RZ, RZ, R11 ;  /* 0x000000ffff047224 */ /* 0x000fe200078e000b */
[----:B------:R-:W-:Y:S01]  /*b900*/  UMOV UR60, UR46 ;  /* 0x0000002e003c7c82 */ /* 0x000fe20008000000 */
[----:B------:R-:W-:Y:S01]  /*b910*/  IMAD.MOV.U32 R3, RZ, RZ, R7 ;  /* 0x000000ffff037224 */ /* 0x000fe200078e0007 */
[----:B------:R-:W-:Y:S01]  /*b920*/  UMOV UR59, UR45 ;  /* 0x0000002d003b7c82 */ /* 0x000fe20008000000 */
[----:B------:R-:W-:Y:S01]  /*b930*/  ULDC UR54, c[0x0][0x9e4] ;  /* 0x0002790000367ab9 */ /* 0x000fe20000000800 */
[----:B------:R-:W-:Y:S01]  /*b940*/  ULDC UR57, c[0x0][0x9dc] ;  /* 0x0002770000397ab9 */ /* 0x000fe20000000800 */
[----:B------:R-:W-:Y:S01]  /*b950*/  ULDC UR56, c[0x0][0x288] ;  /* 0x0000a20000387ab9 */ /* 0x000fe20000000800 */
[----:B------:R-:W-:Y:S01]  /*b960*/  ULDC UR58, c[0x0][0x9d8] ;  /* 0x00027600003a7ab9 */ /* 0x000fe20000000800 */
[----:B------:R-:W-:-:S05]  /*b970*/  ULDC UR55, c[0x0][0x9e0] ;  /* 0x0002780000377ab9 */ /* 0x000fca0000000800 */
.L_x_1111:
[----:B------:R-:W-:Y:S01]  /*b980*/  UIADD3 UR45, UR59, 0x1, URZ ;  /* 0x000000013b2d7890 */ /* 0x000fe2000fffe03f */
[----:B------:R-:W-:-:S03]  /*b990*/  ISETP.NE.AND P2, PT, RZ, UR42, PT ;  /* 0x0000002aff007c0c */ /* 0x000fc6000bf45270 */
[----:B------:R-:W-:-:S04]  /*b9a0*/  UISETP.NE.AND UP0, UPT, UR45, 0x2, UPT ;  /* 0x000000022d00788c */ /* 0x000fc8000bf05270 */
[----:B------:R-:W-:Y:S02]  /*b9b0*/  USEL UR46, URZ, 0x1, UP0 ;  /* 0x000000013f2e7887 */ /* 0x000fe40008000000 */
[----:B------:R-:W-:Y:S02]  /*b9c0*/  USEL UR45, UR45, URZ, UP0 ;  /* 0x0000003f2d2d7287 */ /* 0x000fe40008000000 */
[----:B------:R-:W-:Y:S02]  /*b9d0*/  ULOP3.LUT UR46, UR60, UR46, URZ, 0x3c, !UPT ;  /* 0x0000002e3c2e7292 */ /* 0x000fe4000f8e3c3f */
[----:B------:R-:W-:Y:S10]  /*b9e0*/  @P2 BRA `(.L_x_1093) ;  /* 0x00000000002c2947 */ /* 0x000ff40003800000 */
[----:B------:R-:W-:Y:S05]  /*b9f0*/  @!P0 BRA `(.L_x_1094) ;  /* 0x0000000000048947 */ /* 0x000fea0003800000 */
[----:B------:R-:W-:Y:S01]  /*ba00*/  BPT.TRAP 0x1 ;  /* 0x000000040000795c */ /* 0x000fe20000300000 */
.L_x_1094:
[----:B------:R-:W-:Y:S01]  /*ba10*/  ULEA UR6, UR45, UR41, 0x3 ;  /* 0x000000292d067291 */ /* 0x000fe2000f8e183f */
[----:B------:R-:W-:-:S05]  /*ba20*/  IMAD.U32 R6, RZ, RZ, UR46 ;  /* 0x0000002eff067e24 */ /* 0x000fca000f8e00ff */
[----:B------:R-:W-:-:S04]  /*ba30*/  SHF.L.U32 R6, R6, 0x1f, RZ ;  /* 0x0000001f06067819 */ /* 0x000fc800000006ff */
[----:B------:R0:W1:Y:S01]  /*ba40*/  SYNCS.PHASECHK.TRANS64.TRYWAIT P1, [UR6+0x28830], R6 ;  /* 0x02883006ff0075a7 */ /* 0x0000620008020146 */
[----:B------:R-:W-:Y:S05]  /*ba50*/  @!P0 BRA `(.L_x_1095) ;  /* 0x0000000000048947 */ /* 0x000fea0003800000 */
[----:B------:R-:W-:Y:S01]  /*ba60*/  BPT.TRAP 0x1 ;  /* 0x000000040000795c */ /* 0x000fe20000300000 */
.L_x_1095:
[----:B-1----:R-:W-:Y:S05]  /*ba70*/  @P1 BRA `(.L_x_1093) ;  /* 0x0000000000081947 */ /* 0x002fea0003800000 */
[----:B------:R-:W1:Y:S02]  /*ba80*/  SYNCS.PHASECHK.TRANS64.TRYWAIT P1, [UR6+0x28830], R6 ;  /* 0x02883006ff0075a7 */ /* 0x000e640008020146 */
[----:B-1----:R-:W-:Y:S05]  /*ba90*/  @!P1 BRA `(.L_x_1096) ;  /* 0x000000a400a89947 */ /* 0x002fea0003800000 */
.L_x_1093:
[----:B01----:R-:W-:Y:S01]  /*baa0*/  VIADD R6, R23, 0x8 ;  /* 0x0000000817067836 */ /* 0x003fe20000000000 */
[----:B------:R-:W-:Y:S01]  /*bab0*/  ULEA UR34, UR45, UR51, 0xb ;  /* 0x000000332d227291 */ /* 0x000fe2000f8e583f */
[----:B------:R-:W-:Y:S01]  /*bac0*/  UMOV UR35, 0x40000040 ;  /* 0x4000004000237882 */ /* 0x000fe20000000000 */
[----:B------:R-:W-:Y:S02]  /*bad0*/  UMOV UR7, 0x40000040 ;  /* 0x4000004000077882 */ /* 0x000fe40000000000 */
[----:B------:R0:W-:Y:S01]  /*bae0*/  BAR.SYNC.DEFER_BLOCKING R6, 0x100 ;  /* 0x000400060000751d */ /* 0x0001e20000010000 */
[----:B------:R-:W-:Y:S02]  /*baf0*/  UIADD3 UR6, UR34, 0x2, URZ ;  /* 0x0000000222067890 */ /* 0x000fe4000fffe03f */
[----:B------:R-:W-:Y:S02]  /*bb00*/  UIADD3 UR10, UR34, 0x4, URZ ;  /* 0x00000004220a7890 */ /* 0x000fe4000fffe03f */
[----:B------:R-:W-:Y:S01]  /*bb10*/  UIADD3 UR14, UR34, 0x6, URZ ;  /* 0x00000006220e7890 */ /* 0x000fe2000fffe03f */
[----:B------:R-:W-:Y:S01]  /*bb20*/  UMOV UR11, 0x40000040 ;  /* 0x40000040000b7882 */ /* 0x000fe20000000000 */
[----:B------:R-:W-:Y:S01]  /*bb30*/  UMOV UR15, 0x40000040 ;  /* 0x40000040000f7882 */ /* 0x000fe20000000000 */
[----:B------:R-:W-:Y:S01]  /*bb40*/  UIADD3 UR18, UR34, 0x400, URZ ;  /* 0x0000040022127890 */ /* 0x000fe2000fffe03f */
[----:B------:R-:W-:Y:S01]  /*bb50*/  UMOV UR19, 0x40000040 ;  /* 0x4000004000137882 */ /* 0x000fe20000000000 */
[----:B------:R-:W-:Y:S01]  /*bb60*/  UIADD3 UR22, UR34, 0x402, URZ ;  /* 0x0000040222167890 */ /* 0x000fe2000fffe03f */
[----:B------:R-:W-:Y:S01]  /*bb70*/  UMOV UR23, 0x40000040 ;  /* 0x4000004000177882 */ /* 0x000fe20000000000 */
[----:B------:R-:W-:Y:S01]  /*bb80*/  UIADD3 UR26, UR34, 0x404, URZ ;  /* 0x00000404221a7890 */ /* 0x000fe2000fffe03f */
[----:B------:R-:W-:Y:S01]  /*bb90*/  UMOV UR27, 0x40000040 ;  /* 0x40000040001b7882 */ /* 0x000fe20000000000 */
[----:B------:R-:W-:Y:S01]  /*bba0*/  UIADD3 UR30, UR34, 0x406, URZ ;  /* 0x00000406221e7890 */ /* 0x000fe2000fffe03f */
[----:B------:R-:W-:Y:S01]  /*bbb0*/  UMOV UR31, 0x40000040 ;  /* 0x40000040001f7882 */ /* 0x000fe20000000000 */
        /* <DEDUP_REMOVED lines=27> */
.L_x_1098:
[----:B------:R-:W-:Y:S01]  /*bd70*/  ULEA UR6, UR59, UR41, 0x3 ;  /* 0x000000293b067291 */ /* 0x000fe2000f8e183f */
[----:B------:R-:W-:-:S05]  /*bd80*/  IMAD.U32 R6, RZ, RZ, UR60 ;  /* 0x0000003cff067e24 */ /* 0x000fca000f8e00ff */
[----:B------:R-:W-:-:S04]  /*bd90*/  SHF.L.U32 R6, R6, 0x1f, RZ ;  /* 0x0000001f06067819 */ /* 0x000fc800000006ff */
[----:B------:R0:W1:Y:S01]  /*bda0*/  SYNCS.PHASECHK.TRANS64.TRYWAIT P1, [UR6+0x28850], R6 ;  /* 0x02885006ff0075a7 */ /* 0x0000620008020146 */
[----:B------:R-:W-:Y:S05]  /*bdb0*/  @!P0 BRA `(.L_x_1099) ;  /* 0x0000000000048947 */ /* 0x000fea0003800000 */
[----:B------:R-:W-:Y:S01]  /*bdc0*/  BPT.TRAP 0x1 ;  /* 0x000000040000795c */ /* 0x000fe20000300000 */
.L_x_1099:
[----:B-1----:R-:W-:Y:S05]  /*bdd0*/  @P1 BRA `(.L_x_1097) ;  /* 0x0000000000081947 */ /* 0x002fea0003800000 */
[----:B------:R-:W1:Y:S02]  /*bde0*/  SYNCS.PHASECHK.TRANS64.TRYWAIT P1, [UR6+0x28850], R6 ;  /* 0x02885006ff0075a7 */ /* 0x000e640008020146 */
[----:B-1----:R-:W-:Y:S05]  /*bdf0*/  @!P1 BRA `(.L_x_1100) ;  /* 0x000000a000e89947 */ /* 0x002fea0003800000 */
.L_x_1097:
        /* <DEDUP_REMOVED lines=49> */
.L_x_1101:
[----:B------:R-:W-:Y:S01]  /*c110*/  UISETP.NE.AND UP1, UPT, UR50, URZ, UPT ;  /* 0x0000003f3200728c */ /* 0x000fe2000bf25270 */
[----:B------:R-:W-:Y:S01]  /*c120*/  FMUL.FTZ R9, R27, UR58 ;  /* 0x0000003a1b097c20 */ /* 0x000fe20008410000 */
[----:B------:R-:W-:Y:S01]  /*c130*/  FMUL.FTZ R27, R50, UR58 ;  /* 0x0000003a321b7c20 */ /* 0x000fe20008410000 */
[----:B------:R-:W-:Y:S01]  /*c140*/  FMUL.FTZ R50, R56, UR58 ;  /* 0x0000003a38327c20 */ /* 0x000fe20008410000 */
[----:B------:R-:W-:Y:S01]  /*c150*/  FMUL.FTZ R21, R39, UR58 ;  /* 0x0000003a27157c20 */ /* 0x000fe20008410000 */
[----:B------:R-:W-:Y:S01]  /*c160*/  VIADD R56, R17, UR37 ;  /* 0x0000002511387c36 */ /* 0x000fe20008000000 */
[----:B------:R-:W-:Y:S01]  /*c170*/  PLOP3.LUT P1, PT, PT, PT, UP1, 0x80, 0x0 ;  /* 0x000000000000781c */ /* 0x000fe20003f2f018 */
[----:B------:R-:W-:Y:S01]  /*c180*/  FMUL.FTZ R39, R74, UR58 ;  /* 0x0000003a4a277c20 */ /* 0x000fe20008410000 */
[----:B------:R-:W-:Y:S01]  /*c190*/  PLOP3.LUT P2, PT, PT, PT, UP1, 0x80, 0x0 ;  /* 0x000000000000781c */ /* 0x000fe20003f4f018 */
[----:B------:R-:W1:Y:S01]  /*c1a0*/  LDC R74, c[0x0][0x2f0] ;  /* 0x0000bc00ff4a7b82 */ /* 0x000e620000000800 */
[----:B------:R-:W-:Y:S01]  /*c1b0*/  FMUL.FTZ R160, R44, UR58 ;  /* 0x0000003a2ca07c20 */ /* 0x000fe20008410000 */
[----:B------:R-:W-:Y:S01]  /*c1c0*/  @UP1 ULDC UR7, c[0x0][0x44c] ;  /* 0x0001130000071ab9 */ /* 0x000fe20000000800 */
[----:B------:R-:W-:Y:S01]  /*c1d0*/  FMUL.FTZ R155, R33, UR58 ;  /* 0x0000003a219b7c20 */ /* 0x000fe20008410000 */
[----:B------:R-:W-:Y:S01]  /*c1e0*/  FMUL.FTZ R33, R67, UR58 ;  /* 0x0000003a43217c20 */ /* 0x000fe20008410000 */
[----:B------:R-:W-:Y:S01]  /*c1f0*/  FMUL.FTZ R67, R68, UR58 ;  /* 0x0000003a44437c20 */ /* 0x000fe20008410000 */
[----:B------:R-:W-:Y:S01]  /*c200*/  IMAD.SHL.U32 R68, R5, 0x80, RZ ;  /* 0x0000008005447824 */ /* 0x000fe200078e00ff */
[----:B------:R-:W-:Y:S01]  /*c210*/  ULEA UR6, UR45, UR41, 0x3 ;  /* 0x000000292d067291 */ /* 0x000fe2000f8e183f */
[----:B------:R-:W-:Y:S01]  /*c220*/  FMUL.FTZ R15, R47, UR58 ;  /* 0x0000003a2f0f7c20 */ /* 0x000fe20008410000 */
[----:B------:R-:W-:Y:S01]  /*c230*/  FMUL.FTZ R47, R49, UR58 ;  /* 0x0000003a312f7c20 */ /* 0x000fe20008410000 */
[----:B------:R-:W-:Y:S01]  /*c240*/  @P1 IMAD.HI.U32 R44, R56, UR7, RZ ;  /* 0x00000007382c1c27 */ /* 0x000fe2000f8e00ff */
[----:B------:R-:W-:-:S03]  /*c250*/  @UP1 ULDC UR7, c[0x0][0x450] ;  /* 0x0001140000071ab9 */ /* 0x000fc60000000800 */
[----:B------:R-:W-:Y:S01]  /*c260*/  FMUL.FTZ R161, R45, UR58 ;  /* 0x0000003a2da17c20 */ /* 0x000fe20008410000 */
[----:B------:R-:W-:Y:S01]  /*c270*/  FMUL.FTZ R49, R53, UR58 ;  /* 0x0000003a35317c20 */ /* 0x000fe20008410000 */
[----:B------:R-:W-:Y:S01]  /*c280*/  UIADD3 UR6, UR6, 0x28840, URZ ;  /* 0x0002884006067890 */ /* 0x000fe2000fffe03f */
[----:B------:R-:W-:Y:S01]  /*c290*/  @P2 SHF.R.U32.HI R56, RZ, UR7, R44 ;  /* 0x00000007ff382c19 */ /* 0x000fe2000801162c */
[----:B------:R-:W-:Y:S01]  /*c2a0*/  FMUL.FTZ R154, R32, UR58 ;  /* 0x0000003a209a7c20 */ /* 0x000fe20008410000 */
[----:B------:R-:W-:Y:S01]  /*c2b0*/  IADD3 R45, -R68, 0x1, RZ ;  /* 0x00000001442d7810 */ /* 0x000fe20007ffe1ff */
[----:B------:R-:W-:Y:S01]  /*c2c0*/  FMUL.FTZ R32, R46, UR58 ;  /* 0x0000003a2e207c20 */ /* 0x000fe20008410000 */
[----:B------:R-:W-:Y:S01]  /*c2d0*/  UISETP.NE.AND UP0, UPT, UR49, URZ, UPT ;  /* 0x0000003f3100728c */ /* 0x000fe2000bf05270 */
[----:B------:R-:W2:Y:S01]  /*c2e0*/  SHFL.IDX PT, R53, R56, RZ, 0x1c1f ;  /* 0x001c1fff38357589 */ /* 0x000ea200000e0000 */
[----:B------:R-:W-:Y:S01]  /*c2f0*/  FMUL.FTZ R46, R48, UR58 ;  /* 0x0000003a302e7c20 */ /* 0x000fe20008410000 */
[----:B0-----:R-:W-:Y:S01]  /*c300*/  FMUL.FTZ R6, R24, UR58 ;  /* 0x0000003a18067c20 */ /* 0x001fe20008410000 */
        /* <DEDUP_REMOVED lines=49> */
[----:B------:R-:W0:Y:S01]  /*c620*/  MUFU.TANH R6, R6 ;  /* 0x0000000600067308 */ /* 0x000e220000002400 */
[----:B-1----:R-:W-:Y:S01]  /*c630*/  IMAD R52, R74, UR43, R52 ;  /* 0x0000002b4a347c24 */ /* 0x002fe2000f8e0234 */
[----:B------:R-:W-:Y:S01]  /*c640*/  SYNCS.ARRIVE.TRANS64.RED.A1T0 RZ, [UR6], RZ ;  /* 0x000000ffffff79a7 */ /* 0x000fe20008100406 */
[----:B------:R-:W-:Y:S01]  /*c650*/  ULOP3.LUT UR6, URZ, UR57, URZ, 0x33, !UPT ;  /* 0x000000393f067292 */ /* 0x000fe2000f8e333f */
[----:B------:R-:W-:Y:S01]  /*c660*/  FMUL.FTZ R72, R72, UR58 ;  /* 0x0000003a48487c20 */ /* 0x000fe20008410000 */
[----:B------:R-:W-:-:S03]  /*c670*/  VIADD R52, R52, -UR56 ;  /* 0x8000003834347c36 */ /* 0x000fc60008000000 */
[----:B------:R-:W1:Y:S01]  /*c680*/  MUFU.TANH R7, R7 ;  /* 0x0000000700077308 */ /* 0x000e620000002400 */
[----:B------:R-:W-:-:S04]  /*c690*/  VIADD R70, R52, UR55 ;  /* 0x0000003734467c36 */ /* 0x000fc80008000000 */
[----:B--2---:R-:W-:-:S03]  /*c6a0*/  IMAD.IADD R57, R70, 0x1, R53 ;  /* 0x0000000146397824 */ /* 0x004fc600078e0235 */
[----:B------:R-:W2:Y:S08]  /*c6b0*/  MUFU.TANH R8, R8 ;  /* 0x0000000800087308 */ /* 0x000eb00000002400 */
[----:B------:R-:W3:Y:S08]  /*c6c0*/  MUFU.TANH R9, R9 ;  /* 0x0000000900097308 */ /* 0x000ef00000002400 */
        /* <DEDUP_REMOVED lines=59> */
[----:B------:R5:W0:Y:S02]  /*ca80*/  MUFU.TANH R61, R72 ;  /* 0x00000048003d7308 */ /* 0x000a240000002400 */
[----:B-----5:R-:W-:-:S04]  /*ca90*/  VIADD R72, R52, UR6 ;  /* 0x0000000634487c36 */ /* 0x020fc80008000000 */
[----:B------:R-:W-:Y:S01]  /*caa0*/  IMAD.IADD R58, R72, 0x1, R53 ;  /* 0x00000001483a7824 */ /* 0x000fe200078e0235 */
[----:B-1234-:R-:W-:Y:S06]  /*cab0*/  @P1 BRA `(.L_x_1102) ;  /* 0x00000000005c1947 */ /* 0x01efec0003800000 */
[----:B------:R-:W-:Y:S01]  /*cac0*/  IMAD R52, R74, UR43, R53 ;  /* 0x0000002b4a347c24 */ /* 0x000fe2000f8e0235 */
[----:B------:R-:W-:Y:S03]  /*cad0*/  BSSY B0, `(.L_x_1103) ;  /* 0x0000011000007945 */ /* 0x000fe60003800000 */
[----:B------:R-:W-:-:S05]  /*cae0*/  VIADD R59, R52, -UR56 ;  /* 0x80000038343b7c36 */ /* 0x000fca0008000000 */
        /* <DEDUP_REMOVED lines=10> */
.L_x_1104:
[----:B------:R-:W-:-:S05]  /*cb90*/  IMAD.U32 R78, RZ, RZ, UR54 ;  /* 0x00000036ff4e7e24 */ /* 0x000fca000f8e00ff */
[----:B------:R-:W-:-:S13]  /*cba0*/  ISETP.NE.AND P1, PT, R78, 0x1, PT ;  /* 0x000000014e00780c */ /* 0x000fda0003f25270 */
[----:B------:R-:W1:Y:S02]  /*cbb0*/  @P1 LDC.64 R52, c[0x0][0x9e8] ;  /* 0x00027a00ff341b82 */ /* 0x000e640000000a00 */
[----:B-1----:R-:W-:-:S05]  /*cbc0*/  @P1 IMAD.HI.U32 R52, R59, R52, RZ ;  /* 0x000000343b341227 */ /* 0x002fca00078e00ff */
[----:B------:R-:W-:-:S07]  /*cbd0*/  @P1 SHF.R.U32.HI R59, RZ, R53, R52 ;  /* 0x00000035ff3b1219 */ /* 0x000fce0000011634 */
.L_x_1105:
[----:B------:R-:W-:Y:S05]  /*cbe0*/  BSYNC B0 ;  /* 0x0000000000007941 */ /* 0x000fea0003800000 */
.L_x_1103:
[----:B------:R-:W-:-:S04]  /*cbf0*/  IMAD R59, R59, R78, -R68 ;  /* 0x0000004e3b3b7224 */ /* 0x000fc800078e0a44 */
[----:B------:R-:W-:-:S05]  /*cc00*/  IMAD R59, R16, -0x2, R59 ;  /* 0xfffffffe103b7824 */ /* 0x000fca00078e023b */
[----:B------:R-:W-:Y:S02]  /*cc10*/  VIADDMNMX R57, R59, R78, R57, PT ;  /* 0x0000004e3b397246 */ /* 0x000fe40003800139 */
[----:B------:R-:W-:-:S07]  /*cc20*/  VIMNMX R58, R58, R59, !PT ;  /* 0x0000003b3a3a7248 */ /* 0x000fce0007fe0100 */
.L_x_1102:
        /* <DEDUP_REMOVED lines=8> */
[----:B0-----:R-:W-:Y:S02]  /*ccb0*/  FSEL R163, R6, -INF , !P6 ;  /* 0xff80000006a37808 */ /* 0x001fe40007000000 */
        /* <DEDUP_REMOVED lines=107> */
.L_x_1108:
[----:B------:R-:W-:-:S05]  /*d370*/  IMAD.U32 R50, RZ, RZ, UR54 ;  /* 0x00000036ff327e24 */ /* 0x000fca000f8e00ff */
[----:B------:R-:W-:-:S13]  /*d380*/  ISETP.NE.AND P2, PT, R50, 0x1, PT ;  /* 0x000000013200780c */ /* 0x000fda0003f45270 */
[----:B------:R-:W0:Y:S02]  /*d390*/  @P2 LDC.64 R6, c[0x0][0x9e8] ;  /* 0x00027a00ff062b82 */ /* 0x000e240000000a00 */
[----:B0-----:R-:W-:-:S05]  /*d3a0*/  @P2 IMAD.HI.U32 R6, R87, R6, RZ ;  /* 0x0000000657062227 */ /* 0x001fca00078e00ff */
[----:B------:R-:W-:-:S07]  /*d3b0*/  @P2 SHF.R.U32.HI R87, RZ, R7, R6 ;  /* 0x00000007ff572219 */ /* 0x000fce0000011606 */
.L_x_1109:
[----:B------:R-:W-:Y:S05]  /*d3c0*/  BSYNC B0 ;  /* 0x0000000000007941 */ /* 0x000fea0003800000 */
.L_x_1107:
[----:B------:R-:W-:-:S04]  /*d3d0*/  IMAD R87, R87, R50, -R68 ;  /* 0x0000003257577224 */ /* 0x000fc800078e0a44 */
[----:B------:R-:W-:-:S05]  /*d3e0*/  IMAD R87, R16, -0x2, R87 ;  /* 0xfffffffe10577824 */ /* 0x000fca00078e0257 */
[----:B------:R-:W-:Y:S02]  /*d3f0*/  VIADDMNMX R46, R87, R50, R46, PT ;  /* 0x00000032572e7246 */ /* 0x000fe4000380012e */
[----:B------:R-:W-:-:S07]  /*d400*/  VIMNMX R48, R48, R87, !PT ;  /* 0x0000005730307248 */ /* 0x000fce0007fe0100 */
.L_x_1106:
[----:B------:R-:W-:Y:S02]  /*d410*/  FMNMX.FTZ R6, R163, R3, !PT ;  /* 0x00000003a3067209 */ /* 0x000fe40007810000 */
[----:B------:R-:W-:Y:S02]  /*d420*/  ISETP.GT.AND P5, PT, R48, 0x10, P1 ;  /* 0x000000103000780c */ /* 0x000fe40000fa4270 */
[----:B------:R-:W-:Y:S02]  /*d430*/  FMNMX.FTZ R6, R169, R6, !PT ;  /* 0x00000006a9067209 */ /* 0x000fe40007810000 */
[----:B------:R-:W-:Y:S02]  /*d440*/  ISETP.LT.OR P5, PT, R46, 0x11, P5 ;  /* 0x000000112e00780c */ /* 0x000fe40002fa1670 */
[----:B------:R-:W-:Y:S02]  /*d450*/  FMNMX.FTZ R6, R173, R6, !PT ;  /* 0x00000006ad067209 */ /* 0x000fe40007810000 */
[----:B------:R-:W-:-:S02]  /*d460*/  ISETP.GT.AND P6, PT, R48, 0x1, P1 ;  /* 0x000000013000780c */ /* 0x000fc40000fc4270 */
[----:B------:R-:W-:Y:S02]  /*d470*/  FMNMX.FTZ R6, R195, R6, !PT ;  /* 0x00000006c3067209 */ /* 0x000fe40007810000 */
[----:B------:R-:W-:Y:S02]  /*d480*/  FSEL R157, R13, -INF , !P5 ;  /* 0xff8000000d9d7808 */ /* 0x000fe40006800000 */
[----:B------:R-:W-:Y:S02]  /*d490*/  FMNMX.FTZ R6, R179, R6, !PT ;  /* 0x00000006b3067209 */ /* 0x000fe40007810000 */
[----:B------:R-:W-:Y:S02]  /*d4a0*/  ISETP.GT.AND P5, PT, R48, 0x20, P1 ;  /* 0x000000203000780c */ /* 0x000fe40000fa4270 */
[----:B------:R-:W-:Y:S02]  /*d4b0*/  FMNMX.FTZ R6, R183, R6, !PT ;  /* 0x00000006b7067209 */ /* 0x000fe40007810000 */
[----:B------:R-:W-:-:S02]  /*d4c0*/  ISETP.LT.OR P6, PT, R46, 0x2, P6 ;  /* 0x000000022e00780c */ /* 0x000fc400037c1670 */
[----:B------:R-:W-:Y:S02]  /*d4d0*/  FMNMX.FTZ R6, R193, R6, !PT ;  /* 0x00000006c1067209 */ /* 0x000fe40007810000 */
[----:B------:R-:W-:Y:S02]  /*d4e0*/  ISETP.LT.OR P5, PT, R46, 0x21, P5 ;  /* 0x000000212e00780c */ /* 0x000fe40002fa1670 */
[----:B------:R-:W-:Y:S02]  /*d4f0*/  FMNMX.FTZ R6, R181, R6, !PT ;  /* 0x00000006b5067209 */ /* 0x000fe40007810000 */
[----:B------:R-:W-:Y:S02]  /*d500*/  FSEL R87, R9, -INF , !P6 ;  /* 0xff80000009577808 */ /* 0x000fe40007000000 */
[----:B------:R-:W-:Y:S02]  /*d510*/  FMNMX.FTZ R6, R177, R6, !PT ;  /* 0x00000006b1067209 */ /* 0x000fe40007810000 */
[----:B------:R-:W-:-:S02]  /*d520*/  FSEL R171, R28, -INF , !P5 ;  /* 0xff8000001cab7808 */ /* 0x000fc40006800000 */
[----:B------:R-:W-:Y:S02]  /*d530*/  FMNMX.FTZ R6, R167, R6, !PT ;  /* 0x00000006a7067209 */ /* 0x000fe40007810000 */
[----:B------:R-:W-:Y:S02]  /*d540*/  ISETP.GT.AND P5, PT, R48, RZ, P1 ;  /* 0x000000ff3000720c */ /* 0x000fe40000fa4270 */
[----:B------:R-:W-:Y:S02]  /*d550*/  FMNMX.FTZ R6, R165, R6, !PT ;  /* 0x00000006a5067209 */ /* 0x000fe40007810000 */
[----:B------:R-:W-:Y:S02]  /*d560*/  ISETP.LT.OR P5, PT, R46, 0x1, P5 ;  /* 0x000000012e00780c */ /* 0x000fe40002fa1670 */
[----:B------:R-:W-:Y:S02]  /*d570*/  FMNMX.FTZ R6, R161, R6, !PT ;  /* 0x00000006a1067209 */ /* 0x000fe40007810000 */
[----:B------:R-:W-:-:S02]  /*d580*/  ISETP.GT.AND P3, PT, R48, 0x8, P1 ;  /* 0x000000083000780c */ /* 0x000fc40000f64270 */
[----:B------:R-:W-:Y:S02]  /*d590*/  FMNMX.FTZ R6, R85, R6, !PT ;  /* 0x0000000655067209 */ /* 0x000fe40007810000 */
[----:B------:R-:W-:Y:S02]  /*d5a0*/  ISETP.GT.AND P4, PT, R48, 0x9, P1 ;  /* 0x000000093000780c */ /* 0x000fe40000f84270 */
[----:B------:R-:W-:Y:S02]  /*d5b0*/  FMNMX.FTZ R6, R83, R6, !PT ;  /* 0x0000000653067209 */ /* 0x000fe40007810000 */
[C---:B------:R-:W-:Y:S02]  /*d5c0*/  ISETP.LT.OR P3, PT, R46.reuse, 0x9, P3 ;  /* 0x000000092e00780c */ /* 0x040fe40001f61670 */
[----:B------:R-:W-:Y:S02]  /*d5d0*/  FMNMX.FTZ R6, R81, R6, !PT ;  /* 0x0000000651067209 */ /* 0x000fe40007810000 */
[----:B------:R-:W-:-:S02]  /*d5e0*/  ISETP.LT.OR P4, PT, R46, 0xa, P4 ;  /* 0x0000000a2e00780c */ /* 0x000fc40002781670 */
[----:B------:R-:W-:Y:S02]  /*d5f0*/  FMNMX.FTZ R6, R79, R6, !PT ;  /* 0x000000064f067209 */ /* 0x000fe40007810000 */
[----:B------:R-:W-:Y:S02]  /*d600*/  FSEL R153, R11, -INF , !P3 ;  /* 0xff8000000b997808 */ /* 0x000fe40005800000 */
[----:B------:R-:W-:Y:S02]  /*d610*/  FMNMX.FTZ R6, R77, R6, !PT ;  /* 0x000000064d067209 */ /* 0x000fe40007810000 */
[----:B------:R-:W-:Y:S02]  /*d620*/  ISETP.GT.AND P2, PT, R48, 0x11, P1 ;  /* 0x000000113000780c */ /* 0x000fe40000f44270 */
[----:B------:R-:W-:Y:S02]  /*d630*/  FMNMX.FTZ R6, R75, R6, !PT ;  /* 0x000000064b067209 */ /* 0x000fe40007810000 */
[----:B------:R-:W-:-:S02]  /*d640*/  FSEL R155, R10, -INF , !P4 ;  /* 0xff8000000a9b7808 */ /* 0x000fc40006000000 */
[----:B------:R-:W-:Y:S02]  /*d650*/  FMNMX.FTZ R6, R73, R6, !PT ;  /* 0x0000000649067209 */ /* 0x000fe40007810000 */
[----:B------:R-:W-:Y:S02]  /*d660*/  ISETP.GT.AND P3, PT, R48, 0x18, P1 ;  /* 0x000000183000780c */ /* 0x000fe40000f64270 */
[----:B------:R-:W-:Y:S02]  /*d670*/  FMNMX.FTZ R6, R71, R6, !PT ;  /* 0x0000000647067209 */ /* 0x000fe40007810000 */
[----:B------:R-:W-:Y:S02]  /*d680*/  ISETP.LT.OR P2, PT, R46, 0x12, P2 ;  /* 0x000000122e00780c */ /* 0x000fe40001741670 */
[----:B------:R-:W-:Y:S02]  /*d690*/  FMNMX.FTZ R6, R63, R6, !PT ;  /* 0x000000063f067209 */ /* 0x000fe40007810000 */
[----:B------:R-:W-:-:S02]  /*d6a0*/  ISETP.GT.AND P4, PT, R48, 0x19, P1 ;  /* 0x000000193000780c */ /* 0x000fc40000f84270 */
[----:B------:R-:W-:Y:S02]  /*d6b0*/  FMNMX.FTZ R6, R65, R6, !PT ;  /* 0x0000000641067209 */ /* 0x000fe40007810000 */
[----:B------:R-:W-:Y:S02]  /*d6c0*/  ISETP.LT.OR P3, PT, R46, 0x19, P3 ;  /* 0x000000192e00780c */ /* 0x000fe40001f61670 */
[----:B------:R-:W-:Y:S02]  /*d6d0*/  FMNMX.FTZ R6, R67, R6, !PT ;  /* 0x0000000643067209 */ /* 0x000fe40007810000 */
[----:B------:R-:W-:Y:S02]  /*d6e0*/  FSEL R159, R12, -INF , !P2 ;  /* 0xff8000000c9f7808 */ /* 0x000fe40005000000 */
[----:B------:R-:W-:Y:S02]  /*d6f0*/  FMNMX.FTZ R6, R69, R6, !PT ;  /* 0x0000000645067209 */ /* 0x000fe40007810000 */
[----:B------:R-:W-:-:S02]  /*d700*/  ISETP.LT.OR P4, PT, R46, 0x1a, P4 ;  /* 0x0000001a2e00780c */ /* 0x000fc40002781670 */
[----:B------:R-:W-:Y:S02]  /*d710*/  FMNMX.FTZ R6, R61, R6, !PT ;  /* 0x000000063d067209 */ /* 0x000fe40007810000 */
[----:B------:R-:W-:Y:S02]  /*d720*/  ISETP.GT.AND P2, PT, R48, 0x21, P1 ;  /* 0x000000213000780c */ /* 0x000fe40000f44270 */
[----:B------:R-:W-:Y:S02]  /*d730*/  FMNMX.FTZ R6, R59, R6, !PT ;  /* 0x000000063b067209 */ /* 0x000fe40007810000 */
[----:B------:R-:W-:Y:S02]  /*d740*/  ISETP.LT.OR P2, PT, R46, 0x22, P2 ;  /* 0x000000222e00780c */ /* 0x000fe40001741670 */
[----:B------:R-:W-:-:S04]  /*d750*/  FMNMX.FTZ R6, R53, R6, !PT ;  /* 0x0000000635067209 */ /* 0x000fc80007810000 */
[----:B------:R-:W-:-:S04]  /*d760*/  FMNMX.FTZ R6, R57, R6, !PT ;  /* 0x0000000639067209 */ /* 0x000fc80007810000 */
[----:B------:R-:W-:-:S04]  /*d770*/  FMNMX.FTZ R6, R55, R6, !PT ;  /* 0x0000000637067209 */ /* 0x000fc80007810000 */
[----:B------:R-:W-:-:S04]  /*d780*/  FMNMX.FTZ R6, R51, R6, !PT ;  /* 0x0000000633067209 */ /* 0x000fc80007810000 */
[----:B------:R-:W-:-:S04]  /*d790*/  FMNMX.FTZ R6, R49, R6, !PT ;  /* 0x0000000631067209 */ /* 0x000fc80007810000 */
[----:B------:R-:W-:Y:S02]  /*d7a0*/  FMNMX.FTZ R50, R47, R6, !PT ;  /* 0x000000062f327209 */ /* 0x000fe40007810000 */
[----:B------:R-:W0:Y:S03]  /*d7b0*/  LDC R6, c[0x0][0x988] ;  /* 0x00026200ff067b82 */ /* 0x000e260000000800 */
[----:B------:R-:W1:Y:S02]  /*d7c0*/  SHFL.BFLY PT, R7, R50, 0x2, 0x1f ;  /* 0x0c401f0032077f89 */ /* 0x000e6400000e0000 */
        /* <DEDUP_REMOVED lines=10> */
[----:B------:R-:W-:Y:S01]  /*d870*/  FSEL R163, R24, -INF , !P3 ;  /* 0xff80000018a37808 */ /* 0x000fe20005800000 */
[--C-:B------:R-:W-:Y:S01]  /*d880*/  FFMA.FTZ R180, R169, R6, -R50.reuse ;  /* 0x00000006a9b47223 */ /* 0x100fe20000010832 */
[----:B------:R-:W-:Y:S01]  /*d890*/  FMNMX.FTZ R8, R195, R4, !PT ;  /* 0x00000004c3087209 */ /* 0x000fe20007810000 */
[-CC-:B------:R-:W-:Y:S01]  /*d8a0*/  FFMA.FTZ R182, R173, R6.reuse, -R50.reuse ;  /* 0x00000006adb67223 */ /* 0x180fe20000010832 */
[----:B------:R-:W-:Y:S01]  /*d8b0*/  FSEL R169, R21, -INF , !P4 ;  /* 0xff80000015a97808 */ /* 0x000fe20006000000 */
[--C-:B------:R-:W-:Y:S01]  /*d8c0*/  FFMA.FTZ R176, R179, R6, -R50.reuse ;  /* 0x00000006b3b07223 */ /* 0x100fe20000010832 */
[----:B------:R-:W-:Y:S01]  /*d8d0*/  FMNMX.FTZ R8, R87, R8, !PT ;  /* 0x0000000857087209 */ /* 0x000fe20007810000 */
[-CC-:B------:R-:W-:Y:S01]  /*d8e0*/  FFMA.FTZ R21, R181, R6.reuse, -R50.reuse ;  /* 0x00000006b5157223 */ /* 0x180fe20000010832 */
[C---:B------:R-:W-:Y:S01]  /*d8f0*/  ISETP.GT.AND P3, PT, R48.reuse, 0x28, P1 ;  /* 0x000000283000780c */ /* 0x040fe20000f64270 */
[--C-:B------:R-:W-:Y:S01]  /*d900*/  FFMA.FTZ R178, R193, R6, -R50.reuse ;  /* 0x00000006c1b27223 */ /* 0x100fe20000010832 */
[----:B------:R-:W-:Y:S01]  /*d910*/  FMNMX.FTZ R8, R153, R8, !PT ;  /* 0x0000000899087209 */ /* 0x000fe20007810000 */
[-CC-:B------:R-:W-:Y:S01]  /*d920*/  FFMA.FTZ R172, R177, R6.reuse, -R50.reuse ;  /* 0x00000006b1ac7223 */ /* 0x180fe20000010832 */
[----:B------:R-:W-:Y:S01]  /*d930*/  ISETP.GT.AND P4, PT, R48, 0x29, P1 ;  /* 0x000000293000780c */ /* 0x000fe20000f84270 */
[--C-:B------:R-:W-:Y:S01]  /*d940*/  FFMA.FTZ R174, R165, R6, -R50.reuse ;  /* 0x00000006a5ae7223 */ /* 0x100fe20000010832 */
[----:B------:R-:W-:Y:S01]  /*d950*/  FMNMX.FTZ R8, R155, R8, !PT ;  /* 0x000000089b087209 */ /* 0x000fe20007810000 */
[-CC-:B------:R-:W-:Y:S01]  /*d960*/  FFMA.FTZ R168, R85, R6.reuse, -R50.reuse ;  /* 0x0000000655a87223 */ /* 0x180fe20000010832 */
[----:B------:R-:W-:Y:S01]  /*d970*/  ISETP.LT.OR P3, PT, R46, 0x29, P3 ;  /* 0x000000292e00780c */ /* 0x000fe20001f61670 */
[--C-:B------:R-:W-:Y:S01]  /*d980*/  FFMA.FTZ R170, R81, R6, -R50.reuse ;  /* 0x0000000651aa7223 */ /* 0x100fe20000010832 */
[----:B------:R-:W-:Y:S01]  /*d990*/  FMNMX.FTZ R8, R157, R8, !PT ;  /* 0x000000089d087209 */ /* 0x000fe20007810000 */
[-CC-:B------:R-:W-:Y:S01]  /*d9a0*/  FFMA.FTZ R164, R77, R6.reuse, -R50.reuse ;  /* 0x000000064da47223 */ /* 0x180fe20000010832 */
[----:B------:R-:W-:Y:S01]  /*d9b0*/  FSEL R173, R20, -INF , !P2 ;  /* 0xff80000014ad7808 */ /* 0x000fe20005000000 */
[--C-:B------:R-:W-:Y:S01]  /*d9c0*/  FFMA.FTZ R166, R73, R6, -R50.reuse ;  /* 0x0000000649a67223 */ /* 0x100fe20000010832 */
[----:B------:R-:W-:Y:S01]  /*d9d0*/  FMNMX.FTZ R8, R159, R8, !PT ;  /* 0x000000089f087209 */ /* 0x000fe20007810000 */
[--C-:B------:R-:W-:Y:S01]  /*d9e0*/  FFMA.FTZ R154, R49, R6, -R50.reuse ;  /* 0x00000006319a7223 */ /* 0x100fe20000010832 */
[----:B------:R-:W-:Y:S01]  /*d9f0*/  ISETP.GT.AND P2, PT, R48, 0x30, P1 ;  /* 0x000000303000780c */ /* 0x000fe20000f44270 */
[----:B------:R-:W-:Y:S01]  /*da00*/  FADD.FTZ R49, -R10, R3 ;  /* 0x000000030a317221 */ /* 0x000fe20000010100 */
[----:B------:R-:W-:Y:S01]  /*da10*/  FMNMX.FTZ R8, R163, R8, !PT ;  /* 0x00000008a3087209 */ /* 0x000fe20007810000 */
[-CC-:B------:R-:W-:Y:S01]  /*da20*/  FFMA.FTZ R158, R53, R6.reuse, -R50.reuse ;  /* 0x00000006359e7223 */ /* 0x180fe20000010832 */
[----:B------:R-:W-:Y:S01]  /*da30*/  FSEL R175, R32, -INF , !P3 ;  /* 0xff80000020af7808 */ /* 0x000fe20005800000 */
[--C-:B------:R-:W-:Y:S01]  /*da40*/  FFMA.FTZ R53, R57, R6, -R50.reuse ;  /* 0x0000000639357223 */ /* 0x100fe20000010832 */
[----:B------:R-:W-:Y:S01]  /*da50*/  FMNMX.FTZ R8, R169, R8, !PT ;  /* 0x00000008a9087209 */ /* 0x000fe20007810000 */
[--C-:B------:R-:W-:Y:S01]  /*da60*/  FFMA.FTZ R3, R47, R6, -R50.reuse ;  /* 0x000000062f037223 */ /* 0x100fe20000010832 */
[----:B------:R-:W-:Y:S01]  /*da70*/  ISETP.LT.OR P4, PT, R46, 0x2a, P4 ;  /* 0x0000002a2e00780c */ /* 0x000fe20002781670 */
[----:B------:R-:W-:Y:S01]  /*da80*/  MUFU.EX2 R9, R9 ;  /* 0x0000000900097308 */ /* 0x000fe20000000800 */
[----:B------:R-:W-:Y:S01]  /*da90*/  FMNMX.FTZ R8, R171, R8, !PT ;  /* 0x00000008ab087209 */ /* 0x000fe20007810000 */
[-CC-:B------:R-:W-:Y:S01]  /*daa0*/  FFMA.FTZ R152, R55, R6.reuse, -R50.reuse ;  /* 0x0000000637987223 */ /* 0x180fe20000010832 */
[----:B------:R-:W-:Y:S01]  /*dab0*/  ISETP.GT.AND P3, PT, R48, 0x31, P1 ;  /* 0x000000313000780c */ /* 0x000fe20000f64270 */
[--C-:B------:R-:W-:Y:S01]  /*dac0*/  FFMA.FTZ R156, R61, R6, -R50.reuse ;  /* 0x000000063d9c7223 */ /* 0x100fe20000010832 */
[----:B------:R-:W-:Y:S01]  /*dad0*/  FMNMX.FTZ R8, R173, R8, !PT ;  /* 0x00000008ad087209 */ /* 0x000fe20007810000 */
[-CC-:B------:R-:W-:Y:S01]  /*dae0*/  FFMA.FTZ R160, R63, R6.reuse, -R50.reuse ;  /* 0x000000063fa07223 */ /* 0x180fe20000010832 */
[----:B------:R-:W-:Y:S01]  /*daf0*/  ISETP.LT.OR P2, PT, R46, 0x31, P2 ;  /* 0x000000312e00780c */ /* 0x000fe20001741670 */
[----:B------:R-:W-:Y:S01]  /*db00*/  MUFU.EX2 R180, R180 ;  /* 0x000000b400b47308 */ /* 0x000fe20000000800 */
[----:B------:R-:W-:Y:S01]  /*db10*/  FSEL R179, R15, -INF , !P4 ;  /* 0xff8000000fb37808 */ /* 0x000fe20006000000 */
[--C-:B------:R-:W-:Y:S01]  /*db20*/  FFMA.FTZ R15, R183, R6, -R50.reuse ;  /* 0x00000006b70f7223 */ /* 0x100fe20000010832 */
[----:B------:R-:W-:Y:S01]  /*db30*/  FMNMX.FTZ R8, R175, R8, !PT ;  /* 0x00000008af087209 */ /* 0x000fe20007810000 */
[-CC-:B------:R-:W-:Y:S01]  /*db40*/  FFMA.FTZ R162, R67, R6.reuse, -R50.reuse ;  /* 0x0000000643a27223 */ /* 0x180fe20000010832 */
[----:B------:R-:W-:Y:S01]  /*db50*/  ISETP.GT.AND P5, PT, R48, 0x38, P1 ;  /* 0x000000383000780c */ /* 0x000fe20000fa4270 */
[-CC-:B------:R-:W-:Y:S01]  /*db60*/  FFMA.FTZ R63, R69, R6.reuse, -R50.reuse ;  /* 0x00000006453f7223 */ /* 0x180fe20000010832 */
[----:B------:R-:W-:Y:S01]  /*db70*/  FSEL R27, R27, -INF , !P2 ;  /* 0xff8000001b1b7808 */ /* 0x000fe20005000000 */
[----:B------:R-:W-:Y:S01]  /*db80*/  MUFU.EX2 R182, R182 ;  /* 0x000000b600b67308 */ /* 0x000fe20000000800 */
[----:B------:R-:W-:Y:S01]  /*db90*/  ISETP.LT.OR P3, PT, R46, 0x32, P3 ;  /* 0x000000322e00780c */ /* 0x000fe20001f61670 */
[--C-:B------:R-:W-:Y:S01]  /*dba0*/  FFMA.FTZ R59, R59, R6, -R50.reuse ;  /* 0x000000063b3b7223 */ /* 0x100fe20000010832 */
[----:B------:R-:W-:Y:S01]  /*dbb0*/  FMNMX.FTZ R8, R179, R8, !PT ;  /* 0x00000008b3087209 */ /* 0x000fe20007810000 */
[----:B------:R-:W-:Y:S01]  /*dbc0*/  FFMA.FTZ R51, R51, R6, -R50 ;  /* 0x0000000633337223 */ /* 0x000fe20000010832 */
[----:B------:R-:W-:-:S02]  /*dbd0*/  ISETP.GT.AND P4, PT, R48, 0x39, P1 ;  /* 0x000000393000780c */ /* 0x000fc40000f84270 */
[----:B------:R-:W-:Y:S01]  /*dbe0*/  ISETP.LT.OR P5, PT, R46, 0x39, P5 ;  /* 0x000000392e00780c */ /* 0x000fe20002fa1670 */
[----:B------:R-:W-:Y:S01]  /*dbf0*/  MUFU.EX2 R13, R13 ;  /* 0x0000000d000d7308 */ /* 0x000fe20000000800 */
[----:B------:R-:W-:Y:S02]  /*dc00*/  FSEL R183, R14, -INF , !P3 ;  /* 0xff8000000eb77808 */ /* 0x000fe40005800000 */
[----:B------:R-:W-:Y:S02]  /*dc10*/  FMNMX.FTZ R8, R27, R8, !PT ;  /* 0x000000081b087209 */ /* 0x000fe40007810000 */
[----:B------:R-:W-:Y:S02]  /*dc20*/  ISETP.GT.AND P2, PT, R48, 0x40, P1 ;  /* 0x000000403000780c */ /* 0x000fe40000f44270 */
[----:B------:R-:W-:Y:S01]  /*dc30*/  FSEL R31, R31, -INF , !P5 ;  /* 0xff8000001f1f7808 */ /* 0x000fe20006800000 */
[----:B------:R-:W-:Y:S01]  /*dc40*/  MUFU.EX2 R176, R176 ;  /* 0x000000b000b07308 */ /* 0x000fe20000000800 */
[----:B------:R-:W-:-:S02]  /*dc50*/  ISETP.LT.OR P4, PT, R46, 0x3a, P4 ;  /* 0x0000003a2e00780c */ /* 0x000fc40002781670 */
[----:B------:R-:W-:Y:S02]  /*dc60*/  FMNMX.FTZ R8, R183, R8, !PT ;  /* 0x00000008b7087209 */ /* 0x000fe40007810000 */
[----:B------:R-:W-:Y:S02]  /*dc70*/  ISETP.GT.AND P3, PT, R48, 0x41, P1 ;  /* 0x000000413000780c */ /* 0x000fe40000f64270 */
[----:B------:R-:W-:Y:S01]  /*dc80*/  ISETP.LT.OR P2, PT, R46, 0x41, P2 ;  /* 0x000000412e00780c */ /* 0x000fe20001741670 */
[----:B------:R-:W-:Y:S01]  /*dc90*/  MUFU.EX2 R15, R15 ;  /* 0x0000000f000f7308 */ /* 0x000fe20000000800 */
[----:B------:R-:W-:Y:S02]  /*dca0*/  FSEL R181, R26, -INF , !P4 ;  /* 0xff8000001ab57808 */ /* 0x000fe40006000000 */
[----:B------:R-:W-:Y:S02]  /*dcb0*/  FMNMX.FTZ R8, R31, R8, !PT ;  /* 0x000000081f087209 */ /* 0x000fe40007810000 */
[----:B------:R-:W-:-:S02]  /*dcc0*/  ISETP.GT.AND P5, PT, R48, 0x48, P1 ;  /* 0x000000483000780c */ /* 0x000fc40000fa4270 */
[----:B------:R-:W-:Y:S01]  /*dcd0*/  FSEL R193, R30, -INF , !P2 ;  /* 0xff8000001ec17808 */ /* 0x000fe20005000000 */
[----:B------:R-:W-:Y:S01]  /*dce0*/  MUFU.EX2 R178, R178 ;  /* 0x000000b200b27308 */ /* 0x000fe20000000800 */
[----:B------:R-:W-:Y:S02]  /*dcf0*/  ISETP.LT.OR P3, PT, R46, 0x42, P3 ;  /* 0x000000422e00780c */ /* 0x000fe40001f61670 */
[----:B------:R-:W-:Y:S02]  /*dd00*/  FMNMX.FTZ R8, R181, R8, !PT ;  /* 0x00000008b5087209 */ /* 0x000fe40007810000 */
[----:B------:R-:W-:Y:S02]  /*dd10*/  ISETP.GT.AND P4, PT, R48, 0x49, P1 ;  /* 0x000000493000780c */ /* 0x000fe40000f84270 */
[----:B------:R-:W-:Y:S01]  /*dd20*/  ISETP.LT.OR P5, PT, R46, 0x49, P5 ;  /* 0x000000492e00780c */ /* 0x000fe20002fa1670 */
[----:B------:R-:W-:Y:S01]  /*dd30*/  MUFU.EX2 R21, R21 ;  /* 0x0000001500157308 */ /* 0x000fe20000000800 */
[----:B------:R-:W-:Y:S01]  /*dd40*/  FSEL R177, R25, -INF , !P3 ;  /* 0xff80000019b17808 */ /* 0x000fe20005800000 */
[----:B------:R-:W-:Y:S01]  /*dd50*/  FFMA.FTZ R25, R167, R6, -R50 ;  /* 0x00000006a7197223 */ /* 0x000fe20000010832 */
[----:B------:R-:W-:-:S02]  /*dd60*/  FMNMX.FTZ R8, R193, R8, !PT ;  /* 0x00000008c1087209 */ /* 0x000fc40007810000 */
[----:B------:R-:W-:Y:S02]  /*dd70*/  ISETP.GT.AND P2, PT, R48, 0x50, P1 ;  /* 0x000000503000780c */ /* 0x000fe40000f44270 */
        /* <DEDUP_REMOVED lines=29> */
[----:B------:R-:W-:-:S02]  /*df50*/  FSEL R83, R36, -INF , !P4 ;  /* 0xff80000024537808 */ /* 0x000fc40006000000 */
[----:B------:R-:W-:Y:S02]  /*df60*/  FMNMX.FTZ R8, R85, R8, !PT ;  /* 0x0000000855087209 */ /* 0x000fe40007810000 */
[----:B------:R-:W-:Y:S02]  /*df70*/  ISETP.GT.AND P5, PT, R48, 0x68, P1 ;  /* 0x000000683000780c */ /* 0x000fe40000fa4270 */
[----:B------:R-:W-:Y:S01]  /*df80*/  FSEL R39, R39, -INF , !P2 ;  /* 0xff80000027277808 */ /* 0x000fe20005000000 */
[----:B------:R-:W-:Y:S01]  /*df90*/  MUFU.EX2 R170, R170 ;  /* 0x000000aa00aa7308 */ /* 0x000fe20000000800 */
[----:B------:R-:W-:Y:S02]  /*dfa0*/  ISETP.LT.OR P3, PT, R46, 0x62, P3 ;  /* 0x000000622e00780c */ /* 0x000fe40001f61670 */
[----:B------:R-:W-:Y:S02]  /*dfb0*/  FMNMX.FTZ R8, R83, R8, !PT ;  /* 0x0000000853087209 */ /* 0x000fe40007810000 */
[----:B------:R-:W-:-:S02]  /*dfc0*/  ISETP.GT.AND P4, PT, R48, 0x69, P1 ;  /* 0x000000693000780c */ /* 0x000fc40000f84270 */
[----:B------:R-:W-:Y:S01]  /*dfd0*/  ISETP.LT.OR P5, PT, R46, 0x69, P5 ;  /* 0x000000692e00780c */ /* 0x000fe20002fa1670 */
[----:B------:R-:W-:Y:S01]  /*dfe0*/  MUFU.EX2 R164, R164 ;  /* 0x000000a400a47308 */ /* 0x000fe20000000800 */
[----:B------:R-:W-:Y:S01]  /*dff0*/  FSEL R81, R37, -INF , !P3 ;  /* 0xff80000025517808 */ /* 0x000fe20005800000 */
[--C-:B------:R-:W-:Y:S01]  /*e000*/  FFMA.FTZ R37, R79, R6, -R50.reuse ;  /* 0x000000064f257223 */ /* 0x100fe20000010832 */
[----:B------:R-:W-:Y:S02]  /*e010*/  FMNMX.FTZ R8, R39, R8, !PT ;  /* 0x0000000827087209 */ /* 0x000fe40007810000 */
[----:B------:R-:W-:Y:S02]  /*e020*/  ISETP.GT.AND P2, PT, R48, 0x70, P1 ;  /* 0x000000703000780c */ /* 0x000fe40000f44270 */
[----:B------:R-:W-:Y:S01]  /*e030*/  FSEL R79, R41, -INF , !P5 ;  /* 0xff800000294f7808 */ /* 0x000fe20006800000 */
[----:B------:R-:W-:Y:S01]  /*e040*/  FFMA.FTZ R41, R75, R6, -R50 ;  /* 0x000000064b297223 */ /* 0x000fe20000010832 */
[----:B------:R-:W-:Y:S01]  /*e050*/  ISETP.LT.OR P4, PT, R46, 0x6a, P4 ;  /* 0x0000006a2e00780c */ /* 0x000fe20002781670 */
[----:B------:R-:W-:Y:S01]  /*e060*/  MUFU.EX2 R37, R37 ;  /* 0x0000002500257308 */ /* 0x000fe20000000800 */
[----:B------:R-:W-:-:S02]  /*e070*/  FMNMX.FTZ R8, R81, R8, !PT ;  /* 0x0000000851087209 */ /* 0x000fc40007810000 */
[----:B------:R-:W-:Y:S02]  /*e080*/  ISETP.GT.AND P3, PT, R48, 0x71, P1 ;  /* 0x000000713000780c */ /* 0x000fe40000f64270 */
[----:B------:R-:W-:Y:S02]  /*e090*/  ISETP.LT.OR P2, PT, R46, 0x71, P2 ;  /* 0x000000712e00780c */ /* 0x000fe40001741670 */
[----:B------:R-:W-:Y:S01]  /*e0a0*/  FSEL R77, R38, -INF , !P4 ;  /* 0xff800000264d7808 */ /* 0x000fe20006000000 */
[----:B------:R-:W-:Y:S01]  /*e0b0*/  MUFU.EX2 R41, R41 ;  /* 0x0000002900297308 */ /* 0x000fe20000000800 */
[----:B------:R-:W-:Y:S02]  /*e0c0*/  FMNMX.FTZ R8, R79, R8, !PT ;  /* 0x000000084f087209 */ /* 0x000fe40007810000 */
[----:B------:R-:W-:Y:S02]  /*e0d0*/  ISETP.GT.AND P5, PT, R48, 0x78, P1 ;  /* 0x000000783000780c */ /* 0x000fe40000fa4270 */
[----:B------:R-:W-:-:S02]  /*e0e0*/  ISETP.LT.OR P3, PT, R46, 0x72, P3 ;  /* 0x000000722e00780c */ /* 0x000fc40001f61670 */
[----:B------:R-:W-:Y:S01]  /*e0f0*/  FSEL R197, R42, -INF , !P2 ;  /* 0xff8000002ac57808 */ /* 0x000fe20005000000 */
[----:B------:R-:W-:Y:S01]  /*e100*/  MUFU.EX2 R166, R166 ;  /* 0x000000a600a67308 */ /* 0x000fe20000000800 */
[----:B------:R-:W-:Y:S02]  /*e110*/  FMNMX.FTZ R8, R77, R8, !PT ;  /* 0x000000084d087209 */ /* 0x000fe40007810000 */
        /* <DEDUP_REMOVED lines=111> */
[----:B------:R-:W-:-:S06]  /*e810*/  FADD.FTZ R2, R164, R61 ;  /* 0x0000003da4027221 */ /* 0x000fcc0000010000 */
        /* <DEDUP_REMOVED lines=14> */
[----:B------:R1:W-:Y:S01]  /*e900*/  MUFU.EX2 R42, R39 ;  /* 0x00000027002a7308 */ /* 0x0003e20000000800 */
[----:B--2---:R-:W-:-:S07]  /*e910*/  FADD.FTZ R35, R31, R0 ;  /* 0x000000001f237221 */ /* 0x004fce0000010000 */
[----:B------:R-:W2:Y:S01]  /*e920*/  MUFU.EX2 R163, R163 ;  /* 0x000000a300a37308 */ /* 0x000ea20000000800 */
[----:B-1----:R-:W-:Y:S01]  /*e930*/  FADD.FTZ R39, R41, R2 ;  /* 0x0000000229277221 */ /* 0x002fe20000010000 */
[----:B0-----:R-:W-:-:S03]  /*e940*/  FADD.FTZ R0, R38, R35 ;  /* 0x0000002326007221 */ /* 0x001fc60000010000 */
[----:B------:R-:W-:-:S03]  /*e950*/  FADD.FTZ R2, R166, R39 ;  /* 0x00000027a6027221 */ /* 0x000fc60000010000 */
[----:B------:R-:W0:Y:S01]  /*e960*/  MUFU.EX2 R40, R40 ;  /* 0x0000002800287308 */ /* 0x000e220000000800 */
[----:B------:R-:W-:-:S04]  /*e970*/  FADD.FTZ R39, R43, R2 ;  /* 0x000000022b277221 */ /* 0x000fc80000010000 */
[----:B------:R-:W-:-:S03]  /*e980*/  FADD.FTZ R2, R160, R39 ;  /* 0x00000027a0027221 */ /* 0x000fc60000010000 */
[----:B------:R-:W1:Y:S01]  /*e990*/  MUFU.EX2 R81, R81 ;  /* 0x0000005100517308 */ /* 0x000e620000000800 */
[----:B------:R-:W-:Y:S01]  /*e9a0*/  FADD.FTZ R39, R45, R2 ;  /* 0x000000022d277221 */ /* 0x000fe20000010000 */
[----:B--2---:R-:W-:-:S03]  /*e9b0*/  FADD.FTZ R35, R163, R0 ;  /* 0x00000000a3237221 */ /* 0x004fc60000010000 */
[----:B------:R-:W-:-:S03]  /*e9c0*/  FADD.FTZ R2, R162, R39 ;  /* 0x00000027a2027221 */ /* 0x000fc60000010000 */
[----:B------:R-:W2:Y:S01]  /*e9d0*/  MUFU.EX2 R44, R79 ;  /* 0x0000004f002c7308 */ /* 0x000ea20000000800 */
[----:B------:R-:W-:Y:S01]  /*e9e0*/  FADD.FTZ R39, R63, R2 ;  /* 0x000000023f277221 */ /* 0x000fe20000010000 */
[----:B0-----:R-:W-:-:S03]  /*e9f0*/  FADD.FTZ R35, R40, R35 ;  /* 0x0000002328237221 */ /* 0x001fc60000010000 */
[----:B------:R-:W-:Y:S01]  /*ea00*/  FADD.FTZ R0, R156, R39 ;  /* 0x000000279c007221 */ /* 0x000fe20000010000 */
[----:B------:R-:W-:Y:S02]  /*ea10*/  FADD.FTZ R35, R42, R35 ;  /* 0x000000232a237221 */ /* 0x000fe40000010000 */
[----:B------:R-:W0:Y:S01]  /*ea20*/  MUFU.EX2 R77, R77 ;  /* 0x0000004d004d7308 */ /* 0x000e220000000800 */
[----:B------:R-:W-:Y:S01]  /*ea30*/  FADD.FTZ R39, R59, R0 ;  /* 0x000000003b277221 */ /* 0x000fe20000010000 */
[----:B-1----:R-:W-:-:S03]  /*ea40*/  FADD.FTZ R35, R81, R35 ;  /* 0x0000002351237221 */ /* 0x002fc60000010000 */
[----:B------:R-:W-:-:S03]  /*ea50*/  FADD.FTZ R0, R158, R39 ;  /* 0x000000279e007221 */ /* 0x000fc60000010000 */
        /* <DEDUP_REMOVED lines=16> */
[----:B0-----:R-:W-:-:S03]  /*eb60*/  FADD.FTZ R2, R3, R2 ;  /* 0x0000000203027221 */ /* 0x001fc60000010000 */
[----:B-1----:R-:W-:Y:S01]  /*eb70*/  FADD.FTZ R0, R10, R35 ;  /* 0x000000230a007221 */ /* 0x002fe20000010000 */
[----:B------:R-:W-:Y:S06]  /*eb80*/  @!P0 BRA `(.L_x_1110) ;  /* 0x0000000000048947 */ /* 0x000fec0003800000 */
[----:B------:R-:W-:Y:S01]  /*eb90*/  BPT.TRAP 0x1 ;  /* 0x000000040000795c */ /* 0x000fe20000300000 */
.L_x_1110:
        /* <DEDUP_REMOVED lines=102> */
[----:B------:R-:W-:Y:S01]  /*f200*/  FMUL.FTZ R149, R149, R8 ;  /* 0x0000000895957220 */ /* 0x000fe20000410000 */
[----:B------:R-:W-:-:S02]  /*f210*/  VIADD R5, R5, 0xffffffff ;  /* 0xffffffff05057836 */ /* 0x000fc40000000000 */
[----:B------:R-:W-:Y:S02]  /*f220*/  IMAD.MOV.U32 R4, RZ, RZ, R11 ;  /* 0x000000ffff047224 */ /* 0x000fe400078e000b */
[----:B------:R-:W-:Y:S01]  /*f230*/  IMAD.MOV.U32 R3, RZ, RZ, R7 ;  /* 0x000000ffff037224 */ /* 0x000fe200078e0007 */
[----:B------:R-:W-:Y:S06]  /*f240*/  @P1 BRA `(.L_x_1111) ;  /* 0xffffffc400cc1947 */ /* 0x000fec000383ffff */
.L_x_1092:
[----:B------:R-:W-:Y:S06]  /*f250*/  BAR.ARV 0x8, 0x180 ;  /* 0x0206000000007b1d */ /* 0x000fec0000002000 */
[----:B------:R-:W-:Y:S05]  /*f260*/  @!P0 BRA `(.L_x_1112) ;  /* 0x0000000000048947 */ /* 0x000fea0003800000 */
[----:B------:R-:W-:Y:S01]  /*f270*/  BPT.TRAP 0x1 ;  /* 0x000000040000795c */ /* 0x000fe20000300000 */
.L_x_1112:
[----:B------:R-:W-:Y:S01]  /*f280*/  ULEA UR5, UR45, UR41, 0x3 ;  /* 0x000000292d057291 */ /* 0x000fe2000f8e183f */
[----:B------:R-:W-:-:S05]  /*f290*/  IMAD.U32 R3, RZ, RZ, UR46 ;  /* 0x0000002eff037e24 */ /* 0x000fca000f8e00ff */
[----:B------:R-:W-:-:S04]  /*f2a0*/  SHF.L.U32 R3, R3, 0x1f, RZ ;  /* 0x0000001f03037819 */ /* 0x000fc800000006ff */
[----:B------:R0:W1:Y:S01]  /*f2b0*/  SYNCS.PHASECHK.TRANS64.TRYWAIT P1, [UR5+0x28850], R3 ;  /* 0x02885003ff0075a7 */ /* 0x0000620008020145 */
[----:B------:R-:W-:Y:S05]  /*f2c0*/  @!P0 BRA `(.L_x_1113) ;  /* 0x0000000000048947 */ /* 0x000fea0003800000 */
[----:B------:R-:W-:Y:S01]  /*f2d0*/  BPT.TRAP 0x1 ;  /* 0x000000040000795c */ /* 0x000fe20000300000 */
.L_x_1113:
[----:B-1----:R-:W-:Y:S05]  /*f2e0*/  @P1 BRA `(.L_x_1114) ;  /* 0x0000000000081947 */ /* 0x002fea0003800000 */
[----:B------:R-:W1:Y:S02]  /*f2f0*/  SYNCS.PHASECHK.TRANS64.TRYWAIT P1, [UR5+0x28850], R3 ;  /* 0x02885003ff0075a7 */ /* 0x000e640008020145 */
[----:B-1----:R-:W-:Y:S05]  /*f300*/  @!P1 BRA `(.L_x_1115) ;  /* 0x0000006c00bc9947 */ /* 0x002fea0003800000 */
.L_x_1114:
[----:B------:R-:W-:Y:S01]  /*f310*/  UIADD3 UR41, UR41, 0x400, URZ ;  /* 0x0000040029297890 */ /* 0x000fe2000fffe03f */
[----:B------:R-:W-:Y:S01]  /*f320*/  WARPGROUP.ARRIVE ;  /* 0x00000000000079c5 */ /* 0x000fe20000000000 */
[----:B------:R-:W-:Y:S01]  /*f330*/  UMOV UR7, 0x40000040 ;  /* 0x4000004000077882 */ /* 0x000fe20000000000 */
[----:B01----:R-:W0:Y:S01]  /*f340*/  SHFL.BFLY PT, R3, R2, 0x2, 0x1f ;  /* 0x0c401f0002037f89 */ /* 0x003e2200000e0000 */
[----:B------:R-:W-:Y:S01]  /*f350*/  USHF.R.U32.HI UR41, URZ, 0x4, UR41 ;  /* 0x000000043f297899 */ /* 0x000fe20008011629 */
[----:B------:R-:W-:Y:S02]  /*f360*/  IMAD.MOV.U32 R9, RZ, RZ, RZ ;  /* 0x000000ffff097224 */ /* 0x000fe400078e00ff */
[----:B------:R-:W1:Y:S01]  /*f370*/  SHFL.BFLY PT, R5, R0, 0x2, 0x1f ;  /* 0x0c401f0000057f89 */ /* 0x000e6200000e0000 */
[----:B------:R-:W-:Y:S01]  /*f380*/  ULOP3.LUT UR41, UR41, 0x3fff, URZ, 0xc0, !UPT ;  /* 0x00003fff29297892 */ /* 0x000fe2000f8ec03f */
[----:B------:R-:W-:-:S03]  /*f390*/  IMAD.MOV.U32 R36, RZ, RZ, -0x800000 ;  /* 0xff800000ff247424 */ /* 0x000fc600078e00ff */
[----:B------:R-:W-:-:S04]  /*f3a0*/  ULOP3.LUT UR4, UR41, 0x4000000, URZ, 0xfc, !UPT ;  /* 0x0400000029047892 */ /* 0x000fc8000f8efc3f */
[----:B------:R-:W-:-:S07]  /*f3b0*/  ULEA UR4, UR45, UR4, 0xb ;  /* 0x000000042d047291 */ /* 0x000fce000f8e583f */
[----:B------:R-:W-:Y:S02]  /*f3c0*/  UMOV UR6, UR4 ;  /* 0x0000000400067c82 */ /* 0x000fe40008000000 */
[----:B------:R-:W-:Y:S01]  /*f3d0*/  HGMMA.64x128x16.F32 R88, R180, gdesc[UR4].tnspB, R88, gsb0 ;  /* 0x41e00004b4587df0 */ /* 0x000fe20008000858 */
[----:B------:R-:W-:Y:S01]  /*f3e0*/  UIADD3 UR6, UR4, 0x80, URZ ;  /* 0x0000008004067890 */ /* 0x000fe2000fffe03f */
[----:B0-----:R-:W-:Y:S01]  /*f3f0*/  FADD.FTZ R3, R3, R2 ;  /* 0x0000000203037221 */ /* 0x001fe20000010000 */
[----:B------:R-:W-:Y:S01]  /*f400*/  UMOV UR7, 0x40000040 ;  /* 0x4000004000077882 */ /* 0x000fe20000000000 */
[----:B------:R-:W-:Y:S02]  /*f410*/  IMAD.MOV.U32 R2, RZ, RZ, RZ ;  /* 0x000000ffff027224 */ /* 0x000fe400078e00ff */
[----:B-1----:R-:W-:Y:S01]  /*f420*/  FADD.FTZ R5, R5, R0 ;  /* 0x0000000005057221 */ /* 0x002fe20000010000 */
[----:B------:R-:W0:Y:S01]  /*f430*/  SHFL.BFLY PT, R4, R3, 0x1, 0x1f ;  /* 0x0c201f0003047f89 */ /* 0x000e2200000e0000 */
[----:B------:R-:W-:-:S03]  /*f440*/  IMAD.MOV.U32 R0, RZ, RZ, -0x800000 ;  /* 0xff800000ff007424 */ /* 0x000fc600078e00ff */
[----:B------:R-:W1:Y:S01]  /*f450*/  SHFL.BFLY PT, R8, R5, 0x1, 0x1f ;  /* 0x0c201f0005087f89 */ /* 0x000e6200000e0000 */
[----:B0-----:R-:W-:Y:S01]  /*f460*/  FADD.FTZ R12, R3, R4 ;  /* 0x00000004030c7221 */ /* 0x001fe20000010000 */
[----:B-1----:R-:W-:-:S04]  /*f470*/  FADD.FTZ R13, R5, R8 ;  /* 0x00000008050d7221 */ /* 0x002fc80000010000 */
[----:B------:R-:W-:Y:S02]  /*f480*/  FSETP.NE.FTZ.AND P1, PT, R12, RZ, PT ;  /* 0x000000ff0c00720b */ /* 0x000fe40003f35000 */
        /* <DEDUP_REMOVED lines=48> */
.L_x_1116:
        /* <DEDUP_REMOVED lines=14> */
[----:B------:R-:W-:Y:S01]  /*f870*/  USEL UR4, URZ, 0x1, UP0 ;  /* 0x000000013f047887 */ /* 0x000fe20008000000 */
        /* <DEDUP_REMOVED lines=59> */
.L_x_1038:
[----:B------:R-:W0:Y:S01]  /*fc30*/  S2R R2, SR_CgaCtaId ;  /* 0x0000000000027919 */ /* 0x000e220000008800 */
[----:B------:R-:W-:Y:S01]  /*fc40*/  MOV R37, 0x400 ;  /* 0x0000040000257802 */ /* 0x000fe20000000f00 */
[----:B------:R-:W-:Y:S01]  /*fc50*/  BSSY B0, `(.L_x_1117) ;  /* 0x00001c5000007945 */ /* 0x000fe20003800000 */
[----:B------:R-:W-:Y:S02]  /*fc60*/  BAR.SYNC.DEFER_BLOCKING 0x5, 0x180 ;  /* 0x0146000000007b1d */ /* 0x000fe40000010000 */
[----:B0-----:R-:W-:-:S05]  /*fc70*/  LEA R37, R2, R37, 0x18 ;  /* 0x0000002502257211 */ /* 0x001fca00078ec0ff */
[----:B------:R-:W0:Y:S02]  /*fc80*/  LDS R2, [R37+0x288d0] ;  /* 0x0288d00025027984 */ /* 0x000e240000000800 */
[----:B0-----:R-:W-:Y:S01]  /*fc90*/  R2UR UR4, R2 ;  /* 0x00000000020472ca */ /* 0x001fe200000e0000 */
[----:B------:R-:W-:Y:S06]  /*fca0*/  BAR.ARV 0x4, 0x180 ;  /* 0x0106000000007b1d */ /* 0x000fec0000002000 */
[----:B------:R-:W-:Y:S08]  /*fcb0*/  @P0 BRA `(.L_x_1118) ;  /* 0x0000001000a40947 */ /* 0x000ff00003800000 */
[----:B------:R-:W0:Y:S01]  /*fcc0*/  S2R R2, SR_SWINHI ;  /* 0x0000000000027919 */ /* 0x000e220000002f00 */
[----:B------:R-:W-:Y:S01]  /*fcd0*/  IMAD R3, R184, 0x40, R18 ;  /* 0x00000040b8037824 */ /* 0x000fe200078e0212 */
[----:B------:R-:W1:Y:S01]  /*fce0*/  LDC R44, c[0x0][0xbe8] ;  /* 0x0002fa00ff2c7b82 */ /* 0x000e620000000800 */
[----:B------:R-:W-:Y:S01]  /*fcf0*/  F2FP.F16.F32.PACK_AB R6, R93, R6 ;  /* 0x000000065d06723e */ /* 0x000fe200000000ff */
[----:B------:R-:W-:Y:S01]  /*fd00*/  USHF.R.S32.HI UR12, URZ, 0x1f, UR38 ;  /* 0x0000001f3f0c7899 */ /* 0x000fe20008011426 */
[----:B------:R-:W-:Y:S01]  /*fd10*/  F2FP.F16.F32.PACK_AB R136, R137, R136 ;  /* 0x000000888988723e */ /* 0x000fe200000000ff */
[----:B------:R-:W-:Y:S01]  /*fd20*/  ULDC.64 UR8, c[0x0][0xb90] ;  /* 0x0002e40000087ab9 */ /* 0x000fe20000000a00 */
[----:B------:R-:W-:Y:S01]  /*fd30*/  USHF.R.S32.HI UR13, URZ, 0x1f, UR44 ;  /* 0x0000001f3f0d7899 */ /* 0x000fe2000801142c */
[----:B------:R-:W-:Y:S01]  /*fd40*/  F2FP.F16.F32.PACK_AB R137, R139, R138 ;  /* 0x0000008a8b89723e */ /* 0x000fe200000000ff */
[----:B------:R-:W-:Y:S01]  /*fd50*/  UIMAD UR5, UR12, UR8, URZ ;  /* 0x000000080c0572a4 */ /* 0x000fe2000f8e023f */
[----:B------:R-:W-:Y:S01]  /*fd60*/  F2FP.F16.F32.PACK_AB R144, R145, R144 ;  /* 0x000000909190723e */ /* 0x000fe200000000ff */
[----:B------:R-:W-:Y:S01]  /*fd70*/  UIMAD.WIDE.U32 UR6, UR38, UR8, URZ ;  /* 0x00000008260672a5 */ /* 0x000fe2000f8e003f */
[----:B------:R-:W-:Y:S01]  /*fd80*/  F2FP.F16.F32.PACK_AB R138, R141, R140 ;  /* 0x0000008c8d8a723e */ /* 0x000fe200000000ff */
[----:B------:R-:W-:Y:S01]  /*fd90*/  UIMAD UR5, UR38, UR9, UR5 ;  /* 0x00000009260572a4 */ /* 0x000fe2000f8e0205 */
[----:B------:R-:W-:Y:S01]  /*fda0*/  F2FP.F16.F32.PACK_AB R139, R143, R142 ;  /* 0x0000008e8f8b723e */ /* 0x000fe200000000ff */
[----:B------:R-:W-:Y:S01]  /*fdb0*/  ULDC.64 UR10, c[0x0][0xb98] ;  /* 0x0002e600000a7ab9 */ /* 0x000fe20000000a00 */
[----:B------:R-:W-:Y:S01]  /*fdc0*/  F2FP.F16.F32.PACK_AB R145, R147, R146 ;  /* 0x000000929391723e */ /* 0x000fe200000000ff */
[----:B------:R-:W-:Y:S01]  /*fdd0*/  UIMAD UR8, UR13, UR10, URZ ;  /* 0x0000000a0d0872a4 */ /* 0x000fe2000f8e023f */
[----:B------:R-:W-:Y:S01]  /*fde0*/  F2FP.F16.F32.PACK_AB R146, R149, R148 ;  /* 0x000000949592723e */ /* 0x000fe200000000ff */
[----:B------:R-:W-:Y:S01]  /*fdf0*/  UIADD3 UR7, UR7, UR5, URZ ;  /* 0x0000000507077290 */ /* 0x000fe2000fffe03f */
[----:B------:R-:W-:Y:S01]  /*fe00*/  F2FP.F16.F32.PACK_AB R147, R151, R150 ;  /* 0x000000969793723e */ /* 0x000fe200000000ff */
[----:B------:R-:W-:-:S02]  /*fe10*/  UIMAD UR8, UR44, UR11, UR8 ;  /* 0x0000000b2c0872a4 */ /* 0x000fc4000f8e0208 */
[----:B------:R-:W-:Y:S01]  /*fe20*/  UIMAD.WIDE.U32 UR6, UR44, UR10, UR6 ;  /* 0x0000000a2c0672a5 */ /* 0x000fe2000f8e0006 */
[----:B------:R-:W-:Y:S02]  /*fe30*/  ULDC UR5, c[0x0][0xa88] ;  /* 0x0002a20000057ab9 */ /* 0x000fe40000000800 */
[----:B------:R-:W-:Y:S01]  /*fe40*/  ULDC.64 UR10, c[0x0][0xaf0] ;  /* 0x0002bc00000a7ab9 */ /* 0x000fe20000000a00 */
[----:B------:R-:W-:Y:S02]  /*fe50*/  MOV R34, R37 ;  /* 0x0000002500227202 */ /* 0x000fe40000000f00 */
[----:B0-----:R-:W-:-:S03]  /*fe60*/  MOV R35, R2 ;  /* 0x0000000200237202 */ /* 0x001fc60000000f00 */
[----:B------:R-:W-:-:S04]  /*fe70*/  IMAD.WIDE R4, R188, 0x2, R34 ;  /* 0x00000002bc047825 */ /* 0x000fc800078e0222 */
[----:B------:R-:W-:Y:S01]  /*fe80*/  IMAD.WIDE R34, R3, 0x2, R34 ;  /* 0x0000000203227825 */ /* 0x000fe200078e0222 */
[C---:B------:R-:W-:Y:S02]  /*fe90*/  LOP3.LUT R3, R4.reuse, 0x380, RZ, 0xc0, !PT ;  /* 0x0000038004037812 */ /* 0x040fe400078ec0ff */
[C---:B------:R-:W-:Y:S02]  /*fea0*/  IADD3 R29, P1, R4.reuse, 0x4040, RZ ;  /* 0x00004040041d7810 */ /* 0x040fe40007f3e0ff */
[C---:B------:R-:W-:Y:S02]  /*feb0*/  IADD3 R21, P6, R4.reuse, 0x20, RZ ;  /* 0x0000002004157810 */ /* 0x040fe40007fde0ff */
[----:B------:R-:W-:Y:S01]  /*fec0*/  SHF.R.U64 R3, R3, 0x3, RZ ;  /* 0x0000000303037819 */ /* 0x000fe200000012ff */
[--C-:B------:R-:W-:Y:S01]  /*fed0*/  IMAD.X R41, RZ, RZ, R5.reuse, P1 ;  /* 0x000000ffff297224 */ /* 0x100fe200008e0605 */
[C---:B------:R-:W-:Y:S01]  /*fee0*/  IADD3 R27, P2, R4.reuse, 0x4020, RZ ;  /* 0x00004020041b7810 */ /* 0x040fe20007f5e0ff */
[----:B------:R-:W-:Y:S01]  /*fef0*/  IMAD.X R13, RZ, RZ, R5, P6 ;  /* 0x000000ffff0d7224 */ /* 0x000fe200030e0605 */
[----:B------:R-:W-:-:S02]  /*ff00*/  IADD3 R10, P3, R4, 0x4000, RZ ;  /* 0x00004000040a7810 */ /* 0x000fc40007f7e0ff */
[C---:B------:R-:W-:Y:S01]  /*ff10*/  IADD3 R43, P0, R4.reuse, 0x4060, RZ ;  /* 0x00004060042b7810 */ /* 0x040fe20007f1e0ff */
[--C-:B------:R-:W-:Y:S01]  /*ff20*/  IMAD.X R39, RZ, RZ, R5.reuse, P2 ;  /* 0x000000ffff277224 */ /* 0x100fe200010e0605 */
[C---:B------:R-:W-:Y:S01]  /*ff30*/  IADD3 R8, P4, R4.reuse, 0x60, RZ ;  /* 0x0000006004087810 */ /* 0x040fe20007f9e0ff */
[--C-:B------:R-:W-:Y:S01]  /*ff40*/  IMAD.X R15, RZ, RZ, R5.reuse, P3 ;  /* 0x000000ffff0f7224 */ /* 0x100fe200018e0605 */
[----:B------:R-:W-:Y:S02]  /*ff50*/  IADD3 R25, P5, R4, 0x40, RZ ;  /* 0x0000004004197810 */ /* 0x000fe40007fbe0ff */
[----:B------:R-:W-:Y:S01]  /*ff60*/  LOP3.LUT R4, R3, R4, RZ, 0x3c, !PT ;  /* 0x0000000403047212 */ /* 0x000fe200078e3cff */
[--C-:B------:R-:W-:Y:S01]  /*ff70*/  IMAD.X R11, RZ, RZ, R5.reuse, P4 ;  /* 0x000000ffff0b7224 */ /* 0x100fe200020e0605 */
[----:B------:R-:W-:Y:S01]  /*ff80*/  LOP3.LUT R14, R29, 0x380, RZ, 0xc0, !PT ;  /* 0x000003801d0e7812 */ /* 0x000fe200078ec0ff */
[----:B------:R-:W-:Y:S01]  /*ff90*/  IMAD.X R9, RZ, RZ, R5, P5 ;  /* 0x000000ffff097224 */ /* 0x000fe200028e0605 */
[----:B------:R-:W-:-:S02]  /*ffa0*/  LOP3.LUT R12, R27, 0x380, RZ, 0xc0, !PT ;  /* 0x000003801b0c7812 */ /* 0x000fc400078ec0ff */
[----:B------:R-:W-:Y:S02]  /*ffb0*/  LOP3.LUT R3, R10, 0x380, RZ, 0xc0, !PT ;  /* 0x000003800a037812 */ /* 0x000fe400078ec0ff */
[----:B------:R-:W-:Y:S02]  /*ffc0*/  LOP3.LUT R2, R21, 0x380, RZ, 0xc0, !PT ;  /* 0x0000038015027812 */ /* 0x000fe400078ec0ff */
[----:B------:R-:W-:Y:S02]  /*ffd0*/  IADD3 R33, P6, R34, 0x1000, RZ ;  /* 0x0000100022217810 */ /* 0x000fe40007fde0ff */
[----:B------:R-:W-:Y:S02]  /*ffe0*/  SHF.R.U64 R14, R14, 0x3, RZ ;  /* 0x000000030e0e7819 */ /* 0x000fe400000012ff */
[----:B------:R-:W-:Y:S02]  /*fff0*/  SHF.R.U64 R12, R12, 0x3, RZ ;  /* 0x000000030c0c7819 */ /* 0x000fe400000012ff */
[----:B------:R-:W-:-:S02]  /*10000*/  SHF.R.U64 R3, R3, 0x3, RZ ;  /* 0x0000000303037819 */ /* 0x000fc400000012ff */
[----:B------:R-:W-:Y:S02]  /*10010*/  SHF.R.U64 R2, R2, 0x3, RZ ;  /* 0x0000000302027819 */ /* 0x000fe400000012ff */
[----:B------:R-:W-:Y:S02]  /*10020*/  LOP3.LUT R32, R33, 0x380, RZ, 0xc0, !PT ;  /* 0x0000038021207812 */ /* 0x000fe400078ec0ff */
[----:B------:R-:W-:Y:S02]  /*10030*/  LOP3.LUT R40, R14, R29, RZ, 0x3c, !PT ;  /* 0x0000001d0e287212 */ /* 0x000fe400078e3cff */
[----:B------:R-:W-:Y:S02]  /*10040*/  LOP3.LUT R38, R12, R27, RZ, 0x3c, !PT ;  /* 0x0000001b0c267212 */ /* 0x000fe400078e3cff */
[----:B------:R-:W-:Y:S02]  /*10050*/  LOP3.LUT R14, R3, R10, RZ, 0x3c, !PT ;  /* 0x0000000a030e7212 */ /* 0x000fe400078e3cff */
[----:B------:R-:W-:-:S02]  /*10060*/  LOP3.LUT R12, R2, R21, RZ, 0x3c, !PT ;  /* 0x00000015020c7212 */ /* 0x000fc400078e3cff */
[----:B------:R-:W-:Y:S02]  /*10070*/  LOP3.LUT R3, R8, 0x380, RZ, 0xc0, !PT ;  /* 0x0000038008037812 */ /* 0x000fe400078ec0ff */
[----:B------:R-:W-:Y:S02]  /*10080*/  SHF.R.U64 R32, R32, 0x3, RZ ;  /* 0x0000000320207819 */ /* 0x000fe400000012ff */
[----:B------:R-:W-:Y:S02]  /*10090*/  LOP3.LUT R2, R25, 0x380, RZ, 0xc0, !PT ;  /* 0x0000038019027812 */ /* 0x000fe400078ec0ff */
[----:B-1----:R-:W-:Y:S02]  /*100a0*/  ISETP.NE.AND P1, PT, R44, 0x1, PT ;  /* 0x000000012c00780c */ /* 0x002fe40003f25270 */
[----:B------:R-:W-:Y:S02]  /*100b0*/  SHF.R.U64 R3, R3, 0x3, RZ ;  /* 0x0000000303037819 */ /* 0x000fe400000012ff */
[----:B------:R-:W-:Y:S01]  /*100c0*/  LOP3.LUT R32, R32, R33, RZ, 0x3c, !PT ;  /* 0x0000002120207212 */ /* 0x000fe200078e3cff */
[----:B------:R-:W-:Y:S01]  /*100d0*/  IMAD.X R33, RZ, RZ, R35, P6 ;  /* 0x000000ffff217224 */ /* 0x000fe200030e0623 */
[----:B------:R-:W-:-:S02]  /*100e0*/  SHF.R.U64 R2, R2, 0x3, RZ ;  /* 0x0000000302027819 */ /* 0x000fc400000012ff */
[----:B------:R-:W-:Y:S02]  /*100f0*/  IADD3 R45, P6, R34, 0x7000, RZ ;  /* 0x00007000222d7810 */ /* 0x000fe40007fde0ff */
[----:B------:R-:W-:Y:S02]  /*10100*/  LOP3.LUT R10, R3, R8, RZ, 0x3c, !PT ;  /* 0x00000008030a7212 */ /* 0x000fe400078e3cff */
[----:B------:R-:W-:Y:S01]  /*10110*/  LOP3.LUT R8, R2, R25, RZ, 0x3c, !PT ;  /* 0x0000001902087212 */ /* 0x000fe200078e3cff */
[----:B------:R-:W0:Y:S01]  /*10120*/  @P1 LDC R47, c[0x0][0xbec] ;  /* 0x0002fb00ff2f1b82 */ /* 0x000e220000000800 */
[----:B------:R-:W-:Y:S02]  /*10130*/  LOP3.LUT R2, R45, 0x380, RZ, 0xc0, !PT ;  /* 0x000003802d027812 */ /* 0x000fe400078ec0ff */
[----:B------:R-:W-:Y:S02]  /*10140*/  LOP3.LUT R42, R43, 0x380, RZ, 0xc0, !PT ;  /* 0x000003802b2a7812 */ /* 0x000fe400078ec0ff */
[----:B------:R-:W-:-:S02]  /*10150*/  SHF.R.U64 R2, R2, 0x3, RZ ;  /* 0x0000000302027819 */ /* 0x000fc400000012ff */
[----:B------:R-:W-:Y:S02]  /*10160*/  SHF.R.U64 R42, R42, 0x3, RZ ;  /* 0x000000032a2a7819 */ /* 0x000fe400000012ff */
[----:B------:R-:W-:Y:S02]  /*10170*/  LOP3.LUT R2, R2, R45, RZ, 0x3c, !PT ;  /* 0x0000002d02027212 */ /* 0x000fe400078e3cff */
[----:B------:R-:W-:Y:S02]  /*10180*/  MOV R45, R4 ;  /* 0x00000004002d7202 */ /* 0x000fe40000000f00 */
[----:B------:R-:W-:Y:S02]  /*10190*/  F2FP.F16.F32.PACK_AB R4, R46, R7 ;  /* 0x000000072e04723e */ /* 0x000fe400000000ff */
[----:B------:R-:W1:Y:S01]  /*101a0*/  @P1 LDC R46, c[0x0][0xbf0] ;  /* 0x0002fc00ff2e1b82 */ /* 0x000e620000000800 */
[----:B------:R-:W-:Y:S01]  /*101b0*/  LOP3.LUT R42, R42, R43, RZ, 0x3c, !PT ;  /* 0x0000002b2a2a7212 */ /* 0x000fe200078e3cff */
[----:B------:R-:W-:Y:S01]  /*101c0*/  IMAD.X R43, RZ, RZ, R5, P0 ;  /* 0x000000ffff2b7224 */ /* 0x000fe200000e0605 */
[----:B------:R-:W-:-:S02]  /*101d0*/  F2FP.F16.F32.PACK_AB R5, R91, R90 ;  /* 0x0000005a5b05723e */ /* 0x000fc400000000ff */
[----:B------:R-:W-:-:S03]  /*101e0*/  F2FP.F16.F32.PACK_AB R7, R95, R94 ;  /* 0x0000005e5f07723e */ /* 0x000fc600000000ff */
[----:B------:R-:W-:Y:S01]  /*101f0*/  BAR.SYNC.DEFER_BLOCKING 0x1, 0x100 ;  /* 0x0044000000007b1d */ /* 0x000fe20000010000 */
[----:B------:R-:W-:Y:S01]  /*10200*/  MOV R65, R40 ;  /* 0x0000002800417202 */ /* 0x000fe20000000f00 */
[----:B------:R-:W-:Y:S01]  /*10210*/  VIADD R40, R17, UR37 ;  /* 0x0000002511287c36 */ /* 0x000fe20008000000 */
[----:B------:R-:W-:Y:S02]  /*10220*/  IADD3 R21, P0, R34, 0x6000, RZ ;  /* 0x0000600022157810 */ /* 0x000fe40007f1e0ff */
[----:B------:R-:W-:Y:S02]  /*10230*/  MOV R58, R10 ;  /* 0x0000000a003a7202 */ /* 0x000fe40000000f00 */
[----:B------:R-:W-:Y:S02]  /*10240*/  LOP3.LUT R20, R21, 0x380, RZ, 0xc0, !PT ;  /* 0x0000038015147812 */ /* 0x000fe400078ec0ff */
[----:B------:R-:W-:Y:S02]  /*10250*/  MOV R57, R14 ;  /* 0x0000000e00397202 */ /* 0x000fe40000000f00 */
[----:B------:R-:W-:-:S02]  /*10260*/  SHF.R.U64 R20, R20, 0x3, RZ ;  /* 0x0000000314147819 */ /* 0x000fc400000012ff */
[----:B------:R-:W-:Y:S02]  /*10270*/  MOV R15, R12 ;  /* 0x0000000c000f7202 */ /* 0x000fe40000000f00 */
[----:B------:R-:W-:Y:S01]  /*10280*/  LOP3.LUT R20, R20, R21, RZ, 0x3c, !PT ;  /* 0x0000001514147212 */ /* 0x000fe200078e3cff */
[----:B------:R-:W-:Y:S01]  /*10290*/  IMAD.X R21, RZ, RZ, R35, P0 ;  /* 0x000000ffff157224 */ /* 0x000fe200000e0623 */
[C---:B------:R-:W-:Y:S02]  /*102a0*/  IADD3 R27, P3, R34.reuse, 0x4000, RZ ;  /* 0x00004000221b7810 */ /* 0x040fe40007f7e0ff */
[----:B------:R-:W-:Y:S02]  /*102b0*/  IADD3 R25, P2, R34, 0x5000, RZ ;  /* 0x0000500022197810 */ /* 0x000fe40007f5e0ff */
[----:B------:R-:W-:Y:S02]  /*102c0*/  LOP3.LUT R26, R27, 0x380, RZ, 0xc0, !PT ;  /* 0x000003801b1a7812 */ /* 0x000fe400078ec0ff */
[----:B------:R-:W-:Y:S01]  /*102d0*/  LOP3.LUT R24, R25, 0x380, RZ, 0xc0, !PT ;  /* 0x0000038019187812 */ /* 0x000fe200078ec0ff */
[----:B------:R0:W-:Y:S01]  /*102e0*/  STSM.16.M88.4 [R45], R4 ;  /* 0x000000042d007844 */ /* 0x0001e20000000200 */
[----:B------:R-:W-:-:S02]  /*102f0*/  SHF.R.U64 R26, R26, 0x3, RZ ;  /* 0x000000031a1a7819 */ /* 0x000fc400000012ff */
[----:B------:R-:W-:Y:S01]  /*10300*/  MOV R56, R38 ;  /* 0x0000002600387202 */ /* 0x000fe20000000f00 */
[----:B------:R-:W-:Y:S01]  /*10310*/  VIADD R38, R187, UR37 ;  /* 0x00000025bb267c36 */ /* 0x000fe20008000000 */
[----:B------:R-:W-:Y:S02]  /*10320*/  SHF.R.U64 R24, R24, 0x3, RZ ;  /* 0x0000000318187819 */ /* 0x000fe400000012ff */
[----:B------:R-:W-:Y:S01]  /*10330*/  LOP3.LUT R26, R26, R27, RZ, 0x3c, !PT ;  /* 0x0000001b1a1a7212 */ /* 0x000fe200078e3cff */
[----:B------:R-:W-:Y:S01]  /*10340*/  IMAD.X R27, RZ, RZ, R35, P3 ;  /* 0x000000ffff1b7224 */ /* 0x000fe200018e0623 */
[----:B------:R-:W-:Y:S02]  /*10350*/  MOV R14, R8 ;  /* 0x00000008000e7202 */ /* 0x000fe40000000f00 */
[----:B------:R-:W-:Y:S02]  /*10360*/  F2FP.F16.F32.PACK_AB R8, R105, R104 ;  /* 0x000000686908723e */ /* 0x000fe400000000ff */
[----:B------:R-:W-:-:S02]  /*10370*/  F2FP.F16.F32.PACK_AB R9, R107, R106 ;  /* 0x0000006a6b09723e */ /* 0x000fc400000000ff */
[----:B------:R-:W-:Y:S01]  /*10380*/  LOP3.LUT R24, R24, R25, RZ, 0x3c, !PT ;  /* 0x0000001918187212 */ /* 0x000fe200078e3cff */
[----:B0-----:R-:W-:Y:S01]  /*10390*/  @P1 IMAD.HI.U32 R5, R40, R47, RZ ;  /* 0x0000002f28051227 */ /* 0x001fe200078e00ff */
[----:B------:R-:W-:Y:S02]  /*103a0*/  MOV R64, R42 ;  /* 0x0000002a00407202 */ /* 0x000fe40000000f00 */
[----:B------:R-:W-:Y:S01]  /*103b0*/  IADD3 R31, P5, R34, 0x2000, RZ ;  /* 0x00002000221f7810 */ /* 0x000fe20007fbe0ff */
[----:B------:R-:W-:Y:S01]  /*103c0*/  IMAD.MOV.U32 R4, RZ, RZ, R40 ;  /* 0x000000ffff047224 */ /* 0x000fe200078e0028 */
[----:B-1----:R-:W-:Y:S01]  /*103d0*/  @P1 SHF.R.U32.HI R4, RZ, R46, R5 ;  /* 0x0000002eff041219 */ /* 0x002fe20000011605 */
[----:B------:R-:W-:Y:S01]  /*103e0*/  IMAD.U32 R6, RZ, RZ, UR8 ;  /* 0x00000008ff067e24 */ /* 0x000fe2000f8e00ff */
[----:B------:R-:W-:Y:S01]  /*103f0*/  ULDC.64 UR8, c[0x0][0xae8] ;  /* 0x0002ba0000087ab9 */ /* 0x000fe20000000a00 */
[----:B------:R-:W-:Y:S01]  /*10400*/  IMAD R45, R44, UR5, RZ ;  /* 0x000000052c2d7c24 */ /* 0x000fe2000f8e02ff */
[--C-:B------:R-:W-:Y:S01]  /*10410*/  SHF.R.S32.HI R5, RZ, 0x1f, R4.reuse ;  /* 0x0000001fff057819 */ /* 0x100fe20000011404 */
[----:B------:R-:W-:Y:S01]  /*10420*/  IMAD.MOV R7, RZ, RZ, -R4 ;  /* 0x000000ffff077224 */ /* 0x000fe200078e0a04 */
[----:B------:R-:W-:Y:S01]  /*10430*/  IADD3 R12, P0, R4, UR6, RZ ;  /* 0x00000006040c7c10 */ /* 0x000fe2000ff1e0ff */
[----:B------:R-:W-:Y:S01]  /*10440*/  IMAD.X R25, RZ, RZ, R35, P2 ;  /* 0x000000ffff197224 */ /* 0x000fe200010e0623 */
[----:B------:R-:W-:Y:S01]  /*10450*/  F2FP.F16.F32.PACK_AB R4, R97, R96 ;  /* 0x000000606104723e */ /* 0x000fe200000000ff */
[----:B------:R-:W-:Y:S01]  /*10460*/  IMAD R11, R44, R7, R40 ;  /* 0x000000072c0b7224 */ /* 0x000fe200078e0228 */
[----:B------:R-:W-:Y:S01]  /*10470*/  IADD3.X R13, R5, UR7, R6, P0, !PT ;  /* 0x00000007050d7c10 */ /* 0x000fe200087fe406 */
[----:B------:R-:W-:Y:S01]  /*10480*/  ULDC.64 UR6, c[0x0][0xb88] ;  /* 0x0002e20000067ab9 */ /* 0x000fe20000000a00 */
[----:B------:R-:W-:-:S02]  /*10490*/  F2FP.F16.F32.PACK_AB R5, R99, R98 ;  /* 0x000000626305723e */ /* 0x000fc400000000ff */
[----:B------:R-:W-:Y:S01]  /*104a0*/  SHF.R.S32.HI R10, RZ, 0x1f, R11 ;  /* 0x0000001fff0a7819 */ /* 0x000fe2000001140b */
[----:B------:R-:W-:Y:S01]  /*104b0*/  IMAD.WIDE.U32 R12, R11, UR6, R12 ;  /* 0x000000060b0c7c25 */ /* 0x000fe2000f8e000c */
[----:B------:R-:W-:Y:S02]  /*104c0*/  F2FP.F16.F32.PACK_AB R6, R101, R100 ;  /* 0x000000646506723e */ /* 0x000fe400000000ff */
[----:B------:R-:W-:Y:S01]  /*104d0*/  F2FP.F16.F32.PACK_AB R7, R103, R102 ;  /* 0x000000666707723e */ /* 0x000fe200000000ff */
[----:B------:R-:W-:Y:S01]  /*104e0*/  IMAD R10, R10, UR6, RZ ;  /* 0x000000060a0a7c24 */ /* 0x000fe2000f8e02ff */
[----:B------:R-:W-:Y:S02]  /*104f0*/  LOP3.LUT P0, RZ, R185, 0x3, RZ, 0xc0, !PT ;  /* 0x00000003b9ff7812 */ /* 0x000fe4000780c0ff */
[----:B------:R-:W-:Y:S01]  /*10500*/  IADD3 R29, P4, R34, 0x3000, RZ ;  /* 0x00003000221d7810 */ /* 0x000fe20007f9e0ff */
[----:B------:R-:W-:Y:S01]  /*10510*/  IMAD R39, R11, UR7, R10 ;  /* 0x000000070b277c24 */ /* 0x000fe2000f8e020a */
[----:B------:R0:W-:Y:S01]  /*10520*/  STSM.16.M88.4 [R15], R4 ;  /* 0x000000040f007844 */ /* 0x0001e20000000200 */
[----:B------:R-:W-:Y:S01]  /*10530*/  ULDC.64 UR6, c[0x0][0xb50] ;  /* 0x0002d40000067ab9 */ /* 0x000fe20000000a00 */
[----:B------:R-:W-:-:S02]  /*10540*/  F2FP.F16.F32.PACK_AB R10, R109, R108 ;  /* 0x0000006c6d0a723e */ /* 0x000fc400000000ff */
[----:B------:R-:W-:Y:S02]  /*10550*/  F2FP.F16.F32.PACK_AB R11, R111, R110 ;  /* 0x0000006e6f0b723e */ /* 0x000fe400000000ff */
[----:B------:R-:W-:Y:S02]  /*10560*/  LEA R40, P3, R12, UR6, 0x2 ;  /* 0x000000060c287c11 */ /* 0x000fe4000f8610ff */
[-C--:B------:R-:W-:Y:S01]  /*10570*/  ISETP.GE.OR P2, PT, R38, R45.reuse, P0 ;  /* 0x0000002d2600720c */ /* 0x080fe20000746670 */
[----:B------:R1:W-:Y:S01]  /*10580*/  STSM.16.M88.4 [R14], R8 ;  /* 0x000000080e007844 */ /* 0x0003e20000000200 */
[----:B------:R-:W-:Y:S01]  /*10590*/  UIMAD UR5, UR12, UR8, URZ ;  /* 0x000000080c0572a4 */ /* 0x000fe2000f8e023f */
[----:B------:R-:W-:Y:S02]  /*105a0*/  LOP3.LUT R3, R34, 0x380, RZ, 0xc0, !PT ;  /* 0x0000038022037812 */ /* 0x000fe400078ec0ff */
[----:B------:R-:W-:Y:S01]  /*105b0*/  SHFL.IDX PT, R46, R40, 0x1, 0x1c1f ;  /* 0x003c1f00282e7f89 */ /* 0x000fe200000e0000 */
[----:B------:R-:W-:Y:S01]  /*105c0*/  LOP3.LUT R30, R31, 0x380, RZ, 0xc0, !PT ;  /* 0x000003801f1e7812 */ /* 0x000fe200078ec0ff */
[----:B0-----:R-:W-:Y:S01]  /*105d0*/  VIADD R4, R38, 0x8 ;  /* 0x0000000826047836 */ /* 0x001fe20000000000 */
[----:B------:R-:W-:Y:S01]  /*105e0*/  F2FP.F16.F32.PACK_AB R6, R117, R116 ;  /* 0x000000747506723e */ /* 0x000fe200000000ff */
[----:B------:R-:W-:Y:S01]  /*105f0*/  IMAD.IADD R5, R13, 0x1, R39 ;  /* 0x000000010d057824 */ /* 0x000fe200078e0227 */
[----:B------:R-:W-:Y:S01]  /*10600*/  F2FP.F16.F32.PACK_AB R7, R119, R118 ;  /* 0x000000767707723e */ /* 0x000fe200000000ff */
[----:B------:R-:W-:Y:S01]  /*10610*/  SHFL.IDX PT, R38, R40, RZ, 0x1c1f ;  /* 0x001c1fff28267589 */ /* 0x000fe200000e0000 */
[----:B------:R-:W-:-:S02]  /*10620*/  ISETP.GE.OR P0, PT, R4, R45, P0 ;  /* 0x0000002d0400720c */ /* 0x000fc40000706670 */
[----:B------:R-:W-:Y:S02]  /*10630*/  LEA.HI.X R41, R12, UR7, R5, 0x2, P3 ;  /* 0x000000070c297c11 */ /* 0x000fe400098f1405 */
[----:B------:R-:W-:Y:S02]  /*10640*/  F2FP.F16.F32.PACK_AB R4, R113, R112 ;  /* 0x000000707104723e */ /* 0x000fe400000000ff */
[----:B------:R-:W-:Y:S01]  /*10650*/  F2FP.F16.F32.PACK_AB R5, R115, R114 ;  /* 0x000000727305723e */ /* 0x000fe200000000ff */
[----:B------:R-:W0:Y:S01]  /*10660*/  SHFL.IDX PT, R39, R41, RZ, 0x1c1f ;  /* 0x001c1fff29277589 */ /* 0x000e2200000e0000 */
[----:B------:R-:W-:Y:S02]  /*10670*/  F2FP.F16.F32.PACK_AB R12, R121, R120 ;  /* 0x00000078790c723e */ /* 0x000fe400000000ff */
[----:B------:R-:W-:Y:S01]  /*10680*/  F2FP.F16.F32.PACK_AB R13, R123, R122 ;  /* 0x0000007a7b0d723e */ /* 0x000fe200000000ff */
[----:B------:R-:W-:Y:S01]  /*10690*/  STSM.16.M88.4 [R58], R4 ;  /* 0x000000043a007844 */ /* 0x000fe20000000200 */
[----:B-1----:R-:W-:-:S02]  /*106a0*/  F2FP.F16.F32.PACK_AB R14, R125, R124 ;  /* 0x0000007c7d0e723e */ /* 0x002fc400000000ff */
[----:B------:R-:W-:Y:S01]  /*106b0*/  F2FP.F16.F32.PACK_AB R15, R127, R126 ;  /* 0x0000007e7f0f723e */ /* 0x000fe200000000ff */
[----:B------:R-:W1:Y:S01]  /*106c0*/  SHFL.IDX PT, R47, R41, 0x1, 0x1c1f ;  /* 0x003c1f00292f7f89 */ /* 0x000e6200000e0000 */
[----:B------:R-:W-:Y:S02]  /*106d0*/  F2FP.F16.F32.PACK_AB R8, R129, R128 ;  /* 0x000000808108723e */ /* 0x000fe400000000ff */
[----:B------:R-:W-:Y:S01]  /*106e0*/  F2FP.F16.F32.PACK_AB R9, R131, R130 ;  /* 0x000000828309723e */ /* 0x000fe200000000ff */
[----:B------:R-:W-:Y:S01]  /*106f0*/  STSM.16.M88.4 [R57], R12 ;  /* 0x0000000c39007844 */ /* 0x000fe20000000200 */
[----:B------:R-:W-:Y:S02]  /*10700*/  F2FP.F16.F32.PACK_AB R10, R133, R132 ;  /* 0x00000084850a723e */ /* 0x000fe400000000ff */
[----:B------:R-:W-:Y:S01]  /*10710*/  F2FP.F16.F32.PACK_AB R11, R135, R134 ;  /* 0x00000086870b723e */ /* 0x000fe200000000ff */
[----:B------:R-:W-:Y:S01]  /*10720*/  UIMAD UR5, UR38, UR9, UR5 ;  /* 0x00000009260572a4 */ /* 0x000fe2000f8e0205 */
[----:B------:R-:W-:-:S02]  /*10730*/  LOP3.LUT R28, R29, 0x380, RZ, 0xc0, !PT ;  /* 0x000003801d1c7812 */ /* 0x000fc400078ec0ff */
[----:B------:R-:W-:Y:S01]  /*10740*/  SHF.R.U64 R3, R3, 0x3, RZ ;  /* 0x0000000303037819 */ /* 0x000fe200000012ff */
[----:B------:R-:W-:Y:S01]  /*10750*/  STSM.16.M88.4 [R56], R8 ;  /* 0x0000000838007844 */ /* 0x000fe20000000200 */
[----:B------:R-:W-:Y:S01]  /*10760*/  UIMAD.WIDE.U32 UR6, UR38, UR8, URZ ;  /* 0x00000008260672a5 */ /* 0x000fe2000f8e003f */
[----:B------:R-:W-:Y:S02]  /*10770*/  SHF.R.U64 R30, R30, 0x3, RZ ;  /* 0x000000031e1e7819 */ /* 0x000fe400000012ff */
[----:B------:R2:W-:Y:S01]  /*10780*/  STSM.16.M88.4 [R65], R136 ;  /* 0x0000008841007844 */ /* 0x0005e20000000200 */
[----:B------:R-:W-:Y:S01]  /*10790*/  UIMAD UR8, UR13, UR10, URZ ;  /* 0x0000000a0d0872a4 */ /* 0x000fe2000f8e023f */
[----:B------:R-:W-:Y:S02]  /*107a0*/  SHF.R.U64 R28, R28, 0x3, RZ ;  /* 0x000000031c1c7819 */ /* 0x000fe400000012ff */
[----:B------:R-:W-:Y:S01]  /*107b0*/  STSM.16.M88.4 [R64], R144 ;  /* 0x0000009040007844 */ /* 0x000fe20000000200 */
[----:B------:R-:W-:Y:S01]  /*107c0*/  UIADD3 UR7, UR7, UR5, URZ ;  /* 0x0000000507077290 */ /* 0x000fe2000fffe03f */
[----:B------:R-:W-:Y:S01]  /*107d0*/  LOP3.LUT R34, R3, R34, RZ, 0x3c, !PT ;  /* 0x0000002203227212 */ /* 0x000fe200078e3cff */
[----:B------:R-:W-:Y:S01]  /*107e0*/  BAR.SYNC.DEFER_BLOCKING 0x1, 0x100 ;  /* 0x0044000000007b1d */ /* 0x000fe20000010000 */
[----:B------:R-:W-:-:S07]  /*107f0*/  LOP3.LUT R30, R30, R31, RZ, 0x3c, !PT ;  /* 0x0000001f1e1e7212 */ /* 0x000fce00078e3cff */
[----:B--2---:R-:W2:Y:S01]  /*10800*/  @P1 LDC R65, c[0x0][0xbec] ;  /* 0x0002fb00ff411b82 */ /* 0x004ea20000000800 */
[----:B------:R-:W-:Y:S01]  /*10810*/  UIMAD UR5, UR44, UR11, UR8 ;  /* 0x0000000b2c0572a4 */ /* 0x000fe2000f8e0208 */
[--C-:B------:R-:W-:Y:S01]  /*10820*/  IMAD.X R3, RZ, RZ, R35.reuse, P6 ;  /* 0x000000ffff037224 */ /* 0x100fe200030e0623 */
[----:B------:R-:W-:Y:S01]  /*10830*/  UIMAD.WIDE.U32 UR6, UR44, UR10, UR6 ;  /* 0x0000000a2c0672a5 */ /* 0x000fe2000f8e0006 */
[----:B------:R-:W-:Y:S01]  /*10840*/  LOP3.LUT R28, R28, R29, RZ, 0x3c, !PT ;  /* 0x0000001d1c1c7212 */ /* 0x000fe200078e3cff */
[--C-:B------:R-:W-:Y:S01]  /*10850*/  IMAD.X R31, RZ, RZ, R35.reuse, P5 ;  /* 0x000000ffff1f7224 */ /* 0x100fe200028e0623 */
[----:B------:R-:W-:Y:S01]  /*10860*/  ULDC.64 UR8, c[0x0][0xae0] ;  /* 0x0002b80000087ab9 */ /* 0x000fe20000000a00 */
[----:B0-----:R0:W-:Y:S01]  /*10870*/  @!P2 ST.E desc[UR52][R38.64], R36 ;  /* 0x000000242600a985 */ /* 0x0011e2000c101934 */
[----:B------:R-:W-:Y:S01]  /*10880*/  UIADD3 UR5, UR7, UR5, URZ ;  /* 0x0000000507057290 */ /* 0x000fe2000fffe03f */
[----:B------:R-:W-:Y:S02]  /*10890*/  IMAD.X R29, RZ, RZ, R35, P4 ;  /* 0x000000ffff1d7224 */ /* 0x000fe400020e0623 */
[----:B-1----:R1:W-:Y:S04]  /*108a0*/  @!P0 ST.E desc[UR52][R46.64], R0 ;  /* 0x000000002e008985 */ /* 0x0023e8000c101934 */
[----:B------:R3:W5:Y:S01]  /*108b0*/  LD.E.128 R12, desc[UR52][R20.64] ;  /* 0x00000034140c7980 */ /* 0x000762000c101d00 */
[----:B0-----:R-:W0:Y:S03]  /*108c0*/  @P1 LDC R39, c[0x0][0xbf0] ;  /* 0x0002fc00ff271b82 */ /* 0x001e260000000800 */
[----:B------:R4:W5:Y:S01]  /*108d0*/  LD.E.128 R56, desc[UR52][R24.64] ;  /* 0x0000003418387980 */ /* 0x000962000c101d00 */
[----:B-1----:R-:W-:-:S03]  /*108e0*/  IMAD R0, R22, 0x20, R184 ;  /* 0x0000002016007824 */ /* 0x002fc600078e02b8 */
[----:B------:R1:W5:Y:S01]  /*108f0*/  LD.E.128 R8, desc[UR52][R2.64] ;  /* 0x0000003402087980 */ /* 0x000362000c101d00 */
[----:B---3--:R-:W-:-:S03]  /*10900*/  VIADD R20, R0, UR37 ;  /* 0x0000002500147c36 */ /* 0x008fc60008000000 */
[----:B------:R-:W5:Y:S01]  /*10910*/  LD.E.128 R52, desc[UR52][R34.64] ;  /* 0x0000003422347980 */ /* 0x000f62000c101d00 */
[----:B--2---:R-:W-:-:S03]  /*10920*/  @P1 IMAD.HI.U32 R0, R20, R65, RZ ;  /* 0x0000004114001227 */ /* 0x004fc600078e00ff */
[----:B------:R-:W5:Y:S01]  /*10930*/  LD.E.128 R48, desc[UR52][R32.64] ;  /* 0x0000003420307980 */ /* 0x000f62000c101d00 */
[----:B------:R-:W-:-:S03]  /*10940*/  IMAD.MOV.U32 R21, RZ, RZ, R20 ;  /* 0x000000ffff157224 */ /* 0x000fc600078e0014 */
[----:B------:R-:W5:Y:S04]  /*10950*/  LD.E.128 R40, desc[UR52][R30.64] ;  /* 0x000000341e287980 */ /* 0x000f68000c101d00 */
[----:B------:R-:W5:Y:S01]  /*10960*/  LD.E.128 R4, desc[UR52][R28.64] ;  /* 0x000000341c047980 */ /* 0x000f62000c101d00 */
[----:B0-----:R-:W-:-:S03]  /*10970*/  @P1 SHF.R.U32.HI R21, RZ, R39, R0 ;  /* 0x00000027ff151219 */ /* 0x001fc60000011600 */
[----:B------:R0:W5:Y:S01]  /*10980*/  LD.E.128 R60, desc[UR52][R26.64] ;  /* 0x000000341a3c7980 */ /* 0x000162000c101d00 */
[--C-:B------:R-:W-:Y:S01]  /*10990*/  SHF.R.S32.HI R0, RZ, 0x1f, R21.reuse ;  /* 0x0000001fff007819 */ /* 0x100fe20000011415 */
[----:B----4-:R-:W-:Y:S01]  /*109a0*/  IMAD.MOV R25, RZ, RZ, -R21 ;  /* 0x000000ffff197224 */ /* 0x010fe200078e0a15 */
[----:B------:R-:W-:Y:S01]  /*109b0*/  @!PT LDS RZ, [RZ] ;  /* 0x00000000fffff984 */ /* 0x000fe20000000800 */
[----:B------:R-:W-:Y:S01]  /*109c0*/  @!PT LDS RZ, [RZ] ;  /* 0x00000000fffff984 */ /* 0x000fe20000000800 */
[----:B------:R-:W-:Y:S01]  /*109d0*/  @!PT LDS RZ, [RZ] ;  /* 0x00000000fffff984 */ /* 0x000fe20000000800 */
[----:B------:R-:W-:Y:S01]  /*109e0*/  @!PT LDS RZ, [RZ] ;  /* 0x00000000fffff984 */ /* 0x000fe20000000800 */
[----:B------:R2:W-:Y:S06]  /*109f0*/  MEMBAR.ALL.CTA ;  /* 0x0000000000007992 */ /* 0x0005ec0000008000 */
[----:B--2---:R-:W2:Y:S01]  /*10a00*/  FENCE.VIEW.ASYNC.S ;  /* 0x00000000000073c6 */ /* 0x004ea20000000000 */
[----:B-1----:R-:W-:-:S02]  /*10a10*/  IMAD.U32 R3, RZ, RZ, UR7 ;  /* 0x00000007ff037e24 */ /* 0x002fc4000f8e00ff */
[----:B------:R-:W-:Y:S02]  /*10a20*/  IMAD R0, R0, UR8, RZ ;  /* 0x0000000800007c24 */ /* 0x000fe4000f8e02ff */
[----:B------:R-:W-:Y:S02]  /*10a30*/  IMAD R25, R44, R25, R20 ;  /* 0x000000192c197224 */ /* 0x000fe400078e0214 */
[----:B------:R-:W-:Y:S01]  /*10a40*/  IMAD.U32 R2, RZ, RZ, UR6 ;  /* 0x00000006ff027e24 */ /* 0x000fe2000f8e00ff */
[----:B------:R-:W-:Y:S01]  /*10a50*/  ULDC.64 UR6, c[0x0][0xad8] ;  /* 0x0002b60000067ab9 */ /* 0x000fe20000000a00 */
[----:B------:R-:W-:Y:S02]  /*10a60*/  IMAD.U32 R3, RZ, RZ, UR5 ;  /* 0x00000005ff037e24 */ /* 0x000fe4000f8e00ff */
[C---:B0-----:R-:W-:Y:S01]  /*10a70*/  IMAD R27, R21.reuse, UR9, R0 ;  /* 0x00000009151b7c24 */ /* 0x041fe2000f8e0200 */
[----:B------:R-:W-:Y:S01]  /*10a80*/  SHF.R.S32.HI R0, RZ, 0x1f, R25 ;  /* 0x0000001fff007819 */ /* 0x000fe20000011419 */
[----:B------:R-:W-:-:S04]  /*10a90*/  IMAD.WIDE.U32 R2, R21, UR8, R2 ;  /* 0x0000000815027c25 */ /* 0x000fc8000f8e0002 */
[----:B------:R-:W-:Y:S02]  /*10aa0*/  IMAD.IADD R3, R3, 0x1, R27 ;  /* 0x0000000103037824 */ /* 0x000fe400078e021b */
[----:B------:R-:W-:Y:S02]  /*10ab0*/  IMAD R20, R0, UR6, RZ ;  /* 0x0000000600147c24 */ /* 0x000fe4000f8e02ff */
[----:B------:R-:W-:Y:S02]  /*10ac0*/  VIADD R26, R184, UR37 ;  /* 0x00000025b81a7c36 */ /* 0x000fe40008000000 */
[C---:B------:R-:W-:Y:S02]  /*10ad0*/  IMAD R21, R25.reuse, UR7, R20 ;  /* 0x0000000719157c24 */ /* 0x040fe4000f8e0214 */
[----:B------:R-:W-:Y:S01]  /*10ae0*/  IMAD.WIDE.U32 R2, R25, UR6, R2 ;  /* 0x0000000619027c25 */ /* 0x000fe2000f8e0002 */
[----:B------:R-:W-:Y:S01]  /*10af0*/  ISETP.GE.AND P2, PT, R26, R45, PT ;  /* 0x0000002d1a00720c */ /* 0x000fe20003f46270 */
[----:B------:R-:W-:-:S02]  /*10b00*/  ULDC.64 UR6, c[0x0][0xa80] ;  /* 0x0002a00000067ab9 */ /* 0x000fc40000000a00 */
[----:B------:R-:W-:Y:S01]  /*10b10*/  VIADD R0, R26, 0x20 ;  /* 0x000000201a007836 */ /* 0x000fe20000000000 */
[----:B------:R-:W-:Y:S01]  /*10b20*/  LEA R24, P3, R2, UR6, 0x1 ;  /* 0x0000000602187c11 */ /* 0x000fe2000f8608ff */
[----:B------:R-:W-:Y:S02]  /*10b30*/  IMAD.IADD R3, R3, 0x1, R21 ;  /* 0x0000000103037824 */ /* 0x000fe400078e0215 */
[----:B------:R-:W-:Y:S01]  /*10b40*/  VIADD R37, R37, 0x28820 ;  /* 0x0002882025257836 */ /* 0x000fe20000000000 */
[-C--:B------:R-:W-:Y:S01]  /*10b50*/  ISETP.GE.AND P0, PT, R0, R45.reuse, PT ;  /* 0x0000002d0000720c */ /* 0x080fe20003f06270 */
[----:B------:R-:W-:Y:S01]  /*10b60*/  VIADD R0, R26, 0x40 ;  /* 0x000000401a007836 */ /* 0x000fe20000000000 */
[----:B------:R-:W-:Y:S02]  /*10b70*/  LEA.HI.X R25, R2, UR7, R3, 0x1, P3 ;  /* 0x0000000702197c11 */ /* 0x000fe400098f0c03 */
[----:B------:R-:W-:Y:S01]  /*10b80*/  PRMT R37, RZ, 0x654, R37 ;  /* 0x00000654ff257816 */ /* 0x000fe20000000025 */
[----:B--2---:R0:W1:Y:S01]  /*10b90*/  SHFL.IDX PT, R20, R24, RZ, 0x181f ;  /* 0x00181fff18147589 */ /* 0x00406200000e0000 */
[----:B------:R-:W-:Y:S01]  /*10ba0*/  ISETP.GE.AND P1, PT, R0, R45, PT ;  /* 0x0000002d0000720c */ /* 0x000fe20003f26270 */
[----:B------:R-:W-:Y:S01]  /*10bb0*/  BSSY B1, `(.L_x_1119) ;  /* 0x000000d000017945 */ /* 0x000fe20003800000 */
[----:B------:R0:W-:Y:S01]  /*10bc0*/  SYNCS.ARRIVE.TRANS64.RED.A1T0 RZ, [R37+URZ], RZ ;  /* 0x000000ff25ff79a7 */ /* 0x0001e2000810043f */
[----:B------:R0:W2:Y:S02]  /*10bd0*/  SHFL.IDX PT, R0, R25, RZ, 0x181f ;  /* 0x00181fff19007589 */ /* 0x0000a400000e0000 */
[----:B------:R-:W-:Y:S08]  /*10be0*/  @P2 BRA `(.L_x_1120) ;  /* 0x0000000000242947 */ /* 0x000ff00003800000 */
[----:B------:R-:W-:Y:S02]  /*10bf0*/  ULDC UR5, c[0x0][0xac8] ;  /* 0x0002b20000057ab9 */ /* 0x000fe40000000800 */
[----:B------:R-:W-:Y:S02]  /*10c00*/  ISETP.GE.AND P2, PT, R18, UR5, PT ;  /* 0x0000000512007c0c */ /* 0x000fe4000bf46270 */
[----:B------:R-:W-:-:S11]  /*10c10*/  ISETP.GE.AND P3, PT, R19, UR5, PT ;  /* 0x0000000513007c0c */ /* 0x000fd6000bf66270 */
[CC--:B-1----:R-:W-:Y:S02]  /*10c20*/  @!P2 LEA R2, P4, R18.reuse, R20.reuse, 0x1 ;  /* 0x000000141202a211 */ /* 0x0c2fe400078808ff */
[C---:B------:R-:W-:Y:S02]  /*10c30*/  @!P3 LEA R20, P5, R19.reuse, R20, 0x1 ;  /* 0x000000141314b211 */ /* 0x040fe400078a08ff */
[-C--:B--2---:R-:W-:Y:S02]  /*10c40*/  @!P2 LEA.HI.X R3, R18, R0.reuse, R190, 0x1, P4 ;  /* 0x000000001203a211 */ /* 0x084fe400020f0cbe */
[----:B------:R-:W-:-:S03]  /*10c50*/  @!P3 LEA.HI.X R21, R19, R0, R189, 0x1, P5 ;  /* 0x000000001315b211 */ /* 0x000fc600028f0cbd */
[----:B-----5:R3:W-:Y:S04]  /*10c60*/  @!P2 ST.E.128 desc[UR52][R2.64], R52 ;  /* 0x000000340200a985 */ /* 0x0207e8000c101d34 */
[----:B------:R3:W-:Y:S02]  /*10c70*/  @!P3 ST.E.128 desc[UR52][R20.64], R60 ;  /* 0x0000003c1400b985 */ /* 0x0007e4000c101d34 */
.L_x_1120:
[----:B------:R-:W-:Y:S05]  /*10c80*/  BSYNC B1 ;  /* 0x0000000000017941 */ /* 0x000fea0003800000 */
.L_x_1119:
[----:B--2---:R2:W4:Y:S01]  /*10c90*/  SHFL.IDX PT, R0, R25, 0x1, 0x181f ;  /* 0x00381f0019007f89 */ /* 0x00452200000e0000 */
[----:B------:R-:W-:Y:S03]  /*10ca0*/  BSSY B1, `(.L_x_1121) ;  /* 0x000000c000017945 */ /* 0x000fe60003800000 */
[----:B-1-3--:R2:W1:Y:S01]  /*10cb0*/  SHFL.IDX PT, R20, R24, 0x1, 0x181f ;  /* 0x00381f0018147f89 */ /* 0x00a46200000e0000 */
[----:B------:R-:W-:Y:S05]  /*10cc0*/  @P0 BRA `(.L_x_1122) ;  /* 0x0000000000240947 */ /* 0x000fea0003800000 */
[----:B------:R-:W-:Y:S02]  /*10cd0*/  ULDC UR5, c[0x0][0xac8] ;  /* 0x0002b20000057ab9 */ /* 0x000fe40000000800 */
[----:B------:R-:W-:Y:S02]  /*10ce0*/  ISETP.GE.AND P3, PT, R18, UR5, PT ;  /* 0x0000000512007c0c */ /* 0x000fe4000bf66270 */
[----:B------:R-:W-:-:S11]  /*10cf0*/  ISETP.GE.AND P4, PT, R19, UR5, PT ;  /* 0x0000000513007c0c */ /* 0x000fd6000bf86270 */
[CC--:B-1----:R-:W-:Y:S02]  /*10d00*/  @!P3 LEA R2, P0, R18.reuse, R20.reuse, 0x1 ;  /* 0x000000141202b211 */ /* 0x0c2fe400078008ff */
[C---:B------:R-:W-:Y:S02]  /*10d10*/  @!P4 LEA R20, P2, R19.reuse, R20, 0x1 ;  /* 0x000000141314c211 */ /* 0x040fe400078408ff */
[-C--:B----4-:R-:W-:Y:S02]  /*10d20*/  @!P3 LEA.HI.X R3, R18, R0.reuse, R190, 0x1, P0 ;  /* 0x000000001203b211 */ /* 0x090fe400000f0cbe */
[----:B------:R-:W-:-:S03]  /*10d30*/  @!P4 LEA.HI.X R21, R19, R0, R189, 0x1, P2 ;  /* 0x000000001315c211 */ /* 0x000fc600010f0cbd */
[----:B-----5:R3:W-:Y:S04]  /*10d40*/  @!P3 ST.E.128 desc[UR52][R2.64], R48 ;  /* 0x000000300200b985 */ /* 0x0207e8000c101d34 */
[----:B------:R3:W-:Y:S02]  /*10d50*/  @!P4 ST.E.128 desc[UR52][R20.64], R56 ;  /* 0x000000381400c985 */ /* 0x0007e4000c101d34 */
.L_x_1122:
[----:B------:R-:W-:Y:S05]  /*10d60*/  BSYNC B1 ;  /* 0x0000000000017941 */ /* 0x000fea0003800000 */
.L_x_1121:
[----:B----4-:R4:W0:Y:S01]  /*10d70*/  SHFL.IDX PT, R0, R25, 0x2, 0x181f ;  /* 0x00581f0019007f89 */ /* 0x01082200000e0000 */
        /* <DEDUP_REMOVED lines=8> */
[-C--:B0-----:R-:W-:Y:S02]  /*10e00*/  @!P2 LEA.HI.X R3, R18, R0.reuse, R190, 0x1, P0 ;  /* 0x000000001203a211 */ /* 0x081fe400000f0cbe */
[----:B------:R-:W-:-:S03]  /*10e10*/  @!P3 LEA.HI.X R21, R19, R0, R189, 0x1, P1 ;  /* 0x000000001315b211 */ /* 0x000fc600008f0cbd */
[----:B-----5:R3:W-:Y:S04]  /*10e20*/  @!P2 ST.E.128 desc[UR52][R2.64], R40 ;  /* 0x000000280200a985 */ /* 0x0207e8000c101d34 */
[----:B------:R3:W-:Y:S02]  /*10e30*/  @!P3 ST.E.128 desc[UR52][R20.64], R12 ;  /* 0x0000000c1400b985 */ /* 0x0007e4000c101d34 */
.L_x_1124:
[----:B------:R-:W-:Y:S05]  /*10e40*/  BSYNC B1 ;  /* 0x0000000000017941 */ /* 0x000fea0003800000 */
.L_x_1123:
[----:B0-----:R-:W-:Y:S01]  /*10e50*/  VIADD R0, R26, 0x60 ;  /* 0x000000601a007836 */ /* 0x001fe20000000000 */
[----:B--2-4-:R-:W0:Y:S04]  /*10e60*/  SHFL.IDX PT, R25, R25, 0x3, 0x181f ;  /* 0x00781f0019197f89 */ /* 0x014e2800000e0000 */
[----:B------:R-:W-:Y:S01]  /*10e70*/  ISETP.GE.AND P0, PT, R0, R45, PT ;  /* 0x0000002d0000720c */ /* 0x000fe20003f06270 */
[----:B------:R-:W2:-:S12]  /*10e80*/  SHFL.IDX PT, R24, R24, 0x3, 0x181f ;  /* 0x00781f0018187f89 */ /* 0x000e9800000e0000 */
[----:B------:R-:W-:Y:S05]  /*10e90*/  @P0 BRA `(.L_x_1125) ;  /* 0x0000000800800947 */ /* 0x000fea0003800000 */
[----:B------:R-:W-:Y:S02]  /*10ea0*/  ULDC UR5, c[0x0][0xac8] ;  /* 0x0002b20000057ab9 */ /* 0x000fe40000000800 */
[----:B------:R-:W-:-:S13]  /*10eb0*/  ISETP.GE.AND P1, PT, R18, UR5, PT ;  /* 0x0000000512007c0c */ /* 0x000fda000bf26270 */
[----:B--23--:R-:W-:-:S04]  /*10ec0*/  @!P1 LEA R2, P0, R18, R24, 0x1 ;  /* 0x0000001812029211 */ /* 0x00cfc800078008ff */
[----:B0-----:R-:W-:Y:S02]  /*10ed0*/  @!P1 LEA.HI.X R3, R18, R25, R190, 0x1, P0 ;  /* 0x0000001912039211 */ /* 0x001fe400000f0cbe */
[----:B------:R-:W-:-:S03]  /*10ee0*/  ISETP.GE.AND P0, PT, R19, UR5, PT ;  /* 0x0000000513007c0c */ /* 0x000fc6000bf06270 */
[----:B-----5:R4:W-:Y:S10]  /*10ef0*/  @!P1 ST.E.128 desc[UR52][R2.64], R4 ;  /* 0x0000000402009985 */ /* 0x0209f4000c101d34 */
[----:B------:R-:W-:Y:S05]  /*10f00*/  @P0 BRA `(.L_x_1125) ;  /* 0x0000000800640947 */ /* 0x000fea0003800000 */
[----:B----4-:R-:W-:-:S04]  /*10f10*/  LEA R2, P0, R19, R24, 0x1 ;  /* 0x0000001813027211 */ /* 0x010fc800078008ff */
[----:B------:R-:W-:-:S05]  /*10f20*/  LEA.HI.X R3, R19, R25, R189, 0x1, P0 ;  /* 0x0000001913037211 */ /* 0x000fca00000f0cbd */
[----:B------:R0:W-:Y:S01]  /*10f30*/  ST.E.128 desc[UR52][R2.64], R8 ;  /* 0x0000000802007985 */ /* 0x0001e2000c101d34 */
[----:B------:R-:W-:Y:S05]  /*10f40*/  BRA `(.L_x_1125) ;  /* 0x0000000800547947 */ /* 0x000fea0003800000 */
.L_x_1118:
[----:B------:R-:W0:Y:S01]  /*10f50*/  LDC R8, c[0x0][0xbe8] ;  /* 0x0002fa00ff087b82 */ /* 0x000e220000000800 */
[----:B------:R-:W-:Y:S01]  /*10f60*/  ISETP.GE.AND P0, PT, R191, 0x80, PT ;  /* 0x00000080bf00780c */ /* 0x000fe20003f06270 */
[----:B------:R-:W-:Y:S01]  /*10f70*/  USHF.R.S32.HI UR8, URZ, 0x1f, UR38 ;  /* 0x0000001f3f087899 */ /* 0x000fe20008011426 */
[----:B------:R-:W-:Y:S01]  /*10f80*/  BSSY B1, `(.L_x_1126) ;  /* 0x000002f000017945 */ /* 0x000fe20003800000 */
[----:B------:R-:W-:Y:S01]  /*10f90*/  USHF.R.S32.HI UR9, URZ, 0x1f, UR44 ;  /* 0x0000001f3f097899 */ /* 0x000fe2000801142c */
[----:B------:R-:W-:Y:S01]  /*10fa0*/  IMAD R6, R22, 0x20, R184 ;  /* 0x0000002016067824 */ /* 0x000fe200078e02b8 */
[----:B0-----:R-:W-:-:S13]  /*10fb0*/  ISETP.NE.AND P1, PT, R8, 0x1, PT ;  /* 0x000000010800780c */ /* 0x001fda0003f25270 */
[----:B------:R-:W0:Y:S08]  /*10fc0*/  @P1 LDC R9, c[0x0][0xbec] ;  /* 0x0002fb00ff091b82 */ /* 0x000e300000000800 */
[----:B------:R-:W1:Y:S01]  /*10fd0*/  @P1 LDC R11, c[0x0][0xbf0] ;  /* 0x0002fc00ff0b1b82 */ /* 0x000e620000000800 */
[----:B------:R-:W-:Y:S05]  /*10fe0*/  @P0 BRA `(.L_x_1127) ;  /* 0x0000000000a00947 */ /* 0x000fea0003800000 */
[----:B------:R-:W2:Y:S01]  /*10ff0*/  S2R R0, SR_TID.X ;  /* 0x0000000000007919 */ /* 0x000ea20000002100 */
[----:B------:R-:W3:Y:S01]  /*11000*/  LDC R3, c[0x0][0xbe8] ;  /* 0x0002fa00ff037b82 */ /* 0x000ee20000000800 */
[----:B------:R-:W-:Y:S01]  /*11010*/  IMAD.U32 R4, RZ, RZ, UR37 ;  /* 0x00000025ff047e24 */ /* 0x000fe2000f8e00ff */
[----:B------:R-:W-:Y:S02]  /*11020*/  ULDC UR5, c[0x0][0xa88] ;  /* 0x0002a20000057ab9 */ /* 0x000fe40000000800 */
[----:B---3--:R-:W-:Y:S02]  /*11030*/  IMAD R5, R3, UR5, RZ ;  /* 0x0000000503057c24 */ /* 0x008fe4000f8e02ff */
[----:B--2---:R-:W-:-:S04]  /*11040*/  IADD3 R4, R4, -0x80, R0 ;  /* 0xffffff8004047810 */ /* 0x004fc80007ffe000 */
[----:B------:R-:W-:-:S13]  /*11050*/  ISETP.GE.AND P0, PT, R4, R5, PT ;  /* 0x000000050400720c */ /* 0x000fda0003f06270 */
[----:B------:R-:W-:Y:S05]  /*11060*/  @P0 BRA `(.L_x_1127) ;  /* 0x0000000000800947 */ /* 0x000fea0003800000 */
[----:B------:R-:W-:Y:S01]  /*11070*/  ISETP.NE.AND P0, PT, R3, 0x1, PT ;  /* 0x000000010300780c */ /* 0x000fe20003f05270 */
[----:B------:R-:W-:Y:S01]  /*11080*/  ULDC.64 UR10, c[0x0][0xb90] ;  /* 0x0002e400000a7ab9 */ /* 0x000fe20000000a00 */
[----:B------:R-:W-:Y:S01]  /*11090*/  IMAD.MOV.U32 R2, RZ, RZ, R4 ;  /* 0x000000ffff027224 */ /* 0x000fe200078e0004 */
[----:B------:R-:W-:Y:S02]  /*110a0*/  UIMAD UR5, UR8, UR10, URZ ;  /* 0x0000000a080572a4 */ /* 0x000fe4000f8e023f */
[----:B------:R-:W-:Y:S02]  /*110b0*/  UIMAD.WIDE.U32 UR6, UR38, UR10, URZ ;  /* 0x0000000a260672a5 */ /* 0x000fe4000f8e003f */
[----:B------:R-:W-:-:S03]  /*110c0*/  UIMAD UR5, UR38, UR11, UR5 ;  /* 0x0000000b260572a4 */ /* 0x000fc6000f8e0205 */
[----:B------:R-:W-:Y:S01]  /*110d0*/  ULDC.64 UR10, c[0x0][0xb98] ;  /* 0x0002e600000a7ab9 */ /* 0x000fe20000000a00 */
[----:B------:R-:W-:Y:S02]  /*110e0*/  UIADD3 UR7, UR7, UR5, URZ ;  /* 0x0000000507077290 */ /* 0x000fe4000fffe03f */
[----:B------:R-:W2:Y:S01]  /*110f0*/  @P0 LDC R5, c[0x0][0xbec] ;  /* 0x0002fb00ff050b82 */ /* 0x000ea20000000800 */
[----:B------:R-:W-:Y:S02]  /*11100*/  UIMAD UR5, UR9, UR10, URZ ;  /* 0x0000000a090572a4 */ /* 0x000fe4000f8e023f */
[----:B------:R-:W-:Y:S02]  /*11110*/  UIMAD.WIDE.U32 UR6, UR44, UR10, UR6 ;  /* 0x0000000a2c0672a5 */ /* 0x000fe4000f8e0006 */
[----:B------:R-:W-:-:S03]  /*11120*/  UIMAD UR5, UR44, UR11, UR5 ;  /* 0x0000000b2c0572a4 */ /* 0x000fc6000f8e0205 */
[----:B------:R-:W3:Y:S01]  /*11130*/  @P0 LDC R7, c[0x0][0xbf0] ;  /* 0x0002fc00ff070b82 */ /* 0x000ee20000000800 */
[----:B------:R-:W-:Y:S01]  /*11140*/  ULDC.64 UR10, c[0x0][0xb88] ;  /* 0x0002e200000a7ab9 */ /* 0x000fe20000000a00 */
[----:B--2---:R-:W-:-:S05]  /*11150*/  @P0 IMAD.HI.U32 R0, R4, R5, RZ ;  /* 0x0000000504000227 */ /* 0x004fca00078e00ff */
[----:B---3--:R-:W-:-:S05]  /*11160*/  @P0 SHF.R.U32.HI R2, RZ, R7, R0 ;  /* 0x00000007ff020219 */ /* 0x008fca0000011600 */
[----:B------:R-:W-:-:S04]  /*11170*/  IMAD.MOV R5, RZ, RZ, -R2 ;  /* 0x000000ffff057224 */ /* 0x000fc800078e0a02 */
[----:B------:R-:W-:Y:S01]  /*11180*/  IMAD R5, R3, R5, R4 ;  /* 0x0000000503057224 */ /* 0x000fe200078e0204 */
[----:B------:R-:W-:Y:S01]  /*11190*/  SHF.R.S32.HI R3, RZ, 0x1f, R2 ;  /* 0x0000001fff037819 */ /* 0x000fe20000011402 */
[----:B------:R-:W-:Y:S01]  /*111a0*/  IMAD.U32 R4, RZ, RZ, UR5 ;  /* 0x00000005ff047e24 */ /* 0x000fe2000f8e00ff */
        /* <DEDUP_REMOVED lines=12> */
.L_x_1127:
[----:B------:R-:W-:Y:S05]  /*11270*/  BSYNC B1 ;  /* 0x0000000000017941 */ /* 0x000fea0003800000 */
.L_x_1126:
[----:B------:R-:W-:Y:S01]  /*11280*/  ULDC.64 UR10, c[0x0][0xae8] ;  /* 0x0002ba00000a7ab9 */ /* 0x000fe20000000a00 */
[----:B------:R-:W-:Y:S01]  /*11290*/  VIADD R6, R6, UR37 ;  /* 0x0000002506067c36 */ /* 0x000fe20008000000 */
[----:B------:R-:W-:Y:S01]  /*112a0*/  UIMAD UR5, UR8, UR10, URZ ;  /* 0x0000000a080572a4 */ /* 0x000fe2000f8e023f */
[----:B------:R-:W-:Y:S01]  /*112b0*/  BSSY B1, `(.L_x_1128) ;  /* 0x0000034000017945 */ /* 0x000fe20003800000 */
[----:B------:R-:W-:Y:S01]  /*112c0*/  UIMAD.WIDE.U32 UR6, UR38, UR10, URZ ;  /* 0x0000000a260672a5 */ /* 0x000fe2000f8e003f */
[----:B0-----:R-:W-:Y:S01]  /*112d0*/  @P1 IMAD.HI.U32 R0, R6, R9, RZ ;  /* 0x0000000906001227 */ /* 0x001fe200078e00ff */
[----:B------:R-:W-:-:S03]  /*112e0*/  UIMAD UR5, UR38, UR11, UR5 ;  /* 0x0000000b260572a4 */ /* 0x000fc6000f8e0205 */
[----:B------:R-:W-:Y:S01]  /*112f0*/  ULDC.64 UR10, c[0x0][0xaf0] ;  /* 0x0002bc00000a7ab9 */ /* 0x000fe20000000a00 */
[----:B------:R-:W-:Y:S01]  /*11300*/  UIADD3 UR7, UR7, UR5, URZ ;  /* 0x0000000507077290 */ /* 0x000fe2000fffe03f */
[----:B--2---:R-:W-:Y:S01]  /*11310*/  IMAD.MOV.U32 R5, RZ, RZ, R6 ;  /* 0x000000ffff057224 */ /* 0x004fe200078e0006 */
        /* <DEDUP_REMOVED lines=8> */
[----:B------:R-:W-:Y:S02]  /*113a0*/  IMAD.U32 R3, RZ, RZ, UR7 ;  /* 0x00000007ff037e24 */ /* 0x000fe4000f8e00ff */
[----:B------:R-:W-:Y:S02]  /*113b0*/  IMAD R0, R0, UR8, RZ ;  /* 0x0000000800007c24 */ /* 0x000fe4000f8e02ff */
[----:B------:R-:W-:Y:S02]  /*113c0*/  IMAD R7, R8, R7, R6 ;  /* 0x0000000708077224 */ /* 0x000fe400078e0206 */
[----:B------:R-:W-:Y:S01]  /*113d0*/  IMAD.U32 R2, RZ, RZ, UR6 ;  /* 0x00000006ff027e24 */ /* 0x000fe2000f8e00ff */
[----:B------:R-:W-:Y:S01]  /*113e0*/  ULDC.64 UR6, c[0x0][0xad8] ;  /* 0x0002b60000067ab9 */ /* 0x000fe20000000a00 */
[----:B------:R-:W-:Y:S01]  /*113f0*/  IMAD.U32 R3, RZ, RZ, UR5 ;  /* 0x00000005ff037e24 */ /* 0x000fe2000f8e00ff */
[----:B------:R-:W-:Y:S01]  /*11400*/  ULDC UR5, c[0x0][0xa88] ;  /* 0x0002a20000057ab9 */ /* 0x000fe20000000800 */
[C---:B------:R-:W-:Y:S01]  /*11410*/  IMAD R9, R5.reuse, UR9, R0 ;  /* 0x0000000905097c24 */ /* 0x040fe2000f8e0200 */
[----:B------:R-:W-:Y:S01]  /*11420*/  SHF.R.S32.HI R0, RZ, 0x1f, R7 ;  /* 0x0000001fff007819 */ /* 0x000fe20000011407 */
[----:B------:R-:W-:-:S04]  /*11430*/  IMAD.WIDE.U32 R2, R5, UR8, R2 ;  /* 0x0000000805027c25 */ /* 0x000fc8000f8e0002 */
[----:B------:R-:W-:Y:S02]  /*11440*/  IMAD.IADD R3, R3, 0x1, R9 ;  /* 0x0000000103037824 */ /* 0x000fe400078e0209 */
[----:B------:R-:W-:Y:S02]  /*11450*/  IMAD R4, R0, UR6, RZ ;  /* 0x0000000600047c24 */ /* 0x000fe4000f8e02ff */
[----:B------:R-:W-:Y:S02]  /*11460*/  VIADD R6, R184, UR37 ;  /* 0x00000025b8067c36 */ /* 0x000fe40008000000 */
[----:B------:R-:W-:Y:S02]  /*11470*/  IMAD R9, R8, UR5, RZ ;  /* 0x0000000508097c24 */ /* 0x000fe4000f8e02ff */
[C---:B------:R-:W-:Y:S02]  /*11480*/  IMAD R5, R7.reuse, UR7, R4 ;  /* 0x0000000707057c24 */ /* 0x040fe4000f8e0204 */
[----:B------:R-:W-:Y:S01]  /*11490*/  IMAD.WIDE.U32 R2, R7, UR6, R2 ;  /* 0x0000000607027c25 */ /* 0x000fe2000f8e0002 */
[----:B------:R-:W-:Y:S01]  /*114a0*/  ISETP.GE.AND P2, PT, R6, R9, PT ;  /* 0x000000090600720c */ /* 0x000fe20003f46270 */
[----:B------:R-:W-:-:S02]  /*114b0*/  ULDC.64 UR6, c[0x0][0xa80] ;  /* 0x0002a00000067ab9 */ /* 0x000fc40000000a00 */
[----:B------:R-:W-:Y:S01]  /*114c0*/  VIADD R0, R6, 0x20 ;  /* 0x0000002006007836 */ /* 0x000fe20000000000 */
[----:B------:R-:W-:Y:S01]  /*114d0*/  LEA R4, P3, R2, UR6, 0x1 ;  /* 0x0000000602047c11 */ /* 0x000fe2000f8608ff */
[----:B------:R-:W-:-:S03]  /*114e0*/  IMAD.IADD R3, R3, 0x1, R5 ;  /* 0x0000000103037824 */ /* 0x000fc600078e0205 */
[-C--:B------:R-:W-:Y:S01]  /*114f0*/  ISETP.GE.AND P1, PT, R0, R9.reuse, PT ;  /* 0x000000090000720c */ /* 0x080fe20003f26270 */
[----:B------:R-:W-:Y:S01]  /*11500*/  VIADD R0, R6, 0x40 ;  /* 0x0000004006007836 */ /* 0x000fe20000000000 */
[----:B------:R-:W-:Y:S02]  /*11510*/  LEA.HI.X R5, R2, UR7, R3, 0x1, P3 ;  /* 0x0000000702057c11 */ /* 0x000fe400098f0c03 */
[----:B------:R0:W1:Y:S02]  /*11520*/  SHFL.IDX PT, R2, R4, RZ, 0x181f ;  /* 0x00181fff04027589 */ /* 0x00006400000e0000 */
[----:B------:R-:W-:Y:S02]  /*11530*/  ISETP.GE.AND P0, PT, R0, R9, PT ;  /* 0x000000090000720c */ /* 0x000fe40003f06270 */
[----:B------:R0:W2:Y:S01]  /*11540*/  SHFL.IDX PT, R0, R5, RZ, 0x181f ;  /* 0x00181fff05007589 */ /* 0x0000a200000e0000 */
[----:B------:R-:W-:Y:S10]  /*11550*/  @P2 BRA `(.L_x_1129) ;  /* 0x0000000000242947 */ /* 0x000ff40003800000 */
[----:B------:R-:W-:Y:S02]  /*11560*/  ULDC UR5, c[0x0][0xac8] ;  /* 0x0002b20000057ab9 */ /* 0x000fe40000000800 */
[----:B------:R-:W-:Y:S02]  /*11570*/  ISETP.GE.AND P4, PT, R18, UR5, PT ;  /* 0x0000000512007c0c */ /* 0x000fe4000bf86270 */
[----:B------:R-:W-:-:S11]  /*11580*/  ISETP.GE.AND P5, PT, R19, UR5, PT ;  /* 0x0000000513007c0c */ /* 0x000fd6000bfa6270 */
[CC--:B-1----:R-:W-:Y:S02]  /*11590*/  @!P4 LEA R10, P2, R18.reuse, R2.reuse, 0x1 ;  /* 0x00000002120ac211 */ /* 0x0c2fe400078408ff */
[C---:B------:R-:W-:Y:S02]  /*115a0*/  @!P5 LEA R2, P3, R19.reuse, R2, 0x1 ;  /* 0x000000021302d211 */ /* 0x040fe400078608ff */
[-C--:B--2---:R-:W-:Y:S02]  /*115b0*/  @!P4 LEA.HI.X R11, R18, R0.reuse, R190, 0x1, P2 ;  /* 0x00000000120bc211 */ /* 0x084fe400010f0cbe */
[----:B------:R-:W-:-:S03]  /*115c0*/  @!P5 LEA.HI.X R3, R19, R0, R189, 0x1, P3 ;  /* 0x000000001303d211 */ /* 0x000fc600018f0cbd */
[----:B------:R3:W-:Y:S04]  /*115d0*/  @!P4 ST.E.128 desc[UR52][R10.64], RZ ;  /* 0x000000ff0a00c985 */ /* 0x0007e8000c101d34 */
[----:B------:R3:W-:Y:S02]  /*115e0*/  @!P5 ST.E.128 desc[UR52][R2.64], RZ ;  /* 0x000000ff0200d985 */ /* 0x0007e4000c101d34 */
.L_x_1129:
[----:B------:R-:W-:Y:S05]  /*115f0*/  BSYNC B1 ;  /* 0x0000000000017941 */ /* 0x000fea0003800000 */
.L_x_1128:
        /* <DEDUP_REMOVED lines=11> */
[----:B------:R3:W-:Y:S04]  /*116b0*/  @!P3 ST.E.128 desc[UR52][R10.64], RZ ;  /* 0x000000ff0a00b985 */ /* 0x0007e8000c101d34 */
[----:B------:R3:W-:Y:S02]  /*116c0*/  @!P4 ST.E.128 desc[UR52][R2.64], RZ ;  /* 0x000000ff0200c985 */ /* 0x0007e4000c101d34 */
.L_x_1131:
[----:B------:R-:W-:Y:S05]  /*116d0*/  BSYNC B1 ;  /* 0x0000000000017941 */ /* 0x000fea0003800000 */
.L_x_1130:
        /* <DEDUP_REMOVED lines=11> */
[----:B------:R3:W-:Y:S04]  /*11790*/  @!P2 ST.E.128 desc[UR52][R10.64], RZ ;  /* 0x000000ff0a00a985 */ /* 0x0007e8000c101d34 */
[----:B------:R3:W-:Y:S02]  /*117a0*/  @!P3 ST.E.128 desc[UR52][R2.64], RZ ;  /* 0x000000ff0200b985 */ /* 0x0007e4000c101d34 */
.L_x_1133:
[----:B------:R-:W-:Y:S05]  /*117b0*/  BSYNC B1 ;  /* 0x0000000000017941 */ /* 0x000fea0003800000 */
.L_x_1132:
[----:B---3--:R-:W-:Y:S01]  /*117c0*/  VIADD R3, R6, 0x60 ;  /* 0x0000006006037836 */ /* 0x008fe20000000000 */
[----:B0-----:R0:W3:Y:S04]  /*117d0*/  SHFL.IDX PT, R0, R5, 0x3, 0x181f ;  /* 0x00781f0005007f89 */ /* 0x0010e800000e0000 */
[----:B------:R-:W-:Y:S01]  /*117e0*/  ISETP.GE.AND P0, PT, R3, R9, PT ;  /* 0x000000090300720c */ /* 0x000fe20003f06270 */
[----:B-1----:R0:W1:-:S12]  /*117f0*/  SHFL.IDX PT, R2, R4, 0x3, 0x181f ;  /* 0x00781f0004027f89 */ /* 0x00205800000e0000 */
[----:B0-----:R-:W-:Y:S05]  /*11800*/  @P0 BRA `(.L_x_1125) ;  /* 0x0000000000240947 */ /* 0x001fea0003800000 */
[----:B------:R-:W-:Y:S02]  /*11810*/  ULDC UR5, c[0x0][0xac8] ;  /* 0x0002b20000057ab9 */ /* 0x000fe40000000800 */
[----:B------:R-:W-:Y:S02]  /*11820*/  ISETP.GE.AND P2, PT, R18, UR5, PT ;  /* 0x0000000512007c0c */ /* 0x000fe4000bf46270 */
[----:B------:R-:W-:-:S11]  /*11830*/  ISETP.GE.AND P3, PT, R19, UR5, PT ;  /* 0x0000000513007c0c */ /* 0x000fd6000bf66270 */
[CC--:B-12-4-:R-:W-:Y:S02]  /*11840*/  @!P2 LEA R4, P0, R18.reuse, R2.reuse, 0x1 ;  /* 0x000000021204a211 */ /* 0x0d6fe400078008ff */
[C---:B------:R-:W-:Y:S02]  /*11850*/  @!P3 LEA R2, P1, R19.reuse, R2, 0x1 ;  /* 0x000000021302b211 */ /* 0x040fe400078208ff */
[-C--:B---3--:R-:W-:Y:S02]  /*11860*/  @!P2 LEA.HI.X R5, R18, R0.reuse, R190, 0x1, P0 ;  /* 0x000000001205a211 */ /* 0x088fe400000f0cbe */
[----:B------:R-:W-:-:S03]  /*11870*/  @!P3 LEA.HI.X R3, R19, R0, R189, 0x1, P1 ;  /* 0x000000001303b211 */ /* 0x000fc600008f0cbd */
[----:B------:R0:W-:Y:S04]  /*11880*/  @!P2 ST.E.128 desc[UR52][R4.64], RZ ;  /* 0x000000ff0400a985 */ /* 0x0001e8000c101d34 */
[----:B------:R0:W-:Y:S02]  /*11890*/  @!P3 ST.E.128 desc[UR52][R2.64], RZ ;  /* 0x000000ff0200b985 */ /* 0x0001e4000c101d34 */
.L_x_1125:
[----:B------:R-:W-:Y:S05]  /*118a0*/  BSYNC B0 ;  /* 0x0000000000007941 */ /* 0x000fea0003800000 */
.L_x_1117:
[----:B------:R-:W-:Y:S02]  /*118b0*/  ULDC UR5, c[0x0][0xc38] ;  /* 0x00030e0000057ab9 */ /* 0x000fe40000000800 */
[----:B------:R-:W-:-:S06]  /*118c0*/  UISETP.GE.AND UP0, UPT, UR4, UR5, UPT ;  /* 0x000000050400728c */ /* 0x000fcc000bf06270 */
[----:B------:R-:W-:-:S13]  /*118d0*/  PLOP3.LUT P0, PT, PT, PT, UP0, 0x80, 0x0 ;  /* 0x000000000000781c */ /* 0x000fda0003f0f008 */
[----:B------:R-:W-:Y:S05]  /*118e0*/  @!P0 BRA `(.L_x_1134) ;  /* 0xfffffef000f48947 */ /* 0x000fea000383ffff */
[----:B------:R-:W-:Y:S05]  /*118f0*/  EXIT ;  /* 0x000000000000794d */ /* 0x000fea0003800000 */
.L_x_1028:
[----:B------:R-:W-:-:S08]  /*11900*/  NOP ;  /* 0x0000000000007918 */ /* 0x000fd00000000000 */
[----:B------:R-:W0:-:S00]  /*11910*/  USETMAXREG.DEALLOC.CTAPOOL 0x28 ;  /* 0x00000028000079c8 */ /* 0x000e0000080e0500 */
[----:B0-----:R-:W-:-:S06]  /*11920*/  LOP3.LUT R0, R0, 0x3, RZ, 0xc0, !PT ;  /* 0x0000000300007812 */ /* 0x001fcc00078ec0ff */
[----:B------:R-:W0:Y:S01]  /*11930*/  S2UR UR10, SR_CTAID.X ;  /* 0x00000000000a79c3 */ /* 0x000e220000002500 */
[----:B------:R-:W-:Y:S01]  /*11940*/  LOP3.LUT R19, R19, 0xfffffeff, RZ, 0xc0, !PT ;  /* 0xfffffeff13137812 */ /* 0x000fe200078ec0ff */
[----:B------:R-:W-:Y:S01]  /*11950*/  IMAD.MOV.U32 R23, RZ, RZ, RZ ;  /* 0x000000ffff177224 */ /* 0x000fe200078e00ff */
[----:B------:R1:W2:Y:S01]  /*11960*/  SHFL.IDX PT, R2, R0, RZ, 0x1f ;  /* 0x00001fff00027589 */ /* 0x0002a200000e0000 */
[----:B------:R-:W-:Y:S02]  /*11970*/  IMAD.MOV.U32 R26, RZ, RZ, 0x1 ;  /* 0x00000001ff1a7424 */ /* 0x000fe400078e00ff */
[----:B------:R-:W-:Y:S02]  /*11980*/  IMAD.MOV.U32 R36, RZ, RZ, RZ ;  /* 0x000000ffff247224 */ /* 0x000fe400078e00ff */
[----:B-1----:R-:W0:Y:S01]  /*11990*/  LDC R0, c[0x0][0xc38] ;  /* 0x00030e00ff007b82 */ /* 0x002e220000000800 */
[----:B--2---:R-:W-:-:S13]  /*119a0*/  ISETP.NE.AND P0, PT, R2, RZ, PT ;  /* 0x000000ff0200720c */ /* 0x004fda0003f05270 */
[----:B------:R-:W-:Y:S01]  /*119b0*/  @P0 LOP3.LUT R19, R19, 0x100, RZ, 0xfc, !PT ;  /* 0x0000010013130812 */ /* 0x000fe200078efcff */
[----:B------:R-:W-:Y:S06]  /*119c0*/  @P0 BAR.ARV 0x4, 0x180 ;  /* 0x0106000000000b1d */ /* 0x000fec0000002000 */
[----:B0-----:R-:W-:-:S13]  /*119d0*/  ISETP.LE.AND P0, PT, R0, UR10, PT ;  /* 0x0000000a00007c0c */ /* 0x001fda000bf03270 */
[----:B------:R-:W-:Y:S05]  /*119e0*/  @P0 BRA `(.L_x_1135) ;  /* 0x0000004000640947 */ /* 0x000fea0003800000 */
[----:B------:R-:W0:Y:S01]  /*119f0*/  S2R R5, SR_TID.X ;  /* 0x0000000000057919 */ /* 0x000e220000002100 */
[----:B------:R-:W-:Y:S01]  /*11a00*/  ULDC.64 UR6, c[0x0][0x2f0] ;  /* 0x0000bc0000067ab9 */ /* 0x000fe20000000a00 */
[----:B------:R-:W-:Y:S01]  /*11a10*/  ULDC UR9, c[0x0][0x2b8] ;  /* 0x0000ae0000097ab9 */ /* 0x000fe20000000800 */
[----:B------:R-:W-:Y:S01]  /*11a20*/  LOP3.LUT R19, R19, 0xfffffffe, RZ, 0xc0, !PT ;  /* 0xfffffffe13137812 */ /* 0x000fe200078ec0ff */
[----:B------:R-:W1:Y:S01]  /*11a30*/  S2UR UR8, SR_CgaCtaId ;  /* 0x00000000000879c3 */ /* 0x000e620000008800 */
[----:B------:R-:W-:Y:S01]  /*11a40*/  ULDC.64 UR4, c[0x0][0x418] ;  /* 0x0001060000047ab9 */ /* 0x000fe20000000a00 */
[----:B------:R-:W-:Y:S01]  /*11a50*/  ULDC UR39, c[0x0][0x288] ;  /* 0x0000a20000277ab9 */ /* 0x000fe20000000800 */
[----:B------:R-:W-:Y:S01]  /*11a60*/  UISETP.NE.U32.AND UP0, UPT, UR4, URZ, UPT ;  /* 0x0000003f0400728c */ /* 0x000fe2000bf05070 */
[----:B------:R-:W-:Y:S01]  /*11a70*/  IMAD.U32 R34, RZ, RZ, UR10 ;  /* 0x0000000aff227e24 */ /* 0x000fe2000f8e00ff */
[----:B------:R-:W-:Y:S01]  /*11a80*/  ULDC UR38, c[0x0][0x448] ;  /* 0x0001120000267ab9 */ /* 0x000fe20000000800 */
[----:B------:R-:W-:Y:S01]  /*11a90*/  ULDC UR4, c[0x0][0x424] ;  /* 0x0001090000047ab9 */ /* 0x000fe20000000800 */
[----:B------:R-:W-:Y:S01]  /*11aa0*/  UISETP.NE.AND.EX UP0, UPT, UR5, URZ, UPT, UP0 ;  /* 0x0000003f0500728c */ /* 0x000fe2000bf05300 */
[----:B------:R-:W-:Y:S01]  /*11ab0*/  IMAD.MOV.U32 R26, RZ, RZ, 0x1 ;  /* 0x00000001ff1a7424 */ /* 0x000fe200078e00ff */
[----:B------:R-:W-:Y:S01]  /*11ac0*/  UIMAD UR38, UR38, UR39, URZ ;  /* 0x00000027262672a4 */ /* 0x000fe2000f8e023f */
[----:B------:R-:W-:Y:S01]  /*11ad0*/  IMAD.MOV.U32 R36, RZ, RZ, RZ ;  /* 0x000000ffff247224 */ /* 0x000fe200078e00ff */
[----:B------:R-:W-:Y:S01]  /*11ae0*/  USEL UR4, UR4, 0x1, UP0 ;  /* 0x0000000104047887 */ /* 0x000fe20008000000 */
[----:B------:R-:W-:Y:S01]  /*11af0*/  IMAD.MOV.U32 R23, RZ, RZ, RZ ;  /* 0x000000ffff177224 */ /* 0x000fe200078e00ff */
[----:B------:R-:W-:Y:S01]  /*11b00*/  UMOV UR5, 0x400 ;  /* 0x0000040000057882 */ /* 0x000fe20000000000 */
[----:B------:R-:W-:-:S02]  /*11b10*/  ULOP3.LUT UR46, UR36, 0x2, URZ, 0xfc, !UPT ;  /* 0x00000002242e7892 */ /* 0x000fc4000f8efc3f */
[----:B------:R-:W-:Y:S01]  /*11b20*/  UIMAD UR37, UR4, UR6, URZ ;  /* 0x00000006042572a4 */ /* 0x000fe2000f8e023f */
[----:B------:R-:W-:-:S03]  /*11b30*/  ULDC UR48, c[0x0][0xc] ;  /* 0x0000030000307ab9 */ /* 0x000fc60000000800 */
[----:B------:R-:W-:Y:S02]  /*11b40*/  UIADD3 UR4, UR37, 0x7f, URZ ;  /* 0x0000007f25047890 */ /* 0x000fe4000fffe03f */
[----:B------:R-:W-:Y:S02]  /*11b50*/  UIADD3 UR47, UR37, 0x1, -UR39 ;  /* 0x00000001252f7890 */ /* 0x000fe4000fffe827 */
[----:B-1----:R-:W-:Y:S02]  /*11b60*/  ULEA UR8, UR8, UR5, 0x18 ;  /* 0x0000000508087291 */ /* 0x002fe4000f8ec03f */
[----:B------:R-:W-:Y:S01]  /*11b70*/  USHF.R.S32.HI UR5, URZ, 0x1f, UR4 ;  /* 0x0000001f3f057899 */ /* 0x000fe20008011404 */
[C---:B0-----:R-:W-:Y:S01]  /*11b80*/  IMAD.SHL.U32 R30, R5.reuse, 0x8, RZ ;  /* 0x00000008051e7824 */ /* 0x041fe200078e00ff */
[----:B------:R-:W-:Y:S02]  /*11b90*/  LOP3.LUT R4, R5, 0x7f, RZ, 0xc0, !PT ;  /* 0x0000007f05047812 */ /* 0x000fe400078ec0ff */
[----:B------:R-:W-:Y:S01]  /*11ba0*/  IMAD.U32 R16, RZ, RZ, UR8 ;  /* 0x00000008ff107e24 */ /* 0x000fe2000f8e00ff */
[----:B------:R-:W-:Y:S01]  /*11bb0*/  ULEA.HI UR5, UR5, UR4, URZ, 0x7 ;  /* 0x0000000405057291 */ /* 0x000fe2000f8f383f */
[C---:B------:R-:W-:Y:S01]  /*11bc0*/  LOP3.LUT R0, R30.reuse, 0x1f8, RZ, 0xc0, !PT ;  /* 0x000001f81e007812 */ /* 0x040fe200078ec0ff */
[----:B------:R-:W-:Y:S01]  /*11bd0*/  UIADD3 UR39, UR37, -UR39, URZ ;  /* 0x8000002725277290 */ /* 0x000fe2000fffe03f */
[----:B------:R-:W-:Y:S01]  /*11be0*/  LOP3.LUT R35, R30, 0x38, RZ, 0xc0, !PT ;  /* 0x000000381e237812 */ /* 0x000fe200078ec0ff */
[----:B------:R-:W-:Y:S01]  /*11bf0*/  USHF.R.S32.HI UR40, URZ, 0x7, UR5 ;  /* 0x000000073f287899 */ /* 0x000fe20008011405 */
[----:B------:R-:W-:-:S02]  /*11c00*/  LOP3.LUT R3, R0, 0x38, R5, 0x78, !PT ;  /* 0x0000003800037812 */ /* 0x000fc400078e7805 */
[----:B------:R-:W-:Y:S02]  /*11c10*/  LOP3.LUT R0, R35, 0x40, RZ, 0xfc, !PT ;  /* 0x0000004023007812 */ /* 0x000fe400078efcff */
[----:B------:R-:W-:Y:S02]  /*11c20*/  LOP3.LUT R30, R3, 0x200, R30, 0xf8, !PT ;  /* 0x00000200031e7812 */ /* 0x000fe400078ef81e */
[C---:B------:R-:W-:Y:S02]  /*11c30*/  ISETP.GE.AND P2, PT, R0.reuse, UR7, PT ;  /* 0x0000000700007c0c */ /* 0x040fe4000bf46270 */
[----:B------:R-:W-:Y:S01]  /*11c40*/  ISETP.GE.AND P1, PT, R0, UR9, PT ;  /* 0x0000000900007c0c */ /* 0x000fe2000bf26270 */
[----:B------:R-:W-:Y:S01]  /*11c50*/  IMAD R33, R30, 0x2, R16 ;  /* 0x000000021e217824 */ /* 0x000fe200078e0210 */
[----:B------:R-:W-:Y:S01]  /*11c60*/  ISETP.GE.AND P0, PT, R0, UR7, PT ;  /* 0x0000000700007c0c */ /* 0x000fe2000bf06270 */
[----:B------:R-:W-:Y:S01]  /*11c70*/  IMAD.SHL.U32 R0, R5, 0x10, RZ ;  /* 0x0000001005007824 */ /* 0x000fe200078e00ff */
[----:B------:R-:W-:-:S04]  /*11c80*/  SHF.R.U32.HI R37, RZ, 0x3, R4 ;  /* 0x00000003ff257819 */ /* 0x000fc80000011604 */
[----:B------:R-:W-:-:S03]  /*11c90*/  LOP3.LUT R2, R0, 0x70, RZ, 0xc0, !PT ;  /* 0x0000007000027812 */ /* 0x000fc600078ec0ff */
[----:B------:R-:W-:Y:S02]  /*11ca0*/  @P2 LOP3.LUT R19, R19, 0x1, RZ, 0xfc, !PT ;  /* 0x0000000113132812 */ /* 0x000fe400078efcff */
[----:B------:R-:W-:Y:S02]  /*11cb0*/  LOP3.LUT R0, R37, R2, RZ, 0xfc, !PT ;  /* 0x0000000225007212 */ /* 0x000fe400078efcff */
[----:B------:R-:W-:-:S04]  /*11cc0*/  LOP3.LUT R19, R19, 0xffffffbf, RZ, 0xc0, !PT ;  /* 0xffffffbf13137812 */ /* 0x000fc800078ec0ff */
[----:B------:R-:W-:Y:S02]  /*11cd0*/  @P1 LOP3.LUT R19, R19, 0x40, RZ, 0xfc, !PT ;  /* 0x0000004013131812 */ /* 0x000fe400078efcff */
[----:B------:R-:W-:Y:S02]  /*11ce0*/  ISETP.GE.AND P1, PT, R35, UR7, PT ;  /* 0x0000000723007c0c */ /* 0x000fe4000bf26270 */
[----:B------:R-:W-:-:S04]  /*11cf0*/  LOP3.LUT R19, R19, 0xfffffffb, RZ, 0xc0, !PT ;  /* 0xfffffffb13137812 */ /* 0x000fc800078ec0ff */
[----:B------:R-:W-:Y:S02]  /*11d00*/  @P0 LOP3.LUT R19, R19, 0x4, RZ, 0xfc, !PT ;  /* 0x0000000413130812 */ /* 0x000fe400078efcff */
[----:B------:R-:W-:Y:S02]  /*11d10*/  ISETP.GE.AND P0, PT, R35, UR7, PT ;  /* 0x0000000723007c0c */ /* 0x000fe4000bf06270 */
[----:B------:R-:W-:-:S04]  /*11d20*/  LOP3.LUT R19, R19, 0xfffffffd, RZ, 0xc0, !PT ;  /* 0xfffffffd13137812 */ /* 0x000fc800078ec0ff */
[----:B------:R-:W-:-:S04]  /*11d30*/  @P1 LOP3.LUT R19, R19, 0x2, RZ, 0xfc, !PT ;  /* 0x0000000213131812 */ /* 0x000fc800078efcff */
[----:B------:R-:W-:-:S04]  /*11d40*/  LOP3.LUT R19, R19, 0xfffffff7, RZ, 0xc0, !PT ;  /* 0xfffffff713137812 */ /* 0x000fc800078ec0ff */
[----:B------:R-:W-:Y:S02]  /*11d50*/  @P0 LOP3.LUT R19, R19, 0x8, RZ, 0xfc, !PT ;  /* 0x0000000813130812 */ /* 0x000fe400078efcff */
[----:B------:R-:W-:Y:S02]  /*11d60*/  ISETP.GE.AND P0, PT, R35, UR9, PT ;  /* 0x0000000923007c0c */ /* 0x000fe4000bf06270 */
[----:B------:R-:W-:-:S11]  /*11d70*/  LOP3.LUT R19, R19, 0xffffff7f, RZ, 0xc0, !PT ;  /* 0xffffff7f13137812 */ /* 0x000fd600078ec0ff */
[----:B------:R-:W-:-:S07]  /*11d80*/  @P0 LOP3.LUT R19, R19, 0x80, RZ, 0xfc, !PT ;  /* 0x0000008013130812 */ /* 0x000fce00078efcff */
.L_x_1190:
[----:B------:R-:W-:Y:S01]  /*11d90*/  ULDC UR7, c[0x0][0xc60] ;  /* 0x0003180000077ab9 */ /* 0x000fe20000000800 */
[C---:B------:R-:W-:Y:S01]  /*11da0*/  R2UR UR41, R34.reuse ;  /* 0x00000000222972ca */ /* 0x040fe200000e0000 */
[----:B------:R-:W-:Y:S01]  /*11db0*/  UISETP.NE.AND UP0, UPT, UR7, 0x1, UPT ;  /* 0x000000010700788c */ /* 0x000fe2000bf05270 */
[----:B------:R-:W-:-:S10]  /*11dc0*/  R2UR UR6, R34 ;  /* 0x00000000220672ca */ /* 0x000fd400000e0000 */
        /* <DEDUP_REMOVED lines=9> */
[----:B0----5:R-:W-:Y:S05]  /*11e60*/  @P0 BRA `(.L_x_1136) ;  /* 0x0000000000200947 */ /* 0x021fea0003800000 */
        /* <DEDUP_REMOVED lines=8> */
.L_x_1136:
[----:B------:R-:W-:Y:S01]  /*11ef0*/  ULDC UR8, c[0x0][0xc54] ;  /* 0x0003150000087ab9 */ /* 0x000fe20000000800 */
[----:B------:R-:W-:Y:S01]  /*11f00*/  UMOV UR6, UR7 ;  /* 0x0000000700067c82 */ /* 0x000fe20008000000 */
[----:B------:R-:W-:-:S11]  /*11f10*/  UISETP.NE.AND UP0, UPT, UR8, 0x1, UPT ;  /* 0x000000010800788c */ /* 0x000fd6000bf05270 */
[----:B------:R-:W-:Y:S02]  /*11f20*/  @UP0 ULDC.64 UR10, c[0x0][0xc58] ;  /* 0x00031600000a0ab9 */ /* 0x000fe40000000a00 */
[----:B------:R-:W-:-:S04]  /*11f30*/  UIMAD.WIDE.U32 UR4, UR7, UR10, URZ ;  /* 0x0000000a070472a5 */ /* 0x000fc8000f8e003f */
[----:B------:R-:W-:-:S04]  /*11f40*/  @UP0 USHF.R.U32.HI UR6, URZ, UR11, UR5 ;  /* 0x0000000b3f060299 */ /* 0x000fc80008011605 */
[----:B------:R-:W-:-:S12]  /*11f50*/  UIMAD UR4, UR6, UR8, URZ ;  /* 0x00000008060472a4 */ /* 0x000fd8000f8e023f */
.L_x_1137:
[----:B------:R-:W-:Y:S01]  /*11f60*/  ULDC UR5, c[0x0][0xc48] ;  /* 0x0003120000057ab9 */ /* 0x000fe20000000800 */
[----:B------:R-:W-:Y:S01]  /*11f70*/  ULDC.64 UR8, c[0x0][0xa28] ;  /* 0x00028a0000087ab9 */ /* 0x000fe20000000a00 */
[----:B------:R-:W-:Y:S01]  /*11f80*/  UISETP.NE.AND UP1, UPT, UR5, 0x1, UPT ;  /* 0x000000010500788c */ /* 0x000fe2000bf25270 */
[----:B------:R-:W-:Y:S01]  /*11f90*/  IMAD.MOV.U32 R32, RZ, RZ, RZ ;  /* 0x000000ffff207224 */ /* 0x000fe200078e00ff */
[----:B------:R-:W-:Y:S02]  /*11fa0*/  UIADD3 UR4, UR7, -UR4, URZ ;  /* 0x8000000407047290 */ /* 0x000fe4000fffe03f */
[----:B------:R-:W-:Y:S01]  /*11fb0*/  UISETP.NE.U32.AND UP0, UPT, UR8, URZ, UPT ;  /* 0x0000003f0800728c */ /* 0x000fe2000bf05070 */
[----:B------:R-:W-:Y:S02]  /*11fc0*/  ULDC UR5, c[0x0][0xc54] ;  /* 0x0003150000057ab9 */ /* 0x000fe40000000800 */
[----:B------:R-:W-:Y:S02]  /*11fd0*/  UIMAD UR41, UR41, UR5, UR4 ;  /* 0x00000005292972a4 */ /* 0x000fe4000f8e0204 */
[----:B------:R-:W-:-:S02]  /*11fe0*/  UISETP.NE.AND.EX UP0, UPT, UR9, URZ, UPT, UP0 ;  /* 0x0000003f0900728c */ /* 0x000fc4000bf05300 */
[----:B------:R-:W-:Y:S01]  /*11ff0*/  @UP1 ULDC UR4, c[0x0][0xc4c] ;  /* 0x0003130000041ab9 */ /* 0x000fe20000000800 */
[----:B------:R-:W-:Y:S01]  /*12000*/  @UP1 ULDC UR7, c[0x0][0xc50] ;  /* 0x0003140000071ab9 */ /* 0x000fe20000000800 */
[----:B------:R-:W-:Y:S02]  /*12010*/  UIMAD.WIDE.U32 UR4, UR41, UR4, URZ ;  /* 0x00000004290472a5 */ /* 0x000fe4000f8e003f */
[----:B------:R-:W-:Y:S01]  /*12020*/  UMOV UR42, UR41 ;  /* 0x00000029002a7c82 */ /* 0x000fe20008000000 */
[----:B------:R-:W-:Y:S01]  /*12030*/  ULOP3.LUT UR6, UR6, 0x1ffffff, URZ, 0x3c, !UPT ;  /* 0x01ffffff06067892 */ /* 0x000fe2000f8e3c3f */
[----:B------:R-:W-:Y:S01]  /*12040*/  PLOP3.LUT P0, PT, PT, PT, UP0, 0x80, 0x0 ;  /* 0x000000000000781c */ /* 0x000fe20003f0f008 */
[----:B------:R-:W-:-:S03]  /*12050*/  @UP1 USHF.R.U32.HI UR42, URZ, UR7, UR5 ;  /* 0x000000073f2a1299 */ /* 0x000fc60008011605 */
[----:B------:R-:W-:Y:S02]  /*12060*/  @UP0 ULDC.64 UR4, c[0x0][0xa28] ;  /* 0x00028a0000040ab9 */ /* 0x000fe40000000a00 */
[----:B------:R-:W-:-:S06]  /*12070*/  @UP0 UIMAD.WIDE UR4, UR42, 0x4, UR4 ;  /* 0x000000042a0408a5 */ /* 0x000fcc000f8e0204 */
[----:B------:R-:W-:Y:S01]  /*12080*/  IMAD.U32 R3, RZ, RZ, UR5 ;  /* 0x00000005ff037e24 */ /* 0x000fe2000f8e00ff */
[----:B------:R-:W-:Y:S01]  /*12090*/  ULDC UR5, c[0x0][0x448] ;  /* 0x0001120000057ab9 */ /* 0x000fe20000000800 */
[----:B------:R-:W-:Y:S01]  /*120a0*/  IMAD.U32 R2, RZ, RZ, UR4 ;  /* 0x00000004ff027e24 */ /* 0x000fe2000f8e00ff */
[----:B------:R-:W-:Y:S01]  /*120b0*/  ULDC UR4, c[0x0][0xc3c] ;  /* 0x00030f0000047ab9 */ /* 0x000fe20000000800 */
[----:B------:R-:W-:Y:S02]  /*120c0*/  UISETP.NE.AND UP2, UPT, UR5, 0x1, UPT ;  /* 0x000000010500788c */ /* 0x000fe4000bf45270 */
[----:B------:R-:W-:Y:S01]  /*120d0*/  UIADD3 UR6, UR6, UR4, URZ ;  /* 0x0000000406067290 */ /* 0x000fe2000fffe03f */
[----:B------:R0:W5:Y:S01]  /*120e0*/  @P0 LDG.E R32, desc[UR52][R2.64] ;  /* 0x0000003402200981 */ /* 0x000162000c1e1900 */
[----:B------:R-:W-:Y:S02]  /*120f0*/  UP2UR UR49, UPR, URZ, 0x4 ;  /* 0x000000043f317883 */ /* 0x000fe40008000000 */
[----:B------:R-:W-:-:S04]  /*12100*/  USHF.L.U32 UR43, UR6, 0x7, URZ ;  /* 0x00000007062b7899 */ /* 0x000fc8000800063f */
[----:B------:R-:W-:Y:S01]  /*12110*/  UIADD3 UR6, UR43, 0x7f, URZ ;  /* 0x0000007f2b067890 */ /* 0x000fe2000fffe03f */
[----:B------:R-:W-:Y:S01]  /*12120*/  @UP2 ULDC UR4, c[0x0][0x44c] ;  /* 0x0001130000042ab9 */ /* 0x000fe20000000800 */
[----:B------:R-:W-:Y:S02]  /*12130*/  @UP2 ULDC UR7, c[0x0][0x450] ;  /* 0x0001140000072ab9 */ /* 0x000fe40000000800 */
[----:B------:R-:W-:-:S04]  /*12140*/  UIMAD.WIDE.U32 UR4, UR6, UR4, URZ ;  /* 0x00000004060472a5 */ /* 0x000fc8000f8e003f */
[----:B------:R-:W-:-:S03]  /*12150*/  @UP2 USHF.R.U32.HI UR6, URZ, UR7, UR5 ;  /* 0x000000073f062299 */ /* 0x000fc60008011605 */
[----:B------:R-:W-:Y:S01]  /*12160*/  ULDC.64 UR4, c[0x0][0x9e0] ;  /* 0x0002780000047ab9 */ /* 0x000fe20000000a00 */
[----:B------:R-:W-:Y:S02]  /*12170*/  UIADD3 UR6, UR47, UR6, URZ ;  /* 0x000000062f067290 */ /* 0x000fe4000fffe03f */
[----:B------:R-:W-:Y:S02]  /*12180*/  UISETP.GE.AND UP0, UPT, UR5, 0x1, UPT ;  /* 0x000000010500788c */ /* 0x000fe4000bf06270 */
[----:B------:R-:W-:-:S04]  /*12190*/  UIADD3 UR4, UR6, UR4, URZ ;  /* 0x0000000406047290 */ /* 0x000fc8000fffe03f */
[----:B------:R-:W-:-:S13]  /*121a0*/  PLOP3.LUT P0, PT, PT, PT, UP0, 0x40, 0x0 ;  /* 0x000000000000781c */ /* 0x000fda0003f0e808 */
[----:B0-----:R-:W-:Y:S05]  /*121b0*/  @P0 BRA `(.L_x_1138) ;  /* 0x0000000000440947 */ /* 0x001fea0003800000 */
        /* <DEDUP_REMOVED lines=10> */
.L_x_1139:
[----:B------:R-:W-:-:S11]  /*12260*/  UISETP.NE.AND UP1, UPT, UR5, 0x1, UPT ;  /* 0x000000010500788c */ /* 0x000fd6000bf25270 */
[----:B------:R-:W-:Y:S02]  /*12270*/  @UP1 ULDC.64 UR10, c[0x0][0x9e8] ;  /* 0x00027a00000a1ab9 */ /* 0x000fe40000000a00 */
[----:B------:R-:W-:-:S04]  /*12280*/  UIMAD.WIDE.U32 UR6, UR8, UR10, URZ ;  /* 0x0000000a080672a5 */ /* 0x000fc8000f8e003f */
[----:B------:R-:W-:-:S12]  /*12290*/  @UP1 USHF.R.U32.HI UR8, URZ, UR11, UR7 ;  /* 0x0000000b3f081299 */ /* 0x000fd80008011607 */
.L_x_1140:
[----:B------:R-:W-:-:S04]  /*122a0*/  UIMAD UR8, UR8, UR5, UR5 ;  /* 0x00000005080872a4 */ /* 0x000fc8000f8e0205 */
[----:B------:R-:W-:-:S04]  /*122b0*/  UISETP.LT.AND UP1, UPT, UR4, UR8, UPT ;  /* 0x000000080400728c */ /* 0x000fc8000bf21270 */
[----:B------:R-:W-:-:S12]  /*122c0*/  USEL UR4, UR4, UR8, UP1 ;  /* 0x0000000804047287 */ /* 0x000fd80008800000 */
.L_x_1138:
[----:B------:R-:W-:Y:S01]  /*122d0*/  UISETP.NE.AND UP1, UPT, UR49, URZ, UPT ;  /* 0x0000003f3100728c */ /* 0x000fe2000bf25270 */
[----:B------:R-:W-:Y:S01]  /*122e0*/  PLOP3.LUT P0, PT, PT, PT, UP0, 0x40, 0x0 ;  /* 0x000000000000781c */ /* 0x000fe20003f0e808 */
[----:B------:R-:W-:-:S04]  /*122f0*/  UIADD3 UR4, UR4, 0x7f, URZ ;  /* 0x0000007f04047890 */ /* 0x000fc8000fffe03f */
[----:B------:R-:W-:-:S04]  /*12300*/  USHF.R.S32.HI UR8, URZ, 0x1f, UR4 ;  /* 0x0000001f3f087899 */ /* 0x000fc80008011404 */
[----:B------:R-:W-:Y:S01]  /*12310*/  ULEA.HI UR8, UR8, UR4, URZ, 0x7 ;  /* 0x0000000408087291 */ /* 0x000fe2000f8f383f */
[----:B------:R-:W-:Y:S01]  /*12320*/  @UP1 ULDC UR6, c[0x0][0x44c] ;  /* 0x0001130000061ab9 */ /* 0x000fe20000000800 */
[----:B------:R-:W-:Y:S01]  /*12330*/  @UP1 ULDC UR9, c[0x0][0x450] ;  /* 0x0001140000091ab9 */ /* 0x000fe20000000800 */
[----:B------:R-:W-:Y:S02]  /*12340*/  UIMAD.WIDE.U32 UR6, UR43, UR6, URZ ;  /* 0x000000062b0672a5 */ /* 0x000fe4000f8e003f */
[----:B------:R-:W-:Y:S01]  /*12350*/  UMOV UR4, UR43 ;  /* 0x0000002b00047c82 */ /* 0x000fe20008000000 */
[----:B------:R-:W-:Y:S02]  /*12360*/  USHF.R.S32.HI UR8, URZ, 0x7, UR8 ;  /* 0x000000073f087899 */ /* 0x000fe40008011408 */
[----:B------:R-:W-:Y:S02]  /*12370*/  @UP1 USHF.R.U32.HI UR4, URZ, UR9, UR7 ;  /* 0x000000093f041299 */ /* 0x000fe40008011607 */
[----:B------:R-:W-:-:S02]  /*12380*/  UISETP.LT.AND UP1, UPT, UR40, UR8, UPT ;  /* 0x000000082800728c */ /* 0x000fc4000bf21270 */
[----:B------:R-:W-:Y:S01]  /*12390*/  UIADD3 UR4, UR39, UR4, URZ ;  /* 0x0000000427047290 */ /* 0x000fe2000fffe03f */
[----:B------:R-:W-:Y:S01]  /*123a0*/  ULDC UR6, c[0x0][0x9dc] ;  /* 0x0002770000067ab9 */ /* 0x000fe20000000800 */
[----:B------:R-:W-:Y:S02]  /*123b0*/  USEL UR44, UR40, UR8, UP1 ;  /* 0x00000008282c7287 */ /* 0x000fe40008800000 */
[----:B------:R-:W-:Y:S01]  /*123c0*/  UIADD3 UR8, UR4, -UR6, URZ ;  /* 0x8000000604087290 */ /* 0x000fe2000fffe03f */
[----:B------:R-:W-:Y:S11]  /*123d0*/  @P0 BRA `(.L_x_1141) ;  /* 0x0000000000440947 */ /* 0x000ff60003800000 */
        /* <DEDUP_REMOVED lines=10> */
.L_x_1142:
[----:B------:R-:W-:-:S11]  /*12480*/  UISETP.NE.AND UP0, UPT, UR5, 0x1, UPT ;  /* 0x000000010500788c */ /* 0x000fd6000bf05270 */
[----:B------:R-:W-:Y:S02]  /*12490*/  @UP0 ULDC.64 UR10, c[0x0][0x9e8] ;  /* 0x00027a00000a0ab9 */ /* 0x000fe40000000a00 */
[----:B------:R-:W-:-:S04]  /*124a0*/  UIMAD.WIDE.U32 UR6, UR4, UR10, URZ ;  /* 0x0000000a040672a5 */ /* 0x000fc8000f8e003f */
[----:B------:R-:W-:-:S12]  /*124b0*/  @UP0 USHF.R.U32.HI UR4, URZ, UR11, UR7 ;  /* 0x0000000b3f040299 */ /* 0x000fd80008011607 */
.L_x_1143:
[----:B------:R-:W-:-:S04]  /*124c0*/  UIMAD UR4, UR4, UR5, URZ ;  /* 0x00000005040472a4 */ /* 0x000fc8000f8e023f */
[----:B------:R-:W-:-:S04]  /*124d0*/  UISETP.LT.AND UP0, UPT, UR8, UR4, UPT ;  /* 0x000000040800728c */ /* 0x000fc8000bf01270 */
[----:B------:R-:W-:-:S12]  /*124e0*/  USEL UR8, UR8, UR4, !UP0 ;  /* 0x0000000408087287 */ /* 0x000fd8000c000000 */
.L_x_1141:
[----:B------:R-:W-:Y:S01]  /*124f0*/  USHF.R.S32.HI UR4, URZ, 0x1f, UR8 ;  /* 0x0000001f3f047899 */ /* 0x000fe20008011408 */
[----:B------:R-:W-:Y:S03]  /*12500*/  BSSY B7, `(.L_x_1144) ;  /* 0x000034e000077945 */ /* 0x000fe60003800000 */
[----:B------:R-:W-:-:S04]  /*12510*/  ULEA.HI UR4, UR4, UR8, URZ, 0x7 ;  /* 0x0000000804047291 */ /* 0x000fc8000f8f383f */
[----:B------:R-:W-:-:S04]  /*12520*/  USHF.R.S32.HI UR4, URZ, 0x7, UR4 ;  /* 0x000000073f047899 */ /* 0x000fc80008011404 */
[----:B------:R-:W-:-:S04]  /*12530*/  UISETP.LT.AND UP0, UPT, URZ, UR4, UPT ;  /* 0x000000043f00728c */ /* 0x000fc8000bf01270 */
[----:B------:R-:W-:-:S04]  /*12540*/  USEL UR45, URZ, UR4, !UP0 ;  /* 0x000000043f2d7287 */ /* 0x000fc8000c000000 */
[----:B------:R-:W-:-:S06]  /*12550*/  UISETP.GT.AND UP0, UPT, UR44, UR45, UPT ;  /* 0x0000002d2c00728c */ /* 0x000fcc000bf04270 */
[----:B------:R-:W-:-:S13]  /*12560*/  PLOP3.LUT P0, PT, PT, PT, UP0, 0x80, 0x0 ;  /* 0x000000000000781c */ /* 0x000fda0003f0f008 */
[----:B------:R-:W-:Y:S05]  /*12570*/  @P0 BRA `(.L_x_1145) ;  /* 0x0000000000440947 */ /* 0x000fea0003800000 */
[----:B------:R-:W0:Y:S02]  /*12580*/  S2R R0, SR_TID.X ;  /* 0x0000000000007919 */ /* 0x000e240000002100 */
[----:B0-----:R-:W-:-:S04]  /*12590*/  LOP3.LUT R0, R0, 0x7f, RZ, 0xc0, !PT ;  /* 0x0000007f00007812 */ /* 0x001fc800078ec0ff */
[----:B------:R-:W-:-:S13]  /*125a0*/  ISETP.NE.AND P2, PT, R0, RZ, PT ;  /* 0x000000ff0000720c */ /* 0x000fda0003f45270 */
[----:B------:R-:W-:Y:S05]  /*125b0*/  @P2 BRA `(.L_x_1146) ;  /* 0x0000003400082947 */ /* 0x000fea0003800000 */
[----:B------:R-:W0:Y:S01]  /*125c0*/  S2R R7, SR_LANEID ;  /* 0x0000000000077919 */ /* 0x000e220000000000 */
[----:B------:R-:W-:Y:S01]  /*125d0*/  VOTEU.ANY UR4, UPT, PT ;  /* 0x0000000000047886 */ /* 0x000fe200038e0100 */
[----:B------:R-:W1:Y:S01]  /*125e0*/  LDC.64 R2, c[0x0][0xc80] ;  /* 0x00032000ff027b82 */ /* 0x000e620000000a00 */
[----:B------:R-:W0:Y:S08]  /*125f0*/  FLO.U32 R0, UR4 ;  /* 0x0000000400007d00 */ /* 0x000e3000080e0000 */
[----:B------:R-:W1:Y:S01]  /*12600*/  POPC R5, UR4 ;  /* 0x0000000400057d09 */ /* 0x000e620008000000 */
[----:B0-----:R-:W-:-:S13]  /*12610*/  ISETP.EQ.U32.AND P0, PT, R0, R7, PT ;  /* 0x000000070000720c */ /* 0x001fda0003f02070 */
[----:B-1----:R-:W2:Y:S01]  /*12620*/  @P0 ATOMG.E.ADD.STRONG.GPU PT, R3, desc[UR52][R2.64], R5 ;  /* 0x00000005020309a8 */ /* 0x002ea200081ee1f4 */
[----:B------:R-:W0:Y:S02]  /*12630*/  S2R R4, SR_LTMASK ;  /* 0x0000000000047919 */ /* 0x000e240000003900 */
[----:B0-----:R-:W-:-:S04]  /*12640*/  LOP3.LUT R4, R4, UR4, RZ, 0xc0, !PT ;  /* 0x0000000404047c12 */ /* 0x001fc8000f8ec0ff */
[----:B------:R-:W0:Y:S01]  /*12650*/  POPC R7, R4 ;  /* 0x0000000400077309 */ /* 0x000e220000000000 */
[----:B--2---:R-:W0:Y:S02]  /*12660*/  SHFL.IDX PT, R0, R3, R0, 0x1f ;  /* 0x00001f0003007589 */ /* 0x004e2400000e0000 */
[----:B0-----:R-:W-:Y:S01]  /*12670*/  IADD3 R34, R0, UR48, R7 ;  /* 0x0000003000227c10 */ /* 0x001fe2000fffe007 */
[----:B------:R-:W-:Y:S06]  /*12680*/  BRA `(.L_x_1146) ;  /* 0x0000003000d47947 */ /* 0x000fec0003800000 */
.L_x_1145:
[----:B------:R-:W-:Y:S01]  /*12690*/  VIADD R0, R16, 0x18400 ;  /* 0x0001840010007836 */ /* 0x000fe20000000000 */
[----:B------:R-:W-:Y:S04]  /*126a0*/  BSSY B6, `(.L_x_1147) ;  /* 0x0000013000067945 */ /* 0x000fe80003800000 */
[----:B------:R-:W-:-:S13]  /*126b0*/  LOP3.LUT P0, RZ, R0, 0x3ff, RZ, 0xc0, !PT ;  /* 0x000003ff00ff7812 */ /* 0x000fda000780c0ff */
[----:B------:R-:W-:Y:S05]  /*126c0*/  @!P0 BRA `(.L_x_1148) ;  /* 0x0000000000408947 */ /* 0x000fea0003800000 */
[----:B------:R-:W-:Y:S01]  /*126d0*/  MOV R2, 0x0 ;  /* 0x0000000000027802 */ /* 0x000fe20000000f00 */
[----:B------:R-:W-:Y:S01]  /*126e0*/  ULDC.64 UR4, c[0x4][0x80] ;  /* 0x0100200000047ab9 */ /* 0x000fe20000000a00 */
[----:B------:R-:W-:Y:S01]  /*126f0*/  ULDC.64 UR6, c[0x4][0x88] ;  /* 0x0100220000067ab9 */ /* 0x000fe20000000a00 */
[----:B------:R-:W-:Y:S02]  /*12700*/  IMAD.U32 R4, RZ, RZ, UR4 ;  /* 0x00000004ff047e24 */ /* 0x000fe4000f8e00ff */
[----:B------:R-:W-:Y:S01]  /*12710*/  IMAD.U32 R5, RZ, RZ, UR5 ;  /* 0x00000005ff057e24 */ /* 0x000fe2000f8e00ff */
[----:B------:R-:W0:Y:S01]  /*12720*/  LDC.64 R2, c[0x4][R2] ;  /* 0x0100000002027b82 */ /* 0x000e220000000a00 */
[----:B------:R-:W-:Y:S01]  /*12730*/  ULDC.64 UR4, c[0x4][0x8] ;  /* 0x0100020000047ab9 */ /* 0x000fe20000000a00 */
[----:B------:R-:W-:Y:S02]  /*12740*/  IMAD.U32 R6, RZ, RZ, UR6 ;  /* 0x00000006ff067e24 */ /* 0x000fe4000f8e00ff */
[----:B------:R-:W-:-:S02]  /*12750*/  IMAD.U32 R7, RZ, RZ, UR7 ;  /* 0x00000007ff077e24 */ /* 0x000fc4000f8e00ff */
[----:B------:R-:W-:Y:S02]  /*12760*/  IMAD.U32 R10, RZ, RZ, UR4 ;  /* 0x00000004ff0a7e24 */ /* 0x000fe4000f8e00ff */
[----:B------:R-:W-:Y:S02]  /*12770*/  IMAD.U32 R11, RZ, RZ, UR5 ;  /* 0x00000005ff0b7e24 */ /* 0x000fe4000f8e00ff */
[----:B------:R-:W-:Y:S02]  /*12780*/  IMAD.MOV.U32 R8, RZ, RZ, 0x70 ;  /* 0x00000070ff087424 */ /* 0x000fe400078e00ff */
[----:B------:R-:W-:Y:S02]  /*12790*/  IMAD.MOV.U32 R12, RZ, RZ, 0x1 ;  /* 0x00000001ff0c7424 */ /* 0x000fe400078e00ff */
[----:B------:R-:W-:-:S07]  /*127a0*/  IMAD.MOV.U32 R13, RZ, RZ, RZ ;  /* 0x000000ffff0d7224 */ /* 0x000fce00078e00ff */
[----:B------:R-:W-:-:S07]  /*127b0*/  LEPC R20, `(.L_x_1148) ;  /* 0x000000001014794e */ /* 0x000fce0000000000 */
[----:B0----5:R-:W-:Y:S05]  /*127c0*/  CALL.ABS.NOINC R2 ;  /* 0x0000000002007343 */ /* 0x021fea0003c00000 */
.L_x_1148:
[----:B------:R-:W-:Y:S05]  /*127d0*/  BSYNC B6 ;  /* 0x0000000000067941 */ /* 0x000fea0003800000 */
.L_x_1147:
        /* <DEDUP_REMOVED lines=19> */
[----:B-1---5:R-:W-:Y:S05]  /*12910*/  CALL.ABS.NOINC R2 ;  /* 0x0000000002007343 */ /* 0x022fea0003c00000 */
.L_x_1151:
[----:B------:R0:W1:Y:S01]  /*12920*/  LDC.64 R2, c[0x4][R17] ;  /* 0x0100000011027b82 */ /* 0x0000620000000a00 */
[----:B------:R-:W-:Y:S01]  /*12930*/  ULDC.64 UR4, c[0x4][0x80] ;  /* 0x0100200000047ab9 */ /* 0x000fe20000000a00 */
[----:B------:R-:W-:Y:S01]  /*12940*/  ULDC.64 UR6, c[0x4][0x88] ;  /* 0x0100220000067ab9 */ /* 0x000fe20000000a00 */
[----:B------:R-:W-:Y:S02]  /*12950*/  IMAD.U32 R4, RZ, RZ, UR4 ;  /* 0x00000004ff047e24 */ /* 0x000fe4000f8e00ff */
        /* <DEDUP_REMOVED lines=11> */
.L_x_1150:
[----:B------:R-:W-:Y:S05]  /*12a10*/  BSYNC B6 ;  /* 0x0000000000067941 */ /* 0x000fea0003800000 */
.L_x_1149:
[----:B------:R-:W-:Y:S01]  /*12a20*/  ULDC.64 UR4, c[0x0][0x9f8] ;  /* 0x00027e0000047ab9 */ /* 0x000fe20000000a00 */
[----:B------:R-:W-:Y:S01]  /*12a30*/  IMAD.U32 R29, RZ, RZ, UR42 ;  /* 0x0000002aff1d7e24 */ /* 0x000fe2000f8e00ff */
[----:B------:R-:W-:Y:S01]  /*12a40*/  UISETP.NE.U32.AND UP0, UPT, UR4, URZ, UPT ;  /* 0x0000003f0400728c */ /* 0x000fe2000bf05070 */
[----:B------:R-:W0:Y:S03]  /*12a50*/  LDC R10, c[0x0][0x430] ;  /* 0x00010c00ff0a7b82 */ /* 0x000e260000000800 */
[----:B------:R-:W-:-:S06]  /*12a60*/  UISETP.NE.AND.EX UP0, UPT, UR5, URZ, UPT, UP0 ;  /* 0x0000003f0500728c */ /* 0x000fcc000bf05300 */
[----:B------:R-:W-:-:S05]  /*12a70*/  PLOP3.LUT P0, PT, PT, PT, UP0, 0x80, 0x0 ;  /* 0x000000000000781c */ /* 0x000fca0003f0f008 */
[----:B------:R-:W-:Y:S02]  /*12a80*/  @UP0 ULDC.64 UR4, c[0x0][0x9f8] ;  /* 0x00027e0000040ab9 */ /* 0x000fe40000000a00 */
[----:B------:R-:W-:-:S06]  /*12a90*/  @UP0 UIMAD.WIDE UR4, UR42, 0x4, UR4 ;  /* 0x000000042a0408a5 */ /* 0x000fcc000f8e0204 */
[----:B------:R-:W-:Y:S01]  /*12aa0*/  IMAD.U32 R2, RZ, RZ, UR4 ;  /* 0x00000004ff027e24 */ /* 0x000fe2000f8e00ff */
[----:B------:R-:W-:Y:S01]  /*12ab0*/  ULDC UR4, c[0x0][0xc48] ;  /* 0x0003120000047ab9 */ /* 0x000fe20000000800 */
[----:B------:R-:W-:-:S05]  /*12ac0*/  IMAD.U32 R3, RZ, RZ, UR5 ;  /* 0x00000005ff037e24 */ /* 0x000fca000f8e00ff */
[----:B------:R1:W5:Y:S01]  /*12ad0*/  @P0 LDG.E R29, desc[UR52][R2.64] ;  /* 0x00000034021d0981 */ /* 0x000362000c1e1900 */
[----:B------:R-:W-:Y:S01]  /*12ae0*/  UMOV UR5, 0xffffffff ;  /* 0xffffffff00057882 */ /* 0x000fe20000000000 */
[----:B------:R-:W-:Y:S02]  /*12af0*/  IMAD.U32 R22, RZ, RZ, UR4 ;  /* 0x00000004ff167e24 */ /* 0x000fe4000f8e00ff */
[----:B------:R-:W-:Y:S05]  /*12b00*/  BRA.DIV UR5, `(.L_x_1152) ;  /* 0x0000003605d47947 */ /* 0x000fea000b800000 */
.L_x_1206:
[----:B------:R-:W2:Y:S01]  /*12b10*/  S2R R0, SR_TID.X ;  /* 0x0000000000007919 */ /* 0x000ea20000002100 */
[----:B------:R-:W-:Y:S01]  /*12b20*/  UIADD3 UR4, UR44, -0x1, URZ ;  /* 0xffffffff2c047890 */ /* 0x000fe2000fffe03f */
[----:B0-----:R-:W-:Y:S02]  /*12b30*/  ISETP.NE.AND P1, PT, R10, 0x1, PT ;  /* 0x000000010a00780c */ /* 0x001fe40003f25270 */
[----:B-----5:R-:W-:Y:S02]  /*12b40*/  SHF.R.S32.HI R31, RZ, 0x1f, R29 ;  /* 0x0000001fff1f7819 */ /* 0x020fe4000001141d */
[----:B------:R-:W-:Y:S01]  /*12b50*/  LOP3.LUT R19, R19, 0xffffffdf, RZ, 0xc0, !PT ;  /* 0xffffffdf13137812 */ /* 0x000fe200078ec0ff */
[----:B------:R-:W-:-:S04]  /*12b60*/  IMAD.U32 R6, RZ, RZ, UR4 ;  /* 0x00000004ff067e24 */ /* 0x000fc8000f8e00ff */
[----:B------:R-:W-:-:S04]  /*12b70*/  IMAD.SHL.U32 R6, R6, 0x80, RZ ;  /* 0x0000008006067824 */ /* 0x000fc800078e00ff */
[----:B-1----:R-:W0:Y:S01]  /*12b80*/  @P1 LDC R3, c[0x0][0x438] ;  /* 0x00010e00ff031b82 */ /* 0x002e220000000800 */
[----:B------:R-:W-:Y:S01]  /*12b90*/  @P1 LOP3.LUT R19, R19, 0x20, RZ, 0xfc, !PT ;  /* 0x0000002013131812 */ /* 0x000fe200078efcff */
[----:B--2---:R-:W-:-:S05]  /*12ba0*/  IMAD.SHL.U32 R0, R0, 0x10, RZ ;  /* 0x0000001000007824 */ /* 0x004fca00078e00ff */
[----:B------:R-:W-:-:S04]  /*12bb0*/  LOP3.LUT R0, R0, 0x70, RZ, 0xc0, !PT ;  /* 0x0000007000007812 */ /* 0x000fc800078ec0ff */
[----:B------:R-:W-:Y:S02]  /*12bc0*/  LOP3.LUT R5, R6, R37, R0, 0xfe, !PT ;  /* 0x0000002506057212 */ /* 0x000fe400078efe00 */
[----:B------:R-:W1:Y:S02]  /*12bd0*/  @P1 LDC R0, c[0x0][0x434] ;  /* 0x00010d00ff001b82 */ /* 0x000e640000000800 */
[C---:B------:R-:W-:Y:S01]  /*12be0*/  ISETP.GE.AND P0, PT, R5.reuse, UR37, PT ;  /* 0x0000002505007c0c */ /* 0x040fe2000bf06270 */
[----:B------:R-:W-:-:S04]  /*12bf0*/  IMAD.IADD R7, R5, 0x1, R32 ;  /* 0x0000000105077824 */ /* 0x000fc800078e0220 */
[----:B------:R-:W-:-:S08]  /*12c00*/  IMAD.MOV.U32 R11, RZ, RZ, R7 ;  /* 0x000000ffff0b7224 */ /* 0x000fd000078e0007 */
[----:B------:R-:W2:Y:S08]  /*12c10*/  @!P0 LDC.64 R8, c[0x0][0x428] ;  /* 0x00010a00ff088b82 */ /* 0x000eb00000000a00 */
[----:B------:R-:W3:Y:S01]  /*12c20*/  @!P0 LDC.64 R4, c[0x0][0x418] ;  /* 0x00010600ff048b82 */ /* 0x000ee20000000a00 */
[----:B-1----:R-:W-:-:S05]  /*12c30*/  @P1 IMAD.HI.U32 R0, R7, R0, RZ ;  /* 0x0000000007001227 */ /* 0x002fca00078e00ff */
[----:B0-----:R-:W-:-:S04]  /*12c40*/  @P1 SHF.R.U32.HI R11, RZ, R3, R0 ;  /* 0x00000003ff0b1219 */ /* 0x001fc80000011600 */
[--C-:B------:R-:W-:Y:S01]  /*12c50*/  @!P0 SHF.R.S32.HI R3, RZ, 0x1f, R11.reuse ;  /* 0x0000001fff038819 */ /* 0x100fe2000001140b */
[----:B------:R-:W-:Y:S02]  /*12c60*/  @!P0 IMAD.MOV.U32 R2, RZ, RZ, R11 ;  /* 0x000000ffff028224 */ /* 0x000fe400078e000b */
[-C--:B--2---:R-:W-:Y:S02]  /*12c70*/  @!P0 IMAD R0, R31, R8.reuse, RZ ;  /* 0x000000081f008224 */ /* 0x084fe400078e02ff */
[----:B------:R-:W-:-:S04]  /*12c80*/  @!P0 IMAD.WIDE.U32 R2, R29, R8, R2 ;  /* 0x000000081d028225 */ /* 0x000fc800078e0002 */
[----:B------:R-:W-:Y:S01]  /*12c90*/  @!P0 IMAD R9, R29, R9, R0 ;  /* 0x000000091d098224 */ /* 0x000fe200078e0200 */
[----:B---3--:R-:W-:-:S03]  /*12ca0*/  @!P0 LEA R4, P1, R2, R4, 0x2 ;  /* 0x0000000402048211 */ /* 0x008fc600078210ff */
[----:B------:R-:W-:-:S05]  /*12cb0*/  @!P0 IMAD.IADD R0, R3, 0x1, R9 ;  /* 0x0000000103008824 */ /* 0x000fca00078e0209 */
[----:B------:R-:W-:Y:S01]  /*12cc0*/  @!P0 LEA.HI.X R5, R2, R5, R0, 0x2, P1 ;  /* 0x0000000502058211 */ /* 0x000fe200008f1400 */
[----:B------:R-:W-:-:S06]  /*12cd0*/  IMAD.MOV.U32 R0, RZ, RZ, RZ ;  /* 0x000000ffff007224 */ /* 0x000fcc00078e00ff */
[----:B------:R0:W5:Y:S01]  /*12ce0*/  @!P0 LDG.E R0, desc[UR52][R4.64] ;  /* 0x0000003404008981 */ /* 0x000162000c1e1900 */
[----:B------:R-:W-:Y:S01]  /*12cf0*/  IMAD R3, RZ, RZ, -UR42 ;  /* 0x8000002aff037e24 */ /* 0x000fe2000f8e02ff */
[----:B------:R-:W-:Y:S01]  /*12d00*/  LOP3.LUT R19, R19, 0xffffffef, RZ, 0xc0, !PT ;  /* 0xffffffef13137812 */ /* 0x000fe200078ec0ff */
[----:B------:R-:W-:Y:S02]  /*12d10*/  IMAD.MOV R2, RZ, RZ, -R11 ;  /* 0x000000ffff027224 */ /* 0x000fe400078e0a0b */
[----:B------:R-:W-:Y:S02]  /*12d20*/  IMAD R22, R22, R3, UR41 ;  /* 0x0000002916167e24 */ /* 0x000fe4000f8e0203 */
[----:B------:R-:W-:Y:S02]  /*12d30*/  IMAD.U32 R24, RZ, RZ, UR4 ;  /* 0x00000004ff187e24 */ /* 0x000fe4000f8e00ff */
[----:B0-----:R-:W-:Y:S01]  /*12d40*/  IMAD.U32 R4, RZ, RZ, UR46 ;  /* 0x0000002eff047e24 */ /* 0x001fe2000f8e00ff */
[----:B------:R-:W-:Y:S01]  /*12d50*/  SHF.R.S32.HI R28, RZ, 0x1f, R22 ;  /* 0x0000001fff1c7819 */ /* 0x000fe20000011416 */
[----:B------:R-:W-:-:S03]  /*12d60*/  IMAD R5, R10, R2, R7 ;  /* 0x000000020a057224 */ /* 0x000fc600078e0207 */
[----:B------:R-:W-:-:S13]  /*12d70*/  ISETP.NE.AND P2, PT, R4, 0x3, PT ;  /* 0x000000030400780c */ /* 0x000fda0003f45270 */
[----:B------:R-:W-:Y:S01]  /*12d80*/  @P2 LOP3.LUT R19, R19, 0x10, RZ, 0xfc, !PT ;  /* 0x0000001013132812 */ /* 0x000fe200078efcff */
[----:B------:R-:W-:Y:S06]  /*12d90*/  @!P2 BRA `(.L_x_1153) ;  /* 0x000000000004a947 */ /* 0x000fec0003800000 */
[----:B------:R-:W-:Y:S01]  /*12da0*/  BPT.TRAP 0x1 ;  /* 0x000000040000795c */ /* 0x000fe20000300000 */
.L_x_1153:
[----:B------:R-:W-:Y:S01]  /*12db0*/  SHF.R.S32.HI R8, RZ, 0x1f, R5 ;  /* 0x0000001fff087819 */ /* 0x000fe20000011405 */
[----:B------:R-:W-:Y:S01]  /*12dc0*/  ULDC.64 UR4, c[0x0][0x328] ;  /* 0x0000ca0000047ab9 */ /* 0x000fe20000000a00 */
[----:B-----5:R-:W-:Y:S01]  /*12dd0*/  SHF.R.S32.HI R4, RZ, 0x1f, R0 ;  /* 0x0000001fff047819 */ /* 0x020fe20000011400 */
[----:B------:R-:W-:Y:S02]  /*12de0*/  BSSY B0, `(.L_x_1154) ;  /* 0x0000016000007945 */ /* 0x000fe40003800000 */
[----:B------:R-:W-:-:S04]  /*12df0*/  IMAD R2, R8, UR4, RZ ;  /* 0x0000000408027c24 */ /* 0x000fc8000f8e02ff */
[C---:B------:R-:W-:Y:S02]  /*12e00*/  IMAD R7, R5.reuse, UR5, R2 ;  /* 0x0000000505077c24 */ /* 0x040fe4000f8e0202 */
[----:B------:R-:W-:Y:S01]  /*12e10*/  IMAD.WIDE.U32 R2, R5, UR4, RZ ;  /* 0x0000000405027c25 */ /* 0x000fe2000f8e00ff */
        /* <DEDUP_REMOVED lines=12> */
[----:B------:R-:W-:Y:S02]  /*12ee0*/  IMAD.IADD R3, R3, 0x1, R7 ;  /* 0x0000000103037824 */ /* 0x000fe400078e0207 */
[----:B------:R-:W-:-:S03]  /*12ef0*/  IMAD R7, R23, 0x8, R16 ;  /* 0x0000000817077824 */ /* 0x000fc600078e0210 */
[----:B------:R-:W-:Y:S02]  /*12f00*/  LEA.HI.X R18, R2, UR5, R3, 0x1, P0 ;  /* 0x0000000502127c11 */ /* 0x000fe400080f0c03 */
[----:B------:R-:W-:-:S04]  /*12f10*/  SHF.L.U32 R2, R26, 0x1f, RZ ;  /* 0x0000001f1a027819 */ /* 0x000fc800000006ff */
[----:B------:R-:W0:Y:S02]  /*12f20*/  SYNCS.PHASECHK.TRANS64.TRYWAIT P0, [R7+URZ+0x28840], R2 ;  /* 0x02884002070075a7 */ /* 0x000e24000800017f */
[----:B0-----:R-:W-:Y:S05]  /*12f30*/  @!P0 BRA `(.L_x_1155) ;  /* 0x0000003000f48947 */ /* 0x001fea0003800000 */
.L_x_1207:
[----:B------:R-:W-:Y:S05]  /*12f40*/  BSYNC B0 ;  /* 0x0000000000007941 */ /* 0x000fea0003800000 */
.L_x_1154:
[----:B------:R-:W-:Y:S01]  /*12f50*/  ULDC.64 UR4, c[0x0][0x300] ;  /* 0x0000c00000047ab9 */ /* 0x000fe20000000a00 */
[----:B------:R-:W-:Y:S01]  /*12f60*/  IADD3 R6, -R37, UR37, -R6 ;  /* 0x0000002525067c10 */ /* 0x000fe2000fffe906 */
[----:B------:R-:W-:Y:S01]  /*12f70*/  IMAD R8, R8, UR4, RZ ;  /* 0x0000000408087c24 */ /* 0x000fe2000f8e02ff */
[----:B------:R-:W-:Y:S01]  /*12f80*/  LOP3.LUT P3, RZ, R19, 0x2, RZ, 0xc0, !PT ;  /* 0x0000000213ff7812 */ /* 0x000fe2000786c0ff */
[----:B0-----:R-:W-:Y:S01]  /*12f90*/  IMAD.WIDE.U32 R2, R5, UR4, RZ ;  /* 0x0000000405027c25 */ /* 0x001fe2000f8e00ff */
[----:B------:R-:W-:-:S03]  /*12fa0*/  LOP3.LUT P2, RZ, R19, 0x1, RZ, 0xc0, !PT ;  /* 0x0000000113ff7812 */ /* 0x000fc6000784c0ff */
        /* <DEDUP_REMOVED lines=15> */
[----:B------:R-:W-:-:S03]  /*130a0*/  IMAD R5, R23, 0x4000, R30 ;  /* 0x0000400017057824 */ /* 0x000fc600078e021e */
[----:B------:R-:W-:Y:S02]  /*130b0*/  LEA.HI.X R0, R2, UR5, R3, 0x1, P0 ;  /* 0x0000000502007c11 */ /* 0x000fe400080f0c03 */
[----:B------:R-:W-:Y:S01]  /*130c0*/  ISETP.GE.AND P0, PT, R6, 0x1, PT ;  /* 0x000000010600780c */ /* 0x000fe20003f06270 */
[----:B------:R-:W-:-:S12]  /*130d0*/  BRA.DIV UR4, `(.L_x_1156) ;  /* 0x0000003204a07947 */ /* 0x000fd8000b800000 */
[----:B------:R-:W0:Y:S01]  /*130e0*/  SHFL.IDX PT, R14, R4, RZ, 0x181f ;  /* 0x00181fff040e7589 */ /* 0x000e2200000e0000 */
[----:B------:R-:W-:-:S03]  /*130f0*/  @P0 IMAD R9, R5, 0x2, R16 ;  /* 0x0000000205090824 */ /* 0x000fc600078e0210 */
[----:B------:R-:W1:Y:S04]  /*13100*/  SHFL.IDX PT, R2, R0, RZ, 0x181f ;  /* 0x00181fff00027589 */ /* 0x000e6800000e0000 */
[----:B------:R-:W-:Y:S01]  /*13110*/  SHFL.IDX PT, R8, R0, 0x1, 0x181f ;  /* 0x00381f0000087f89 */ /* 0x000fe200000e0000 */
[----:B0-----:R-:W-:-:S05]  /*13120*/  @P0 LEA R14, P1, R35, R14, 0x1 ;  /* 0x0000000e230e0211 */ /* 0x001fca00078208ff */
[----:B-1----:R-:W-:Y:S02]  /*13130*/  @P0 IMAD.X R3, RZ, RZ, R2, P1 ;  /* 0x000000ffff030224 */ /* 0x002fe400008e0602 */
[----:B------:R-:W-:Y:S02]  /*13140*/  @P0 IMAD.MOV.U32 R2, RZ, RZ, R14 ;  /* 0x000000ffff020224 */ /* 0x000fe400078e000e */
[----:B------:R-:W0:Y:S04]  /*13150*/  SHFL.IDX PT, R14, R4, 0x1, 0x181f ;  /* 0x00381f00040e7f89 */ /* 0x000e2800000e0000 */
[----:B------:R-:W-:Y:S04]  /*13160*/  @P0 LDGSTS.E.BYPASS.LTC128B.128 [R9+0x18400], desc[UR52][R2.64], !P3 ;  /* 0x1840000002090fae */ /* 0x000fe8000d901d74 */
[----:B------:R1:W-:Y:S01]  /*13170*/  @P0 LDGSTS.E.BYPASS.LTC128B.128 [R9+0x1c400], desc[UR52][R2.64+0x80], !P2 ;  /* 0x1c40008002090fae */ /* 0x0003e2000d101d74 */
[----:B------:R-:W-:-:S13]  /*13180*/  ISETP.GE.AND P0, PT, R6, 0x11, PT ;  /* 0x000000110600780c */ /* 0x000fda0003f06270 */
[----:B------:R-:W-:Y:S01]  /*13190*/  @P0 IMAD R25, R5, 0x2, R16 ;  /* 0x0000000205190824 */ /* 0x000fe200078e0210 */
[----:B0-----:R-:W-:-:S05]  /*131a0*/  @P0 LEA R14, P1, R35, R14, 0x1 ;  /* 0x0000000e230e0211 */ /* 0x001fca00078208ff */
[----:B-1----:R-:W-:Y:S02]  /*131b0*/  @P0 IMAD.MOV.U32 R2, RZ, RZ, R14 ;  /* 0x000000ffff020224 */ /* 0x002fe400078e000e */
[----:B------:R-:W-:Y:S01]  /*131c0*/  @P0 IMAD.X R21, RZ, RZ, R8, P1 ;  /* 0x000000ffff150224 */ /* 0x000fe200008e0608 */
[----:B------:R-:W0:Y:S03]  /*131d0*/  SHFL.IDX PT, R14, R4, 0x2, 0x181f ;  /* 0x00581f00040e7f89 */ /* 0x000e2600000e0000 */
[----:B------:R-:W-:Y:S01]  /*131e0*/  @P0 IMAD.MOV.U32 R3, RZ, RZ, R21 ;  /* 0x000000ffff030224 */ /* 0x000fe200078e0015 */
[----:B------:R-:W1:Y:S04]  /*131f0*/  SHFL.IDX PT, R8, R0, 0x2, 0x181f ;  /* 0x00581f0000087f89 */ /* 0x000e6800000e0000 */
[----:B------:R-:W-:Y:S04]  /*13200*/  @P0 LDGSTS.E.BYPASS.LTC128B.128 [R25+0x18c00], desc[UR52][R2.64], !P3 ;  /* 0x18c0000002190fae */ /* 0x000fe8000d901d74 */
[----:B------:R2:W-:Y:S01]  /*13210*/  @P0 LDGSTS.E.BYPASS.LTC128B.128 [R25+0x1cc00], desc[UR52][R2.64+0x80], !P2 ;  /* 0x1cc0008002190fae */ /* 0x0005e2000d101d74 */
[----:B------:R-:W-:-:S13]  /*13220*/  ISETP.GE.AND P0, PT, R6, 0x21, PT ;  /* 0x000000210600780c */ /* 0x000fda0003f06270 */
[----:B0-----:R-:W-:Y:S01]  /*13230*/  @P0 LEA R14, P1, R35, R14, 0x1 ;  /* 0x0000000e230e0211 */ /* 0x001fe200078208ff */
[----:B------:R-:W-:-:S04]  /*13240*/  @P0 IMAD R21, R5, 0x2, R16 ;  /* 0x0000000205150824 */ /* 0x000fc800078e0210 */
[----:B--2---:R-:W-:Y:S02]  /*13250*/  @P0 IMAD.MOV.U32 R2, RZ, RZ, R14 ;  /* 0x000000ffff020224 */ /* 0x004fe400078e000e */
[----:B-1----:R-:W-:Y:S01]  /*13260*/  @P0 IMAD.X R9, RZ, RZ, R8, P1 ;  /* 0x000000ffff090224 */ /* 0x002fe200008e0608 */
        /* <DEDUP_REMOVED lines=38> */
[----:B-1----:R-:W-:Y:S02]  /*134d0*/  @P0 IMAD.X R9, RZ, RZ, R8, P1 ;  /* 0x000000ffff090224 */ /* 0x002fe400008e0608 */
[----:B--2---:R-:W-:Y:S01]  /*134e0*/  @P0 IMAD.MOV.U32 R2, RZ, RZ, R14 ;  /* 0x000000ffff020224 */ /* 0x004fe200078e000e */
[----:B------:R0:W1:Y:S01]  /*134f0*/  SHFL.IDX PT, R8, R0, 0x7, 0x181f ;  /* 0x00f81f0000087f89 */ /* 0x00006200000e0000 */
[----:B------:R-:W-:-:S03]  /*13500*/  @P0 IMAD.MOV.U32 R3, RZ, RZ, R9 ;  /* 0x000000ffff030224 */ /* 0x000fc600078e0009 */
[----:B------:R0:W2:Y:S04]  /*13510*/  SHFL.IDX PT, R14, R4, 0x7, 0x181f ;  /* 0x00f81f00040e7f89 */ /* 0x0000a800000e0000 */
[----:B------:R0:W-:Y:S04]  /*13520*/  @P0 LDGSTS.E.BYPASS.LTC128B.128 [R21+0x1b400], desc[UR52][R2.64], !P3 ;  /* 0x1b40000002150fae */ /* 0x0001e8000d901d74 */
[----:B------:R0:W-:Y:S02]  /*13530*/  @P0 LDGSTS.E.BYPASS.LTC128B.128 [R21+0x1f400], desc[UR52][R2.64+0x80], !P2 ;  /* 0x1f40008002150fae */ /* 0x0001e4000d101d74 */
.L_x_1225:
[----:B------:R-:W-:-:S13]  /*13540*/  ISETP.GE.AND P0, PT, R6, 0x71, PT ;  /* 0x000000710600780c */ /* 0x000fda0003f06270 */
[----:B0-2---:R-:W-:Y:S01]  /*13550*/  @P0 LEA R2, P1, R35, R14, 0x1 ;  /* 0x0000000e23020211 */ /* 0x005fe200078208ff */
[----:B------:R-:W-:-:S04]  /*13560*/  @P0 IMAD R5, R5, 0x2, R16 ;  /* 0x0000000205050824 */ /* 0x000fc800078e0210 */
[----:B-1----:R-:W-:-:S05]  /*13570*/  @P0 IMAD.X R3, RZ, RZ, R8, P1 ;  /* 0x000000ffff030224 */ /* 0x002fca00008e0608 */
[----:B------:R-:W-:Y:S01]  /*13580*/  @!PT LDS RZ, [RZ] ;  /* 0x00000000fffff984 */ /* 0x000fe20000000800 */
[----:B------:R-:W-:Y:S01]  /*13590*/  @!PT LDS RZ, [RZ] ;  /* 0x00000000fffff984 */ /* 0x000fe20000000800 */
[----:B------:R-:W-:Y:S01]  /*135a0*/  @!PT LDS RZ, [RZ] ;  /* 0x00000000fffff984 */ /* 0x000fe20000000800 */
[----:B------:R0:W-:Y:S04]  /*135b0*/  @P0 LDGSTS.E.BYPASS.LTC128B.128 [R5+0x1bc00], desc[UR52][R2.64], !P3 ;  /* 0x1bc0000002050fae */ /* 0x0001e8000d901d74 */
[----:B------:R0:W-:Y:S01]  /*135c0*/  @P0 LDGSTS.E.BYPASS.LTC128B.128 [R5+0x1fc00], desc[UR52][R2.64+0x80], !P2 ;  /* 0x1fc0008002050fae */ /* 0x0001e2000d101d74 */
[----:B------:R-:W-:Y:S01]  /*135d0*/  PLOP3.LUT P0, PT, PT, PT, PT, 0x80, 0x0 ;  /* 0x000000000000781c */ /* 0x000fe20003f0f070 */
[----:B------:R-:W-:-:S12]  /*135e0*/  NOP ;  /* 0x0000000000007918 */ /* 0x000fd80000000000 */
.L_x_1157:
        /* <DEDUP_REMOVED lines=11> */
.L_x_1158:
[----:B------:R-:W-:Y:S01]  /*136a0*/  VIADD R0, R16, 0x10400 ;  /* 0x0001040010007836 */ /* 0x000fe20000000000 */
[----:B------:R1:W-:Y:S06]  /*136b0*/  SYNCS.ARRIVE.TRANS64.A1T0 RZ, [R7+URZ+0x28830], RZ ;  /* 0x028830ff07ff79a7 */ /* 0x0003ec000810003f */
[----:B------:R-:W-:Y:S05]  /*136c0*/  WARPSYNC.ALL ;  /* 0x0000000000007948 */ /* 0x000fea0003800000 */
[----:B------:R-:W-:Y:S01]  /*136d0*/  BAR.SYNC.DEFER_BLOCKING 0x8, 0x180 ;  /* 0x0206000000007b1d */ /* 0x000fe20000010000 */
[----:B------:R-:W-:-:S05]  /*136e0*/  LOP3.LUT P0, RZ, R0, 0x3ff, RZ, 0xc0, !PT ;  /* 0x000003ff00ff7812 */ /* 0x000fca000780c0ff */
[----:B------:R-:W-:Y:S08]  /*136f0*/  BSSY B6, `(.L_x_1159) ;  /* 0x0000012000067945 */ /* 0x000ff00003800000 */
[----:B------:R-:W-:Y:S05]  /*13700*/  @!P0 BRA `(.L_x_1160) ;  /* 0x0000000000408947 */ /* 0x000fea0003800000 */
[----:B0-----:R-:W-:Y:S01]  /*13710*/  MOV R2, 0x0 ;  /* 0x0000000000027802 */ /* 0x001fe20000000f00 */
[----:B------:R-:W-:Y:S01]  /*13720*/  ULDC.64 UR4, c[0x4][0x80] ;  /* 0x0100200000047ab9 */ /* 0x000fe20000000a00 */
[----:B------:R-:W-:Y:S01]  /*13730*/  ULDC.64 UR6, c[0x4][0x88] ;  /* 0x0100220000067ab9 */ /* 0x000fe20000000a00 */
[----:B------:R-:W-:Y:S01]  /*13740*/  ULDC.64 UR8, c[0x4][0x20] ;  /* 0x0100080000087ab9 */ /* 0x000fe20000000a00 */
[----:B------:R-:W-:Y:S02]  /*13750*/  IMAD.U32 R4, RZ, RZ, UR4 ;  /* 0x00000004ff047e24 */ /* 0x000fe4000f8e00ff */
[----:B------:R-:W0:Y:S01]  /*13760*/  LDC.64 R2, c[0x4][R2] ;  /* 0x0100000002027b82 */ /* 0x000e220000000a00 */
[----:B------:R-:W-:Y:S02]  /*13770*/  IMAD.U32 R5, RZ, RZ, UR5 ;  /* 0x00000005ff057e24 */ /* 0x000fe4000f8e00ff */
[----:B------:R-:W-:Y:S02]  /*13780*/  IMAD.U32 R6, RZ, RZ, UR6 ;  /* 0x00000006ff067e24 */ /* 0x000fe4000f8e00ff */
[----:B-1----:R-:W-:-:S02]  /*13790*/  IMAD.U32 R7, RZ, RZ, UR7 ;  /* 0x00000007ff077e24 */ /* 0x002fc4000f8e00ff */
[----:B------:R-:W-:Y:S02]  /*137a0*/  IMAD.U32 R10, RZ, RZ, UR8 ;  /* 0x00000008ff0a7e24 */ /* 0x000fe4000f8e00ff */
[----:B------:R-:W-:Y:S02]  /*137b0*/  IMAD.U32 R11, RZ, RZ, UR9 ;  /* 0x00000009ff0b7e24 */ /* 0x000fe4000f8e00ff */
[----:B------:R-:W-:Y:S02]  /*137c0*/  IMAD.MOV.U32 R8, RZ, RZ, 0x70 ;  /* 0x00000070ff087424 */ /* 0x000fe400078e00ff */
[----:B------:R-:W-:Y:S02]  /*137d0*/  IMAD.MOV.U32 R12, RZ, RZ, 0x1 ;  /* 0x00000001ff0c7424 */ /* 0x000fe400078e00ff */
[----:B------:R-:W-:-:S07]  /*137e0*/  IMAD.MOV.U32 R13, RZ, RZ, RZ ;  /* 0x000000ffff0d7224 */ /* 0x000fce00078e00ff */
[----:B------:R-:W-:-:S07]  /*137f0*/  LEPC R20, `(.L_x_1160) ;  /* 0x000000001014794e */ /* 0x000fce0000000000 */
[----:B0-----:R-:W-:Y:S05]  /*13800*/  CALL.ABS.NOINC R2 ;  /* 0x0000000002007343 */ /* 0x001fea0003c00000 */
.L_x_1160:
[----:B------:R-:W-:Y:S05]  /*13810*/  BSYNC B6 ;  /* 0x0000000000067941 */ /* 0x000fea0003800000 */
.L_x_1159:
[----:B0-----:R-:W0:Y:S01]  /*13820*/  S2R R2, SR_TID.X ;  /* 0x0000000000027919 */ /* 0x001e220000002100 */
[----:B------:R-:W-:Y:S01]  /*13830*/  UISETP.NE.AND UP0, UPT, UR49, URZ, UPT ;  /* 0x0000003f3100728c */ /* 0x000fe2000bf05270 */
[----:B------:R-:W-:Y:S01]  /*13840*/  R2UR UR6, R28 ;  /* 0x000000001c0672ca */ /* 0x000fe200000e0000 */
[----:B------:R-:W-:Y:S01]  /*13850*/  ULDC.64 UR8, c[0x0][0x2d8] ;  /* 0x0000b60000087ab9 */ /* 0x000fe20000000a00 */
[----:B------:R-:W-:Y:S02]  /*13860*/  R2UR UR7, R22 ;  /* 0x00000000160772ca */ /* 0x000fe400000e0000 */
[C---:B------:R-:W-:Y:S02]  /*13870*/  LOP3.LUT P4, RZ, R19.reuse, 0x80, RZ, 0xc0, !PT ;  /* 0x0000008013ff7812 */ /* 0x040fe4000788c0ff */
[----:B------:R-:W-:Y:S02]  /*13880*/  PLOP3.LUT P0, PT, PT, PT, UP0, 0x80, 0x0 ;  /* 0x000000000000781c */ /* 0x000fe40003f0f008 */
[----:B------:R-:W-:-:S02]  /*13890*/  LOP3.LUT P5, RZ, R19, 0x40, RZ, 0xc0, !PT ;  /* 0x0000004013ff7812 */ /* 0x000fc400078ac0ff */
[----:B------:R-:W-:-:S03]  /*138a0*/  @UP0 ULDC UR4, c[0x0][0x44c] ;  /* 0x0001130000040ab9 */ /* 0x000fc60000000800 */
[----:B------:R-:W-:-:S04]  /*138b0*/  UIMAD UR6, UR6, UR8, URZ ;  /* 0x00000008060672a4 */ /* 0x000fc8000f8e023f */
[----:B------:R-:W-:Y:S02]  /*138c0*/  UIMAD UR7, UR7, UR9, UR6 ;  /* 0x00000009070772a4 */ /* 0x000fe4000f8e0206 */
[----:B------:R-:W-:Y:S01]  /*138d0*/  USHF.R.S32.HI UR6, URZ, 0x1f, UR42 ;  /* 0x0000001f3f067899 */ /* 0x000fe2000801142a */
[----:B0-----:R-:W-:-:S05]  /*138e0*/  IMAD.SHL.U32 R2, R2, 0x10, RZ ;  /* 0x0000001002027824 */ /* 0x001fca00078e00ff */
[----:B------:R-:W-:-:S04]  /*138f0*/  LOP3.LUT R2, R2, 0x70, RZ, 0xc0, !PT ;  /* 0x0000007002027812 */ /* 0x000fc800078ec0ff */
[----:B------:R-:W-:-:S05]  /*13900*/  LOP3.LUT R2, R37, R2, RZ, 0xfc, !PT ;  /* 0x0000000225027212 */ /* 0x000fca00078efcff */
[----:B------:R-:W-:-:S04]  /*13910*/  VIADD R0, R2, UR43 ;  /* 0x0000002b02007c36 */ /* 0x000fc80008000000 */
[----:B------:R-:W-:Y:S01]  /*13920*/  @P0 IMAD.HI.U32 R3, R0, UR4, RZ ;  /* 0x0000000400030c27 */ /* 0x000fe2000f8e00ff */
[----:B------:R-:W-:Y:S01]  /*13930*/  PLOP3.LUT P0, PT, PT, PT, UP0, 0x80, 0x0 ;  /* 0x000000000000781c */ /* 0x000fe20003f0f008 */
[----:B------:R-:W-:Y:S02]  /*13940*/  @UP0 ULDC UR4, c[0x0][0x450] ;  /* 0x0001140000040ab9 */ /* 0x000fe40000000800 */
[----:B------:R-:W-:-:S10]  /*13950*/  IMAD.MOV.U32 R2, RZ, RZ, R0 ;  /* 0x000000ffff027224 */ /* 0x000fd400078e0000 */
[----:B------:R-:W-:Y:S02]  /*13960*/  @P0 SHF.R.U32.HI R2, RZ, UR4, R3 ;  /* 0x00000004ff020c19 */ /* 0x000fe40008011603 */
[----:B------:R-:W-:-:S03]  /*13970*/  R2UR UR4, R22 ;  /* 0x00000000160472ca */ /* 0x000fc600000e0000 */
[----:B------:R-:W-:-:S10]  /*13980*/  IMAD.MOV R5, RZ, RZ, -R2 ;  /* 0x000000ffff057224 */ /* 0x000fd400078e0a02 */
[----:B------:R-:W-:-:S03]  /*13990*/  UIMAD.WIDE.U32 UR4, UR4, UR8, URZ ;  /* 0x00000008040472a5 */ /* 0x000fc6000f8e003f */
[----:B------:R-:W-:Y:S01]  /*139a0*/  ULDC.64 UR8, c[0x0][0x2e0] ;  /* 0x0000b80000087ab9 */ /* 0x000fe20000000a00 */
[----:B------:R-:W-:Y:S02]  /*139b0*/  UIADD3 UR5, UR5, UR7, URZ ;  /* 0x0000000705057290 */ /* 0x000fe4000fffe03f */
[----:B------:R-:W-:Y:S01]  /*139c0*/  UIMAD UR6, UR6, UR8, URZ ;  /* 0x00000008060672a4 */ /* 0x000fe2000f8e023f */
[----:B------:R-:W-:Y:S01]  /*139d0*/  ULDC UR7, c[0x0][0x448] ;  /* 0x0001120000077ab9 */ /* 0x000fe20000000800 */
[----:B------:R-:W-:Y:S01]  /*139e0*/  UIMAD.WIDE.U32 UR4, UR42, UR8, UR4 ;  /* 0x000000082a0472a5 */ /* 0x000fe2000f8e0004 */
[----:B------:R-:W-:Y:S01]  /*139f0*/  IMAD R5, R5, UR7, R0 ;  /* 0x0000000705057c24 */ /* 0x000fe2000f8e0200 */
[----:B------:R-:W-:Y:S01]  /*13a00*/  UIMAD UR6, UR42, UR9, UR6 ;  /* 0x000000092a0672a4 */ /* 0x000fe2000f8e0206 */
[----:B------:R-:W-:Y:S02]  /*13a10*/  SHF.R.S32.HI R0, RZ, 0x1f, R2 ;  /* 0x0000001fff007819 */ /* 0x000fe40000011402 */
[----:B------:R-:W-:Y:S01]  /*13a20*/  ULDC.64 UR8, c[0x0][0x2d0] ;  /* 0x0000b40000087ab9 */ /* 0x000fe20000000a00 */
[----:B------:R-:W-:Y:S01]  /*13a30*/  UIADD3 UR5, UR5, UR6, URZ ;  /* 0x0000000605057290 */ /* 0x000fe2000fffe03f */
[----:B------:R-:W-:-:S02]  /*13a40*/  IMAD.U32 R9, RZ, RZ, UR8 ;  /* 0x00000008ff097e24 */ /* 0x000fc4000f8e00ff */
[----:B------:R-:W-:Y:S01]  /*13a50*/  IMAD R3, R0, UR8, RZ ;  /* 0x0000000800037c24 */ /* 0x000fe2000f8e02ff */
[----:B------:R-:W-:-:S03]  /*13a60*/  SHF.R.S32.HI R0, RZ, 0x1f, R5 ;  /* 0x0000001fff007819 */ /* 0x000fc60000011405 */
[C---:B-1----:R-:W-:Y:S02]  /*13a70*/  IMAD R7, R2.reuse, UR9, R3 ;  /* 0x0000000902077c24 */ /* 0x042fe4000f8e0203 */
[----:B------:R-:W-:Y:S01]  /*13a80*/  IMAD.WIDE.U32 R2, R2, R9, UR4 ;  /* 0x0000000402027e25 */ /* 0x000fe2000f8e0009 */
        /* <DEDUP_REMOVED lines=11> */
[----:B------:R-:W0:Y:S01]  /*13b40*/  SHFL.IDX PT, R14, R0, RZ, 0x181f ;  /* 0x00181fff000e7589 */ /* 0x000e2200000e0000 */
[----:B------:R-:W-:-:S03]  /*13b50*/  VIADD R5, R37, UR43 ;  /* 0x0000002b25057c36 */ /* 0x000fc60008000000 */
[----:B------:R-:W1:Y:S01]  /*13b60*/  SHFL.IDX PT, R2, R4, RZ, 0x181f ;  /* 0x00181fff04027589 */ /* 0x000e6200000e0000 */
[C---:B------:R-:W-:Y:S01]  /*13b70*/  VIADD R7, R5.reuse, 0x10 ;  /* 0x0000001005077836 */ /* 0x040fe20000000000 */
[----:B------:R-:W-:Y:S02]  /*13b80*/  ISETP.GE.AND P0, PT, R5, UR38, PT ;  /* 0x0000002605007c0c */ /* 0x000fe4000bf06270 */
[----:B------:R-:W-:Y:S11]  /*13b90*/  SHFL.IDX PT, R6, R4, 0x1, 0x181f ;  /* 0x00381f0004067f89 */ /* 0x000ff600000e0000 */
        /* <DEDUP_REMOVED lines=13> */
[----:B------:R-:W-:-:S03]  /*13c70*/  VIADD R7, R5, 0x20 ;  /* 0x0000002005077836 */ /* 0x000fc60000000000 */
        /* <DEDUP_REMOVED lines=51> */
.L_x_1242:
[----:B------:R-:W-:-:S05]  /*13fb0*/  VIADD R5, R5, 0x70 ;  /* 0x0000007005057836 */ /* 0x000fca0000000000 */
[----:B------:R-:W-:-:S13]  /*13fc0*/  ISETP.GE.AND P0, PT, R5, UR38, PT ;  /* 0x0000002605007c0c */ /* 0x000fda000bf06270 */
[----:B0-2---:R-:W-:-:S05]  /*13fd0*/  @!P0 LEA R2, P1, R35, R14, 0x1 ;  /* 0x0000000e23028211 */ /* 0x005fca00078208ff */
[----:B-1----:R-:W-:-:S05]  /*13fe0*/  @!P0 IMAD.X R3, RZ, RZ, R6, P1 ;  /* 0x000000ffff038224 */ /* 0x002fca00008e0606 */
[----:B------:R-:W-:Y:S01]  /*13ff0*/  @!PT LDS RZ, [RZ] ;  /* 0x00000000fffff984 */ /* 0x000fe20000000800 */
[----:B------:R-:W-:Y:S01]  /*14000*/  @!PT LDS RZ, [RZ] ;  /* 0x00000000fffff984 */ /* 0x000fe20000000800 */
[----:B------:R-:W-:Y:S01]  /*14010*/  @!PT LDS RZ, [RZ] ;  /* 0x00000000fffff984 */ /* 0x000fe20000000800 */
[----:B------:R0:W-:Y:S04]  /*14020*/  @!P0 LDGSTS.E.BYPASS.LTC128B.128 [R33+0x13c00], desc[UR52][R2.64], !P4 ;  /* 0x13c0000002218fae */ /* 0x0001e8000e101d74 */
[----:B------:R0:W-:Y:S01]  /*14030*/  @!P0 LDGSTS.E.BYPASS.LTC128B.128 [R33+0x17c00], desc[UR52][R2.64+0x80], !P5 ;  /* 0x17c0008002218fae */ /* 0x0001e2000e901d74 */
[----:B------:R-:W-:Y:S01]  /*14040*/  PLOP3.LUT P0, PT, PT, PT, PT, 0x80, 0x0 ;  /* 0x000000000000781c */ /* 0x000fe20003f0f070 */
[----:B------:R-:W-:-:S12]  /*14050*/  NOP ;  /* 0x0000000000007918 */ /* 0x000fd80000000000 */
.L_x_1162:
[----:B------:R-:W-:Y:S02]  /*14060*/  PLOP3.LUT P1, PT, P1, P0, PT, 0xa2, 0x0 ;  /* 0x000000000000781c */ /* 0x000fe40000f21472 */
[----:B------:R-:W-:-:S08]  /*14070*/  @P0 R2UR P1, UR4, R16 ;  /* 0x00000000100402ca */ /* 0x000fd00000020000 */
[----:B------:R-:W-:-:S05]  /*14080*/  @P0 PLOP3.LUT P0, PT, P1, PT, PT, 0x80, 0x0 ;  /* 0x000000000000081c */ /* 0x000fca0000f0f070 */
[----:B------:R-:W-:Y:S01]  /*14090*/  @!P1 SYNCS.ARRIVE.TRANS64.RED.A0T1 RZ, [UR4+0x28800], RZ ;  /* 0x028800ffffff99a7 */ /* 0x000fe20008200404 */
[----:B------:R-:W-:Y:S07]  /*140a0*/  @!P1 ARRIVES.LDGSTSBAR.64.TRANSCNT [UR4+0x28800] ;  /* 0x02880000ff0099b0 */ /* 0x000fee0008000a84 */
[----:B------:R-:W-:Y:S05]  /*140b0*/  @P0 BRA.U.ANY `(.L_x_1162) ;  /* 0xfffffffd00e80947 */ /* 0x000fea000393ffff */
[----:B------:R-:W-:-:S05]  /*140c0*/  VIADD R36, R36, 0x1 ;  /* 0x0000000124247836 */ /* 0x000fca0000000000 */
[----:B------:R-:W-:-:S04]  /*140d0*/  LEA.HI R0, R36, R36, RZ, 0x1 ;  /* 0x0000002424007211 */ /* 0x000fc800078f08ff */
[----:B0-----:R-:W-:-:S05]  /*140e0*/  LOP3.LUT R3, R0, 0xfffffffe, RZ, 0xc0, !PT ;  /* 0xfffffffe00037812 */ /* 0x001fca00078ec0ff */
[----:B------:R-:W-:-:S05]  /*140f0*/  IMAD.IADD R3, R36, 0x1, -R3 ;  /* 0x0000000124037824 */ /* 0x000fca00078e0a03 */
[----:B------:R-:W-:Y:S01]  /*14100*/  SHF.L.U32 R3, R3, 0x1f, RZ ;  /* 0x0000001f03037819 */ /* 0x000fe200000006ff */
[----:B------:R-:W-:Y:S01]  /*14110*/  NOP ;  /* 0x0000000000007918 */ /* 0x000fe20000000000 */
[----:B------:R0:W-:Y:S01]  /*14120*/  SYNCS.ARRIVE.TRANS64.A1T0 RZ, [R16+URZ+0x28800], RZ ;  /* 0x028800ff10ff79a7 */ /* 0x0001e2000810003f */
[----:B------:R-:W-:Y:S01]  /*14130*/  BSSY B0, `(.L_x_1163) ;  /* 0x0000003000007945 */ /* 0x000fe20003800000 */
[----:B------:R-:W1:Y:S03]  /*14140*/  SYNCS.PHASECHK.TRANS64.TRYWAIT P0, [R16+URZ+0x28820], R3 ;  /* 0x02882003100075a7 */ /* 0x000e66000800017f */
[----:B01----:R-:W-:Y:S05]  /*14150*/  @!P0 BRA `(.L_x_1164) ;  /* 0x0000003400888947 */ /* 0x003fea0003800000 */
.L_x_1243:
[----:B------:R-:W-:Y:S05]  /*14160*/  BSYNC B0 ;  /* 0x0000000000007941 */ /* 0x000fea0003800000 */
.L_x_1163:
[----:B------:R-:W-:-:S04]  /*14170*/  UIADD3 UR4, UR44, -0x2, URZ ;  /* 0xfffffffe2c047890 */ /* 0x000fc8000fffe03f */
[----:B------:R-:W-:-:S06]  /*14180*/  UISETP.GE.AND UP0, UPT, UR4, UR45, UPT ;  /* 0x0000002d0400728c */ /* 0x000fcc000bf06270 */
[----:B------:R-:W-:-:S13]  /*14190*/  PLOP3.LUT P0, PT, PT, PT, UP0, 0x40, 0x0 ;  /* 0x000000000000781c */ /* 0x000fda0003f0e808 */
[----:B------:R-:W-:Y:S05]  /*141a0*/  @P0 BRA `(.L_x_1165) ;  /* 0x00000010001c0947 */ /* 0x000fea0003800000 */
[----:B------:R-:W-:Y:S01]  /*141b0*/  BSSY B0, `(.L_x_1165) ;  /* 0x0000106000007945 */ /* 0x000fe20003800000 */
[----:B------:R-:W-:Y:S02]  /*141c0*/  IMAD.MOV.U32 R10, RZ, RZ, R23 ;  /* 0x000000ffff0a7224 */ /* 0x000fe400078e0017 */
[----:B------:R-:W-:Y:S02]  /*141d0*/  IMAD.MOV.U32 R20, RZ, RZ, R26 ;  /* 0x000000ffff147224 */ /* 0x000fe400078e001a */
[----:B------:R-:W-:Y:S02]  /*141e0*/  IMAD.MOV.U32 R27, RZ, RZ, R24 ;  /* 0x000000ffff1b7224 */ /* 0x000fe400078e0018 */
[----:B------:R-:W-:-:S07]  /*141f0*/  IMAD.U32 R6, RZ, RZ, UR4 ;  /* 0x00000004ff067e24 */ /* 0x000fce000f8e00ff */
.L_x_1178:
[----:B0-----:R-:W0:Y:S01]  /*14200*/  LDC R3, c[0x0][0x430] ;  /* 0x00010c00ff037b82 */ /* 0x001e220000000800 */
[----:B------:R-:W1:Y:S01]  /*14210*/  S2R R0, SR_TID.X ;  /* 0x0000000000007919 */ /* 0x000e620000002100 */
[----:B------:R-:W-:Y:S01]  /*14220*/  IMAD R7, R6, 0x80, R37 ;  /* 0x0000008006077824 */ /* 0x000fe200078e0225 */
[----:B------:R-:W-:Y:S05]  /*14230*/  YIELD ;  /* 0x0000000000007946 */ /* 0x000fea0003800000 */
[----:B------:R-:W-:Y:S01]  /*14240*/  ULDC.64 UR4, c[0x0][0x428] ;  /* 0x00010a0000047ab9 */ /* 0x000fe20000000a00 */
[----:B------:R-:W-:Y:S01]  /*14250*/  VIADD R23, R10, 0x1 ;  /* 0x000000010a177836 */ /* 0x000fe20000000000 */
        /* <DEDUP_REMOVED lines=32> */
.L_x_1166:
[----:B------:R-:W-:Y:S01]  /*14460*/  IMAD R6, R23, 0x8, R16 ;  /* 0x0000000817067824 */ /* 0x000fe200078e0210 */
[----:B------:R-:W-:Y:S01]  /*14470*/  SHF.L.U32 R3, R26, 0x1f, RZ ;  /* 0x0000001f1a037819 */ /* 0x000fe200000006ff */
[----:B------:R-:W-:Y:S03]  /*14480*/  BSSY B1, `(.L_x_1167) ;  /* 0x0000003000017945 */ /* 0x000fe60003800000 */
[----:B------:R-:W0:Y:S02]  /*14490*/  SYNCS.PHASECHK.TRANS64.TRYWAIT P0, [R6+URZ+0x28840], R3 ;  /* 0x02884003060075a7 */ /* 0x000e24000800017f */
[----:B0-----:R-:W-:Y:S05]  /*144a0*/  @!P0 BRA `(.L_x_1168) ;  /* 0x0000003000c88947 */ /* 0x001fea0003800000 */
.L_x_1244:
[----:B------:R-:W-:Y:S05]  /*144b0*/  BSYNC B1 ;  /* 0x0000000000017941 */ /* 0x000fea0003800000 */
.L_x_1167:
[----:B------:R-:W-:Y:S01]  /*144c0*/  SHF.R.S32.HI R21, RZ, 0x1f, R4 ;  /* 0x0000001fff157819 */ /* 0x000fe20000011404 */
[----:B------:R-:W-:Y:S01]  /*144d0*/  ULDC.64 UR4, c[0x0][0x300] ;  /* 0x0000c00000047ab9 */ /* 0x000fe20000000a00 */
[----:B------:R-:W-:Y:S01]  /*144e0*/  LOP3.LUT P2, RZ, R19, 0x2, RZ, 0xc0, !PT ;  /* 0x0000000213ff7812 */ /* 0x000fe2000784c0ff */
[----:B------:R-:W-:Y:S01]  /*144f0*/  IMAD R7, R23, 0x4000, R30 ;  /* 0x0000400017077824 */ /* 0x000fe200078e021e */
[----:B------:R-:W-:Y:S01]  /*14500*/  LOP3.LUT P1, RZ, R19, 0x1, RZ, 0xc0, !PT ;  /* 0x0000000113ff7812 */ /* 0x000fe2000782c0ff */
[----:B0-----:R-:W-:-:S04]  /*14510*/  IMAD R3, R21, UR4, RZ ;  /* 0x0000000415037c24 */ /* 0x001fc8000f8e02ff */
        /* <DEDUP_REMOVED lines=19> */
[----:B------:R-:W-:Y:S02]  /*14650*/  IMAD.SHL.U32 R5, R35, 0x2, RZ ;  /* 0x0000000223057824 */ /* 0x000fe400078e00ff */
[----:B------:R-:W-:Y:S01]  /*14660*/  IMAD R7, R7, 0x2, R16 ;  /* 0x0000000207077824 */ /* 0x000fe200078e0210 */
[----:B------:R-:W1:Y:S04]  /*14670*/  SHFL.IDX PT, R3, R9, RZ, 0x181f ;  /* 0x00181fff09037589 */ /* 0x000e6800000e0000 */
[----:B------:R-:W-:Y:S01]  /*14680*/  SHFL.IDX PT, R14, R8, 0x7, 0x181f ;  /* 0x00f81f00080e7f89 */ /* 0x000fe200000e0000 */
        /* <DEDUP_REMOVED lines=35> */
[----:B------:R-:W1:Y:S04]  /*148c0*/  SHFL.IDX PT, R3, R9, 0x6, 0x181f ;  /* 0x00d81f0009037f89 */ /* 0x000e6800000e0000 */
[----:B------:R-:W2:Y:S01]  /*148d0*/  SHFL.IDX PT, R9, R9, 0x7, 0x181f ;  /* 0x00f81f0009097f89 */ /* 0x000ea200000e0000 */
[----:B0-----:R-:W-:-:S05]  /*148e0*/  IADD3 R2, P0, R2, R5, RZ ;  /* 0x0000000502027210 */ /* 0x001fca0007f1e0ff */
[----:B-1----:R-:W-:-:S05]  /*148f0*/  IMAD.X R3, RZ, RZ, R3, P0 ;  /* 0x000000ffff037224 */ /* 0x002fca00000e0603 */
[----:B------:R0:W-:Y:S04]  /*14900*/  LDGSTS.E.BYPASS.LTC128B.128 [R7+0x1b400], desc[UR52][R2.64], !P2 ;  /* 0x1b40000002077fae */ /* 0x0001e8000d101d74 */
[----:B--2---:R0:W-:Y:S02]  /*14910*/  LDGSTS.E.BYPASS.LTC128B.128 [R7+0x1f400], desc[UR52][R2.64+0x80], !P1 ;  /* 0x1f40008002077fae */ /* 0x0041e4000c901d74 */
.L_x_1262:
[----:B0-----:R-:W-:-:S05]  /*14920*/  IADD3 R2, P0, R14, R5, RZ ;  /* 0x000000050e027210 */ /* 0x001fca0007f1e0ff */
        /* <DEDUP_REMOVED lines=8> */
.L_x_1170:
        /* <DEDUP_REMOVED lines=11> */
.L_x_1171:
[----:B------:R0:W-:Y:S01]  /*14a60*/  SYNCS.ARRIVE.TRANS64.A1T0 RZ, [R6+URZ+0x28830], RZ ;  /* 0x028830ff06ff79a7 */ /* 0x0001e2000810003f */
[----:B------:R-:W-:Y:S05]  /*14a70*/  @!P2 BRA `(.L_x_1172) ;  /* 0x000000000004a947 */ /* 0x000fea0003800000 */
[----:B------:R-:W-:Y:S01]  /*14a80*/  BPT.TRAP 0x1 ;  /* 0x000000040000795c */ /* 0x000fe20000300000 */
.L_x_1172:
[----:B------:R-:W-:Y:S01]  /*14a90*/  SHF.L.U32 R3, R20, 0x1f, RZ ;  /* 0x0000001f14037819 */ /* 0x000fe200000006ff */
[----:B0-----:R-:W-:Y:S01]  /*14aa0*/  IMAD R6, R10, 0x8, R16 ;  /* 0x000000080a067824 */ /* 0x001fe200078e0210 */
[----:B------:R-:W-:Y:S03]  /*14ab0*/  BSSY B1, `(.L_x_1173) ;  /* 0x0000003000017945 */ /* 0x000fe60003800000 */
[----:B------:R-:W0:Y:S02]  /*14ac0*/  SYNCS.PHASECHK.TRANS64.TRYWAIT P0, [R6+URZ+0x28860], R3 ;  /* 0x02886003060075a7 */ /* 0x000e24000800017f */
[----:B0-----:R-:W-:Y:S05]  /*14ad0*/  @!P0 BRA `(.L_x_1174) ;  /* 0x0000003400988947 */ /* 0x001fea0003800000 */
.L_x_1263:
[----:B------:R-:W-:Y:S05]  /*14ae0*/  BSYNC B1 ;  /* 0x0000000000017941 */ /* 0x000fea0003800000 */
.L_x_1173:
[----:B------:R-:W-:Y:S01]  /*14af0*/  IMAD.MOV.U32 R8, RZ, RZ, -0x80 ;  /* 0xffffff80ff087424 */ /* 0x000fe200078e00ff */
[----:B------:R-:W-:Y:S01]  /*14b00*/  UMOV UR4, 0xffffffff ;  /* 0xffffffff00047882 */ /* 0x000fe20000000000 */
[C---:B------:R-:W-:Y:S01]  /*14b10*/  LOP3.LUT P2, RZ, R19.reuse, 0x8, RZ, 0xc0, !PT ;  /* 0x0000000813ff7812 */ /* 0x040fe2000784c0ff */
[----:B------:R-:W-:Y:S01]  /*14b20*/  IMAD R7, R10, 0x4000, R30 ;  /* 0x000040000a077824 */ /* 0x000fe200078e021e */
[----:B------:R-:W-:Y:S01]  /*14b30*/  LOP3.LUT P1, RZ, R19, 0x4, RZ, 0xc0, !PT ;  /* 0x0000000413ff7812 */ /* 0x000fe2000782c0ff */
[----:B------:R-:W-:-:S04]  /*14b40*/  IMAD R8, R27, R8, UR37 ;  /* 0x000000251b087e24 */ /* 0x000fc8000f8e0208 */
[----:B------:R-:W-:Y:S01]  /*14b50*/  IMAD.IADD R8, R8, 0x1, -R37 ;  /* 0x0000000108087824 */ /* 0x000fe200078e0a25 */
[----:B------:R-:W-:Y:S07]  /*14b60*/  BRA.DIV UR4, `(.L_x_1175) ;  /* 0x0000003604887947 */ /* 0x000fee000b800000 */
[----:B------:R-:W1:Y:S01]  /*14b70*/  SHFL.IDX PT, R14, R17, RZ, 0x181f ;  /* 0x00181fff110e7589 */ /* 0x000e6200000e0000 */
[----:B------:R-:W-:-:S03]  /*14b80*/  IMAD R7, R7, 0x2, R16 ;  /* 0x0000000207077824 */ /* 0x000fc600078e0210 */
        /* <DEDUP_REMOVED lines=57> */
.L_x_1281:
[----:B0-2---:R-:W-:Y:S01]  /*14f20*/  IADD3 R2, P0, R14, R5, RZ ;  /* 0x000000050e027210 */ /* 0x005fe20007f1e0ff */
        /* <DEDUP_REMOVED lines=28> */
.L_x_1176:
        /* <DEDUP_REMOVED lines=11> */
.L_x_1177:
[C---:B------:R-:W-:Y:S01]  /*151a0*/  ISETP.GT.AND P0, PT, R24.reuse, UR45, PT ;  /* 0x0000002d18007c0c */ /* 0x040fe2000bf04270 */
[----:B------:R0:W-:Y:S01]  /*151b0*/  SYNCS.ARRIVE.TRANS64.A1T0 RZ, [R6+URZ+0x28850], RZ ;  /* 0x028850ff06ff79a7 */ /* 0x0001e2000810003f */
[----:B------:R-:W-:Y:S02]  /*151c0*/  IMAD.MOV.U32 R10, RZ, RZ, R23 ;  /* 0x000000ffff0a7224 */ /* 0x000fe400078e0017 */
[----:B------:R-:W-:Y:S02]  /*151d0*/  IMAD.MOV.U32 R20, RZ, RZ, R26 ;  /* 0x000000ffff147224 */ /* 0x000fe400078e001a */
[----:B------:R-:W-:Y:S02]  /*151e0*/  IMAD.MOV.U32 R27, RZ, RZ, R24 ;  /* 0x000000ffff1b7224 */ /* 0x000fe400078e0018 */
[----:B0-----:R-:W-:-:S05]  /*151f0*/  VIADD R6, R24, 0xffffffff ;  /* 0xffffffff18067836 */ /* 0x001fca0000000000 */
[----:B------:R-:W-:Y:S05]  /*15200*/  @P0 BRA `(.L_x_1178) ;  /* 0xffffffec00fc0947 */ /* 0x000fea000383ffff */
[----:B------:R-:W-:Y:S05]  /*15210*/  BSYNC B0 ;  /* 0x0000000000007941 */ /* 0x000fea0003800000 */
.L_x_1165:
        /* <DEDUP_REMOVED lines=8> */
[----:B------:R-:W1:Y:S08]  /*152a0*/  FLO.U32 R0, UR4 ;  /* 0x0000000400007d00 */ /* 0x000e7000080e0000 */
[----:B------:R-:W0:Y:S01]  /*152b0*/  POPC R5, UR4 ;  /* 0x0000000400057d09 */ /* 0x000e220008000000 */
[----:B-1----:R-:W-:-:S13]  /*152c0*/  ISETP.EQ.U32.AND P0, PT, R0, R7, PT ;  /* 0x000000070000720c */ /* 0x002fda0003f02070 */
[----:B0-----:R-:W2:Y:S01]  /*152d0*/  @P0 ATOMG.E.ADD.STRONG.GPU PT, R3, desc[UR52][R2.64], R5 ;  /* 0x00000005020309a8 */ /* 0x001ea200081ee1f4 */
[----:B------:R-:W0:Y:S02]  /*152e0*/  S2R R4, SR_LTMASK ;  /* 0x0000000000047919 */ /* 0x000e240000003900 */
[----:B0-----:R-:W-:-:S04]  /*152f0*/  LOP3.LUT R4, R4, UR4, RZ, 0xc0, !PT ;  /* 0x0000000404047c12 */ /* 0x001fc8000f8ec0ff */
[----:B------:R-:W0:Y:S01]  /*15300*/  POPC R7, R4 ;  /* 0x0000000400077309 */ /* 0x000e220000000000 */
[----:B--2---:R-:W0:Y:S02]  /*15310*/  SHFL.IDX PT, R0, R3, R0, 0x1f ;  /* 0x00001f0003007589 */ /* 0x004e2400000e0000 */
[----:B0-----:R-:W-:-:S07]  /*15320*/  IADD3 R34, R0, UR48, R7 ;  /* 0x0000003000227c10 */ /* 0x001fce000fffe007 */
.L_x_1180:
[----:B------:R-:W-:Y:S05]  /*15330*/  BSYNC B0 ;  /* 0x0000000000007941 */ /* 0x000fea0003800000 */
.L_x_1179:
[----:B------:R-:W-:-:S05]  /*15340*/  IMAD.U32 R0, RZ, RZ, UR46 ;  /* 0x0000002eff007e24 */ /* 0x000fca000f8e00ff */
[----:B------:R-:W-:-:S13]  /*15350*/  ISETP.NE.AND P0, PT, R0, 0x3, PT ;  /* 0x000000030000780c */ /* 0x000fda0003f05270 */
[----:B------:R-:W-:Y:S05]  /*15360*/  @!P0 BRA `(.L_x_1181) ;  /* 0x0000000000048947 */ /* 0x000fea0003800000 */
[----:B------:R-:W-:Y:S01]  /*15370*/  BPT.TRAP 0x1 ;  /* 0x000000040000795c */ /* 0x000fe20000300000 */
.L_x_1181:
[----:B------:R-:W-:Y:S01]  /*15380*/  IMAD R4, R23, 0x8, R16 ;  /* 0x0000000817047824 */ /* 0x000fe200078e0210 */
[----:B0-----:R-:W-:Y:S01]  /*15390*/  SHF.L.U32 R3, R26, 0x1f, RZ ;  /* 0x0000001f1a037819 */ /* 0x001fe200000006ff */
[----:B------:R-:W-:Y:S01]  /*153a0*/  IMAD.MOV.U32 R5, RZ, RZ, -0x80 ;  /* 0xffffff80ff057424 */ /* 0x000fe200078e00ff */
[----:B------:R-:W-:Y:S02]  /*153b0*/  BSSY B0, `(.L_x_1182) ;  /* 0x0000004000007945 */ /* 0x000fe40003800000 */
[----:B------:R-:W0:Y:S01]  /*153c0*/  SYNCS.PHASECHK.TRANS64.TRYWAIT P0, [R4+URZ+0x28860], R3 ;  /* 0x02886003040075a7 */ /* 0x000e22000800017f */
[----:B------:R-:W-:Y:S01]  /*153d0*/  IMAD R24, R24, R5, UR37 ;  /* 0x0000002518187e24 */ /* 0x000fe2000f8e0205 */
[----:B0-----:R-:W-:Y:S06]  /*153e0*/  @!P0 BRA `(.L_x_1183) ;  /* 0x0000003400d48947 */ /* 0x001fec0003800000 */
.L_x_1282:
[----:B------:R-:W-:Y:S05]  /*153f0*/  BSYNC B0 ;  /* 0x0000000000007941 */ /* 0x000fea0003800000 */
.L_x_1182:
[----:B------:R-:W-:Y:S01]  /*15400*/  UMOV UR4, 0xffffffff ;  /* 0xffffffff00047882 */ /* 0x000fe20000000000 */
[----:B------:R-:W-:Y:S01]  /*15410*/  LOP3.LUT P3, RZ, R19, 0x8, RZ, 0xc0, !PT ;  /* 0x0000000813ff7812 */ /* 0x000fe2000786c0ff */
[----:B------:R-:W-:Y:S01]  /*15420*/  IMAD R7, R23, 0x4000, R30 ;  /* 0x0000400017077824 */ /* 0x000fe200078e021e */
[----:B------:R-:W-:Y:S01]  /*15430*/  LOP3.LUT P1, RZ, R19, 0x4, RZ, 0xc0, !PT ;  /* 0x0000000413ff7812 */ /* 0x000fe2000782c0ff */
[----:B------:R-:W-:Y:S01]  /*15440*/  IMAD.IADD R5, R24, 0x1, -R37 ;  /* 0x0000000118057824 */ /* 0x000fe200078e0a25 */
[----:B------:R-:W-:Y:S11]  /*15450*/  BRA.DIV UR4, `(.L_x_1184) ;  /* 0x0000003604cc7947 */ /* 0x000ff6000b800000 */
[----:B------:R-:W1:Y:S01]  /*15460*/  SHFL.IDX PT, R14, R17, RZ, 0x181f ;  /* 0x00181fff110e7589 */ /* 0x000e6200000e0000 */
[----:B------:R-:W-:-:S03]  /*15470*/  IMAD.SHL.U32 R6, R35, 0x2, RZ ;  /* 0x0000000223067824 */ /* 0x000fc600078e00ff */
[----:B------:R-:W0:Y:S02]  /*15480*/  SHFL.IDX PT, R0, R18, RZ, 0x181f ;  /* 0x00181fff12007589 */ /* 0x000e2400000e0000 */
[----:B-1----:R-:W-:Y:S02]  /*15490*/  IADD3 R2, P0, R14, R6, RZ ;  /* 0x000000060e027210 */ /* 0x002fe40007f1e0ff */
[----:B------:R-:W1:Y:S03]  /*154a0*/  SHFL.IDX PT, R14, R17, 0x1, 0x181f ;  /* 0x00381f00110e7f89 */ /* 0x000e6600000e0000 */
[----:B0-----:R-:W-:Y:S01]  /*154b0*/  IMAD.X R3, RZ, RZ, R0, P0 ;  /* 0x000000ffff037224 */ /* 0x001fe200000e0600 */
[----:B------:R-:W-:Y:S01]  /*154c0*/  ISETP.LT.OR P0, PT, R5, 0x1, P3 ;  /* 0x000000010500780c */ /* 0x000fe20001f01670 */
[----:B------:R-:W-:Y:S02]  /*154d0*/  IMAD R0, R7, 0x2, R16 ;  /* 0x0000000207007824 */ /* 0x000fe400078e0210 */
[----:B------:R-:W0:Y:S10]  /*154e0*/  SHFL.IDX PT, R7, R18, 0x1, 0x181f ;  /* 0x00381f0012077f89 */ /* 0x000e3400000e0000 */
        /* <DEDUP_REMOVED lines=44> */
[----:B------:R1:W2:Y:S03]  /*157b0*/  SHFL.IDX PT, R14, R17, 0x7, 0x181f ;  /* 0x00f81f00110e7f89 */ /* 0x0002a600000e0000 */
[----:B0-----:R-:W-:Y:S01]  /*157c0*/  IMAD.X R3, RZ, RZ, R7, P0 ;  /* 0x000000ffff037224 */ /* 0x001fe200000e0607 */
[----:B------:R-:W-:Y:S01]  /*157d0*/  ISETP.LT.OR P0, PT, R5, 0x61, P3 ;  /* 0x000000610500780c */ /* 0x000fe20001f01670 */
[----:B------:R1:W3:-:S12]  /*157e0*/  SHFL.IDX PT, R7, R18, 0x7, 0x181f ;  /* 0x00f81f0012077f89 */ /* 0x0002d800000e0000 */
[----:B------:R1:W-:Y:S01]  /*157f0*/  LDGSTS.E.BYPASS.LTC128B.128 [R0+0x3400], desc[UR52][R2.64], !P0 ;  /* 0x0340000002007fae */ /* 0x0003e2000c101d74 */
[----:B------:R-:W-:-:S13]  /*15800*/  ISETP.LT.OR P0, PT, R5, 0x61, P1 ;  /* 0x000000610500780c */ /* 0x000fda0000f01670 */
[----:B--23--:R1:W-:Y:S02]  /*15810*/  LDGSTS.E.BYPASS.LTC128B.128 [R0+0x7400], desc[UR52][R2.64+0x80], !P0 ;  /* 0x0740008002007fae */ /* 0x00c3e4000c101d74 */
.L_x_1300:
        /* <DEDUP_REMOVED lines=11> */
.L_x_1185:
        /* <DEDUP_REMOVED lines=11> */
.L_x_1186:
[----:B------:R0:W-:Y:S01]  /*15980*/  SYNCS.ARRIVE.TRANS64.A1T0 RZ, [R4+URZ+0x28850], RZ ;  /* 0x028850ff04ff79a7 */ /* 0x0001e2000810003f */
[----:B------:R-:W-:-:S05]  /*15990*/  VIADD R23, R23, 0x1 ;  /* 0x0000000117177836 */ /* 0x000fca0000000000 */
[----:B------:R-:W-:-:S04]  /*159a0*/  ISETP.NE.AND P0, PT, R23, 0x2, PT ;  /* 0x000000021700780c */ /* 0x000fc80003f05270 */
[----:B------:R-:W-:Y:S02]  /*159b0*/  SEL R3, RZ, 0x1, P0 ;  /* 0x00000001ff037807 */ /* 0x000fe40000000000 */
[----:B------:R-:W-:Y:S02]  /*159c0*/  SEL R23, R23, RZ, P0 ;  /* 0x000000ff17177207 */ /* 0x000fe40000000000 */
[----:B0-----:R-:W-:-:S07]  /*159d0*/  LOP3.LUT R26, R26, R3, RZ, 0x3c, !PT ;  /* 0x000000031a1a7212 */ /* 0x001fce00078e3cff */
.L_x_1146:
[----:B------:R-:W-:Y:S05]  /*159e0*/  BSYNC B7 ;  /* 0x0000000000077941 */ /* 0x000fea0003800000 */
.L_x_1144:
[----:B------:R-:W-:-:S13]  /*159f0*/  LOP3.LUT P0, RZ, R19, 0x100, RZ, 0xc0, !PT ;  /* 0x0000010013ff7812 */ /* 0x000fda000780c0ff */
[----:B------:R-:W-:Y:S05]  /*15a00*/  @!P0 BRA `(.L_x_1187) ;  /* 0x0000000000248947 */ /* 0x000fea0003800000 */
[----:B------:R-:W-:Y:S05]  /*15a10*/  WARPSYNC.ALL ;  /* 0x0000000000007948 */ /* 0x000fea0003800000 */
[----:B------:R-:W0:Y:S08]  /*15a20*/  S2UR UR5, SR_CgaCtaId ;  /* 0x00000000000579c3 */ /* 0x000e300000008800 */
[----:B------:R-:W-:Y:S06]  /*15a30*/  BAR.SYNC.DEFER_BLOCKING 0x5, 0x180 ;  /* 0x0146000000007b1d */ /* 0x000fec0000010000 */
[----:B------:R-:W-:-:S02]  /*15a40*/  UMOV UR4, 0x400 ;  /* 0x0000040000047882 */ /* 0x000fc40000000000 */
[----:B0-----:R-:W-:-:S06]  /*15a50*/  ULEA UR4, UR5, UR4, 0x18 ;  /* 0x0000000405047291 */ /* 0x001fcc000f8ec03f */
[----:B------:R-:W-:-:S05]  /*15a60*/  IMAD.U32 R16, RZ, RZ, UR4 ;  /* 0x00000004ff107e24 */ /* 0x000fca000f8e00ff */
[----:B------:R0:W1:Y:S01]  /*15a70*/  LDS R34, [R16+0x288d0] ;  /* 0x0288d00010227984 */ /* 0x0000620000000800 */
[----:B------:R-:W-:Y:S06]  /*15a80*/  BAR.ARV 0x4, 0x180 ;  /* 0x0106000000007b1d */ /* 0x000fec0000002000 */
[----:B------:R-:W-:Y:S05]  /*15a90*/  BRA `(.L_x_1188) ;  /* 0x00000000002c7947 */ /* 0x000fea0003800000 */
.L_x_1187:
[----:B------:R-:W-:-:S03]  /*15aa0*/  UMOV UR4, 0xffffffff ;  /* 0xffffffff00047882 */ /* 0x000fc60000000000 */
[----:B------:R-:W-:Y:S05]  /*15ab0*/  BRA.DIV UR4, `(.L_x_1189) ;  /* 0x0000003a04ec7947 */ /* 0x000fea000b800000 */
[----:B------:R0:W1:Y:S02]  /*15ac0*/  SHFL.IDX PT, R14, R34, RZ, 0x1f ;  /* 0x00001fff220e7589 */ /* 0x00006400000e0000 */
.L_x_1303:
[----:B------:R-:W2:Y:S01]  /*15ad0*/  @!P2 S2R R3, SR_CgaCtaId ;  /* 0x000000000003a919 */ /* 0x000ea20000008800 */
[----:B------:R-:W-:Y:S05]  /*15ae0*/  WARPSYNC.ALL ;  /* 0x0000000000007948 */ /* 0x000fea0003800000 */
[----:B------:R-:W-:Y:S01]  /*15af0*/  BAR.SYNC.DEFER_BLOCKING 0x4, 0x180 ;  /* 0x0106000000007b1d */ /* 0x000fe20000010000 */
[----:B------:R-:W-:-:S04]  /*15b00*/  @!P2 MOV R0, 0x400 ;  /* 0x000004000000a802 */ /* 0x000fc80000000f00 */
[----:B--2---:R-:W-:-:S05]  /*15b10*/  @!P2 LEA R16, R3, R0, 0x18 ;  /* 0x000000000310a211 */ /* 0x004fca00078ec0ff */
[----:B------:R0:W-:Y:S02]  /*15b20*/  @!P2 STS [R16+0x288d0], R34 ;  /* 0x0288d0221000a388 */ /* 0x0001e40000000800 */
[----:B01----:R-:W-:Y:S01]  /*15b30*/  IMAD.MOV.U32 R34, RZ, RZ, R14 ;  /* 0x000000ffff227224 */ /* 0x003fe200078e000e */
[----:B------:R-:W-:Y:S06]  /*15b40*/  BAR.ARV 0x5, 0x180 ;  /* 0x0146000000007b1d */ /* 0x000fec0000002000 */
.L_x_1188:
[----:B------:R-:W-:Y:S02]  /*15b50*/  ULDC UR4, c[0x0][0xc38] ;  /* 0x00030e0000047ab9 */ /* 0x000fe40000000800 */
[----:B-1----:R-:W-:-:S13]  /*15b60*/  ISETP.GE.AND P0, PT, R34, UR4, PT ;  /* 0x0000000422007c0c */ /* 0x002fda000bf06270 */
[----:B------:R-:W-:Y:S05]  /*15b70*/  @!P0 BRA `(.L_x_1190) ;  /* 0xffffffc000848947 */ /* 0x000fea000383ffff */
.L_x_1135:
[----:B------:R-:W1:Y:S01]  /*15b80*/  S2R R5, SR_CgaCtaId ;  /* 0x0000000000057919 */ /* 0x000e620000008800 */
[----:B------:R-:W-:Y:S01]  /*15b90*/  VIADD R36, R36, 0x1 ;  /* 0x0000000124247836 */ /* 0x000fe20000000000 */
[----:B------:R-:W-:Y:S01]  /*15ba0*/  MOV R2, 0x400 ;  /* 0x0000040000027802 */ /* 0x000fe20000000f00 */
[----:B------:R-:W-:Y:S03]  /*15bb0*/  BSSY B0, `(.L_x_1191) ;  /* 0x0000008000007945 */ /* 0x000fe60003800000 */
[----:B------:R-:W-:-:S04]  /*15bc0*/  LEA.HI R0, R36, R36, RZ, 0x1 ;  /* 0x0000002424007211 */ /* 0x000fc800078f08ff */
[----:B------:R-:W-:-:S05]  /*15bd0*/  LOP3.LUT R3, R0, 0xfffffffe, RZ, 0xc0, !PT ;  /* 0xfffffffe00037812 */ /* 0x000fca00078ec0ff */
[----:B------:R-:W-:-:S05]  /*15be0*/  IMAD.IADD R0, R36, 0x1, -R3 ;  /* 0x0000000124007824 */ /* 0x000fca00078e0a03 */
[----:B------:R-:W-:Y:S02]  /*15bf0*/  SHF.L.U32 R0, R0, 0x1f, RZ ;  /* 0x0000001f00007819 */ /* 0x000fe400000006ff */
[----:B-1----:R-:W-:-:S04]  /*15c00*/  LEA R4, R5, R2, 0x18 ;  /* 0x0000000205047211 */ /* 0x002fc800078ec0ff */
[----:B------:R-:W1:Y:S02]  /*15c10*/  SYNCS.PHASECHK.TRANS64.TRYWAIT P0, [R4+URZ+0x28820], R0 ;  /* 0x02882000040075a7 */ /* 0x000e64000800017f */
[----:B-1----:R-:W-:Y:S05]  /*15c20*/  @!P0 BRA `(.L_x_1192) ;  /* 0x0000003800b88947 */ /* 0x002fea0003800000 */
.L_x_1304:
[----:B------:R-:W-:Y:S05]  /*15c30*/  BSYNC B0 ;  /* 0x0000000000007941 */ /* 0x000fea0003800000 */
.L_x_1191:
[----:B------:R-:W-:-:S03]  /*15c40*/  UMOV UR4, 0xffffffff ;  /* 0xffffffff00047882 */ /* 0x000fc60000000000 */
[----:B------:R-:W-:Y:S05]  /*15c50*/  BRA.DIV UR4, `(.L_x_1193) ;  /* 0x0000003a04c07947 */ /* 0x000fea000b800000 */
[----:B-1----:R-:W1:Y:S02]  /*15c60*/  S2R R0, SR_TID.X ;  /* 0x0000000000007919 */ /* 0x002e640000002100 */
[----:B-1----:R-:W-:-:S04]  /*15c70*/  SHF.R.U32.HI R0, RZ, 0x5, R0 ;  /* 0x00000005ff007819 */ /* 0x002fc80000011600 */
[----:B------:R-:W-:-:S05]  /*15c80*/  LOP3.LUT R0, R0, 0x3, RZ, 0xc0, !PT ;  /* 0x0000000300007812 */ /* 0x000fca00078ec0ff */
[----:B------:R1:W2:Y:S02]  /*15c90*/  SHFL.IDX PT, R14, R0, RZ, 0x1f ;  /* 0x00001fff000e7589 */ /* 0x0002a400000e0000 */
.L_x_1307:
[----:B--2---:R-:W-:Y:S01]  /*15ca0*/  ISETP.NE.AND P0, PT, R14, RZ, PT ;  /* 0x000000ff0e00720c */ /* 0x004fe20003f05270 */
[----:B------:R-:W-:-:S12]  /*15cb0*/  BSSY B0, `(.L_x_1194) ;  /* 0x0000024000007945 */ /* 0x000fd80003800000 */
[----:B------:R-:W-:Y:S05]  /*15cc0*/  @P0 BRA `(.L_x_1195) ;  /* 0x0000000000880947 */ /* 0x000fea0003800000 */
[----:B------:R-:W-:-:S03]  /*15cd0*/  UMOV UR4, 0xffffffff ;  /* 0xffffffff00047882 */ /* 0x000fc60000000000 */
[----:B------:R-:W-:Y:S05]  /*15ce0*/  BRA.DIV UR4, `(.L_x_1196) ;  /* 0x0000003a04d07947 */ /* 0x000fea000b800000 */
[----:B------:R-:W-:-:S13]  /*15cf0*/  ELECT P6, URZ, PT ;  /* 0x00000000003f782f */ /* 0x000fda00038c0000 */
.L_x_1310:
[----:B------:R-:W-:Y:S05]  /*15d00*/  @!P6 BRA `(.L_x_1195) ;  /* 0x000000000078e947 */ /* 0x000fea0003800000 */
[----:B------:R-:W-:-:S06]  /*15d10*/  ULOP3.LUT UR4, UR36, 0x2, URZ, 0xfc, !UPT ;  /* 0x0000000224047892 */ /* 0x000fcc000f8efc3f */
[----:B-1----:R-:W-:-:S05]  /*15d20*/  IMAD.U32 R0, RZ, RZ, UR4 ;  /* 0x00000004ff007e24 */ /* 0x002fca000f8e00ff */
[----:B------:R-:W-:-:S13]  /*15d30*/  ISETP.NE.AND P0, PT, R0, 0x3, PT ;  /* 0x000000030000780c */ /* 0x000fda0003f05270 */
[----:B------:R-:W-:Y:S05]  /*15d40*/  @!P0 BRA `(.L_x_1197) ;  /* 0x0000000000048947 */ /* 0x000fea0003800000 */
[----:B------:R-:W-:Y:S01]  /*15d50*/  BPT.TRAP 0x1 ;  /* 0x000000040000795c */ /* 0x000fe20000300000 */
.L_x_1197:
[C---:B------:R-:W-:Y:S01]  /*15d60*/  IMAD R5, R23.reuse, 0x8, R4 ;  /* 0x0000000817057824 */ /* 0x040fe200078e0204 */
[----:B------:R-:W-:Y:S01]  /*15d70*/  SHF.L.U32 R0, R26, 0x1f, RZ ;  /* 0x0000001f1a007819 */ /* 0x000fe200000006ff */
[----:B------:R-:W-:-:S03]  /*15d80*/  VIADD R23, R23, 0x1 ;  /* 0x0000000117177836 */ /* 0x000fc60000000000 */
[----:B------:R-:W1:Y:S02]  /*15d90*/  SYNCS.PHASECHK.TRANS64.TRYWAIT P1, [R5+URZ+0x28840], R0 ;  /* 0x02884000050075a7 */ /* 0x000e64000802017f */
[----:B------:R-:W-:-:S04]  /*15da0*/  ISETP.NE.AND P2, PT, R23, 0x2, PT ;  /* 0x000000021700780c */ /* 0x000fc80003f45270 */
[----:B------:R-:W-:Y:S01]  /*15db0*/  SEL R3, RZ, 0x1, P2 ;  /* 0x00000001ff037807 */ /* 0x000fe20001000000 */
[----:B-1----:R-:W-:Y:S08]  /*15dc0*/  @!P1 BRA `(.L_x_1198) ;  /* 0x0000003800b89947 */ /* 0x002ff00003800000 */
.L_x_1311:
[----:B------:R-:W-:Y:S02]  /*15dd0*/  SEL R23, R23, RZ, P2 ;  /* 0x000000ff17177207 */ /* 0x000fe40001000000 */
[----:B------:R-:W-:Y:S01]  /*15de0*/  LOP3.LUT R2, R26, R3, RZ, 0x3c, !PT ;  /* 0x000000031a027212 */ /* 0x000fe200078e3cff */
[----:B------:R-:W-:Y:S06]  /*15df0*/  @!P0 BRA `(.L_x_1199) ;  /* 0x0000000000048947 */ /* 0x000fec0003800000 */
[----:B------:R-:W-:Y:S01]  /*15e00*/  BPT.TRAP 0x1 ;  /* 0x000000040000795c */ /* 0x000fe20000300000 */
.L_x_1199:
[----:B------:R-:W-:Y:S01]  /*15e10*/  IMAD R23, R23, 0x8, R4 ;  /* 0x0000000817177824 */ /* 0x000fe200078e0204 */
[----:B------:R-:W-:-:S04]  /*15e20*/  SHF.L.U32 R2, R2, 0x1f, RZ ;  /* 0x0000001f02027819 */ /* 0x000fc800000006ff */
[----:B------:R-:W2:Y:S02]  /*15e30*/  SYNCS.PHASECHK.TRANS64.TRYWAIT P1, [R23+URZ+0x28840], R2 ;  /* 0x02884002170075a7 */ /* 0x000ea4000802017f */
[----:B--2---:R-:W-:Y:S05]  /*15e40*/  @!P1 BRA `(.L_x_1200) ;  /* 0x0000003800ac9947 */ /* 0x004fea0003800000 */
.L_x_1312:
[----:B------:R-:W-:Y:S05]  /*15e50*/  @!P0 BRA `(.L_x_1201) ;  /* 0x0000000000048947 */ /* 0x000fea0003800000 */
[----:B------:R-:W-:Y:S01]  /*15e60*/  BPT.TRAP 0x1 ;  /* 0x000000040000795c */ /* 0x000fe20000300000 */
.L_x_1201:
[----:B------:R-:W3:Y:S02]  /*15e70*/  SYNCS.PHASECHK.TRANS64.TRYWAIT P1, [R5+URZ+0x28860], R0 ;  /* 0x02886000050075a7 */ /* 0x000ee4000802017f */
[----:B---3--:R-:W-:Y:S05]  /*15e80*/  @!P1 BRA `(.L_x_1202) ;  /* 0x0000003800b09947 */ /* 0x008fea0003800000 */
.L_x_1313:
[----:B------:R-:W-:Y:S05]  /*15e90*/  @!P0 BRA `(.L_x_1203) ;  /* 0x0000000000048947 */ /* 0x000fea0003800000 */
[----:B------:R-:W-:Y:S01]  /*15ea0*/  BPT.TRAP 0x1 ;  /* 0x000000040000795c */ /* 0x000fe20000300000 */
.L_x_1203:
[----:B----4-:R4:W0:Y:S02]  /*15eb0*/  SYNCS.PHASECHK.TRANS64.TRYWAIT P0, [R23+URZ+0x28860], R2 ;  /* 0x02886002170075a7 */ /* 0x010824000800017f */
[----:B0-----:R-:W-:Y:S05]  /*15ec0*/  @!P0 NANOSLEEP.SYNCS 0x989680 ;  /* 0x009896800000895d */ /* 0x001fea0003900000 */
[----:B------:R-:W0:Y:S02]  /*15ed0*/  @!P0 SYNCS.PHASECHK.TRANS64 P0, [R23+URZ+0x28860], R2 ;  /* 0x02886002170085a7 */ /* 0x000e24000800007f */
[----:B0-----:R-:W-:Y:S05]  /*15ee0*/  @!P0 BRA `(.L_x_1203) ;  /* 0xfffffffc00f08947 */ /* 0x001fea000383ffff */
.L_x_1195:
[----:B------:R-:W-:Y:S05]  /*15ef0*/  BSYNC B0 ;  /* 0x0000000000007941 */ /* 0x000fea0003800000 */
.L_x_1194:
[----:B------:R-:W-:Y:S05]  /*15f00*/  EXIT ;  /* 0x000000000000794d */ /* 0x000fea0003800000 */
.L_x_1040:
[----:B0-----:R-:W-:-:S04]  /*15f10*/  IMAD.U32 R3, RZ, RZ, UR41 ;  /* 0x00000029ff037e24 */ /* 0x001fc8000f8e00ff */
[----:B------:R0:W1:Y:S03]  /*15f20*/  SYNCS.PHASECHK.TRANS64.TRYWAIT P1, [R3+URZ+0x28800], R0 ;  /* 0x02880000030075a7 */ /* 0x000066000802017f */
[----:B-1----:R-:W-:Y:S05]  /*15f30*/  @!P1 NANOSLEEP.SYNCS 0x989680 ;  /* 0x009896800000995d */ /* 0x002fea0003900000 */
[----:B------:R-:W1:Y:S02]  /*15f40*/  @!P1 SYNCS.PHASECHK.TRANS64 P1, [R3+URZ+0x28800], R0 ;  /* 0x02880000030095a7 */ /* 0x000e64000802007f */
[----:B-1----:R-:W-:Y:S05]  /*15f50*/  @!P1 BRA `(.L_x_1040) ;  /* 0xfffffffc00ec9947 */ /* 0x002fea000383ffff */
[----:B------:R-:W-:Y:S05]  /*15f60*/  BRA `(.L_x_1204) ;  /* 0xfffffeb800907947 */ /* 0x000fea000383ffff */
.L_x_1044:
[----:B-1----:R1:W2:Y:S02]  /*15f70*/  SYNCS.PHASECHK.TRANS64.TRYWAIT P1, [R9+URZ+0x28830], R0 ;  /* 0x02883000090075a7 */ /* 0x0022a4000802017f */
[----:B--2---:R-:W-:Y:S05]  /*15f80*/  @!P1 NANOSLEEP.SYNCS 0x989680 ;  /* 0x009896800000995d */ /* 0x004fea0003900000 */
[----:B------:R-:W2:Y:S02]  /*15f90*/  @!P1 SYNCS.PHASECHK.TRANS64 P1, [R9+URZ+0x28830], R0 ;  /* 0x02883000090095a7 */ /* 0x000ea4000802007f */
[----:B--2---:R-:W-:Y:S05]  /*15fa0*/  @!P1 BRA `(.L_x_1044) ;  /* 0xfffffffc00f09947 */ /* 0x004fea000383ffff */
[----:B------:R-:W-:Y:S05]  /*15fb0*/  BRA `(.L_x_1043) ;  /* 0xfffffeb800ac7947 */ /* 0x000fea000383ffff */
.L_x_1061:
[----:B-1----:R-:W-:-:S04]  /*15fc0*/  IMAD.U32 R7, RZ, RZ, UR6 ;  /* 0x00000006ff077e24 */ /* 0x002fc8000f8e00ff */
[----:B------:R1:W2:Y:S03]  /*15fd0*/  SYNCS.PHASECHK.TRANS64.TRYWAIT P1, [R7+URZ+0x28830], R6 ;  /* 0x02883006070075a7 */ /* 0x0002a6000802017f */
[----:B--2---:R-:W-:Y:S05]  /*15fe0*/  @!P1 NANOSLEEP.SYNCS 0x989680 ;  /* 0x009896800000995d */ /* 0x004fea0003900000 */
[----:B------:R-:W2:Y:S02]  /*15ff0*/  @!P1 SYNCS.PHASECHK.TRANS64 P1, [R7+URZ+0x28830], R6 ;  /* 0x02883006070095a7 */ /* 0x000ea4000802007f */
[----:B--2---:R-:W-:Y:S05]  /*16000*/  @!P1 BRA `(.L_x_1061) ;  /* 0xfffffffc00ec9947 */ /* 0x004fea000383ffff */
[----:B------:R-:W-:Y:S05]  /*16010*/  BRA `(.L_x_1058) ;  /* 0xfffffef4008c7947 */ /* 0x000fea000383ffff */
.L_x_1065:
[----:B-1----:R-:W-:-:S04]  /*16020*/  IMAD.U32 R7, RZ, RZ, UR6 ;  /* 0x00000006ff077e24 */ /* 0x002fc8000f8e00ff */
[----:B------:R1:W2:Y:S03]  /*16030*/  SYNCS.PHASECHK.TRANS64.TRYWAIT P1, [R7+URZ+0x28850], R6 ;  /* 0x02885006070075a7 */ /* 0x0002a6000802017f */
[----:B--2---:R-:W-:Y:S05]  /*16040*/  @!P1 NANOSLEEP.SYNCS 0x989680 ;  /* 0x009896800000995d */ /* 0x004fea0003900000 */
[----:B------:R-:W2:Y:S02]  /*16050*/  @!P1 SYNCS.PHASECHK.TRANS64 P1, [R7+URZ+0x28850], R6 ;  /* 0x02885006070095a7 */ /* 0x000ea4000802007f */
[----:B--2---:R-:W-:Y:S05]  /*16060*/  @!P1 BRA `(.L_x_1065) ;  /* 0xfffffffc00ec9947 */ /* 0x004fea000383ffff */
[----:B------:R-:W-:Y:S05]  /*16070*/  BRA `(.L_x_1062) ;  /* 0xfffffef800587947 */ /* 0x000fea000383ffff */
.L_x_1084:
[----:B-1----:R-:W-:-:S04]  /*16080*/  IMAD.U32 R6, RZ, RZ, UR6 ;  /* 0x00000006ff067e24 */ /* 0x002fc8000f8e00ff */
[----:B------:R1:W2:Y:S03]  /*16090*/  SYNCS.PHASECHK.TRANS64.TRYWAIT P1, [R6+URZ+0x28830], R3 ;  /* 0x02883003060075a7 */ /* 0x0002a6000802017f */
[----:B--2---:R-:W-:Y:S05]  /*160a0*/  @!P1 NANOSLEEP.SYNCS 0x989680 ;  /* 0x009896800000995d */ /* 0x004fea0003900000 */
[----:B------:R-:W2:Y:S02]  /*160b0*/  @!P1 SYNCS.PHASECHK.TRANS64 P1, [R6+URZ+0x28830], R3 ;  /* 0x02883003060095a7 */ /* 0x000ea4000802007f */
[----:B--2---:R-:W-:Y:S05]  /*160c0*/  @!P1 BRA `(.L_x_1084) ;  /* 0xfffffffc00ec9947 */ /* 0x004fea000383ffff */
[----:B------:R-:W-:Y:S05]  /*160d0*/  BRA `(.L_x_1081) ;  /* 0xffffff30004c7947 */ /* 0x000fea000383ffff */
.L_x_1088:
[----:B-1----:R-:W-:-:S04]  /*160e0*/  IMAD.U32 R6, RZ, RZ, UR6 ;  /* 0x00000006ff067e24 */ /* 0x002fc8000f8e00ff */
[----:B------:R1:W2:Y:S03]  /*160f0*/  SYNCS.PHASECHK.TRANS64.TRYWAIT P1, [R6+URZ+0x28850], R3 ;  /* 0x02885003060075a7 */ /* 0x0002a6000802017f */
[----:B--2---:R-:W-:Y:S05]  /*16100*/  @!P1 NANOSLEEP.SYNCS 0x989680 ;  /* 0x009896800000995d */ /* 0x004fea0003900000 */
[----:B------:R-:W2:Y:S02]  /*16110*/  @!P1 SYNCS.PHASECHK.TRANS64 P1, [R6+URZ+0x28850], R3 ;  /* 0x02885003060095a7 */ /* 0x000ea4000802007f */
[----:B--2---:R-:W-:Y:S05]  /*16120*/  @!P1 BRA `(.L_x_1088) ;  /* 0xfffffffc00ec9947 */ /* 0x004fea000383ffff */
[----:B------:R-:W-:Y:S05]  /*16130*/  BRA `(.L_x_1085) ;  /* 0xffffff3400187947 */ /* 0x000fea000383ffff */
.L_x_1096:
[----:B-1----:R-:W-:-:S04]  /*16140*/  IMAD.U32 R7, RZ, RZ, UR6 ;  /* 0x00000006ff077e24 */ /* 0x002fc8000f8e00ff */
[----:B------:R1:W2:Y:S03]  /*16150*/  SYNCS.PHASECHK.TRANS64.TRYWAIT P1, [R7+URZ+0x28830], R6 ;  /* 0x02883006070075a7 */ /* 0x0002a6000802017f */
[----:B--2---:R-:W-:Y:S05]  /*16160*/  @!P1 NANOSLEEP.SYNCS 0x989680 ;  /* 0x009896800000995d */ /* 0x004fea0003900000 */
[----:B------:R-:W2:Y:S02]  /*16170*/  @!P1 SYNCS.PHASECHK.TRANS64 P1, [R7+URZ+0x28830], R6 ;  /* 0x02883006070095a7 */ /* 0x000ea4000802007f */
[----:B--2---:R-:W-:Y:S05]  /*16180*/  @!P1 BRA `(.L_x_1096) ;  /* 0xfffffffc00ec9947 */ /* 0x004fea000383ffff */
[----:B------:R-:W-:Y:S05]  /*16190*/  BRA `(.L_x_1093) ;  /* 0xffffff5800407947 */ /* 0x000fea000383ffff */
.L_x_1100:
[----:B-1----:R-:W-:-:S04]  /*161a0*/  IMAD.U32 R7, RZ, RZ, UR6 ;  /* 0x00000006ff077e24 */ /* 0x002fc8000f8e00ff */
[----:B------:R1:W2:Y:S03]  /*161b0*/  SYNCS.PHASECHK.TRANS64.TRYWAIT P1, [R7+URZ+0x28850], R6 ;  /* 0x02885006070075a7 */ /* 0x0002a6000802017f */
[----:B--2---:R-:W-:Y:S05]  /*161c0*/  @!P1 NANOSLEEP.SYNCS 0x989680 ;  /* 0x009896800000995d */ /* 0x004fea0003900000 */
[----:B------:R-:W2:Y:S02]  /*161d0*/  @!P1 SYNCS.PHASECHK.TRANS64 P1, [R7+URZ+0x28850], R6 ;  /* 0x02885006070095a7 */ /* 0x000ea4000802007f */
[----:B--2---:R-:W-:Y:S05]  /*161e0*/  @!P1 BRA `(.L_x_1100) ;  /* 0xfffffffc00ec9947 */ /* 0x004fea000383ffff */
[----:B------:R-:W-:Y:S05]  /*161f0*/  BRA `(.L_x_1097) ;  /* 0xffffff5c00007947 */ /* 0x000fea000383ffff */
.L_x_1115:
[----:B-1----:R-:W-:-:S04]  /*16200*/  IMAD.U32 R4, RZ, RZ, UR5 ;  /* 0x00000005ff047e24 */ /* 0x002fc8000f8e00ff */
[----:B------:R1:W2:Y:S03]  /*16210*/  SYNCS.PHASECHK.TRANS64.TRYWAIT P1, [R4+URZ+0x28850], R3 ;  /* 0x02885003040075a7 */ /* 0x0002a6000802017f */
[----:B--2---:R-:W-:Y:S05]  /*16220*/  @!P1 NANOSLEEP.SYNCS 0x989680 ;  /* 0x009896800000995d */ /* 0x004fea0003900000 */
[----:B------:R-:W2:Y:S02]  /*16230*/  @!P1 SYNCS.PHASECHK.TRANS64 P1, [R4+URZ+0x28850], R3 ;  /* 0x02885003040095a7 */ /* 0x000ea4000802007f */
[----:B--2---:R-:W-:Y:S05]  /*16240*/  @!P1 BRA `(.L_x_1115) ;  /* 0xfffffffc00ec9947 */ /* 0x004fea000383ffff */
[----:B------:R-:W-:Y:S05]  /*16250*/  BRA `(.L_x_1114) ;  /* 0xffffff90002c7947 */ /* 0x000fea000383ffff */
.L_x_1152:
[----:B------:R-:W2:Y:S01]  /*16260*/  S2R R17, SR_TID.X ;  /* 0x0000000000117919 */ /* 0x000ea20000002100 */
[----:B------:R-:W-:Y:S02]  /*16270*/  IMAD.MOV.U32 R12, RZ, RZ, RZ ;  /* 0x000000ffff0c7224 */ /* 0x000fe400078e00ff */
[----:B------:R-:W-:Y:S02]  /*16280*/  IMAD.MOV.U32 R11, RZ, RZ, 0x1f ;  /* 0x0000001fff0b7424 */ /* 0x000fe400078e00ff */
[----:B------:R-:W-:Y:S01]  /*16290*/  IMAD.MOV.U32 R15, RZ, RZ, -0x1 ;  /* 0xffffffffff0f7424 */ /* 0x000fe200078e00ff */
[----:B--2---:R-:W-:-:S04]  /*162a0*/  SHF.R.U32.HI R17, RZ, 0x5, R17 ;  /* 0x00000005ff117819 */ /* 0x004fc80000011611 */
[----:B------:R-:W-:-:S05]  /*162b0*/  LOP3.LUT R17, R17, 0x3, RZ, 0xc0, !PT ;  /* 0x0000000311117812 */ /* 0x000fca00078ec0ff */
[----:B------:R-:W-:-:S07]  /*162c0*/  IMAD.MOV.U32 R13, RZ, RZ, R17 ;  /* 0x000000ffff0d7224 */ /* 0x000fce00078e0011 */
[----:B01---5:R-:W-:Y:S05]  /*162d0*/  WARPSYNC.COLLECTIVE R15, `(.L_x_1205) ;  /* 0x000000000f087348 */ /* 0x023fea0003c00000 */
[----:B------:R2:W3:Y:S02]  /*162e0*/  SHFL.IDX P6, R14, R13, R12, R11 ;  /* 0x0000000c0d0e7389 */ /* 0x0004e400000c000b */
[----:B0123-5:R-:W-:Y:S01]  /*162f0*/  ENDCOLLECTIVE ;  /* 0x000000000000791b */ /* 0x02ffe20003800000 */
.L_x_1205:
[----:B------:R-:W-:Y:S05]  /*16300*/  BRA `(.L_x_1206) ;  /* 0xffffffc800007947 */ /* 0x000fea000383ffff */
.L_x_1155:
[----:B0-----:R0:W1:Y:S02]  /*16310*/  SYNCS.PHASECHK.TRANS64.TRYWAIT P0, [R7+URZ+0x28840], R2 ;  /* 0x02884002070075a7 */ /* 0x001064000800017f */
[----:B-1----:R-:W-:Y:S05]  /*16320*/  @!P0 NANOSLEEP.SYNCS 0x989680 ;  /* 0x009896800000895d */ /* 0x002fea0003900000 */
[----:B------:R-:W1:Y:S02]  /*16330*/  @!P0 SYNCS.PHASECHK.TRANS64 P0, [R7+URZ+0x28840], R2 ;  /* 0x02884002070085a7 */ /* 0x000e64000800007f */
[----:B-1----:R-:W-:Y:S05]  /*16340*/  @!P0 BRA `(.L_x_1155) ;  /* 0xfffffffc00f08947 */ /* 0x002fea000383ffff */
[----:B------:R-:W-:Y:S05]  /*16350*/  BRA `(.L_x_1207) ;  /* 0xffffffc800f87947 */ /* 0x000fea000383ffff */
.L_x_1156:
[----:B------:R-:W-:Y:S01]  /*16360*/  BSSY B0, `(.L_x_1208) ;  /* 0x0000008000007945 */ /* 0x000fe20003800000 */
[----:B------:R-:W-:Y:S02]  /*16370*/  IMAD.MOV.U32 R13, RZ, RZ, R0 ;  /* 0x000000ffff0d7224 */ /* 0x000fe400078e0000 */
[----:B------:R-:W-:Y:S02]  /*16380*/  IMAD.MOV.U32 R12, RZ, RZ, RZ ;  /* 0x000000ffff0c7224 */ /* 0x000fe400078e00ff */
[----:B------:R-:W-:Y:S02]  /*16390*/  IMAD.MOV.U32 R11, RZ, RZ, 0x181f ;  /* 0x0000181fff0b7424 */ /* 0x000fe400078e00ff */
[----:B------:R-:W-:-:S07]  /*163a0*/  IMAD.MOV.U32 R15, RZ, RZ, -0x1 ;  /* 0xffffffffff0f7424 */ /* 0x000fce00078e00ff */
[----:B------:R-:W-:Y:S05]  /*163b0*/  WARPSYNC.COLLECTIVE R15, `(.L_x_1209) ;  /* 0x000000000f087348 */ /* 0x000fea0003c00000 */
[----:B------:R0:W1:Y:S02]  /*163c0*/  SHFL.IDX P6, R14, R13, R12, R11 ;  /* 0x0000000c0d0e7389 */ /* 0x00006400000c000b */
[----:B01----:R-:W-:Y:S01]  /*163d0*/  ENDCOLLECTIVE ;  /* 0x000000000000791b */ /* 0x003fe20003800000 */
.L_x_1209:
[----:B------:R-:W-:Y:S05]  /*163e0*/  BSYNC B0 ;  /* 0x0000000000007941 */ /* 0x000fea0003800000 */
.L_x_1208:
[----:B------:R-:W-:Y:S02]  /*163f0*/  IMAD.MOV.U32 R13, RZ, RZ, R4 ;  /* 0x000000ffff0d7224 */ /* 0x000fe400078e0004 */
[----:B------:R-:W-:Y:S02]  /*16400*/  IMAD.MOV.U32 R12, RZ, RZ, RZ ;  /* 0x000000ffff0c7224 */ /* 0x000fe400078e00ff */
[----:B------:R-:W-:Y:S02]  /*16410*/  IMAD.MOV.U32 R11, RZ, RZ, 0x181f ;  /* 0x0000181fff0b7424 */ /* 0x000fe400078e00ff */
[----:B------:R-:W-:Y:S02]  /*16420*/  IMAD.MOV.U32 R15, RZ, RZ, -0x1 ;  /* 0xffffffffff0f7424 */ /* 0x000fe400078e00ff */
[----:B------:R-:W-:Y:S02]  /*16430*/  IMAD.MOV.U32 R2, RZ, RZ, R14 ;  /* 0x000000ffff027224 */ /* 0x000fe400078e000e */
[----:B------:R-:W-:-:S07]  /*16440*/  @P0 IMAD R9, R5, 0x2, R16 ;  /* 0x0000000205090824 */ /* 0x000fce00078e0210 */
[----:B------:R-:W-:Y:S05]  /*16450*/  WARPSYNC.COLLECTIVE R15, `(.L_x_1210) ;  /* 0x000000000f087348 */ /* 0x000fea0003c00000 */
[----:B------:R0:W1:Y:S02]  /*16460*/  SHFL.IDX P6, R14, R13, R12, R11 ;  /* 0x0000000c0d0e7389 */ /* 0x00006400000c000b */
[----:B01----:R-:W-:Y:S01]  /*16470*/  ENDCOLLECTIVE ;  /* 0x000000000000791b */ /* 0x003fe20003800000 */
.L_x_1210:
[----:B------:R-:W-:Y:S02]  /*16480*/  IMAD.MOV.U32 R13, RZ, RZ, R0 ;  /* 0x000000ffff0d7224 */ /* 0x000fe400078e0000 */
[----:B------:R-:W-:Y:S01]  /*16490*/  IMAD.MOV.U32 R12, RZ, RZ, 0x1 ;  /* 0x00000001ff0c7424 */ /* 0x000fe200078e00ff */
[----:B------:R-:W-:-:S05]  /*164a0*/  @P0 LEA R14, P1, R35, R14, 0x1 ;  /* 0x0000000e230e0211 */ /* 0x000fca00078208ff */
[----:B------:R-:W-:Y:S02]  /*164b0*/  @P0 IMAD.X R3, RZ, RZ, R2, P1 ;  /* 0x000000ffff030224 */ /* 0x000fe400008e0602 */
[----:B------:R-:W-:-:S07]  /*164c0*/  @P0 IMAD.MOV.U32 R2, RZ, RZ, R14 ;  /* 0x000000ffff020224 */ /* 0x000fce00078e000e */
[----:B------:R-:W-:Y:S05]  /*164d0*/  WARPSYNC.COLLECTIVE R15, `(.L_x_1211) ;  /* 0x000000000f087348 */ /* 0x000fea0003c00000 */
[----:B------:R0:W1:Y:S02]  /*164e0*/  SHFL.IDX P6, R14, R13, R12, R11 ;  /* 0x0000000c0d0e7389 */ /* 0x00006400000c000b */
[----:B01----:R-:W-:Y:S01]  /*164f0*/  ENDCOLLECTIVE ;  /* 0x000000000000791b */ /* 0x003fe20003800000 */
.L_x_1211:
[----:B------:R-:W-:Y:S01]  /*16500*/  @!PT LDS RZ, [RZ] ;  /* 0x00000000fffff984 */ /* 0x000fe20000000800 */
[----:B------:R-:W-:Y:S01]  /*16510*/  @!PT LDS RZ, [RZ] ;  /* 0x00000000fffff984 */ /* 0x000fe20000000800 */
[----:B------:R-:W-:Y:S01]  /*16520*/  @!PT LDS RZ, [RZ] ;  /* 0x00000000fffff984 */ /* 0x000fe20000000800 */
[----:B------:R0:W-:Y:S04]  /*16530*/  @P0 LDGSTS.E.BYPASS.LTC128B.128 [R9+0x18400], desc[UR52][R2.64], !P3 ;  /* 0x1840000002090fae */ /* 0x0001e8000d901d74 */
[----:B------:R0:W-:Y:S01]  /*16540*/  @P0 LDGSTS.E.BYPASS.LTC128B.128 [R9+0x1c400], desc[UR52][R2.64+0x80], !P2 ;  /* 0x1c40008002090fae */ /* 0x0001e2000d101d74 */
[----:B------:R-:W-:Y:S01]  /*16550*/  ISETP.GE.AND P0, PT, R6, 0x11, PT ;  /* 0x000000110600780c */ /* 0x000fe20003f06270 */
[----:B------:R-:W-:-:S12]  /*16560*/  IMAD.MOV.U32 R13, RZ, RZ, R4 ;  /* 0x000000ffff0d7224 */ /* 0x000fd800078e0004 */
[----:B------:R-:W-:Y:S02]  /*16570*/  @P0 IMAD R25, R5, 0x2, R16 ;  /* 0x0000000205190824 */ /* 0x000fe400078e0210 */
[----:B0-----:R-:W-:-:S07]  /*16580*/  IMAD.MOV.U32 R8, RZ, RZ, R14 ;  /* 0x000000ffff087224 */ /* 0x001fce00078e000e */
[----:B------:R-:W-:Y:S05]  /*16590*/  WARPSYNC.COLLECTIVE R15, `(.L_x_1212) ;  /* 0x000000000f087348 */ /* 0x000fea0003c00000 */
[----:B------:R0:W1:Y:S02]  /*165a0*/  SHFL.IDX P6, R14, R13, R12, R11 ;  /* 0x0000000c0d0e7389 */ /* 0x00006400000c000b */
[----:B01----:R-:W-:Y:S01]  /*165b0*/  ENDCOLLECTIVE ;  /* 0x000000000000791b */ /* 0x003fe20003800000 */
.L_x_1212:
[----:B------:R-:W-:Y:S02]  /*165c0*/  IMAD.MOV.U32 R13, RZ, RZ, R0 ;  /* 0x000000ffff0d7224 */ /* 0x000fe400078e0000 */
[----:B------:R-:W-:Y:S01]  /*165d0*/  IMAD.MOV.U32 R12, RZ, RZ, 0x2 ;  /* 0x00000002ff0c7424 */ /* 0x000fe200078e00ff */
[----:B------:R-:W-:-:S05]  /*165e0*/  @P0 LEA R14, P1, R35, R14, 0x1 ;  /* 0x0000000e230e0211 */ /* 0x000fca00078208ff */
[----:B------:R-:W-:-:S08]  /*165f0*/  @P0 IMAD.MOV.U32 R2, RZ, RZ, R14 ;  /* 0x000000ffff020224 */ /* 0x000fd000078e000e */
[----:B------:R-:W-:Y:S05]  /*16600*/  WARPSYNC.COLLECTIVE R15, `(.L_x_1213) ;  /* 0x000000000f087348 */ /* 0x000fea0003c00000 */
[----:B------:R0:W1:Y:S02]  /*16610*/  SHFL.IDX P6, R14, R13, R12, R11 ;  /* 0x0000000c0d0e7389 */ /* 0x00006400000c000b */
[----:B01----:R-:W-:Y:S01]  /*16620*/  ENDCOLLECTIVE ;  /* 0x000000000000791b */ /* 0x003fe20003800000 */
.L_x_1213:
[----:B------:R-:W-:-:S04]  /*16630*/  @P0 IMAD.X R21, RZ, RZ, R8, P1 ;  /* 0x000000ffff150224 */ /* 0x000fc800008e0608 */
[----:B------:R-:W-:-:S05]  /*16640*/  @P0 IMAD.MOV.U32 R3, RZ, RZ, R21 ;  /* 0x000000ffff030224 */ /* 0x000fca00078e0015 */
[----:B------:R-:W-:Y:S01]  /*16650*/  @!PT LDS RZ, [RZ] ;  /* 0x00000000fffff984 */ /* 0x000fe20000000800 */
[----:B------:R-:W-:Y:S01]  /*16660*/  @!PT LDS RZ, [RZ] ;  /* 0x00000000fffff984 */ /* 0x000fe20000000800 */
[----:B------:R-:W-:Y:S01]  /*16670*/  @!PT LDS RZ, [RZ] ;  /* 0x00000000fffff984 */ /* 0x000fe20000000800 */
[----:B------:R0:W-:Y:S01]  /*16680*/  @P0 LDGSTS.E.BYPASS.LTC128B.128 [R25+0x18c00], desc[UR52][R2.64], !P3 ;  /* 0x18c0000002190fae */ /* 0x0001e2000d901d74 */
[----:B------:R-:W-:-:S03]  /*16690*/  IMAD.MOV.U32 R13, RZ, RZ, R4 ;  /* 0x000000ffff0d7224 */ /* 0x000fc600078e0004 */
[----:B------:R0:W-:Y:S01]  /*166a0*/  @P0 LDGSTS.E.BYPASS.LTC128B.128 [R25+0x1cc00], desc[UR52][R2.64+0x80], !P2 ;  /* 0x1cc0008002190fae */ /* 0x0001e2000d101d74 */
[----:B------:R-:W-:Y:S01]  /*166b0*/  ISETP.GE.AND P0, PT, R6, 0x21, PT ;  /* 0x000000210600780c */ /* 0x000fe20003f06270 */
[----:B------:R-:W-:-:S12]  /*166c0*/  IMAD.MOV.U32 R8, RZ, RZ, R14 ;  /* 0x000000ffff087224 */ /* 0x000fd800078e000e */
[----:B0-----:R-:W-:Y:S05]  /*166d0*/  WARPSYNC.COLLECTIVE R15, `(.L_x_1214) ;  /* 0x000000000f087348 */ /* 0x001fea0003c00000 */
[----:B------:R1:W2:Y:S02]  /*166e0*/  SHFL.IDX P6, R14, R13, R12, R11 ;  /* 0x0000000c0d0e7389 */ /* 0x0002a400000c000b */
[----:B012---:R-:W-:Y:S01]  /*166f0*/  ENDCOLLECTIVE ;  /* 0x000000000000791b */ /* 0x007fe20003800000 */
.L_x_1214:
[----:B------:R-:W-:Y:S02]  /*16700*/  @P0 IMAD R21, R5, 0x2, R16 ;  /* 0x0000000205150824 */ /* 0x000fe400078e0210 */
[----:B------:R-:W-:Y:S02]  /*16710*/  IMAD.MOV.U32 R13, RZ, RZ, R0 ;  /* 0x000000ffff0d7224 */ /* 0x000fe400078e0000 */
[----:B------:R-:W-:Y:S01]  /*16720*/  IMAD.MOV.U32 R12, RZ, RZ, 0x3 ;  /* 0x00000003ff0c7424 */ /* 0x000fe200078e00ff */
[----:B------:R-:W-:-:S05]  /*16730*/  @P0 LEA R14, P1, R35, R14, 0x1 ;  /* 0x0000000e230e0211 */ /* 0x000fca00078208ff */
[----:B------:R-:W-:-:S08]  /*16740*/  @P0 IMAD.MOV.U32 R2, RZ, RZ, R14 ;  /* 0x000000ffff020224 */ /* 0x000fd000078e000e */
[----:B------:R-:W-:Y:S05]  /*16750*/  WARPSYNC.COLLECTIVE R15, `(.L_x_1215) ;  /* 0x000000000f087348 */ /* 0x000fea0003c00000 */
[----:B------:R0:W1:Y:S02]  /*16760*/  SHFL.IDX P6, R14, R13, R12, R11 ;  /* 0x0000000c0d0e7389 */ /* 0x00006400000c000b */
[----:B01----:R-:W-:Y:S01]  /*16770*/  ENDCOLLECTIVE ;  /* 0x000000000000791b */ /* 0x003fe20003800000 */
.L_x_1215:
        /* <DEDUP_REMOVED lines=13> */
.L_x_1216:
        /* <DEDUP_REMOVED lines=8> */
.L_x_1217:
        /* <DEDUP_REMOVED lines=13> */
.L_x_1218:
        /* <DEDUP_REMOVED lines=8> */
.L_x_1219:
        /* <DEDUP_REMOVED lines=13> */
.L_x_1220:
        /* <DEDUP_REMOVED lines=8> */
.L_x_1221:
        /* <DEDUP_REMOVED lines=13> */
.L_x_1222:
        /* <DEDUP_REMOVED lines=8> */
.L_x_1223:
        /* <DEDUP_REMOVED lines=8> */
[----:B------:R-:W-:-:S07]  /*16d40*/  IMAD.MOV.U32 R8, RZ, RZ, R14 ;  /* 0x000000ffff087224 */ /* 0x000fce00078e000e */
[----:B0-----:R-:W-:Y:S05]  /*16d50*/  WARPSYNC.COLLECTIVE R15, `(.L_x_1224) ;  /* 0x000000000f087348 */ /* 0x001fea0003c00000 */
[----:B------:R1:W2:Y:S02]  /*16d60*/  SHFL.IDX P6, R14, R13, R12, R11 ;  /* 0x0000000c0d0e7389 */ /* 0x0002a400000c000b */
[----:B012---:R-:W-:Y:S01]  /*16d70*/  ENDCOLLECTIVE ;  /* 0x000000000000791b */ /* 0x007fe20003800000 */
.L_x_1224:
[----:B------:R-:W-:Y:S05]  /*16d80*/  BRA `(.L_x_1225) ;  /* 0xffffffc400ec7947 */ /* 0x000fea000383ffff */
.L_x_1161:
[----:B------:R-:W-:Y:S02]  /*16d90*/  IMAD.MOV.U32 R13, RZ, RZ, R4 ;  /* 0x000000ffff0d7224 */ /* 0x000fe400078e0004 */
[----:B------:R-:W-:Y:S02]  /*16da0*/  IMAD.MOV.U32 R12, RZ, RZ, RZ ;  /* 0x000000ffff0c7224 */ /* 0x000fe400078e00ff */
[----:B------:R-:W-:Y:S02]  /*16db0*/  IMAD.MOV.U32 R11, RZ, RZ, 0x181f ;  /* 0x0000181fff0b7424 */ /* 0x000fe400078e00ff */
[----:B------:R-:W-:Y:S02]  /*16dc0*/  IMAD.MOV.U32 R15, RZ, RZ, -0x1 ;  /* 0xffffffffff0f7424 */ /* 0x000fe400078e00ff */
[----:B------:R-:W-:-:S07]  /*16dd0*/  VIADD R5, R37, UR43 ;  /* 0x0000002b25057c36 */ /* 0x000fce0008000000 */
[----:B------:R-:W-:Y:S05]  /*16de0*/  WARPSYNC.COLLECTIVE R15, `(.L_x_1226) ;  /* 0x000000000f087348 */ /* 0x000fea0003c00000 */
[----:B------:R0:W1:Y:S02]  /*16df0*/  SHFL.IDX P6, R14, R13, R12, R11 ;  /* 0x0000000c0d0e7389 */ /* 0x00006400000c000b */
[----:B01----:R-:W-:Y:S01]  /*16e00*/  ENDCOLLECTIVE ;  /* 0x000000000000791b */ /* 0x003fe20003800000 */
.L_x_1226:
[C---:B------:R-:W-:Y:S01]  /*16e10*/  VIADD R6, R5.reuse, 0x10 ;  /* 0x0000001005067836 */ /* 0x040fe20000000000 */
[----:B------:R-:W-:Y:S01]  /*16e20*/  ISETP.GE.AND P0, PT, R5, UR38, PT ;  /* 0x0000002605007c0c */ /* 0x000fe2000bf06270 */
[----:B------:R-:W-:Y:S02]  /*16e30*/  IMAD.MOV.U32 R13, RZ, RZ, R0 ;  /* 0x000000ffff0d7224 */ /* 0x000fe400078e0000 */
[----:B------:R-:W-:-:S10]  /*16e40*/  IMAD.MOV.U32 R2, RZ, RZ, R14 ;  /* 0x000000ffff027224 */ /* 0x000fd400078e000e */
[----:B------:R-:W-:Y:S05]  /*16e50*/  WARPSYNC.COLLECTIVE R15, `(.L_x_1227) ;  /* 0x000000000f087348 */ /* 0x000fea0003c00000 */
[----:B------:R0:W1:Y:S02]  /*16e60*/  SHFL.IDX P6, R14, R13, R12, R11 ;  /* 0x0000000c0d0e7389 */ /* 0x00006400000c000b */
[----:B01----:R-:W-:Y:S01]  /*16e70*/  ENDCOLLECTIVE ;  /* 0x000000000000791b */ /* 0x003fe20003800000 */
.L_x_1227:
        /* <DEDUP_REMOVED lines=8> */
.L_x_1228:
[----:B------:R-:W-:Y:S01]  /*16f00*/  @!PT LDS RZ, [RZ] ;  /* 0x00000000fffff984 */ /* 0x000fe20000000800 */
[----:B------:R-:W-:Y:S01]  /*16f10*/  @!PT LDS RZ, [RZ] ;  /* 0x00000000fffff984 */ /* 0x000fe20000000800 */
[----:B------:R-:W-:Y:S01]  /*16f20*/  @!PT LDS RZ, [RZ] ;  /* 0x00000000fffff984 */ /* 0x000fe20000000800 */
[----:B------:R0:W-:Y:S04]  /*16f30*/  @!P0 LDGSTS.E.BYPASS.LTC128B.128 [R33+0x10400], desc[UR52][R2.64], !P4 ;  /* 0x1040000002218fae */ /* 0x0001e8000e101d74 */
[----:B------:R0:W-:Y:S01]  /*16f40*/  @!P0 LDGSTS.E.BYPASS.LTC128B.128 [R33+0x14400], desc[UR52][R2.64+0x80], !P5 ;  /* 0x1440008002218fae */ /* 0x0001e2000e901d74 */
[----:B------:R-:W-:Y:S01]  /*16f50*/  ISETP.GE.AND P0, PT, R6, UR38, PT ;  /* 0x0000002606007c0c */ /* 0x000fe2000bf06270 */
[----:B------:R-:W-:Y:S02]  /*16f60*/  IMAD.MOV.U32 R13, RZ, RZ, R0 ;  /* 0x000000ffff0d7224 */ /* 0x000fe400078e0000 */
[----:B------:R-:W-:-:S10]  /*16f70*/  IMAD.MOV.U32 R6, RZ, RZ, R14 ;  /* 0x000000ffff067224 */ /* 0x000fd400078e000e */
[----:B0-----:R-:W-:Y:S05]  /*16f80*/  WARPSYNC.COLLECTIVE R15, `(.L_x_1229) ;  /* 0x000000000f087348 */ /* 0x001fea0003c00000 */
[----:B------:R1:W2:Y:S02]  /*16f90*/  SHFL.IDX P6, R14, R13, R12, R11 ;  /* 0x0000000c0d0e7389 */ /* 0x0002a400000c000b */
[----:B012---:R-:W-:Y:S01]  /*16fa0*/  ENDCOLLECTIVE ;  /* 0x000000000000791b */ /* 0x007fe20003800000 */
.L_x_1229:
[----:B------:R-:W-:Y:S02]  /*16fb0*/  IMAD.MOV.U32 R13, RZ, RZ, R4 ;  /* 0x000000ffff0d7224 */ /* 0x000fe400078e0004 */
[----:B------:R-:W-:Y:S01]  /*16fc0*/  IMAD.MOV.U32 R12, RZ, RZ, 0x2 ;  /* 0x00000002ff0c7424 */ /* 0x000fe200078e00ff */
[----:B------:R-:W-:-:S05]  /*16fd0*/  @!P0 LEA R14, P1, R35, R14, 0x1 ;  /* 0x0000000e230e8211 */ /* 0x000fca00078208ff */
[----:B------:R-:W-:-:S08]  /*16fe0*/  @!P0 IMAD.MOV.U32 R2, RZ, RZ, R14 ;  /* 0x000000ffff028224 */ /* 0x000fd000078e000e */
[----:B------:R-:W-:Y:S05]  /*16ff0*/  WARPSYNC.COLLECTIVE R15, `(.L_x_1230) ;  /* 0x000000000f087348 */ /* 0x000fea0003c00000 */
[----:B------:R0:W1:Y:S02]  /*17000*/  SHFL.IDX P6, R14, R13, R12, R11 ;  /* 0x0000000c0d0e7389 */ /* 0x00006400000c000b */
[----:B01----:R-:W-:Y:S01]  /*17010*/  ENDCOLLECTIVE ;  /* 0x000000000000791b */ /* 0x003fe20003800000 */
.L_x_1230:
[----:B------:R-:W-:Y:S02]  /*17020*/  @!P0 IMAD.X R7, RZ, RZ, R6, P1 ;  /* 0x000000ffff078224 */ /* 0x000fe400008e0606 */
[----:B------:R-:W-:Y:S02]  /*17030*/  VIADD R6, R5, 0x20 ;  /* 0x0000002005067836 */ /* 0x000fe40000000000 */
[----:B------:R-:W-:-:S05]  /*17040*/  @!P0 IMAD.MOV.U32 R3, RZ, RZ, R7 ;  /* 0x000000ffff038224 */ /* 0x000fca00078e0007 */
        /* <DEDUP_REMOVED lines=11> */
.L_x_1231:
[----:B------:R-:W-:Y:S02]  /*17100*/  IMAD.MOV.U32 R13, RZ, RZ, R4 ;  /* 0x000000ffff0d7224 */ /* 0x000fe400078e0004 */
[----:B------:R-:W-:Y:S01]  /*17110*/  IMAD.MOV.U32 R12, RZ, RZ, 0x3 ;  /* 0x00000003ff0c7424 */ /* 0x000fe200078e00ff */
[----:B------:R-:W-:-:S05]  /*17120*/  @!P0 LEA R14, P1, R35, R14, 0x1 ;  /* 0x0000000e230e8211 */ /* 0x000fca00078208ff */
[----:B------:R-:W-:-:S08]  /*17130*/  @!P0 IMAD.MOV.U32 R2, RZ, RZ, R14 ;  /* 0x000000ffff028224 */ /* 0x000fd000078e000e */
[----:B------:R-:W-:Y:S05]  /*17140*/  WARPSYNC.COLLECTIVE R15, `(.L_x_1232) ;  /* 0x000000000f087348 */ /* 0x000fea0003c00000 */
[----:B------:R0:W1:Y:S02]  /*17150*/  SHFL.IDX P6, R14, R13, R12, R11 ;  /* 0x0000000c0d0e7389 */ /* 0x00006400000c000b */
[----:B01----:R-:W-:Y:S01]  /*17160*/  ENDCOLLECTIVE ;  /* 0x000000000000791b */ /* 0x003fe20003800000 */
.L_x_1232:
        /* <DEDUP_REMOVED lines=14> */
.L_x_1233:
[----:B------:R-:W-:Y:S02]  /*17250*/  IMAD.MOV.U32 R13, RZ, RZ, R4 ;  /* 0x000000ffff0d7224 */ /* 0x000fe400078e0004 */
[----:B------:R-:W-:Y:S01]  /*17260*/  IMAD.MOV.U32 R12, RZ, RZ, 0x4 ;  /* 0x00000004ff0c7424 */ /* 0x000fe200078e00ff */
[----:B------:R-:W-:-:S05]  /*17270*/  @!P0 LEA R14, P1, R35, R14, 0x1 ;  /* 0x0000000e230e8211 */ /* 0x000fca00078208ff */
[----:B------:R-:W-:-:S08]  /*17280*/  @!P0 IMAD.MOV.U32 R2, RZ, RZ, R14 ;  /* 0x000000ffff028224 */ /* 0x000fd000078e000e */
[----:B------:R-:W-:Y:S05]  /*17290*/  WARPSYNC.COLLECTIVE R15, `(.L_x_1234) ;  /* 0x000000000f087348 */ /* 0x000fea0003c00000 */
[----:B------:R0:W1:Y:S02]  /*172a0*/  SHFL.IDX P6, R14, R13, R12, R11 ;  /* 0x0000000c0d0e7389 */ /* 0x00006400000c000b */
[----:B01----:R-:W-:Y:S01]  /*172b0*/  ENDCOLLECTIVE ;  /* 0x000000000000791b */ /* 0x003fe20003800000 */
.L_x_1234:
        /* <DEDUP_REMOVED lines=14> */
.L_x_1235:
[----:B------:R-:W-:Y:S02]  /*173a0*/  IMAD.MOV.U32 R13, RZ, RZ, R4 ;  /* 0x000000ffff0d7224 */ /* 0x000fe400078e0004 */
[----:B------:R-:W-:Y:S01]  /*173b0*/  IMAD.MOV.U32 R12, RZ, RZ, 0x5 ;  /* 0x00000005ff0c7424 */ /* 0x000fe200078e00ff */
[----:B------:R-:W-:-:S05]  /*173c0*/  @!P0 LEA R14, P1, R35, R14, 0x1 ;  /* 0x0000000e230e8211 */ /* 0x000fca00078208ff */
[----:B------:R-:W-:-:S08]  /*173d0*/  @!P0 IMAD.MOV.U32 R2, RZ, RZ, R14 ;  /* 0x000000ffff028224 */ /* 0x000fd000078e000e */
[----:B------:R-:W-:Y:S05]  /*173e0*/  WARPSYNC.COLLECTIVE R15, `(.L_x_1236) ;  /* 0x000000000f087348 */ /* 0x000fea0003c00000 */
[----:B------:R0:W1:Y:S02]  /*173f0*/  SHFL.IDX P6, R14, R13, R12, R11 ;  /* 0x0000000c0d0e7389 */ /* 0x00006400000c000b */
[----:B01----:R-:W-:Y:S01]  /*17400*/  ENDCOLLECTIVE ;  /* 0x000000000000791b */ /* 0x003fe20003800000 */
.L_x_1236:
        /* <DEDUP_REMOVED lines=14> */
.L_x_1237:
[----:B------:R-:W-:Y:S02]  /*174f0*/  IMAD.MOV.U32 R13, RZ, RZ, R4 ;  /* 0x000000ffff0d7224 */ /* 0x000fe400078e0004 */
[----:B------:R-:W-:Y:S01]  /*17500*/  IMAD.MOV.U32 R12, RZ, RZ, 0x6 ;  /* 0x00000006ff0c7424 */ /* 0x000fe200078e00ff */
[----:B------:R-:W-:-:S05]  /*17510*/  @!P0 LEA R14, P1, R35, R14, 0x1 ;  /* 0x0000000e230e8211 */ /* 0x000fca00078208ff */
[----:B------:R-:W-:-:S08]  /*17520*/  @!P0 IMAD.MOV.U32 R2, RZ, RZ, R14 ;  /* 0x000000ffff028224 */ /* 0x000fd000078e000e */
[----:B------:R-:W-:Y:S05]  /*17530*/  WARPSYNC.COLLECTIVE R15, `(.L_x_1238) ;  /* 0x000000000f087348 */ /* 0x000fea0003c00000 */
[----:B------:R0:W1:Y:S02]  /*17540*/  SHFL.IDX P6, R14, R13, R12, R11 ;  /* 0x0000000c0d0e7389 */ /* 0x00006400000c000b */
[----:B01----:R-:W-:Y:S01]  /*17550*/  ENDCOLLECTIVE ;  /* 0x000000000000791b */ /* 0x003fe20003800000 */
.L_x_1238:
        /* <DEDUP_REMOVED lines=14> */
.L_x_1239:
[----:B------:R-:W-:Y:S02]  /*17640*/  IMAD.MOV.U32 R13, RZ, RZ, R4 ;  /* 0x000000ffff0d7224 */ /* 0x000fe400078e0004 */
[----:B------:R-:W-:Y:S01]  /*17650*/  IMAD.MOV.U32 R12, RZ, RZ, 0x7 ;  /* 0x00000007ff0c7424 */ /* 0x000fe200078e00ff */
[----:B------:R-:W-:-:S05]  /*17660*/  @!P0 LEA R14, P1, R35, R14, 0x1 ;  /* 0x0000000e230e8211 */ /* 0x000fca00078208ff */
[----:B------:R-:W-:-:S08]  /*17670*/  @!P0 IMAD.MOV.U32 R2, RZ, RZ, R14 ;  /* 0x000000ffff028224 */ /* 0x000fd000078e000e */
[----:B------:R-:W-:Y:S05]  /*17680*/  WARPSYNC.COLLECTIVE R15, `(.L_x_1240) ;  /* 0x000000000f087348 */ /* 0x000fea0003c00000 */
[----:B------:R0:W1:Y:S02]  /*17690*/  SHFL.IDX P6, R14, R13, R12, R11 ;  /* 0x0000000c0d0e7389 */ /* 0x00006400000c000b */
[----:B01----:R-:W-:Y:S01]  /*176a0*/  ENDCOLLECTIVE ;  /* 0x000000000000791b */ /* 0x003fe20003800000 */
.L_x_1240:
[----:B------:R-:W-:-:S04]  /*176b0*/  @!P0 IMAD.X R7, RZ, RZ, R6, P1 ;  /* 0x000000ffff078224 */ /* 0x000fc800008e0606 */
[----:B------:R-:W-:-:S05]  /*176c0*/  @!P0 IMAD.MOV.U32 R3, RZ, RZ, R7 ;  /* 0x000000ffff038224 */ /* 0x000fca00078e0007 */
[----:B------:R-:W-:Y:S01]  /*176d0*/  @!PT LDS RZ, [RZ] ;  /* 0x00000000fffff984 */ /* 0x000fe20000000800 */
[----:B------:R-:W-:Y:S01]  /*176e0*/  @!PT LDS RZ, [RZ] ;  /* 0x00000000fffff984 */ /* 0x000fe20000000800 */
[----:B------:R-:W-:Y:S01]  /*176f0*/  @!PT LDS RZ, [RZ] ;  /* 0x00000000fffff984 */ /* 0x000fe20000000800 */
[----:B------:R0:W-:Y:S01]  /*17700*/  @!P0 LDGSTS.E.BYPASS.LTC128B.128 [R33+0x13400], desc[UR52][R2.64], !P4 ;  /* 0x1340000002218fae */ /* 0x0001e2000e101d74 */
[----:B------:R-:W-:-:S03]  /*17710*/  IMAD.MOV.U32 R13, RZ, RZ, R0 ;  /* 0x000000ffff0d7224 */ /* 0x000fc600078e0000 */
[----:B------:R0:W-:Y:S01]  /*17720*/  @!P0 LDGSTS.E.BYPASS.LTC128B.128 [R33+0x17400], desc[UR52][R2.64+0x80], !P5 ;  /* 0x1740008002218fae */ /* 0x0001e2000e901d74 */
[----:B------:R-:W-:-:S07]  /*17730*/  IMAD.MOV.U32 R6, RZ, RZ, R14 ;  /* 0x000000ffff067224 */ /* 0x000fce00078e000e */
[----:B0-----:R-:W-:Y:S05]  /*17740*/  WARPSYNC.COLLECTIVE R15, `(.L_x_1241) ;  /* 0x000000000f087348 */ /* 0x001fea0003c00000 */
[----:B------:R1:W2:Y:S02]  /*17750*/  SHFL.IDX P6, R14, R13, R12, R11 ;  /* 0x0000000c0d0e7389 */ /* 0x0002a400000c000b */
[----:B012---:R-:W-:Y:S01]  /*17760*/  ENDCOLLECTIVE ;  /* 0x000000000000791b */ /* 0x007fe20003800000 */
.L_x_1241:
[----:B------:R-:W-:Y:S05]  /*17770*/  BRA `(.L_x_1242) ;  /* 0xffffffc8000c7947 */ /* 0x000fea000383ffff */
.L_x_1164:
[----:B0-----:R0:W1:Y:S02]  /*17780*/  SYNCS.PHASECHK.TRANS64.TRYWAIT P0, [R16+URZ+0x28820], R3 ;  /* 0x02882003100075a7 */ /* 0x001064000800017f */
[----:B-1----:R-:W-:Y:S05]  /*17790*/  @!P0 NANOSLEEP.SYNCS 0x989680 ;  /* 0x009896800000895d */ /* 0x002fea0003900000 */
[----:B------:R-:W1:Y:S02]  /*177a0*/  @!P0 SYNCS.PHASECHK.TRANS64 P0, [R16+URZ+0x28820], R3 ;  /* 0x02882003100085a7 */ /* 0x000e64000800007f */
[----:B-1----:R-:W-:Y:S05]  /*177b0*/  @!P0 BRA `(.L_x_1164) ;  /* 0xfffffffc00f08947 */ /* 0x002fea000383ffff */
[----:B------:R-:W-:Y:S05]  /*177c0*/  BRA `(.L_x_1243) ;  /* 0xffffffc800647947 */ /* 0x000fea000383ffff */
.L_x_1168:
[----:B0-----:R0:W1:Y:S02]  /*177d0*/  SYNCS.PHASECHK.TRANS64.TRYWAIT P0, [R6+URZ+0x28840], R3 ;  /* 0x02884003060075a7 */ /* 0x001064000800017f */
[----:B-1----:R-:W-:Y:S05]  /*177e0*/  @!P0 NANOSLEEP.SYNCS 0x989680 ;  /* 0x009896800000895d */ /* 0x002fea0003900000 */
[----:B------:R-:W1:Y:S02]  /*177f0*/  @!P0 SYNCS.PHASECHK.TRANS64 P0, [R6+URZ+0x28840], R3 ;  /* 0x02884003060085a7 */ /* 0x000e64000800007f */
[----:B-1----:R-:W-:Y:S05]  /*17800*/  @!P0 BRA `(.L_x_1168) ;  /* 0xfffffffc00f08947 */ /* 0x002fea000383ffff */
[----:B------:R-:W-:Y:S05]  /*17810*/  BRA `(.L_x_1244) ;  /* 0xffffffcc00247947 */ /* 0x000fea000383ffff */
.L_x_1169:
        /* <DEDUP_REMOVED lines=8> */
.L_x_1246:
[----:B------:R-:W-:Y:S05]  /*178a0*/  BSYNC B1 ;  /* 0x0000000000017941 */ /* 0x000fea0003800000 */
.L_x_1245:
[----:B------:R-:W-:Y:S02]  /*178b0*/  IMAD.MOV.U32 R13, RZ, RZ, R8 ;  /* 0x000000ffff0d7224 */ /* 0x000fe400078e0008 */
[----:B------:R-:W-:Y:S02]  /*178c0*/  IMAD.MOV.U32 R12, RZ, RZ, RZ ;  /* 0x000000ffff0c7224 */ /* 0x000fe400078e00ff */
[----:B------:R-:W-:Y:S02]  /*178d0*/  IMAD.MOV.U32 R11, RZ, RZ, 0x181f ;  /* 0x0000181fff0b7424 */ /* 0x000fe400078e00ff */
[----:B------:R-:W-:Y:S02]  /*178e0*/  IMAD.MOV.U32 R15, RZ, RZ, -0x1 ;  /* 0xffffffffff0f7424 */ /* 0x000fe400078e00ff */
[----:B------:R-:W-:Y:S02]  /*178f0*/  IMAD.MOV.U32 R3, RZ, RZ, R14 ;  /* 0x000000ffff037224 */ /* 0x000fe400078e000e */
[----:B------:R-:W-:-:S07]  /*17900*/  IMAD.SHL.U32 R5, R35, 0x2, RZ ;  /* 0x0000000223057824 */ /* 0x000fce00078e00ff */
[----:B------:R-:W-:Y:S05]  /*17910*/  WARPSYNC.COLLECTIVE R15, `(.L_x_1247) ;  /* 0x000000000f087348 */ /* 0x000fea0003c00000 */
[----:B------:R0:W1:Y:S02]  /*17920*/  SHFL.IDX P6, R14, R13, R12, R11 ;  /* 0x0000000c0d0e7389 */ /* 0x00006400000c000b */
[----:B01----:R-:W-:Y:S01]  /*17930*/  ENDCOLLECTIVE ;  /* 0x000000000000791b */ /* 0x003fe20003800000 */
.L_x_1247:
[----:B------:R-:W-:Y:S02]  /*17940*/  IMAD R7, R7, 0x2, R16 ;  /* 0x0000000207077824 */ /* 0x000fe400078e0210 */
[----:B------:R-:W-:Y:S02]  /*17950*/  IMAD.MOV.U32 R13, RZ, RZ, R9 ;  /* 0x000000ffff0d7224 */ /* 0x000fe400078e0009 */
[----:B------:R-:W-:Y:S02]  /*17960*/  IMAD.MOV.U32 R12, RZ, RZ, 0x1 ;  /* 0x00000001ff0c7424 */ /* 0x000fe400078e00ff */
[----:B------:R-:W-:-:S07]  /*17970*/  IMAD.MOV.U32 R2, RZ, RZ, R14 ;  /* 0x000000ffff027224 */ /* 0x000fce00078e000e */
[----:B------:R-:W-:Y:S05]  /*17980*/  WARPSYNC.COLLECTIVE R15, `(.L_x_1248) ;  /* 0x000000000f087348 */ /* 0x000fea0003c00000 */
[----:B------:R0:W1:Y:S02]  /*17990*/  SHFL.IDX P6, R14, R13, R12, R11 ;  /* 0x0000000c0d0e7389 */ /* 0x00006400000c000b */
[----:B01----:R-:W-:Y:S01]  /*179a0*/  ENDCOLLECTIVE ;  /* 0x000000000000791b */ /* 0x003fe20003800000 */
.L_x_1248:
        /* <DEDUP_REMOVED lines=12> */
.L_x_1249:
[----:B------:R-:W-:Y:S02]  /*17a70*/  IMAD.MOV.U32 R13, RZ, RZ, R9 ;  /* 0x000000ffff0d7224 */ /* 0x000fe400078e0009 */
[----:B------:R-:W-:Y:S02]  /*17a80*/  IMAD.MOV.U32 R12, RZ, RZ, 0x2 ;  /* 0x00000002ff0c7424 */ /* 0x000fe400078e00ff */
[----:B------:R-:W-:-:S07]  /*17a90*/  IMAD.MOV.U32 R2, RZ, RZ, R14 ;  /* 0x000000ffff027224 */ /* 0x000fce00078e000e */
[----:B------:R-:W-:Y:S05]  /*17aa0*/  WARPSYNC.COLLECTIVE R15, `(.L_x_1250) ;  /* 0x000000000f087348 */ /* 0x000fea0003c00000 */
[----:B------:R0:W1:Y:S02]  /*17ab0*/  SHFL.IDX P6, R14, R13, R12, R11 ;  /* 0x0000000c0d0e7389 */ /* 0x00006400000c000b */
[----:B01----:R-:W-:Y:S01]  /*17ac0*/  ENDCOLLECTIVE ;  /* 0x000000000000791b */ /* 0x003fe20003800000 */
.L_x_1250:
        /* <DEDUP_REMOVED lines=12> */
.L_x_1251:
[----:B------:R-:W-:Y:S02]  /*17b90*/  IMAD.MOV.U32 R13, RZ, RZ, R9 ;  /* 0x000000ffff0d7224 */ /* 0x000fe400078e0009 */
[----:B------:R-:W-:Y:S02]  /*17ba0*/  IMAD.MOV.U32 R12, RZ, RZ, 0x3 ;  /* 0x00000003ff0c7424 */ /* 0x000fe400078e00ff */
[----:B------:R-:W-:-:S07]  /*17bb0*/  IMAD.MOV.U32 R2, RZ, RZ, R14 ;  /* 0x000000ffff027224 */ /* 0x000fce00078e000e */
[----:B------:R-:W-:Y:S05]  /*17bc0*/  WARPSYNC.COLLECTIVE R15, `(.L_x_1252) ;  /* 0x000000000f087348 */ /* 0x000fea0003c00000 */
[----:B------:R0:W1:Y:S02]  /*17bd0*/  SHFL.IDX P6, R14, R13, R12, R11 ;  /* 0x0000000c0d0e7389 */ /* 0x00006400000c000b */
[----:B01----:R-:W-:Y:S01]  /*17be0*/  ENDCOLLECTIVE ;  /* 0x000000000000791b */ /* 0x003fe20003800000 */
.L_x_1252:
        /* <DEDUP_REMOVED lines=12> */
.L_x_1253:
[----:B------:R-:W-:Y:S02]  /*17cb0*/  IMAD.MOV.U32 R13, RZ, RZ, R9 ;  /* 0x000000ffff0d7224 */ /* 0x000fe400078e0009 */
[----:B------:R-:W-:Y:S02]  /*17cc0*/  IMAD.MOV.U32 R12, RZ, RZ, 0x4 ;  /* 0x00000004ff0c7424 */ /* 0x000fe400078e00ff */
[----:B------:R-:W-:-:S07]  /*17cd0*/  IMAD.MOV.U32 R2, RZ, RZ, R14 ;  /* 0x000000ffff027224 */ /* 0x000fce00078e000e */
[----:B------:R-:W-:Y:S05]  /*17ce0*/  WARPSYNC.COLLECTIVE R15, `(.L_x_1254) ;  /* 0x000000000f087348 */ /* 0x000fea0003c00000 */
[----:B------:R0:W1:Y:S02]  /*17cf0*/  SHFL.IDX P6, R14, R13, R12, R11 ;  /* 0x0000000c0d0e7389 */ /* 0x00006400000c000b */
[----:B01----:R-:W-:Y:S01]  /*17d00*/  ENDCOLLECTIVE ;  /* 0x000000000000791b */ /* 0x003fe20003800000 */
.L_x_1254:
        /* <DEDUP_REMOVED lines=12> */
.L_x_1255:
[----:B------:R-:W-:Y:S02]  /*17dd0*/  IMAD.MOV.U32 R13, RZ, RZ, R9 ;  /* 0x000000ffff0d7224 */ /* 0x000fe400078e0009 */
[----:B------:R-:W-:Y:S02]  /*17de0*/  IMAD.MOV.U32 R12, RZ, RZ, 0x5 ;  /* 0x00000005ff0c7424 */ /* 0x000fe400078e00ff */
[----:B------:R-:W-:-:S07]  /*17df0*/  IMAD.MOV.U32 R2, RZ, RZ, R14 ;  /* 0x000000ffff027224 */ /* 0x000fce00078e000e */
[----:B------:R-:W-:Y:S05]  /*17e00*/  WARPSYNC.COLLECTIVE R15, `(.L_x_1256) ;  /* 0x000000000f087348 */ /* 0x000fea0003c00000 */
[----:B------:R0:W1:Y:S02]  /*17e10*/  SHFL.IDX P6, R14, R13, R12, R11 ;  /* 0x0000000c0d0e7389 */ /* 0x00006400000c000b */
[----:B01----:R-:W-:Y:S01]  /*17e20*/  ENDCOLLECTIVE ;  /* 0x000000000000791b */ /* 0x003fe20003800000 */
.L_x_1256:
        /* <DEDUP_REMOVED lines=12> */
.L_x_1257:
[----:B------:R-:W-:Y:S02]  /*17ef0*/  IMAD.MOV.U32 R13, RZ, RZ, R9 ;  /* 0x000000ffff0d7224 */ /* 0x000fe400078e0009 */
[----:B------:R-:W-:Y:S02]  /*17f00*/  IMAD.MOV.U32 R12, RZ, RZ, 0x6 ;  /* 0x00000006ff0c7424 */ /* 0x000fe400078e00ff */
[----:B------:R-:W-:-:S07]  /*17f10*/  IMAD.MOV.U32 R2, RZ, RZ, R14 ;  /* 0x000000ffff027224 */ /* 0x000fce00078e000e */
[----:B------:R-:W-:Y:S05]  /*17f20*/  WARPSYNC.COLLECTIVE R15, `(.L_x_1258) ;  /* 0x000000000f087348 */ /* 0x000fea0003c00000 */
[----:B------:R0:W1:Y:S02]  /*17f30*/  SHFL.IDX P6, R14, R13, R12, R11 ;  /* 0x0000000c0d0e7389 */ /* 0x00006400000c000b */
[----:B01----:R-:W-:Y:S01]  /*17f40*/  ENDCOLLECTIVE ;  /* 0x000000000000791b */ /* 0x003fe20003800000 */
.L_x_1258:
        /* <DEDUP_REMOVED lines=12> */
.L_x_1259:
[----:B------:R-:W-:Y:S02]  /*18010*/  IMAD.MOV.U32 R13, RZ, RZ, R9 ;  /* 0x000000ffff0d7224 */ /* 0x000fe400078e0009 */
[----:B------:R-:W-:Y:S02]  /*18020*/  IMAD.MOV.U32 R12, RZ, RZ, 0x7 ;  /* 0x00000007ff0c7424 */ /* 0x000fe400078e00ff */
[----:B------:R-:W-:-:S07]  /*18030*/  IMAD.MOV.U32 R2, RZ, RZ, R14 ;  /* 0x000000ffff027224 */ /* 0x000fce00078e000e */
[----:B------:R-:W-:Y:S05]  /*18040*/  WARPSYNC.COLLECTIVE R15, `(.L_x_1260) ;  /* 0x000000000f087348 */ /* 0x000fea0003c00000 */
[----:B------:R0:W1:Y:S02]  /*18050*/  SHFL.IDX P6, R14, R13, R12, R11 ;  /* 0x0000000c0d0e7389 */ /* 0x00006400000c000b */
[----:B01----:R-:W-:Y:S01]  /*18060*/  ENDCOLLECTIVE ;  /* 0x000000000000791b */ /* 0x003fe20003800000 */
.L_x_1260:
        /* <DEDUP_REMOVED lines=8> */
[----:B------:R-:W-:-:S07]  /*180f0*/  IMAD.MOV.U32 R9, RZ, RZ, R14 ;  /* 0x000000ffff097224 */ /* 0x000fce00078e000e */
[----:B0-----:R-:W-:Y:S05]  /*18100*/  WARPSYNC.COLLECTIVE R15, `(.L_x_1261) ;  /* 0x000000000f087348 */ /* 0x001fea0003c00000 */
[----:B------:R1:W2:Y:S02]  /*18110*/  SHFL.IDX P6, R14, R13, R12, R11 ;  /* 0x0000000c0d0e7389 */ /* 0x0002a400000c000b */
[----:B012---:R-:W-:Y:S01]  /*18120*/  ENDCOLLECTIVE ;  /* 0x000000000000791b */ /* 0x007fe20003800000 */
.L_x_1261:
[----:B------:R-:W-:Y:S05]  /*18130*/  BRA `(.L_x_1262) ;  /* 0xffffffc400f87947 */ /* 0x000fea000383ffff */
.L_x_1174:
[----:B0-----:R0:W1:Y:S02]  /*18140*/  SYNCS.PHASECHK.TRANS64.TRYWAIT P0, [R6+URZ+0x28860], R3 ;  /* 0x02886003060075a7 */ /* 0x001064000800017f */
[----:B-1----:R-:W-:Y:S05]  /*18150*/  @!P0 NANOSLEEP.SYNCS 0x989680 ;  /* 0x009896800000895d */ /* 0x002fea0003900000 */
[----:B------:R-:W1:Y:S02]  /*18160*/  @!P0 SYNCS.PHASECHK.TRANS64 P0, [R6+URZ+0x28860], R3 ;  /* 0x02886003060085a7 */ /* 0x000e64000800007f */
[----:B-1----:R-:W-:Y:S05]  /*18170*/  @!P0 BRA `(.L_x_1174) ;  /* 0xfffffffc00f08947 */ /* 0x002fea000383ffff */
[----:B------:R-:W-:Y:S05]  /*18180*/  BRA `(.L_x_1263) ;  /* 0xffffffc800547947 */ /* 0x000fea000383ffff */
.L_x_1175:
[----:B------:R-:W-:Y:S01]  /*18190*/  BSSY B1, `(.L_x_1264) ;  /* 0x0000008000017945 */ /* 0x000fe20003800000 */
[----:B------:R-:W-:Y:S02]  /*181a0*/  IMAD.MOV.U32 R13, RZ, RZ, R18 ;  /* 0x000000ffff0d7224 */ /* 0x000fe400078e0012 */
[----:B------:R-:W-:Y:S02]  /*181b0*/  IMAD.MOV.U32 R12, RZ, RZ, RZ ;  /* 0x000000ffff0c7224 */ /* 0x000fe400078e00ff */
[----:B------:R-:W-:Y:S02]  /*181c0*/  IMAD.MOV.U32 R11, RZ, RZ, 0x181f ;  /* 0x0000181fff0b7424 */ /* 0x000fe400078e00ff */
[----:B------:R-:W-:-:S07]  /*181d0*/  IMAD.MOV.U32 R15, RZ, RZ, -0x1 ;  /* 0xffffffffff0f7424 */ /* 0x000fce00078e00ff */
[----:B0-----:R-:W-:Y:S05]  /*181e0*/  WARPSYNC.COLLECTIVE R15, `(.L_x_1265) ;  /* 0x000000000f087348 */ /* 0x001fea0003c00000 */
[----:B------:R1:W2:Y:S02]  /*181f0*/  SHFL.IDX P6, R14, R13, R12, R11 ;  /* 0x0000000c0d0e7389 */ /* 0x0002a400000c000b */
[----:B012---:R-:W-:Y:S01]  /*18200*/  ENDCOLLECTIVE ;  /* 0x000000000000791b */ /* 0x007fe20003800000 */
.L_x_1265:
[----:B------:R-:W-:Y:S05]  /*18210*/  BSYNC B1 ;  /* 0x0000000000017941 */ /* 0x000fea0003800000 */
.L_x_1264:
[----:B------:R-:W-:Y:S02]  /*18220*/  IMAD.MOV.U32 R13, RZ, RZ, R17 ;  /* 0x000000ffff0d7224 */ /* 0x000fe400078e0011 */
[----:B------:R-:W-:Y:S02]  /*18230*/  IMAD.MOV.U32 R12, RZ, RZ, RZ ;  /* 0x000000ffff0c7224 */ /* 0x000fe400078e00ff */
[----:B------:R-:W-:Y:S02]  /*18240*/  IMAD.MOV.U32 R11, RZ, RZ, 0x181f ;  /* 0x0000181fff0b7424 */ /* 0x000fe400078e00ff */
[----:B------:R-:W-:Y:S02]  /*18250*/  IMAD.MOV.U32 R15, RZ, RZ, -0x1 ;  /* 0xffffffffff0f7424 */ /* 0x000fe400078e00ff */
[----:B------:R-:W-:Y:S02]  /*18260*/  IMAD.MOV.U32 R3, RZ, RZ, R14 ;  /* 0x000000ffff037224 */ /* 0x000fe400078e000e */
[----:B------:R-:W-:-:S07]  /*18270*/  IMAD R7, R7, 0x2, R16 ;  /* 0x0000000207077824 */ /* 0x000fce00078e0210 */
[----:B------:R-:W-:Y:S05]  /*18280*/  WARPSYNC.COLLECTIVE R15, `(.L_x_1266) ;  /* 0x000000000f087348 */ /* 0x000fea0003c00000 */
[----:B------:R0:W1:Y:S02]  /*18290*/  SHFL.IDX P6, R14, R13, R12, R11 ;  /* 0x0000000c0d0e7389 */ /* 0x00006400000c000b */
[----:B01----:R-:W-:Y:S01]  /*182a0*/  ENDCOLLECTIVE ;  /* 0x000000000000791b */ /* 0x003fe20003800000 */
.L_x_1266:
[----:B------:R-:W-:Y:S02]  /*182b0*/  IMAD.MOV.U32 R13, RZ, RZ, R18 ;  /* 0x000000ffff0d7224 */ /* 0x000fe400078e0012 */
[----:B------:R-:W-:Y:S01]  /*182c0*/  IMAD.MOV.U32 R12, RZ, RZ, 0x1 ;  /* 0x00000001ff0c7424 */ /* 0x000fe200078e00ff */
[----:B------:R-:W-:-:S13]  /*182d0*/  IADD3 R2, P0, R14, R5, RZ ;  /* 0x000000050e027210 */ /* 0x000fda0007f1e0ff */
[----:B------:R-:W-:Y:S05]  /*182e0*/  WARPSYNC.COLLECTIVE R15, `(.L_x_1267) ;  /* 0x000000000f087348 */ /* 0x000fea0003c00000 */
[----:B------:R0:W1:Y:S02]  /*182f0*/  SHFL.IDX P6, R14, R13, R12, R11 ;  /* 0x0000000c0d0e7389 */ /* 0x00006400000c000b */
[----:B01----:R-:W-:Y:S01]  /*18300*/  ENDCOLLECTIVE ;  /* 0x000000000000791b */ /* 0x003fe20003800000 */
.L_x_1267:
        /* <DEDUP_REMOVED lines=13> */
.L_x_1268:
[----:B------:R-:W-:Y:S02]  /*183e0*/  IMAD.MOV.U32 R13, RZ, RZ, R18 ;  /* 0x000000ffff0d7224 */ /* 0x000fe400078e0012 */
[----:B------:R-:W-:Y:S01]  /*183f0*/  IMAD.MOV.U32 R12, RZ, RZ, 0x2 ;  /* 0x00000002ff0c7424 */ /* 0x000fe200078e00ff */
[----:B------:R-:W-:-:S13]  /*18400*/  IADD3 R2, P0, R14, R5, RZ ;  /* 0x000000050e027210 */ /* 0x000fda0007f1e0ff */
[----:B------:R-:W-:Y:S05]  /*18410*/  WARPSYNC.COLLECTIVE R15, `(.L_x_1269) ;  /* 0x000000000f087348 */ /* 0x000fea0003c00000 */
[----:B------:R0:W1:Y:S02]  /*18420*/  SHFL.IDX P6, R14, R13, R12, R11 ;  /* 0x0000000c0d0e7389 */ /* 0x00006400000c000b */
[----:B01----:R-:W-:Y:S01]  /*18430*/  ENDCOLLECTIVE ;  /* 0x000000000000791b */ /* 0x003fe20003800000 */
.L_x_1269:
        /* <DEDUP_REMOVED lines=13> */
.L_x_1270:
[----:B------:R-:W-:Y:S02]  /*18510*/  IMAD.MOV.U32 R13, RZ, RZ, R18 ;  /* 0x000000ffff0d7224 */ /* 0x000fe400078e0012 */
[----:B------:R-:W-:Y:S01]  /*18520*/  IMAD.MOV.U32 R12, RZ, RZ, 0x3 ;  /* 0x00000003ff0c7424 */ /* 0x000fe200078e00ff */
[----:B------:R-:W-:-:S13]  /*18530*/  IADD3 R2, P0, R14, R5, RZ ;  /* 0x000000050e027210 */ /* 0x000fda0007f1e0ff */
[----:B------:R-:W-:Y:S05]  /*18540*/  WARPSYNC.COLLECTIVE R15, `(.L_x_1271) ;  /* 0x000000000f087348 */ /* 0x000fea0003c00000 */
[----:B------:R0:W1:Y:S02]  /*18550*/  SHFL.IDX P6, R14, R13, R12, R11 ;  /* 0x0000000c0d0e7389 */ /* 0x00006400000c000b */
[----:B01----:R-:W-:Y:S01]  /*18560*/  ENDCOLLECTIVE ;  /* 0x000000000000791b */ /* 0x003fe20003800000 */
.L_x_1271:
        /* <DEDUP_REMOVED lines=13> */
.L_x_1272:
[----:B------:R-:W-:Y:S02]  /*18640*/  IMAD.MOV.U32 R13, RZ, RZ, R18 ;  /* 0x000000ffff0d7224 */ /* 0x000fe400078e0012 */
[----:B------:R-:W-:Y:S01]  /*18650*/  IMAD.MOV.U32 R12, RZ, RZ, 0x4 ;  /* 0x00000004ff0c7424 */ /* 0x000fe200078e00ff */
[----:B------:R-:W-:-:S13]  /*18660*/  IADD3 R2, P0, R14, R5, RZ ;  /* 0x000000050e027210 */ /* 0x000fda0007f1e0ff */
[----:B------:R-:W-:Y:S05]  /*18670*/  WARPSYNC.COLLECTIVE R15, `(.L_x_1273) ;  /* 0x000000000f087348 */ /* 0x000fea0003c00000 */
[----:B------:R0:W1:Y:S02]  /*18680*/  SHFL.IDX P6, R14, R13, R12, R11 ;  /* 0x0000000c0d0e7389 */ /* 0x00006400000c000b */
[----:B01----:R-:W-:Y:S01]  /*18690*/  ENDCOLLECTIVE ;  /* 0x000000000000791b */ /* 0x003fe20003800000 */
.L_x_1273:
        /* <DEDUP_REMOVED lines=13> */
.L_x_1274:
[----:B------:R-:W-:Y:S02]  /*18770*/  IMAD.MOV.U32 R13, RZ, RZ, R18 ;  /* 0x000000ffff0d7224 */ /* 0x000fe400078e0012 */
[----:B------:R-:W-:Y:S01]  /*18780*/  IMAD.MOV.U32 R12, RZ, RZ, 0x5 ;  /* 0x00000005ff0c7424 */ /* 0x000fe200078e00ff */
[----:B------:R-:W-:-:S13]  /*18790*/  IADD3 R2, P0, R14, R5, RZ ;  /* 0x000000050e027210 */ /* 0x000fda0007f1e0ff */
[----:B------:R-:W-:Y:S05]  /*187a0*/  WARPSYNC.COLLECTIVE R15, `(.L_x_1275) ;  /* 0x000000000f087348 */ /* 0x000fea0003c00000 */
[----:B------:R0:W1:Y:S02]  /*187b0*/  SHFL.IDX P6, R14, R13, R12, R11 ;  /* 0x0000000c0d0e7389 */ /* 0x00006400000c000b */
[----:B01----:R-:W-:Y:S01]  /*187c0*/  ENDCOLLECTIVE ;  /* 0x000000000000791b */ /* 0x003fe20003800000 */
.L_x_1275:
        /* <DEDUP_REMOVED lines=13> */
.L_x_1276:
[----:B------:R-:W-:Y:S02]  /*188a0*/  IMAD.MOV.U32 R13, RZ, RZ, R18 ;  /* 0x000000ffff0d7224 */ /* 0x000fe400078e0012 */
[----:B------:R-:W-:Y:S01]  /*188b0*/  IMAD.MOV.U32 R12, RZ, RZ, 0x6 ;  /* 0x00000006ff0c7424 */ /* 0x000fe200078e00ff */
[----:B------:R-:W-:-:S13]  /*188c0*/  IADD3 R2, P0, R14, R5, RZ ;  /* 0x000000050e027210 */ /* 0x000fda0007f1e0ff */
[----:B------:R-:W-:Y:S05]  /*188d0*/  WARPSYNC.COLLECTIVE R15, `(.L_x_1277) ;  /* 0x000000000f087348 */ /* 0x000fea0003c00000 */
[----:B------:R0:W1:Y:S02]  /*188e0*/  SHFL.IDX P6, R14, R13, R12, R11 ;  /* 0x0000000c0d0e7389 */ /* 0x00006400000c000b */
[----:B01----:R-:W-:Y:S01]  /*188f0*/  ENDCOLLECTIVE ;  /* 0x000000000000791b */ /* 0x003fe20003800000 */
.L_x_1277:
        /* <DEDUP_REMOVED lines=13> */
.L_x_1278:
[----:B------:R-:W-:Y:S02]  /*189d0*/  IMAD.MOV.U32 R13, RZ, RZ, R18 ;  /* 0x000000ffff0d7224 */ /* 0x000fe400078e0012 */
[----:B------:R-:W-:Y:S01]  /*189e0*/  IMAD.MOV.U32 R12, RZ, RZ, 0x7 ;  /* 0x00000007ff0c7424 */ /* 0x000fe200078e00ff */
[----:B------:R-:W-:-:S13]  /*189f0*/  IADD3 R2, P0, R14, R5, RZ ;  /* 0x000000050e027210 */ /* 0x000fda0007f1e0ff */
[----:B------:R-:W-:Y:S05]  /*18a00*/  WARPSYNC.COLLECTIVE R15, `(.L_x_1279) ;  /* 0x000000000f087348 */ /* 0x000fea0003c00000 */
[----:B------:R0:W1:Y:S02]  /*18a10*/  SHFL.IDX P6, R14, R13, R12, R11 ;  /* 0x0000000c0d0e7389 */ /* 0x00006400000c000b */
[----:B01----:R-:W-:Y:S01]  /*18a20*/  ENDCOLLECTIVE ;  /* 0x000000000000791b */ /* 0x003fe20003800000 */
.L_x_1279:
        /* <DEDUP_REMOVED lines=12> */
.L_x_1280:
[----:B------:R-:W-:Y:S01]  /*18af0*/  @!PT LDS RZ, [RZ] ;  /* 0x00000000fffff984 */ /* 0x000fe20000000800 */
[----:B------:R-:W-:Y:S01]  /*18b00*/  @!PT LDS RZ, [RZ] ;  /* 0x00000000fffff984 */ /* 0x000fe20000000800 */
[----:B------:R-:W-:Y:S01]  /*18b10*/  @!PT LDS RZ, [RZ] ;  /* 0x00000000fffff984 */ /* 0x000fe20000000800 */
[----:B------:R0:W-:Y:S01]  /*18b20*/  LDGSTS.E.BYPASS.LTC128B.128 [R7+0x7400], desc[UR52][R2.64+0x80], !P0 ;  /* 0x0740008002077fae */ /* 0x0001e2000c101d74 */
[----:B------:R-:W-:Y:S05]  /*18b30*/  BRA `(.L_x_1281) ;  /* 0xffffffc000f87947 */ /* 0x000fea000383ffff */
.L_x_1183:
[----:B0-----:R0:W1:Y:S02]  /*18b40*/  SYNCS.PHASECHK.TRANS64.TRYWAIT P0, [R4+URZ+0x28860], R3 ;  /* 0x02886003040075a7 */ /* 0x001064000800017f */
[----:B-1----:R-:W-:Y:S05]  /*18b50*/  @!P0 NANOSLEEP.SYNCS 0x989680 ;  /* 0x009896800000895d */ /* 0x002fea0003900000 */
[----:B------:R-:W1:Y:S02]  /*18b60*/  @!P0 SYNCS.PHASECHK.TRANS64 P0, [R4+URZ+0x28860], R3 ;  /* 0x02886003040085a7 */ /* 0x000e64000800007f */
[----:B-1----:R-:W-:Y:S05]  /*18b70*/  @!P0 BRA `(.L_x_1183) ;  /* 0xfffffffc00f08947 */ /* 0x002fea000383ffff */
[----:B------:R-:W-:Y:S05]  /*18b80*/  BRA `(.L_x_1282) ;  /* 0xffffffc800187947 */ /* 0x000fea000383ffff */
.L_x_1184:
        /* <DEDUP_REMOVED lines=8> */
.L_x_1284:
[----:B------:R-:W-:Y:S05]  /*18c10*/  BSYNC B0 ;  /* 0x0000000000007941 */ /* 0x000fea0003800000 */
.L_x_1283:
        /* <DEDUP_REMOVED lines=9> */
.L_x_1285:
[----:B------:R-:W-:Y:S02]  /*18cb0*/  IMAD.MOV.U32 R13, RZ, RZ, R18 ;  /* 0x000000ffff0d7224 */ /* 0x000fe400078e0012 */
[----:B------:R-:W-:Y:S01]  /*18cc0*/  IMAD.MOV.U32 R12, RZ, RZ, 0x1 ;  /* 0x00000001ff0c7424 */ /* 0x000fe200078e00ff */
[----:B------:R-:W-:-:S13]  /*18cd0*/  IADD3 R2, P0, R14, R6, RZ ;  /* 0x000000060e027210 */ /* 0x000fda0007f1e0ff */
[----:B------:R-:W-:Y:S05]  /*18ce0*/  WARPSYNC.COLLECTIVE R15, `(.L_x_1286) ;  /* 0x000000000f087348 */ /* 0x000fea0003c00000 */
[----:B------:R0:W1:Y:S02]  /*18cf0*/  SHFL.IDX P6, R14, R13, R12, R11 ;  /* 0x0000000c0d0e7389 */ /* 0x00006400000c000b */
[----:B01----:R-:W-:Y:S01]  /*18d00*/  ENDCOLLECTIVE ;  /* 0x000000000000791b */ /* 0x003fe20003800000 */
.L_x_1286:
[----:B------:R-:W-:Y:S01]  /*18d10*/  IMAD.X R3, RZ, RZ, R0, P0 ;  /* 0x000000ffff037224 */ /* 0x000fe200000e0600 */
[----:B------:R-:W-:Y:S01]  /*18d20*/  ISETP.LT.OR P0, PT, R5, 0x1, P3 ;  /* 0x000000010500780c */ /* 0x000fe20001f01670 */
[----:B------:R-:W-:Y:S02]  /*18d30*/  IMAD R0, R7, 0x2, R16 ;  /* 0x0000000207007824 */ /* 0x000fe400078e0210 */
        /* <DEDUP_REMOVED lines=10> */
.L_x_1287:
        /* <DEDUP_REMOVED lines=10> */
.L_x_1288:
        /* <DEDUP_REMOVED lines=12> */
.L_x_1289:
        /* <DEDUP_REMOVED lines=10> */
.L_x_1290:
        /* <DEDUP_REMOVED lines=12> */
.L_x_1291:
        /* <DEDUP_REMOVED lines=10> */
.L_x_1292:
        /* <DEDUP_REMOVED lines=12> */
.L_x_1293:
        /* <DEDUP_REMOVED lines=10> */
.L_x_1294:
        /* <DEDUP_REMOVED lines=12> */
.L_x_1295:
        /* <DEDUP_REMOVED lines=10> */
.L_x_1296:
        /* <DEDUP_REMOVED lines=12> */
.L_x_1297:
        /* <DEDUP_REMOVED lines=10> */
.L_x_1298:
        /* <DEDUP_REMOVED lines=12> */
.L_x_1299:
[----:B------:R-:W-:Y:S01]  /*19620*/  @!PT LDS RZ, [RZ] ;  /* 0x00000000fffff984 */ /* 0x000fe20000000800 */
[----:B------:R-:W-:Y:S01]  /*19630*/  @!PT LDS RZ, [RZ] ;  /* 0x00000000fffff984 */ /* 0x000fe20000000800 */
[----:B------:R-:W-:Y:S01]  /*19640*/  @!PT LDS RZ, [RZ] ;  /* 0x00000000fffff984 */ /* 0x000fe20000000800 */
[----:B------:R0:W-:Y:S01]  /*19650*/  LDGSTS.E.BYPASS.LTC128B.128 [R0+0x7400], desc[UR52][R2.64+0x80], !P0 ;  /* 0x0740008002007fae */ /* 0x0001e2000c101d74 */
[----:B------:R-:W-:Y:S05]  /*19660*/  BRA `(.L_x_1300) ;  /* 0xffffffc0006c7947 */ /* 0x000fea000383ffff */
.L_x_1189:
[----:B------:R-:W-:Y:S01]  /*19670*/  BSSY B0, `(.L_x_1301) ;  /* 0x0000008000007945 */ /* 0x000fe20003800000 */
[----:B------:R-:W-:Y:S02]  /*19680*/  IMAD.MOV.U32 R13, RZ, RZ, R34 ;  /* 0x000000ffff0d7224 */ /* 0x000fe400078e0022 */
[----:B------:R-:W-:Y:S02]  /*19690*/  IMAD.MOV.U32 R12, RZ, RZ, RZ ;  /* 0x000000ffff0c7224 */ /* 0x000fe400078e00ff */
[----:B------:R-:W-:Y:S02]  /*196a0*/  IMAD.MOV.U32 R11, RZ, RZ, 0x1f ;  /* 0x0000001fff0b7424 */ /* 0x000fe400078e00ff */
[----:B------:R-:W-:-:S07]  /*196b0*/  IMAD.MOV.U32 R15, RZ, RZ, -0x1 ;  /* 0xffffffffff0f7424 */ /* 0x000fce00078e00ff */
[----:B-----5:R-:W-:Y:S05]  /*196c0*/  WARPSYNC.COLLECTIVE R15, `(.L_x_1302) ;  /* 0x000000000f087348 */ /* 0x020fea0003c00000 */
[----:B------:R0:W1:Y:S02]  /*196d0*/  SHFL.IDX P6, R14, R13, R12, R11 ;  /* 0x0000000c0d0e7389 */ /* 0x00006400000c000b */
[----:B01---5:R-:W-:Y:S01]  /*196e0*/  ENDCOLLECTIVE ;  /* 0x000000000000791b */ /* 0x023fe20003800000 */
.L_x_1302:
[----:B------:R-:W-:Y:S05]  /*196f0*/  BSYNC B0 ;  /* 0x0000000000007941 */ /* 0x000fea0003800000 */
.L_x_1301:
[----:B------:R-:W-:Y:S05]  /*19700*/  BRA `(.L_x_1303) ;  /* 0xffffffc000f07947 */ /* 0x000fea000383ffff */
.L_x_1192:
[----:B-1----:R1:W2:Y:S02]  /*19710*/  SYNCS.PHASECHK.TRANS64.TRYWAIT P0, [R4+URZ+0x28820], R0 ;  /* 0x02882000040075a7 */ /* 0x0022a4000800017f */
[----:B--2---:R-:W-:Y:S05]  /*19720*/  @!P0 NANOSLEEP.SYNCS 0x989680 ;  /* 0x009896800000895d */ /* 0x004fea0003900000 */
[----:B------:R-:W2:Y:S02]  /*19730*/  @!P0 SYNCS.PHASECHK.TRANS64 P0, [R4+URZ+0x28820], R0 ;  /* 0x02882000040085a7 */ /* 0x000ea4000800007f */
[----:B--2---:R-:W-:Y:S05]  /*19740*/  @!P0 BRA `(.L_x_1192) ;  /* 0xfffffffc00f08947 */ /* 0x004fea000383ffff */
[----:B------:R-:W-:Y:S05]  /*19750*/  BRA `(.L_x_1304) ;  /* 0xffffffc400347947 */ /* 0x000fea000383ffff */
.L_x_1193:
[----:B------:R-:W2:Y:S01]  /*19760*/  S2R R2, SR_TID.X ;  /* 0x0000000000027919 */ /* 0x000ea20000002100 */
[----:B------:R-:W-:Y:S01]  /*19770*/  BSSY B0, `(.L_x_1305) ;  /* 0x000000a000007945 */ /* 0x000fe20003800000 */
        /* <DEDUP_REMOVED lines=9> */
.L_x_1306:
[----:B------:R-:W-:Y:S05]  /*19810*/  BSYNC B0 ;  /* 0x0000000000007941 */ /* 0x000fea0003800000 */
.L_x_1305:
[----:B------:R-:W-:Y:S05]  /*19820*/  BRA `(.L_x_1307) ;  /* 0xffffffc4001c7947 */ /* 0x000fea000383ffff */
.L_x_1196:
[----:B------:R-:W-:Y:S01]  /*19830*/  BSSY B1, `(.L_x_1308) ;  /* 0x0000006000017945 */ /* 0x000fe20003800000 */
[----:B------:R-:W-:-:S07]  /*19840*/  IMAD.MOV.U32 R15, RZ, RZ, -0x1 ;  /* 0xffffffffff0f7424 */ /* 0x000fce00078e00ff */
[----:B01---5:R-:W-:Y:S05]  /*19850*/  WARPSYNC.COLLECTIVE R15, `(.L_x_1309) ;  /* 0x000000000f0c7348 */ /* 0x023fea0003c00000 */
[----:B------:R-:W-:Y:S02]  /*19860*/  ELECT P6, UR62, PT ;  /* 0x00000000003e782f */ /* 0x000fe400038c0000 */
[----:B------:R-:W-:Y:S01]  /*19870*/  MOV R14, UR62 ;  /* 0x0000003e000e7c02 */ /* 0x000fe20008000f00 */
[----:B01---5:R-:W-:Y:S10]  /*19880*/  ENDCOLLECTIVE ;  /* 0x000000000000791b */ /* 0x023ff40003800000 */
.L_x_1309:
[----:B------:R-:W-:Y:S05]  /*19890*/  BSYNC B1 ;  /* 0x0000000000017941 */ /* 0x000fea0003800000 */
.L_x_1308:
[----:B------:R-:W-:Y:S05]  /*198a0*/  BRA `(.L_x_1310) ;  /* 0xffffffc400147947 */ /* 0x000fea000383ffff */
.L_x_1198:
[----:B-1----:R1:W2:Y:S02]  /*198b0*/  SYNCS.PHASECHK.TRANS64.TRYWAIT P1, [R5+URZ+0x28840], R0 ;  /* 0x02884000050075a7 */ /* 0x0022a4000802017f */
[----:B--2---:R-:W-:Y:S05]  /*198c0*/  @!P1 NANOSLEEP.SYNCS 0x989680 ;  /* 0x009896800000995d */ /* 0x004fea0003900000 */
[----:B------:R-:W2:Y:S02]  /*198d0*/  @!P1 SYNCS.PHASECHK.TRANS64 P1, [R5+URZ+0x28840], R0 ;  /* 0x02884000050095a7 */ /* 0x000ea4000802007f */
[----:B--2---:R-:W-:Y:S05]  /*198e0*/  @!P1 BRA `(.L_x_1198) ;  /* 0xfffffffc00f09947 */ /* 0x004fea000383ffff */
[----:B------:R-:W-:Y:S05]  /*198f0*/  BRA `(.L_x_1311) ;  /* 0xffffffc400347947 */ /* 0x000fea000383ffff */
.L_x_1200:
[----:B--2---:R2:W3:Y:S02]  /*19900*/  SYNCS.PHASECHK.TRANS64.TRYWAIT P1, [R23+URZ+0x28840], R2 ;  /* 0x02884002170075a7 */ /* 0x0044e4000802017f */
[----:B---3--:R-:W-:Y:S05]  /*19910*/  @!P1 NANOSLEEP.SYNCS 0x989680 ;  /* 0x009896800000995d */ /* 0x008fea0003900000 */
[----:B------:R-:W3:Y:S02]  /*19920*/  @!P1 SYNCS.PHASECHK.TRANS64 P1, [R23+URZ+0x28840], R2 ;  /* 0x02884002170095a7 */ /* 0x000ee4000802007f */
[----:B---3--:R-:W-:Y:S05]  /*19930*/  @!P1 BRA `(.L_x_1200) ;  /* 0xfffffffc00f09947 */ /* 0x008fea000383ffff */
[----:B------:R-:W-:Y:S05]  /*19940*/  BRA `(.L_x_1312) ;  /* 0xffffffc400407947 */ /* 0x000fea000383ffff */
.L_x_1202:
[----:B---3--:R3:W4:Y:S02]  /*19950*/  SYNCS.PHASECHK.TRANS64.TRYWAIT P1, [R5+URZ+0x28860], R0 ;  /* 0x02886000050075a7 */ /* 0x008724000802017f */
[----:B----4-:R-:W-:Y:S05]  /*19960*/  @!P1 NANOSLEEP.SYNCS 0x989680 ;  /* 0x009896800000995d */ /* 0x010fea0003900000 */
[----:B------:R-:W4:Y:S02]  /*19970*/  @!P1 SYNCS.PHASECHK.TRANS64 P1, [R5+URZ+0x28860], R0 ;  /* 0x02886000050095a7 */ /* 0x000f24000802007f */
[----:B----4-:R-:W-:Y:S05]  /*19980*/  @!P1 BRA `(.L_x_1202) ;  /* 0xfffffffc00f09947 */ /* 0x010fea000383ffff */
[----:B------:R-:W-:Y:S05]  /*19990*/  BRA `(.L_x_1313) ;  /* 0xffffffc4003c7947 */ /* 0x000fea000383ffff */
.L_x_1314:
        /* <DEDUP_REMOVED lines=14> */
.L_x_3481:


//--------------------- .text._ZN7cutlass13device_kernelIN5flash11enable_sm90INS1_16FlashAttnFwdSm90INS1_25CollectiveMainloopFwdSm90ILi2EN4cute5tupleIJNS5_1CILi1EEES8_S8_EEENS6_IJNS7_ILi128EEESA_SA_EEELi128ENS_6half_tEfNS_4arch4Sm90ELb0ELb1ELb1ELb1ELb1ELb0ELb0ELb1ELb1ELb1ELb0ELb0EEENS1_21CollectiveEpilogueFwdISB_S9_SC_SE_Li256ELb1ELb1ELb0ELb0EEENS1_36VarlenDynamicPersistentTileSchedulerILi128ELi128ELi256ELi128ELb0ELb1ELb1ELb1ELb0ELb1EEEEEEEEEvNT_6ParamsE --------------------------
	.section	.text._ZN7cutlass13device_kernelIN5flash11enable_sm90INS1_16FlashAttnFwdSm90INS1_25CollectiveMainloopFwdSm90ILi2EN4cute5tupleIJNS5_1CILi1EEES8_S8_EEENS6_IJNS7_ILi128EEESA_SA_EEELi128ENS_6half_tEfNS_4arch4Sm90ELb0ELb1ELb1ELb1ELb1ELb0ELb0ELb1ELb1ELb1ELb0ELb0EEENS1_21CollectiveEpilogueFwdISB_S9_SC_SE_Li256ELb1ELb1ELb0ELb0EEENS1_36VarlenDynamicPersistentTileSchedulerILi128ELi128ELi256ELi128ELb0ELb1ELb1ELb1ELb0ELb1EEEEEEEEEvNT_6ParamsE,"ax",@progbits
	.align	128
.text._ZN7cutlass13device_kernelIN5flash11enable_sm90INS1_16FlashAttnFwdSm90INS1_25CollectiveMainloopFwdSm90ILi2EN4cute5tupleIJNS5_1CILi1EEES8_S8_EEENS6_IJNS7_ILi128EEESA_SA_EEELi128ENS_6half_tEfNS_4arch4Sm90ELb0ELb1ELb1ELb1ELb1ELb0ELb0ELb1ELb1ELb1ELb0ELb0EEENS1_21CollectiveEpilogueFwdISB_S9_SC_SE_Li256ELb1ELb1ELb0ELb0EEENS1_36VarlenDynamicPersistentTileSchedulerILi128ELi128ELi256ELi128ELb0ELb1ELb1ELb1ELb0ELb1EEEEEEEEEvNT_6ParamsE:
        .type           _ZN7cutlass13device_kernelIN5flash11enable_sm90INS1_16FlashAttnFwdSm90INS1_25CollectiveMainloopFwdSm90ILi2EN4cute5tupleIJNS5_1CILi1EEES8_S8_EEENS6_IJNS7_ILi128EEESA_SA_EEELi128ENS_6half_tEfNS_4arch4Sm90ELb0ELb1ELb1ELb1ELb1ELb0ELb0ELb1ELb1ELb1ELb0ELb0EEENS1_21CollectiveEpilogueFwdISB_S9_SC_SE_Li256ELb1ELb1ELb0ELb0EEENS1_36VarlenDynamicPersistentTileSchedulerILi128ELi128ELi256ELi128ELb0ELb1ELb1ELb1ELb0ELb1EEEEEEEEEvNT_6ParamsE,@function
        .size           _ZN7cutlass13device_kernelIN5flash11enable_sm90INS1_16FlashAttnFwdSm90INS1_25CollectiveMainloopFwdSm90ILi2EN4cute5tupleIJNS5_1CILi1EEES8_S8_EEENS6_IJNS7_ILi128EEESA_SA_EEELi128ENS_6half_tEfNS_4arch4Sm90ELb0ELb1ELb1ELb1ELb1ELb0ELb0ELb1ELb1ELb1ELb0ELb0EEENS1_21CollectiveEpilogueFwdISB_S9_SC_SE_Li256ELb1ELb1ELb0ELb0EEENS1_36VarlenDynamicPersistentTileSchedulerILi128ELi128ELi256ELi128ELb0ELb1ELb1ELb1ELb0ELb1EEEEEEEEEvNT_6ParamsE,(.L_x_3482 - _ZN7cutlass13device_kernelIN5flash11enable_sm90INS1_16FlashAttnFwdSm90INS1_25CollectiveMainloopFwdSm90ILi2EN4cute5tupleIJNS5_1CILi1EEES8_S8_EEENS6_IJNS7_ILi128EEESA_SA_EEELi128ENS_6half_tEfNS_4arch4Sm90ELb0ELb1ELb1ELb1ELb1ELb0ELb0ELb1ELb1ELb1ELb0ELb0EEENS1_21CollectiveEpilogueFwdISB_S9_SC_SE_Li256ELb1ELb1ELb0ELb0EEENS1_36VarlenDynamicPersistentTileSchedulerILi128ELi128ELi256ELi128ELb0ELb1ELb1ELb1ELb0ELb1EEEEEEEEEvNT_6ParamsE)
        .other          _ZN7cutlass13device_kernelIN5flash11enable_sm90INS1_16FlashAttnFwdSm90INS1_25CollectiveMainloopFwdSm90ILi2EN4cute5tupleIJNS5_1CILi1EEES8_S8_EEENS6_IJNS7_ILi128EEESA_SA_EEELi128ENS_6half_tEfNS_4arch4Sm90ELb0ELb1ELb1ELb1ELb1ELb0ELb0ELb1ELb1ELb1ELb0ELb0EEENS1_21CollectiveEpilogueFwdISB_S9_SC_SE_Li256ELb1ELb1ELb0ELb0EEENS1_36VarlenDynamicPersistentTileSchedulerILi128ELi128ELi256ELi128ELb0ELb1ELb1ELb1ELb0ELb1EEEEEEEEEvNT_6ParamsE,@"STO_CUDA_ENTRY STV_DEFAULT"
_ZN7cutlass13device_kernelIN5flash11enable_sm90INS1_16FlashAttnFwdSm90INS1_25CollectiveMainloopFwdSm90ILi2EN4cute5tupleIJNS5_1CILi1EEES8_S8_EEENS6_IJNS7_ILi128EEESA_SA_EEELi128ENS_6half_tEfNS_4arch4Sm90ELb0ELb1ELb1ELb1ELb1ELb0ELb0ELb1ELb1ELb1ELb0ELb0EEENS1_21CollectiveEpilogueFwdISB_S9_SC_SE_Li256ELb1ELb1ELb0ELb0EEENS1_36VarlenDynamicPersistentTileSchedulerILi128ELi128ELi256ELi128ELb0ELb1ELb1ELb1ELb0ELb1EEEEEEEEEvNT_6ParamsE:
[----:B------:R-:W0:Y:S02]  /*0000*/  LDC R1, c[0x0][0x28] ;  /* 0x00000a00ff017b82 */ /* 0x000e240000000800 */
[----:B0-----:R-:W-:Y:S01]  /*0010*/  VIADD R1, R1, 0xffffffe0 ;  /* 0xffffffe001017836 */ /* 0x001fe20000000000 */
[----:B------:R-:W0:Y:S01]  /*0020*/  S2R R3, SR_TID.X ;  /* 0x0000000000037919 */ /* 0x000e220000002100 */
[----:B------:R-:W-:Y:S01]  /*0030*/  ELECT P0, URZ, PT ;  /* 0x00000000003f782f */ /* 0x000fe20003800000 */
[----:B------:R-:W-:Y:S01]  /*0040*/  UMOV UR4, 0x80 ;  /* 0x0000008000047882 */ /* 0x000fe20000000000 */
[----:B------:R-:W-:Y:S01]  /*0050*/  UMOV UR7, 0x100 ;  /* 0x0000010000077882 */ /* 0x000fe20000000000 */
[--C-:B0-----:R-:W-:Y:S02]  /*0060*/  SHF.R.U32.HI R0, RZ, 0x5, R3.reuse ;  /* 0x00000005ff007819 */ /* 0x101fe40000011603 */
[----:B------:R-:W-:-:S03]  /*0070*/  SHF.R.U32.HI R23, RZ, 0x7, R3 ;  /* 0x00000007ff177819 */ /* 0x000fc60000011603 */
[----:B------:R-:W0:Y:S04]  /*0080*/  SHFL.IDX PT, R2, R0, RZ, 0x1f ;  /* 0x00001fff00027589 */ /* 0x000e2800000e0000 */
[----:B------:R1:W2:Y:S01]  /*0090*/  SHFL.IDX PT, R3, R23, RZ, 0x1f ;  /* 0x00001fff17037589 */ /* 0x0002a200000e0000 */
[C---:B0-----:R-:W-:Y:S02]  /*00a0*/  ISETP.NE.OR P0, PT, R2.reuse, RZ, !P0 ;  /* 0x000000ff0200720c */ /* 0x041fe40004705670 */
[----:B------:R-:W-:-:S11]  /*00b0*/  ISETP.NE.AND P1, PT, R2, RZ, PT ;  /* 0x000000ff0200720c */ /* 0x000fd60003f25270 */
[----:B------:R-:W-:Y:S01]  /*00c0*/  VOTEU.ALL UP0, P0 ;  /* 0x00000000003f7886 */ /* 0x000fe20000000000 */
[----:B------:R-:W-:-:S04]  /*00d0*/  VOTEU.ALL UP1, P0 ;  /* 0x00000000003f7886 */ /* 0x000fc80000020000 */
[----:B------:R-:W0:Y:S01]  /*00e0*/  @!UP0 S2UR UR8, SR_CgaCtaId ;  /* 0x00000000000889c3 */ /* 0x000e220000008800 */
[----:B------:R-:W-:Y:S01]  /*00f0*/  @!UP0 UMOV UR6, 0x400 ;  /* 0x0000040000068882 */ /* 0x000fe20000000000 */
[----:B------:R-:W-:-:S04]  /*0100*/  @!UP0 UIADD3 UR4, -UR4, 0x100000, URZ ;  /* 0x0010000004048890 */ /* 0x000fc8000fffe13f */
[----:B------:R-:W-:Y:S02]  /*0110*/  @!UP0 USHF.L.U32 UR5, UR4, 0xb, URZ ;  /* 0x0000000b04058899 */ /* 0x000fe4000800063f */
[----:B------:R-:W-:Y:S02]  /*0120*/  @!UP0 USHF.L.U32 UR4, UR4, 0x1, URZ ;  /* 0x0000000104048899 */ /* 0x000fe4000800063f */
[----:B0-----:R-:W-:Y:S02]  /*0130*/  @!UP0 ULEA UR8, UR8, UR6, 0x18 ;  /* 0x0000000608088291 */ /* 0x001fe4000f8ec03f */
[----:B------:R-:W-:-:S04]  /*0140*/  @!UP0 UIADD3 UR6, -UR7, 0x100000, URZ ;  /* 0x0010000007068890 */ /* 0x000fc8000fffe13f */
[----:B------:R-:W-:Y:S02]  /*0150*/  @!UP0 USHF.L.U32 UR7, UR6, 0xb, URZ ;  /* 0x0000000b06078899 */ /* 0x000fe4000800063f */
[----:B------:R-:W-:Y:S01]  /*0160*/  @!UP0 USHF.L.U32 UR6, UR6, 0x1, URZ ;  /* 0x0000000106068899 */ /* 0x000fe2000800063f */
[----:B------:R-:W-:-:S05]  /*0170*/  VOTEU.ALL UP0, P0 ;  /* 0x00000000003f7886 */ /* 0x000fca0000000000 */
[----:B------:R1:W0:Y:S06]  /*0180*/  @!UP0 SYNCS.EXCH.64 URZ, [UR8+0x28800], UR4 ;  /* 0x02880004083f85b2 */ /* 0x00022c0008000100 */
[----:B------:R1:W3:Y:S02]  /*0190*/  @!UP1 SYNCS.EXCH.64 URZ, [UR8+0x28820], UR6 ;  /* 0x02882006083f95b2 */ /* 0x0002e40008000100 */
[----:B-12---:R-:W-:Y:S05]  /*01a0*/  @P1 BRA `(.L_x_1315) ;  /* 0x0000000000481947 */ /* 0x006fea0003800000 */
[----:B------:R-:W1:Y:S01]  /*01b0*/  S2UR UR5, SR_CgaCtaId ;  /* 0x00000000000579c3 */ /* 0x000e620000008800 */
[----:B------:R-:W-:Y:S01]  /*01c0*/  UMOV UR4, 0x400 ;  /* 0x0000040000047882 */ /* 0x000fe20000000000 */
[----:B------:R-:W-:Y:S01]  /*01d0*/  UMOV UR6, 0x80 ;  /* 0x0000008000067882 */ /* 0x000fe20000000000 */
[----:B------:R-:W-:Y:S01]  /*01e0*/  UMOV UR7, 0x100 ;  /* 0x0000010000077882 */ /* 0x000fe20000000000 */
[----:B------:R-:W-:Y:S01]  /*01f0*/  ELECT P0, URZ, PT ;  /* 0x00000000003f782f */ /* 0x000fe20003800000 */
[----:B-1----:R-:W-:Y:S02]  /*0200*/  ULEA UR8, UR5, UR4, 0x18 ;  /* 0x0000000405087291 */ /* 0x002fe4000f8ec03f */
[----:B------:R-:W-:-:S04]  /*0210*/  UIADD3 UR4, -UR6, 0x100000, URZ ;  /* 0x0010000006047890 */ /* 0x000fc8000fffe13f */
[----:B------:R-:W-:Y:S02]  /*0220*/  USHF.L.U32 UR5, UR4, 0xb, URZ ;  /* 0x0000000b04057899 */ /* 0x000fe4000800063f */
[----:B------:R-:W-:Y:S02]  /*0230*/  USHF.L.U32 UR4, UR4, 0x1, URZ ;  /* 0x0000000104047899 */ /* 0x000fe4000800063f */
[----:B------:R-:W-:-:S04]  /*0240*/  UIADD3 UR6, -UR7, 0x100000, URZ ;  /* 0x0010000007067890 */ /* 0x000fc8000fffe13f */
[----:B------:R-:W-:Y:S02]  /*0250*/  USHF.L.U32 UR7, UR6, 0xb, URZ ;  /* 0x0000000b06077899 */ /* 0x000fe4000800063f */
[----:B------:R-:W-:Y:S01]  /*0260*/  USHF.L.U32 UR6, UR6, 0x1, URZ ;  /* 0x0000000106067899 */ /* 0x000fe2000800063f */
[----:B------:R-:W1:Y:S03]  /*0270*/  FENCE.VIEW.ASYNC.S ;  /* 0x00000000000073c6 */ /* 0x000e660000000000 */
[----:B-1----:R1:W2:Y:S08]  /*0280*/  SYNCS.EXCH.64 URZ, [UR8+0x28830], UR4 ;  /* 0x02883004083f75b2 */ /* 0x0022b00008000100 */
[----:B------:R1:W4:Y:S01]  /*0290*/  SYNCS.EXCH.64 URZ, [UR8+0x28840], UR6 ;  /* 0x02884006083f75b2 */ /* 0x0003220008000100 */
[----:B------:R1:W0:Y:S01]  /*02a0*/  SYNCS.EXCH.64 URZ, [UR8+0x28838], UR4 ;  /* 0x02883804083f75b2 */ /* 0x0002220008000100 */
[----:B------:R1:W0:Y:S01]  /*02b0*/  SYNCS.EXCH.64 URZ, [UR8+0x28848], UR6 ;  /* 0x02884806083f75b2 */ /* 0x0002220008000100 */
[----:B------:R-:W-:Y:S01]  /*02c0*/  NOP ;  /* 0x0000000000007918 */ /* 0x000fe20000000000 */
.L_x_1315:
[----:B------:R-:W5:Y:S01]  /*02d0*/  SHFL.IDX PT, R2, R0, RZ, 0x1f ;  /* 0x00001fff00027589 */ /* 0x000f6200000e0000 */
[----:B------:R-:W-:Y:S01]  /*02e0*/  NOP ;  /* 0x0000000000007918 */ /* 0x000fe20000000000 */
[----:B-----5:R-:W-:-:S13]  /*02f0*/  ISETP.NE.AND P0, PT, R2, RZ, PT ;  /* 0x000000ff0200720c */ /* 0x020fda0003f05270 */
[----:B------:R-:W-:Y:S05]  /*0300*/  @P0 BRA `(.L_x_1316) ;  /* 0x0000000000480947 */ /* 0x000fea0003800000 */
[----:B-1----:R-:W1:Y:S01]  /*0310*/  S2UR UR5, SR_CgaCtaId ;  /* 0x00000000000579c3 */ /* 0x002e620000008800 */
        /* <DEDUP_REMOVED lines=12> */
[----:B-1----:R1:W0:Y:S08]  /*03e0*/  SYNCS.EXCH.64 URZ, [UR8+0x28850], UR4 ;  /* 0x02885004083f75b2 */ /* 0x0022300008000100 */
[----:B------:R1:W0:Y:S01]  /*03f0*/  SYNCS.EXCH.64 URZ, [UR8+0x28860], UR6 ;  /* 0x02886006083f75b2 */ /* 0x0002220008000100 */
[----:B------:R1:W0:Y:S01]  /*0400*/  SYNCS.EXCH.64 URZ, [UR8+0x28858], UR4 ;  /* 0x02885804083f75b2 */ /* 0x0002220008000100 */
[----:B------:R1:W0:Y:S01]  /*0410*/  SYNCS.EXCH.64 URZ, [UR8+0x28868], UR6 ;  /* 0x02886806083f75b2 */ /* 0x0002220008000100 */
[----:B------:R-:W-:Y:S01]  /*0420*/  NOP ;  /* 0x0000000000007918 */ /* 0x000fe20000000000 */
.L_x_1316:
[----:B------:R-:W5:Y:S01]  /*0430*/  SHFL.IDX PT, R2, R0, RZ, 0x1f ;  /* 0x00001fff00027589 */ /* 0x000f6200000e0000 */
[----:B------:R-:W-:Y:S01]  /*0440*/  NOP ;  /* 0x0000000000007918 */ /* 0x000fe20000000000 */
[----:B-----5:R-:W-:-:S13]  /*0450*/  ISETP.NE.AND P0, PT, R2, RZ, PT ;  /* 0x000000ff0200720c */ /* 0x020fda0003f05270 */
[----:B------:R-:W-:Y:S05]  /*0460*/  @P0 BRA `(.L_x_1317) ;  /* 0x0000000000380947 */ /* 0x000fea0003800000 */
[----:B-1----:R-:W1:Y:S01]  /*0470*/  S2UR UR5, SR_CgaCtaId ;  /* 0x00000000000579c3 */ /* 0x002e620000008800 */
[----:B------:R-:W-:Y:S01]  /*0480*/  UMOV UR4, 0x400 ;  /* 0x0000040000047882 */ /* 0x000fe20000000000 */
[----:B------:R-:W-:Y:S01]  /*0490*/  UMOV UR7, 0x80 ;  /* 0x0000008000077882 */ /* 0x000fe20000000000 */
[----:B------:R-:W-:Y:S01]  /*04a0*/  ELECT P0, URZ, PT ;  /* 0x00000000003f782f */ /* 0x000fe20003800000 */
[----:B-1----:R-:W-:Y:S02]  /*04b0*/  ULEA UR6, UR5, UR4, 0x18 ;  /* 0x0000000405067291 */ /* 0x002fe4000f8ec03f */
[----:B------:R-:W-:-:S04]  /*04c0*/  UIADD3 UR4, -UR7, 0x100000, URZ ;  /* 0x0010000007047890 */ /* 0x000fc8000fffe13f */
[----:B------:R-:W-:Y:S02]  /*04d0*/  USHF.L.U32 UR5, UR4, 0xb, URZ ;  /* 0x0000000b04057899 */ /* 0x000fe4000800063f */
[----:B------:R-:W-:Y:S01]  /*04e0*/  USHF.L.U32 UR4, UR4, 0x1, URZ ;  /* 0x0000000104047899 */ /* 0x000fe2000800063f */
[----:B------:R-:W1:Y:S11]  /*04f0*/  FENCE.VIEW.ASYNC.S ;  /* 0x00000000000073c6 */ /* 0x000e760000000000 */
[----:B-1----:R1:W0:Y:S01]  /*0500*/  SYNCS.EXCH.64 URZ, [UR6+0x28870], UR4 ;  /* 0x02887004063f75b2 */ /* 0x0022220008000100 */
[----:B------:R1:W0:Y:S01]  /*0510*/  SYNCS.EXCH.64 URZ, [UR6+0x28880], UR4 ;  /* 0x02888004063f75b2 */ /* 0x0002220008000100 */
[----:B------:R1:W0:Y:S01]  /*0520*/  SYNCS.EXCH.64 URZ, [UR6+0x28878], UR4 ;  /* 0x02887804063f75b2 */ /* 0x0002220008000100 */
[----:B------:R1:W0:Y:S01]  /*0530*/  SYNCS.EXCH.64 URZ, [UR6+0x28888], UR4 ;  /* 0x02888804063f75b2 */ /* 0x0002220008000100 */
[----:B------:R-:W-:Y:S01]  /*0540*/  NOP ;  /* 0x0000000000007918 */ /* 0x000fe20000000000 */
.L_x_1317:
        /* <DEDUP_REMOVED lines=22> */
.L_x_1318:
[----:B------:R-:W5:Y:S01]  /*06b0*/  SHFL.IDX PT, R2, R0, RZ, 0x1f ;  /* 0x00001fff00027589 */ /* 0x000f6200000e0000 */
[----:B------:R-:W-:Y:S01]  /*06c0*/  R2UR UR9, R3 ;  /* 0x00000000030972ca */ /* 0x000fe200000e0000 */
        /* <DEDUP_REMOVED lines=21> */
.L_x_1319:
[----:B------:R-:W-:Y:S01]  /*0820*/  UISETP.NE.AND UP0, UPT, UR9, URZ, UPT ;  /* 0x0000003f0900728c */ /* 0x000fe2000bf05270 */
[----:B------:R-:W-:Y:S01]  /*0830*/  NOP ;  /* 0x0000000000007918 */ /* 0x000fe20000000000 */
[----:B------:R-:W-:Y:S01]  /*0840*/  UMOV UR43, 0x1 ;  /* 0x00000001002b7882 */ /* 0x000fe20000000000 */
[----:B------:R-:W-:Y:S01]  /*0850*/  ULDC.64 UR54, c[0x0][0x208] ;  /* 0x0000820000367ab9 */ /* 0x000fe20000000a00 */
[----:B------:R-:W-:Y:S01]  /*0860*/  USEL UR43, UR43, 0x2, !UP0 ;  /* 0x000000022b2b7887 */ /* 0x000fe2000c000000 */
[----:B0-234-:R-:W-:Y:S01]  /*0870*/  BAR.SYNC.DEFER_BLOCKING 0x0 ;  /* 0x0000000000007b1d */ /* 0x01dfe20000010000 */
[----:B------:R-:W-:-:S13]  /*0880*/  PLOP3.LUT P0, PT, PT, PT, UP0, 0x80, 0x0 ;  /* 0x000000000000781c */ /* 0x000fda0003f0f008 */
[----:B------:R-:W-:Y:S05]  /*0890*/  @!P0 BRA `(.L_x_1320) ;  /* 0x0000011400a08947 */ /* 0x000fea0003800000 */
.L_x_1321:
[----:B------:R-:W-:-:S08]  /*08a0*/  NOP ;  /* 0x0000000000007918 */ /* 0x000fd00000000000 */
[----:B------:R-:W0:Y:S02]  /*08b0*/  USETMAXREG.TRY_ALLOC.CTAPOOL UP0, 0xe8 ;  /* 0x000000e8000079c8 */ /* 0x000e240008000600 */
[----:B0-----:R-:W-:-:S13]  /*08c0*/  PLOP3.LUT P0, PT, PT, PT, UP0, 0x80, 0x0 ;  /* 0x000000000000781c */ /* 0x001fda0003f0f008 */
[----:B------:R-:W-:Y:S05]  /*08d0*/  @!P0 BRA `(.L_x_1321) ;  /* 0xfffffffc00f08947 */ /* 0x000fea000383ffff */
[----:B------:R-:W0:Y:S01]  /*08e0*/  S2R R2, SR_TID.X ;  /* 0x0000000000027919 */ /* 0x000e220000002100 */
[----:B-1----:R-:W1:Y:S01]  /*08f0*/  S2UR UR5, SR_CgaCtaId ;  /* 0x00000000000579c3 */ /* 0x002e620000008800 */
        /* <DEDUP_REMOVED lines=19> */
[----:B------:R-:W-:Y:S01]  /*0a30*/  R2UR UR5, R5 ;  /* 0x00000000050572ca */ /* 0x000fe200000e0000 */
[----:B------:R-:W-:Y:S01]  /*0a40*/  UMOV UR46, URZ ;  /* 0x0000003f002e7c82 */ /* 0x000fe20008000000 */
[CC--:B------:R-:W-:Y:S02]  /*0a50*/  LEA.HI R3, R0.reuse, R191.reuse, RZ, 0x7 ;  /* 0x000000bf00037211 */ /* 0x0c0fe400078f38ff */
[----:B------:R-:W-:-:S02]  /*0a60*/  LEA.HI R4, R0, R191, RZ, 0x5 ;  /* 0x000000bf00047211 */ /* 0x000fc400078f28ff */
[----:B------:R-:W-:Y:S02]  /*0a70*/  LOP3.LUT R2, R3, 0xffffff80, RZ, 0xc0, !PT ;  /* 0xffffff8003027812 */ /* 0x000fe400078ec0ff */
[----:B------:R-:W-:Y:S01]  /*0a80*/  SHF.R.S32.HI R186, RZ, 0x7, R3 ;  /* 0x00000007ffba7819 */ /* 0x000fe20000011403 */
[----:B------:R-:W-:Y:S02]  /*0a90*/  IMAD.SHL.U32 R6, R4, 0x20, RZ ;  /* 0x0000002004067824 */ /* 0x000fe400078e00ff */
[----:B------:R-:W-:Y:S01]  /*0aa0*/  IMAD.IADD R185, R191, 0x1, -R2 ;  /* 0x00000001bfb97824 */ /* 0x000fe200078e0a02 */
[----:B------:R-:W-:Y:S02]  /*0ab0*/  LEA.HI R2, R0, R191, RZ, 0x4 ;  /* 0x000000bf00027211 */ /* 0x000fe400078f20ff */
[----:B------:R-:W-:Y:S02]  /*0ac0*/  LOP3.LUT R7, R6, 0xfffffc00, RZ, 0xc0, !PT ;  /* 0xfffffc0006077812 */ /* 0x000fe400078ec0ff */
[----:B------:R-:W-:-:S02]  /*0ad0*/  SHF.R.S32.HI R8, RZ, 0x1f, R185 ;  /* 0x0000001fff087819 */ /* 0x000fc400000114b9 */
[----:B------:R-:W-:Y:S02]  /*0ae0*/  LEA.HI R6, R0, R191, RZ, 0x2 ;  /* 0x000000bf00067211 */ /* 0x000fe400078f10ff */
[----:B------:R-:W-:Y:S02]  /*0af0*/  LEA.HI R9, R8, R185, RZ, 0x2 ;  /* 0x000000b908097211 */ /* 0x000fe400078f10ff */
[----:B------:R-:W-:Y:S02]  /*0b00*/  SHF.R.S32.HI R5, RZ, 0x4, R2 ;  /* 0x00000004ff057819 */ /* 0x000fe40000011402 */
[--C-:B------:R-:W-:Y:S02]  /*0b10*/  SHF.R.S32.HI R10, RZ, 0x2, R9.reuse ;  /* 0x00000002ff0a7819 */ /* 0x100fe40000011409 */
[----:B------:R-:W-:Y:S02]  /*0b20*/  SHF.R.S32.HI R11, RZ, 0x1f, R9 ;  /* 0x0000001fff0b7819 */ /* 0x000fe40000011409 */
[----:B------:R-:W-:-:S02]  /*0b30*/  LOP3.LUT R4, R2, 0x3fffff0, RZ, 0xc0, !PT ;  /* 0x03fffff002047812 */ /* 0x000fc400078ec0ff */
[----:B------:R-:W-:Y:S02]  /*0b40*/  LOP3.LUT R6, R6, 0xfffffffc, RZ, 0xc0, !PT ;  /* 0xfffffffc06067812 */ /* 0x000fe400078ec0ff */
[----:B------:R-:W-:Y:S01]  /*0b50*/  LEA.HI R0, R0, R191, RZ, 0x3 ;  /* 0x000000bf00007211 */ /* 0x000fe200078f18ff */
[----:B------:R-:W-:Y:S01]  /*0b60*/  IMAD.IADD R4, R191, 0x1, -R4 ;  /* 0x00000001bf047824 */ /* 0x000fe200078e0a04 */
[----:B------:R-:W-:Y:S01]  /*0b70*/  LEA.HI R11, R11, R10, RZ, 0x3 ;  /* 0x0000000a0b0b7211 */ /* 0x000fe200078f18ff */
[----:B------:R-:W-:Y:S01]  /*0b80*/  IMAD.IADD R6, R191, 0x1, -R6 ;  /* 0x00000001bf067824 */ /* 0x000fe200078e0a06 */
[----:B------:R-:W-:Y:S01]  /*0b90*/  LEA.HI R2, R2, R5, RZ, 0x1 ;  /* 0x0000000502027211 */ /* 0x000fe200078f08ff */
[----:B------:R-:W-:Y:S01]  /*0ba0*/  IMAD R7, R4, 0x40, R7 ;  /* 0x0000004004077824 */ /* 0x000fe200078e0207 */
[----:B------:R-:W-:Y:S02]  /*0bb0*/  LOP3.LUT R22, R0, 0xfffffff8, RZ, 0xc0, !PT ;  /* 0xfffffff800167812 */ /* 0x000fe400078ec0ff */
[----:B------:R-:W-:-:S02]  /*0bc0*/  LOP3.LUT R11, R11, 0xfffffff8, RZ, 0xc0, !PT ;  /* 0xfffffff80b0b7812 */ /* 0x000fc400078ec0ff */
[----:B------:R-:W-:Y:S01]  /*0bd0*/  LEA.HI R8, R8, R185, RZ, 0x5 ;  /* 0x000000b908087211 */ /* 0x000fe200078f28ff */
[----:B------:R-:W-:Y:S01]  /*0be0*/  IMAD.IADD R22, R191, 0x1, -R22 ;  /* 0x00000001bf167824 */ /* 0x000fe200078e0a16 */
[----:B------:R-:W-:Y:S01]  /*0bf0*/  LEA.HI R3, R3, R186, RZ, 0x1 ;  /* 0x000000ba03037211 */ /* 0x000fe200078f08ff */
[----:B------:R-:W-:Y:S01]  /*0c00*/  IMAD.IADD R11, R10, 0x1, -R11 ;  /* 0x000000010a0b7824 */ /* 0x000fe200078e0a0b */
[----:B------:R-:W-:Y:S01]  /*0c10*/  LOP3.LUT R2, R2, 0x1ffffffe, RZ, 0xc0, !PT ;  /* 0x1ffffffe02027812 */ /* 0x000fe200078ec0ff */
[----:B------:R-:W-:Y:S01]  /*0c20*/  IMAD.SHL.U32 R18, R22, 0x8, RZ ;  /* 0x0000000816127824 */ /* 0x000fe200078e00ff */
[----:B------:R-:W-:Y:S02]  /*0c30*/  SHF.R.S32.HI R8, RZ, 0x5, R8 ;  /* 0x00000005ff087819 */ /* 0x000fe40000011408 */
[----:B------:R-:W-:Y:S01]  /*0c40*/  LEA.HI R4, R6, R6, RZ, 0x1 ;  /* 0x0000000606047211 */ /* 0x000fe200078f08ff */
[----:B------:R-:W-:Y:S01]  /*0c50*/  IMAD.IADD R2, R5, 0x1, -R2 ;  /* 0x0000000105027824 */ /* 0x000fe200078e0a02 */
[----:B------:R-:W-:Y:S01]  /*0c60*/  LOP3.LUT R3, R3, 0x3fffffe, RZ, 0xc0, !PT ;  /* 0x03fffffe03037812 */ /* 0x000fe200078ec0ff */
[----:B------:R-:W-:Y:S01]  /*0c70*/  IMAD R8, R8, 0x10, R11 ;  /* 0x0000001008087824 */ /* 0x000fe200078e020b */
[----:B------:R-:W-:Y:S01]  /*0c80*/  LOP3.LUT R5, R4, 0x1ffffffe, RZ, 0xc0, !PT ;  /* 0x1ffffffe04057812 */ /* 0x000fe200078ec0ff */
[----:B------:R-:W-:Y:S01]  /*0c90*/  VIADD R19, R18, 0x40 ;  /* 0x0000004012137836 */ /* 0x000fe20000000000 */
[----:B------:R-:W-:Y:S01]  /*0ca0*/  LOP3.LUT R16, R9, 0x7ffffffc, RZ, 0xc0, !PT ;  /* 0x7ffffffc09107812 */ /* 0x000fe200078ec0ff */
[----:B------:R-:W-:Y:S01]  /*0cb0*/  IMAD.IADD R3, R186, 0x1, -R3 ;  /* 0x00000001ba037824 */ /* 0x000fe200078e0a03 */
[----:B------:R-:W-:Y:S01]  /*0cc0*/  SHF.R.S32.HI R184, RZ, 0x3, R0 ;  /* 0x00000003ffb87819 */ /* 0x000fe20000011400 */
[----:B------:R-:W-:Y:S01]  /*0cd0*/  IMAD.IADD R6, R6, 0x1, -R5 ;  /* 0x0000000106067824 */ /* 0x000fe200078e0a05 */
[----:B------:R-:W-:Y:S01]  /*0ce0*/  SHF.R.S32.HI R190, RZ, 0x1f, R18 ;  /* 0x0000001fffbe7819 */ /* 0x000fe20000011412 */
[----:B------:R-:W-:Y:S01]  /*0cf0*/  IMAD R187, R3, 0x40, R8 ;  /* 0x0000004003bb7824 */ /* 0x000fe200078e0208 */
[----:B------:R-:W-:Y:S01]  /*0d00*/  SHF.R.S32.HI R189, RZ, 0x1f, R19 ;  /* 0x0000001fffbd7819 */ /* 0x000fe20000011413 */
[----:B------:R-:W-:-:S02]  /*0d10*/  IMAD R188, R2, 0x8, R7 ;  /* 0x0000000802bc7824 */ /* 0x000fc400078e0207 */
[----:B------:R-:W-:Y:S02]  /*0d20*/  IMAD.IADD R16, R185, 0x1, -R16 ;  /* 0x00000001b9107824 */ /* 0x000fe400078e0a10 */
[----:B------:R-:W-:-:S07]  /*0d30*/  IMAD R17, R6, 0x8, R187 ;  /* 0x0000000806117824 */ /* 0x000fce00078e02bb */
.L_x_1429:
[----:B------:R-:W-:Y:S01]  /*0d40*/  ULDC.64 UR8, c[0x0][0xa28] ;  /* 0x00028a0000087ab9 */ /* 0x000fe20000000a00 */
[----:B------:R-:W-:Y:S01]  /*0d50*/  ULDC UR4, c[0x0][0x424] ;  /* 0x0001090000047ab9 */ /* 0x000fe20000000800 */
[----:B------:R-:W-:-:S04]  /*0d60*/  UISETP.NE.U32.AND UP0, UPT, UR8, URZ, UPT ;  /* 0x0000003f0800728c */ /* 0x000fc8000bf05070 */
[----:B------:R-:W-:-:S03]  /*0d70*/  UISETP.NE.AND.EX UP0, UPT, UR9, URZ, UPT, UP0 ;  /* 0x0000003f0900728c */ /* 0x000fc6000bf05300 */
[----:B------:R-:W-:Y:S02]  /*0d80*/  ULDC.64 UR8, c[0x0][0xa18] ;  /* 0x0002860000087ab9 */ /* 0x000fe40000000a00 */
[----:B------:R-:W-:Y:S01]  /*0d90*/  UISETP.NE.U32.AND UP1, UPT, UR8, URZ, UPT ;  /* 0x0000003f0800728c */ /* 0x000fe2000bf25070 */
[----:B------:R-:W-:-:S03]  /*0da0*/  PLOP3.LUT P0, PT, PT, PT, UP0, 0x80, 0x0 ;  /* 0x000000000000781c */ /* 0x000fc60003f0f008 */
[----:B------:R-:W-:-:S03]  /*0db0*/  UISETP.NE.AND.EX UP1, UPT, UR9, URZ, UPT, UP1 ;  /* 0x0000003f0900728c */ /* 0x000fc6000bf25310 */
[----:B------:R-:W-:Y:S02]  /*0dc0*/  @UP0 ULDC.64 UR8, c[0x0][0xa28] ;  /* 0x00028a0000080ab9 */ /* 0x000fe40000000a00 */
[----:B------:R-:W-:Y:S01]  /*0dd0*/  @UP0 UIMAD.WIDE UR8, UR6, 0x4, UR8 ;  /* 0x00000004060808a5 */ /* 0x000fe2000f8e0208 */
[----:B------:R-:W-:-:S05]  /*0de0*/  PLOP3.LUT P2, PT, PT, PT, UP1, 0x80, 0x0 ;  /* 0x000000000000781c */ /* 0x000fca0003f4f018 */
[----:B------:R-:W-:Y:S01]  /*0df0*/  @UP1 ULDC.64 UR10, c[0x0][0xa18] ;  /* 0x00028600000a1ab9 */ /* 0x000fe20000000a00 */
[----:B012---:R-:W-:Y:S02]  /*0e00*/  IMAD.U32 R2, RZ, RZ, UR8 ;  /* 0x00000008ff027e24 */ /* 0x007fe4000f8e00ff */
[----:B------:R-:W-:Y:S01]  /*0e10*/  IMAD.U32 R3, RZ, RZ, UR9 ;  /* 0x00000009ff037e24 */ /* 0x000fe2000f8e00ff */
[----:B------:R-:W-:-:S04]  /*0e20*/  @UP1 UIMAD.WIDE UR8, UR6, 0x4, UR10 ;  /* 0x00000004060818a5 */ /* 0x000fc8000f8e020a */
[----:B------:R-:W2:Y:S02]  /*0e30*/  @P0 LDG.E R2, desc[UR54][R2.64] ;  /* 0x0000003602020981 */ /* 0x000ea4000c1e1900 */
[----:B------:R-:W-:Y:S02]  /*0e40*/  IMAD.U32 R4, RZ, RZ, UR8 ;  /* 0x00000008ff047e24 */ /* 0x000fe4000f8e00ff */
[----:B------:R-:W-:Y:S01]  /*0e50*/  IMAD.U32 R5, RZ, RZ, UR9 ;  /* 0x00000009ff057e24 */ /* 0x000fe2000f8e00ff */
[----:B------:R-:W-:-:S04]  /*0e60*/  ULDC.64 UR8, c[0x0][0x418] ;  /* 0x0001060000087ab9 */ /* 0x000fc80000000a00 */
[----:B---3--:R-:W3:Y:S01]  /*0e70*/  @P2 LDG.E R4, desc[UR54][R4.64] ;  /* 0x0000003604042981 */ /* 0x008ee2000c1e1900 */
[----:B------:R-:W-:Y:S01]  /*0e80*/  UISETP.NE.U32.AND UP0, UPT, UR8, URZ, UPT ;  /* 0x0000003f0800728c */ /* 0x000fe2000bf05070 */
[----:B------:R-:W-:Y:S01]  /*0e90*/  UMOV UR38, URZ ;  /* 0x0000003f00267c82 */ /* 0x000fe20008000000 */
[----:B------:R-:W-:Y:S02]  /*0ea0*/  UMOV UR42, UR7 ;  /* 0x00000007002a7c82 */ /* 0x000fe40008000000 */
[----:B------:R-:W-:-:S03]  /*0eb0*/  UISETP.NE.AND.EX UP0, UPT, UR9, URZ, UPT, UP0 ;  /* 0x0000003f0900728c */ /* 0x000fc6000bf05300 */
[----:B------:R-:W-:Y:S01]  /*0ec0*/  ULDC.64 UR8, c[0x0][0xa20] ;  /* 0x0002880000087ab9 */ /* 0x000fe20000000a00 */
[----:B------:R-:W-:Y:S01]  /*0ed0*/  USEL UR4, UR4, 0x1, UP0 ;  /* 0x0000000104047887 */ /* 0x000fe20008000000 */
[----:B------:R-:W-:Y:S01]  /*0ee0*/  ISETP.NE.U32.AND P1, PT, RZ, UR8, PT ;  /* 0x00000008ff007c0c */ /* 0x000fe2000bf25070 */
[----:B------:R-:W-:Y:S02]  /*0ef0*/  ULDC UR8, c[0x0][0x2f0] ;  /* 0x0000bc0000087ab9 */ /* 0x000fe40000000800 */
[----:B------:R-:W-:Y:S01]  /*0f00*/  UIMAD UR4, UR4, UR8, URZ ;  /* 0x00000008040472a4 */ /* 0x000fe2000f8e023f */
[----:B------:R-:W-:Y:S02]  /*0f10*/  ISETP.NE.AND.EX P1, PT, RZ, UR9, PT, P1 ;  /* 0x00000009ff007c0c */ /* 0x000fe4000bf25310 */
[----:B--2---:R-:W-:Y:S02]  /*0f20*/  @P0 R2UR UR38, R2 ;  /* 0x00000000022602ca */ /* 0x004fe400000e0000 */
[----:B---3--:R-:W-:Y:S01]  /*0f30*/  @P2 R2UR UR45, R4 ;  /* 0x00000000042d22ca */ /* 0x008fe200000e0000 */
[----:B----4-:R-:W-:-:S14]  /*0f40*/  @P2 BRA `(.L_x_1322) ;  /* 0x0000000000382947 */ /* 0x010fdc0003800000 */
[----:B------:R-:W-:Y:S01]  /*0f50*/  ULDC.64 UR8, c[0x0][0xa00] ;  /* 0x0002800000087ab9 */ /* 0x000fe20000000a00 */
[----:B------:R-:W-:Y:S01]  /*0f60*/  ULDC UR45, c[0x0][0x288] ;  /* 0x0000a200002d7ab9 */ /* 0x000fe20000000800 */
[----:B------:R-:W-:-:S04]  /*0f70*/  ISETP.NE.U32.AND P0, PT, RZ, UR8, PT ;  /* 0x00000008ff007c0c */ /* 0x000fc8000bf05070 */
[----:B------:R-:W-:-:S13]  /*0f80*/  ISETP.NE.AND.EX P0, PT, RZ, UR9, PT, P0 ;  /* 0x00000009ff007c0c */ /* 0x000fda000bf05300 */
[----:B------:R-:W-:Y:S05]  /*0f90*/  @!P0 BRA `(.L_x_1322) ;  /* 0x0000000000248947 */ /* 0x000fea0003800000 */
[----:B------:R-:W-:Y:S02]  /*0fa0*/  ULDC.64 UR8, c[0x0][0xa00] ;  /* 0x0002800000087ab9 */ /* 0x000fe40000000a00 */
[----:B------:R-:W-:-:S06]  /*0fb0*/  UIMAD.WIDE UR8, UR6, 0x4, UR8 ;  /* 0x00000004060878a5 */ /* 0x000fcc000f8e0208 */
[----:B------:R-:W-:Y:S02]  /*0fc0*/  IMAD.U32 R2, RZ, RZ, UR8 ;  /* 0x00000008ff027e24 */ /* 0x000fe4000f8e00ff */
[----:B------:R-:W-:-:S05]  /*0fd0*/  IMAD.U32 R3, RZ, RZ, UR9 ;  /* 0x00000009ff037e24 */ /* 0x000fca000f8e00ff */
[----:B------:R-:W2:Y:S04]  /*0fe0*/  LDG.E R4, desc[UR54][R2.64] ;  /* 0x0000003602047981 */ /* 0x000ea8000c1e1900 */
[----:B------:R-:W3:Y:S01]  /*0ff0*/  LDG.E R0, desc[UR54][R2.64+0x4] ;  /* 0x0000043602007981 */ /* 0x000ee2000c1e1900 */
[----:B--2---:R-:W-:Y:S02]  /*1000*/  R2UR UR45, R4 ;  /* 0x00000000042d72ca */ /* 0x004fe400000e0000 */
[----:B---3--:R-:W-:-:S13]  /*1010*/  R2UR UR7, R0 ;  /* 0x00000000000772ca */ /* 0x008fda00000e0000 */
[----:B------:R-:W-:-:S12]  /*1020*/  UIADD3 UR45, -UR45, UR7, URZ ;  /* 0x000000072d2d7290 */ /* 0x000fd8000fffe13f */
.L_x_1322:
[----:B------:R-:W-:Y:S01]  /*1030*/  UMOV UR36, UR6 ;  /* 0x0000000600247c82 */ /* 0x000fe20008000000 */
[----:B------:R-:W-:Y:S05]  /*1040*/  @!P1 BRA `(.L_x_1323) ;  /* 0x00000000001c9947 */ /* 0x000fea0003800000 */
[----:B------:R-:W-:Y:S02]  /*1050*/  ULDC.64 UR8, c[0x0][0xa20] ;  /* 0x0002880000087ab9 */ /* 0x000fe40000000a00 */
[----:B------:R-:W-:-:S06]  /*1060*/  UIMAD.WIDE UR6, UR6, 0x4, UR8 ;  /* 0x00000004060678a5 */ /* 0x000fcc000f8e0208 */
[----:B------:R-:W-:Y:S02]  /*1070*/  IMAD.U32 R2, RZ, RZ, UR6 ;  /* 0x00000006ff027e24 */ /* 0x000fe4000f8e00ff */
[----:B------:R-:W-:-:S05]  /*1080*/  IMAD.U32 R3, RZ, RZ, UR7 ;  /* 0x00000007ff037e24 */ /* 0x000fca000f8e00ff */
[----:B------:R-:W2:Y:S02]  /*1090*/  LDG.E R2, desc[UR54][R2.64] ;  /* 0x0000003602027981 */ /* 0x000ea4000c1e1900 */
[----:B--2---:R-:W-:Y:S01]  /*10a0*/  R2UR UR4, R2 ;  /* 0x00000000020472ca */ /* 0x004fe200000e0000 */
[----:B------:R-:W-:-:S14]  /*10b0*/  BRA `(.L_x_1324) ;  /* 0x0000000000347947 */ /* 0x000fdc0003800000 */
.L_x_1323:
[----:B------:R-:W-:Y:S02]  /*10c0*/  ULDC.64 UR8, c[0x0][0xa08] ;  /* 0x0002820000087ab9 */ /* 0x000fe40000000a00 */
        /* <DEDUP_REMOVED lines=12> */
.L_x_1324:
[----:B------:R-:W-:Y:S01]  /*1190*/  ULDC UR6, c[0x0][0x448] ;  /* 0x0001120000067ab9 */ /* 0x000fe20000000800 */
[----:B------:R-:W-:Y:S02]  /*11a0*/  USHF.L.U32 UR37, UR5, 0x7, URZ ;  /* 0x0000000705257899 */ /* 0x000fe4000800063f */
[----:B------:R-:W-:Y:S02]  /*11b0*/  UISETP.NE.AND UP0, UPT, UR6, 0x1, UPT ;  /* 0x000000010600788c */ /* 0x000fe4000bf05270 */
[----:B------:R-:W-:Y:S02]  /*11c0*/  UIADD3 UR8, UR37, 0x7f, URZ ;  /* 0x0000007f25087890 */ /* 0x000fe4000fffe03f */
[----:B------:R-:W-:Y:S02]  /*11d0*/  UIADD3 UR38, -UR38, UR4, URZ ;  /* 0x0000000426267290 */ /* 0x000fe4000fffe13f */
[----:B------:R-:W-:Y:S01]  /*11e0*/  UP2UR UR51, UPR, URZ, 0x1 ;  /* 0x000000013f337883 */ /* 0x000fe20008000000 */
[----:B------:R-:W-:Y:S01]  /*11f0*/  ULDC.64 UR4, c[0x0][0x9e0] ;  /* 0x0002780000047ab9 */ /* 0x000fe20000000a00 */
[----:B------:R-:W-:-:S03]  /*1200*/  UIADD3 UR9, UR38, 0x1, -UR45 ;  /* 0x0000000126097890 */ /* 0x000fc6000fffe82d */
[----:B------:R-:W-:Y:S01]  /*1210*/  @UP0 ULDC UR6, c[0x0][0x44c] ;  /* 0x0001130000060ab9 */ /* 0x000fe20000000800 */
[----:B------:R-:W-:Y:S01]  /*1220*/  @UP0 ULDC UR10, c[0x0][0x450] ;  /* 0x00011400000a0ab9 */ /* 0x000fe20000000800 */
[----:B------:R-:W-:-:S04]  /*1230*/  UIMAD.WIDE.U32 UR6, UR8, UR6, URZ ;  /* 0x00000006080672a5 */ /* 0x000fc8000f8e003f */
[----:B------:R-:W-:Y:S02]  /*1240*/  @UP0 USHF.R.U32.HI UR8, URZ, UR10, UR7 ;  /* 0x0000000a3f080299 */ /* 0x000fe40008011607 */
[----:B------:R-:W-:Y:S02]  /*1250*/  UISETP.GE.AND UP0, UPT, UR5, 0x1, UPT ;  /* 0x000000010500788c */ /* 0x000fe4000bf06270 */
[----:B------:R-:W-:Y:S02]  /*1260*/  UIADD3 UR8, UR9, UR8, URZ ;  /* 0x0000000809087290 */ /* 0x000fe4000fffe03f */
[----:B------:R-:W-:Y:S02]  /*1270*/  UP2UR UR50, UPR, URZ, 0x1 ;  /* 0x000000013f327883 */ /* 0x000fe40008000000 */
[----:B------:R-:W-:Y:S01]  /*1280*/  PLOP3.LUT P0, PT, PT, PT, UP0, 0x40, 0x0 ;  /* 0x000000000000781c */ /* 0x000fe20003f0e808 */
[----:B------:R-:W-:-:S06]  /*1290*/  UIADD3 UR4, UR8, UR4, URZ ;  /* 0x0000000408047290 */ /* 0x000fcc000fffe03f */
[----:B------:R-:W-:-:S06]  /*12a0*/  IMAD.U32 R0, RZ, RZ, UR4 ;  /* 0x00000004ff007e24 */ /* 0x000fcc000f8e00ff */
[----:B------:R-:W-:Y:S05]  /*12b0*/  @P0 BRA `(.L_x_1325) ;  /* 0x0000000000400947 */ /* 0x000fea0003800000 */
        /* <DEDUP_REMOVED lines=10> */
.L_x_1326:
[----:B------:R-:W-:-:S11]  /*1360*/  UISETP.NE.AND UP0, UPT, UR5, 0x1, UPT ;  /* 0x000000010500788c */ /* 0x000fd6000bf05270 */
[----:B------:R-:W-:Y:S02]  /*1370*/  @UP0 ULDC.64 UR8, c[0x0][0x9e8] ;  /* 0x00027a0000080ab9 */ /* 0x000fe40000000a00 */
[----:B------:R-:W-:-:S04]  /*1380*/  UIMAD.WIDE.U32 UR6, UR4, UR8, URZ ;  /* 0x00000008040672a5 */ /* 0x000fc8000f8e003f */
[----:B------:R-:W-:-:S12]  /*1390*/  @UP0 USHF.R.U32.HI UR4, URZ, UR9, UR7 ;  /* 0x000000093f040299 */ /* 0x000fd80008011607 */
.L_x_1327:
[----:B------:R-:W-:-:S06]  /*13a0*/  UIMAD UR4, UR4, UR5, UR5 ;  /* 0x00000005040472a4 */ /* 0x000fcc000f8e0205 */
[----:B------:R-:W-:-:S07]  /*13b0*/  VIMNMX R0, R0, UR4, PT ;  /* 0x0000000400007c48 */ /* 0x000fce000bfe0100 */
.L_x_1325:
[----:B------:R-:W-:Y:S01]  /*13c0*/  UISETP.NE.AND UP0, UPT, UR51, URZ, UPT ;  /* 0x0000003f3300728c */ /* 0x000fe2000bf05270 */
[----:B------:R-:W-:Y:S01]  /*13d0*/  VIADD R0, R0, 0x7f ;  /* 0x0000007f00007836 */ /* 0x000fe20000000000 */
[----:B------:R-:W-:Y:S01]  /*13e0*/  UMOV UR9, UR37 ;  /* 0x0000002500097c82 */ /* 0x000fe20008000000 */
[----:B------:R-:W-:Y:S02]  /*13f0*/  UIADD3 UR4, UR38, 0x7f, URZ ;  /* 0x0000007f26047890 */ /* 0x000fe4000fffe03f */
[----:B------:R-:W-:Y:S01]  /*1400*/  UIADD3 UR53, UR38, -UR45, URZ ;  /* 0x8000002d26357290 */ /* 0x000fe2000fffe03f */
        /* <DEDUP_REMOVED lines=27> */
.L_x_1329:
[----:B------:R-:W-:-:S11]  /*15c0*/  UISETP.NE.AND UP0, UPT, UR5, 0x1, UPT ;  /* 0x000000010500788c */ /* 0x000fd6000bf05270 */
[----:B------:R-:W-:Y:S02]  /*15d0*/  @UP0 ULDC.64 UR10, c[0x0][0x9e8] ;  /* 0x00027a00000a0ab9 */ /* 0x000fe40000000a00 */
[----:B------:R-:W-:-:S04]  /*15e0*/  UIMAD.WIDE.U32 UR6, UR4, UR10, URZ ;  /* 0x0000000a040672a5 */ /* 0x000fc8000f8e003f */
[----:B------:R-:W-:-:S12]  /*15f0*/  @UP0 USHF.R.U32.HI UR4, URZ, UR11, UR7 ;  /* 0x0000000b3f040299 */ /* 0x000fd80008011607 */
.L_x_1330:
[----:B------:R-:W-:-:S04]  /*1600*/  UIMAD UR4, UR4, UR5, URZ ;  /* 0x00000005040472a4 */ /* 0x000fc8000f8e023f */
[----:B------:R-:W-:-:S04]  /*1610*/  UISETP.LT.AND UP0, UPT, UR9, UR4, UPT ;  /* 0x000000040900728c */ /* 0x000fc8000bf01270 */
[----:B------:R-:W-:-:S12]  /*1620*/  USEL UR9, UR9, UR4, !UP0 ;  /* 0x0000000409097287 */ /* 0x000fd8000c000000 */
.L_x_1328:
        /* <DEDUP_REMOVED lines=40> */
[----:B------:R-:W-:Y:S02]  /*18b0*/  IMAD.MOV.U32 R89, RZ, RZ, RZ ;  /* 0x000000ffff597224 */ /* 0x000fe400078e00ff */
        /* <DEDUP_REMOVED lines=33> */
.L_x_1332:
        /* <DEDUP_REMOVED lines=9> */
.L_x_1524:
[----:B------:R-:W-:Y:S05]  /*1b60*/  @!P0 BRA `(.L_x_1334) ;  /* 0x0000000000048947 */ /* 0x000fea0003800000 */
[----:B------:R-:W-:Y:S01]  /*1b70*/  BPT.TRAP 0x1 ;  /* 0x000000040000795c */ /* 0x000fe20000300000 */
.L_x_1334:
[----:B------:R-:W-:Y:S02]  /*1b80*/  IMAD.U32 R9, RZ, RZ, UR46 ;  /* 0x0000002eff097e24 */ /* 0x000fe4000f8e00ff */
[----:B0-----:R-:W-:-:S03]  /*1b90*/  IMAD.U32 R0, RZ, RZ, UR47 ;  /* 0x0000002fff007e24 */ /* 0x001fc6000f8e00ff */
[----:B------:R-:W-:Y:S02]  /*1ba0*/  LEA R9, R9, UR41, 0x3 ;  /* 0x0000002909097c11 */ /* 0x000fe4000f8e18ff */
[----:B------:R-:W-:-:S04]  /*1bb0*/  SHF.L.U32 R0, R0, 0x1f, RZ ;  /* 0x0000001f00007819 */ /* 0x000fc800000006ff */
[----:B------:R0:W1:Y:S01]  /*1bc0*/  SYNCS.PHASECHK.TRANS64.TRYWAIT P1, [R9+URZ+0x28830], R0 ;  /* 0x02883000090075a7 */ /* 0x000062000802017f */
[----:B------:R-:W-:Y:S05]  /*1bd0*/  @!P0 BRA `(.L_x_1335) ;  /* 0x0000000000048947 */ /* 0x000fea0003800000 */
[----:B------:R-:W-:Y:S01]  /*1be0*/  BPT.TRAP 0x1 ;  /* 0x000000040000795c */ /* 0x000fe20000300000 */
.L_x_1335:
[----:B-1----:R-:W-:Y:S05]  /*1bf0*/  @P1 BRA `(.L_x_1336) ;  /* 0x0000000000081947 */ /* 0x002fea0003800000 */
[----:B------:R-:W1:Y:S02]  /*1c00*/  SYNCS.PHASECHK.TRANS64.TRYWAIT P1, [R9+URZ+0x28830], R0 ;  /* 0x02883000090075a7 */ /* 0x000e64000802017f */
[----:B-1----:R-:W-:Y:S05]  /*1c10*/  @!P1 BRA `(.L_x_1337) ;  /* 0x0000015c00fc9947 */ /* 0x002fea0003800000 */
.L_x_1336:
        /* <DEDUP_REMOVED lines=63> */
.L_x_1338:
[----:B------:R-:W-:Y:S01]  /*2010*/  UISETP.NE.AND UP1, UPT, UR51, URZ, UPT ;  /* 0x0000003f3300728c */ /* 0x000fe2000bf25270 */
[----:B------:R-:W-:Y:S01]  /*2020*/  R2UR UR6, R9 ;  /* 0x00000000090672ca */ /* 0x000fe200000e0000 */
[----:B------:R-:W-:Y:S01]  /*2030*/  ULDC UR7, c[0x0][0x9d8] ;  /* 0x0002760000077ab9 */ /* 0x000fe20000000800 */
[----:B01----:R-:W-:Y:S02]  /*2040*/  IMAD.MOV.U32 R9, RZ, RZ, -0x80 ;  /* 0xffffff80ff097424 */ /* 0x003fe400078e00ff */
[----:B------:R-:W-:Y:S01]  /*2050*/  FMUL.FTZ R41, R41, UR7 ;  /* 0x0000000729297c20 */ /* 0x000fe20008410000 */
[----:B------:R-:W-:Y:S01]  /*2060*/  FMUL.FTZ R56, R56, UR7 ;  /* 0x0000000738387c20 */ /* 0x000fe20008410000 */
[----:B------:R-:W-:Y:S01]  /*2070*/  PLOP3.LUT P1, PT, PT, PT, UP1, 0x80, 0x0 ;  /* 0x000000000000781c */ /* 0x000fe20003f2f018 */
[----:B------:R-:W-:Y:S01]  /*2080*/  FMUL.FTZ R14, R34, UR7 ;  /* 0x00000007220e7c20 */ /* 0x000fe20008410000 */
[----:B------:R-:W-:Y:S01]  /*2090*/  PLOP3.LUT P2, PT, PT, PT, UP1, 0x80, 0x0 ;  /* 0x000000000000781c */ /* 0x000fe20003f4f018 */
[----:B------:R0:W1:Y:S01]  /*20a0*/  MUFU.TANH R99, R41 ;  /* 0x0000002900637308 */ /* 0x0000620000002400 */
[----:B------:R-:W-:Y:S01]  /*20b0*/  FMUL.FTZ R32, R32, UR7 ;  /* 0x0000000720207c20 */ /* 0x000fe20008410000 */
[----:B------:R-:W-:Y:S01]  /*20c0*/  @UP1 ULDC UR10, c[0x0][0x44c] ;  /* 0x00011300000a1ab9 */ /* 0x000fe20000000800 */
[----:B------:R-:W-:Y:S01]  /*20d0*/  FMUL.FTZ R36, R36, UR7 ;  /* 0x0000000724247c20 */ /* 0x000fe20008410000 */
[----:B------:R-:W-:Y:S01]  /*20e0*/  FMUL.FTZ R40, R40, UR7 ;  /* 0x0000000728287c20 */ /* 0x000fe20008410000 */
[----:B------:R-:W-:Y:S01]  /*20f0*/  FMUL.FTZ R44, R44, UR7 ;  /* 0x000000072c2c7c20 */ /* 0x000fe20008410000 */
[----:B------:R-:W-:Y:S01]  /*2100*/  FMUL.FTZ R34, R47, UR7 ;  /* 0x000000072f227c20 */ /* 0x000fe20008410000 */
[----:B------:R-:W-:Y:S01]  /*2110*/  FMUL.FTZ R48, R48, UR7 ;  /* 0x0000000730307c20 */ /* 0x000fe20008410000 */
[----:B------:R2:W3:Y:S01]  /*2120*/  MUFU.TANH R111, R56 ;  /* 0x00000038006f7308 */ /* 0x0004e20000002400 */
[----:B0-----:R-:W-:Y:S01]  /*2130*/  VIADD R41, R17, UR37 ;  /* 0x0000002511297c36 */ /* 0x001fe20008000000 */
[----:B------:R-:W-:Y:S01]  /*2140*/  UIADD3 UR6, UR6, 0x28840, URZ ;  /* 0x0002884006067890 */ /* 0x000fe2000fffe03f */
[----:B------:R-:W-:Y:S01]  /*2150*/  FMUL.FTZ R52, R52, UR7 ;  /* 0x0000000734347c20 */ /* 0x000fe20008410000 */
[----:B------:R-:W-:Y:S01]  /*2160*/  FMUL.FTZ R60, R60, UR7 ;  /* 0x000000073c3c7c20 */ /* 0x000fe20008410000 */
[----:B------:R-:W-:Y:S01]  /*2170*/  @P1 IMAD.HI.U32 R8, R41, UR10, RZ ;  /* 0x0000000a29081c27 */ /* 0x000fe2000f8e00ff */
[----:B------:R-:W-:Y:S01]  /*2180*/  @UP1 ULDC UR10, c[0x0][0x450] ;  /* 0x00011400000a1ab9 */ /* 0x000fe20000000800 */
[----:B------:R-:W-:-:S02]  /*2190*/  UISETP.NE.AND UP0, UPT, UR50, URZ, UPT ;  /* 0x0000003f3200728c */ /* 0x000fc4000bf05270 */
[----:B------:R-:W-:Y:S01]  /*21a0*/  FMUL.FTZ R10, R24, UR7 ;  /* 0x00000007180a7c20 */ /* 0x000fe20008410000 */
[----:B------:R-:W-:Y:S01]  /*21b0*/  IMAD R47, R88, R9, 0x80 ;  /* 0x00000080582f7424 */ /* 0x000fe200078e0209 */
[----:B------:R-:W-:Y:S01]  /*21c0*/  @P2 SHF.R.U32.HI R41, RZ, UR10, R8 ;  /* 0x0000000aff292c19 */ /* 0x000fe20008011608 */
[----:B------:R-:W-:Y:S01]  /*21d0*/  FMUL.FTZ R13, R28, UR7 ;  /* 0x000000071c0d7c20 */ /* 0x000fe20008410000 */
[----:B------:R0:W4:Y:S01]  /*21e0*/  MUFU.TANH R125, R32 ;  /* 0x00000020007d7308 */ /* 0x0001220000002400 */
[----:B------:R-:W-:Y:S01]  /*21f0*/  FMUL.FTZ R64, R64, UR7 ;  /* 0x0000000740407c20 */ /* 0x000fe20008410000 */
[----:B------:R-:W-:Y:S01]  /*2200*/  UPRMT UR6, UR40, 0x654, UR6 ;  /* 0x0000065428067896 */ /* 0x000fe20008000006 */
[----:B--2---:R-:W2:Y:S01]  /*2210*/  SHFL.IDX PT, R56, R41, RZ, 0x1c1f ;  /* 0x001c1fff29387589 */ /* 0x004ea200000e0000 */
[----:B------:R-:W-:Y:S01]  /*2220*/  FMUL.FTZ R0, R26, UR7 ;  /* 0x000000071a007c20 */ /* 0x000fe20008410000 */
[----:B------:R-:W-:Y:S01]  /*2230*/  FMUL.FTZ R4, R30, UR7 ;  /* 0x000000071e047c20 */ /* 0x000fe20008410000 */
[----:B------:R-:W-:Y:S01]  /*2240*/  FMUL.FTZ R24, R38, UR7 ;  /* 0x0000000726187c20 */ /* 0x000fe20008410000 */
[----:B------:R-:W-:Y:S01]  /*2250*/  FMUL.FTZ R28, R42, UR7 ;  /* 0x000000072a1c7c20 */ /* 0x000fe20008410000 */
[----:B------:R5:W1:Y:S01]  /*2260*/  MUFU.TANH R123, R36 ;  /* 0x00000024007b7308 */ /* 0x000a620000002400 */
[----:B0-----:R-:W-:Y:S01]  /*2270*/  FMUL.FTZ R32, R46, UR7 ;  /* 0x000000072e207c20 */ /* 0x001fe20008410000 */
[----:B------:R-:W-:-:S02]  /*2280*/  VIADD R15, R47, 0x1 ;  /* 0x000000012f0f7836 */ /* 0x000fc40000000000 */
[----:B------:R-:W-:Y:S01]  /*2290*/  FMUL.FTZ R11, R25, UR7 ;  /* 0x00000007190b7c20 */ /* 0x000fe20008410000 */
[----:B------:R-:W-:Y:S01]  /*22a0*/  FMUL.FTZ R3, R27, UR7 ;  /* 0x000000071b037c20 */ /* 0x000fe20008410000 */
[----:B------:R-:W-:Y:S01]  /*22b0*/  FMUL.FTZ R29, R29, UR7 ;  /* 0x000000071d1d7c20 */ /* 0x000fe20008410000 */
[----:B------:R-:W-:Y:S01]  /*22c0*/  FMUL.FTZ R12, R31, UR7 ;  /* 0x000000071f0c7c20 */ /* 0x000fe20008410000 */
[----:B------:R-:W-:Y:S01]  /*22d0*/  FMUL.FTZ R33, R33, UR7 ;  /* 0x0000000721217c20 */ /* 0x000fe20008410000 */
[----:B------:R0:W1:Y:S01]  /*22e0*/  MUFU.TANH R121, R40 ;  /* 0x0000002800797308 */ /* 0x0000620000002400 */
[----:B-----5:R-:W-:Y:S01]  /*22f0*/  FMUL.FTZ R36, R50, UR7 ;  /* 0x0000000732247c20 */ /* 0x020fe20008410000 */
[----:B------:R-:W-:Y:S01]  /*2300*/  FMUL.FTZ R20, R35, UR7 ;  /* 0x0000000723147c20 */ /* 0x000fe20008410000 */
[----:B------:R-:W-:Y:S01]  /*2310*/  FMUL.FTZ R37, R37, UR7 ;  /* 0x0000000725257c20 */ /* 0x000fe20008410000 */
[----:B------:R-:W-:Y:S01]  /*2320*/  FMUL.FTZ R26, R39, UR7 ;  /* 0x00000007271a7c20 */ /* 0x000fe20008410000 */
[----:B------:R-:W-:Y:S01]  /*2330*/  FMUL.FTZ R30, R43, UR7 ;  /* 0x000000072b1e7c20 */ /* 0x000fe20008410000 */
[----:B------:R-:W-:Y:S01]  /*2340*/  FMUL.FTZ R45, R45, UR7 ;  /* 0x000000072d2d7c20 */ /* 0x000fe20008410000 */
[----:B------:R-:W-:Y:S01]  /*2350*/  FMUL.FTZ R49, R49, UR7 ;  /* 0x0000000731317c20 */ /* 0x000fe20008410000 */
[----:B------:R5:W1:Y:S01]  /*2360*/  MUFU.TANH R119, R44 ;  /* 0x0000002c00777308 */ /* 0x000a620000002400 */
[----:B0-----:R-:W-:Y:S01]  /*2370*/  FMUL.FTZ R40, R54, UR7 ;  /* 0x0000000736287c20 */ /* 0x001fe20008410000 */
[----:B------:R-:W-:Y:S01]  /*2380*/  FMUL.FTZ R38, R51, UR7 ;  /* 0x0000000733267c20 */ /* 0x000fe20008410000 */
        /* <DEDUP_REMOVED lines=30> */
[----:B0-----:R-:W-:Y:S01]  /*2570*/  FMUL.FTZ R60, R71, UR7 ;  /* 0x00000007473c7c20 */ /* 0x001fe20008410000 */
[----:B------:R0:W1:Y:S01]  /*2580*/  MUFU.TANH R31, R64 ;  /* 0x00000040001f7308 */ /* 0x0000620000002400 */
[----:B------:R-:W-:Y:S01]  /*2590*/  FMUL.FTZ R65, R65, UR7 ;  /* 0x0000000741417c20 */ /* 0x000fe20008410000 */
[----:B------:R-:W-:Y:S01]  /*25a0*/  FMUL.FTZ R73, R73, UR7 ;  /* 0x0000000749497c20 */ /* 0x000fe20008410000 */
[----:B------:R-:W-:Y:S01]  /*25b0*/  FMUL.FTZ R77, R77, UR7 ;  /* 0x000000074d4d7c20 */ /* 0x000fe20008410000 */
[----:B------:R-:W-:Y:S01]  /*25c0*/  IMAD R21, R16, -0x2, R15 ;  /* 0xfffffffe10157824 */ /* 0x000fe200078e020f */
[----:B------:R-:W-:Y:S01]  /*25d0*/  PLOP3.LUT P1, PT, PT, PT, UP0, 0x40, 0x0 ;  /* 0x000000000000781c */ /* 0x000fe20003f2e808 */
[----:B------:R-:W-:Y:S01]  /*25e0*/  ULDC UR56, c[0x0][0x9dc] ;  /* 0x0002770000387ab9 */ /* 0x000fe20000000800 */
[----:B------:R-:W-:Y:S01]  /*25f0*/  SYNCS.ARRIVE.TRANS64.RED.A1T0 RZ, [UR6], RZ ;  /* 0x000000ffffff79a7 */ /* 0x000fe20008100406 */
[----:B------:R-:W1:Y:S01]  /*2600*/  MUFU.TANH R10, R10 ;  /* 0x0000000a000a7308 */ /* 0x000e620000002400 */
[----:B0-----:R-:W-:Y:S01]  /*2610*/  IMAD.U32 R64, RZ, RZ, UR45 ;  /* 0x0000002dff407e24 */ /* 0x001fe2000f8e00ff */
[----:B------:R-:W-:Y:S01]  /*2620*/  ULOP3.LUT UR6, URZ, UR56, URZ, 0x33, !UPT ;  /* 0x000000383f067292 */ /* 0x000fe2000f8e333f */
[----:B------:R-:W-:Y:S01]  /*2630*/  VIADD R15, R47, UR38 ;  /* 0x000000262f0f7c36 */ /* 0x000fe20008000000 */
[----:B------:R-:W-:Y:S01]  /*2640*/  ULDC UR14, c[0x0][0x9e0] ;  /* 0x00027800000e7ab9 */ /* 0x000fe20000000800 */
[----:B------:R-:W-:-:S02]  /*2650*/  LEA R66, R88, 0xffffff80, 0x7 ;  /* 0xffffff8058427811 */ /* 0x000fc400078e38ff */
[----:B------:R-:W-:Y:S01]  /*2660*/  IADD3 R21, -R64, UR38, R21 ;  /* 0x0000002640157c10 */ /* 0x000fe2000fffe115 */
[----:B------:R-:W0:Y:S01]  /*2670*/  MUFU.TANH R11, R11 ;  /* 0x0000000b000b7308 */ /* 0x000e220000002400 */
[----:B------:R-:W-:-:S03]  /*2680*/  IMAD R51, R16, -0x2, R15 ;  /* 0xfffffffe10337824 */ /* 0x000fc600078e020f */
[C---:B------:R-:W-:Y:S02]  /*2690*/  VIADD R64, R21.reuse, UR14 ;  /* 0x0000000e15407c36 */ /* 0x040fe40008000000 */
[----:B------:R-:W-:Y:S02]  /*26a0*/  VIADD R55, R21, UR6 ;  /* 0x0000000615377c36 */ /* 0x000fe40008000000 */
[----:B------:R-:W0:Y:S01]  /*26b0*/  MUFU.TANH R0, R0 ;  /* 0x0000000000007308 */ /* 0x000e220000002400 */
[----:B--2---:R-:W-:Y:S01]  /*26c0*/  VIADDMNMX R35, R56, R64, R51, PT ;  /* 0x0000004038237246 */ /* 0x004fe20003800133 */
[----:B------:R-:W-:-:S06]  /*26d0*/  IMAD.IADD R43, R55, 0x1, R56 ;  /* 0x00000001372b7824 */ /* 0x000fcc00078e0238 */
[----:B------:R-:W2:Y:S08]  /*26e0*/  MUFU.TANH R3, R3 ;  /* 0x0000000300037308 */ /* 0x000eb00000002400 */
        /* <DEDUP_REMOVED lines=49> */
[----:B------:R-:W0:Y:S01]  /*2a00*/  MUFU.TANH R8, R8 ;  /* 0x0000000800087308 */ /* 0x000e220000002400 */
[----:B-1234-:R-:W-:Y:S05]  /*2a10*/  @P1 BRA `(.L_x_1339) ;  /* 0x0000000000641947 */ /* 0x01efea0003800000 */
[----:B------:R-:W-:Y:S01]  /*2a20*/  IMAD.U32 R15, RZ, RZ, UR45 ;  /* 0x0000002dff0f7e24 */ /* 0x000fe2000f8e00ff */
[----:B------:R-:W-:Y:S04]  /*2a30*/  BSSY B0, `(.L_x_1340) ;  /* 0x0000013000007945 */ /* 0x000fe80003800000 */
[----:B------:R-:W-:-:S04]  /*2a40*/  IADD3 R15, -R15, UR38, R56 ;  /* 0x000000260f0f7c10 */ /* 0x000fc8000fffe138 */
        /* <DEDUP_REMOVED lines=11> */
.L_x_1341:
[----:B------:R-:W-:Y:S02]  /*2b00*/  ULDC UR6, c[0x0][0x9e4] ;  /* 0x0002790000067ab9 */ /* 0x000fe40000000800 */
[----:B------:R-:W-:-:S05]  /*2b10*/  IMAD.U32 R21, RZ, RZ, UR6 ;  /* 0x00000006ff157e24 */ /* 0x000fca000f8e00ff */
[----:B------:R-:W-:-:S13]  /*2b20*/  ISETP.NE.AND P1, PT, R21, 0x1, PT ;  /* 0x000000011500780c */ /* 0x000fda0003f25270 */
[----:B------:R-:W1:Y:S02]  /*2b30*/  @P1 LDC.64 R70, c[0x0][0x9e8] ;  /* 0x00027a00ff461b82 */ /* 0x000e640000000a00 */
[----:B-1----:R-:W-:-:S05]  /*2b40*/  @P1 IMAD.HI.U32 R56, R15, R70, RZ ;  /* 0x000000460f381227 */ /* 0x002fca00078e00ff */
[----:B------:R-:W-:-:S07]  /*2b50*/  @P1 SHF.R.U32.HI R15, RZ, R71, R56 ;  /* 0x00000047ff0f1219 */ /* 0x000fce0000011638 */
.L_x_1342:
[----:B------:R-:W-:Y:S05]  /*2b60*/  BSYNC B0 ;  /* 0x0000000000007941 */ /* 0x000fea0003800000 */
.L_x_1340:
[----:B------:R-:W-:-:S04]  /*2b70*/  IMAD R15, R15, R21, -R66 ;  /* 0x000000150f0f7224 */ /* 0x000fc800078e0a42 */
[----:B------:R-:W-:-:S05]  /*2b80*/  IMAD R56, R16, -0x2, R15 ;  /* 0xfffffffe10387824 */ /* 0x000fca00078e020f */
[----:B------:R-:W-:Y:S02]  /*2b90*/  VIADDMNMX R35, R56, R21, R35, PT ;  /* 0x0000001538237246 */ /* 0x000fe40003800123 */
[----:B------:R-:W-:-:S07]  /*2ba0*/  VIMNMX R43, R43, R56, !PT ;  /* 0x000000382b2b7248 */ /* 0x000fce0007fe0100 */
.L_x_1339:
[C---:B------:R-:W-:Y:S01]  /*2bb0*/  ISETP.GE.AND P2, PT, R47.reuse, 0x9, PT ;  /* 0x000000092f00780c */ /* 0x040fe20003f46270 */
[----:B------:R-:W-:Y:S01]  /*2bc0*/  UISETP.NE.AND UP0, UPT, UR50, URZ, UPT ;  /* 0x0000003f3200728c */ /* 0x000fe2000bf05270 */
[----:B------:R-:W-:Y:S02]  /*2bd0*/  ISETP.GE.AND P1, PT, R47, 0x2, PT ;  /* 0x000000022f00780c */ /* 0x000fe40003f26270 */
        /* <DEDUP_REMOVED lines=10> */
[----:B------:R-:W-:Y:S02]  /*2c80*/  ISETP.LT.OR P3, PT, R35, 0x11, P3 ;  /* 0x000000112300780c */ /* 0x000fe40001f61670 */
        /* <DEDUP_REMOVED lines=94> */
[----:B------:R-:W-:Y:S01]  /*3270*/  ISETP.GT.AND P3, PT, R43, 0x59, !P4 ;  /* 0x000000592b00780c */ /* 0x000fe20006764270 */
[----:B------:R-:W0:Y:S01]  /*3280*/  SHFL.IDX PT, R68, R41, 0x1, 0x1c1f ;  /* 0x003c1f0029447f89 */ /* 0x000e2200000e0000 */
        /* <DEDUP_REMOVED lines=11> */
[----:B------:R-:W-:Y:S01]  /*3340*/  ISETP.LT.OR P3, PT, R35, 0x62, P3 ;  /* 0x000000622300780c */ /* 0x000fe20001f61670 */
[----:B0-----:R-:W-:Y:S01]  /*3350*/  IMAD.IADD R56, R55, 0x1, R68 ;  /* 0x0000000137387824 */ /* 0x001fe200078e0244 */
        /* <DEDUP_REMOVED lines=10> */
[----:B------:R-:W-:Y:S02]  /*3400*/  P2R R67, PR, RZ, 0x20 ;  /* 0x00000020ff437803 */ /* 0x000fe40000000000 */
[----:B------:R-:W-:Y:S02]  /*3410*/  FSEL R25, R25, -INF , !P3 ;  /* 0xff80000019197808 */ /* 0x000fe40005800000 */
[----:B------:R-:W-:-:S02]  /*3420*/  ISETP.GE.AND P3, PT, R47, 0x71, PT ;  /* 0x000000712f00780c */ /* 0x000fc40003f66270 */
        /* <DEDUP_REMOVED lines=39> */
.L_x_1345:
[----:B------:R-:W-:Y:S02]  /*36a0*/  ULDC UR6, c[0x0][0x9e4] ;  /* 0x0002790000067ab9 */ /* 0x000fe40000000800 */
[----:B------:R-:W-:-:S05]  /*36b0*/  IMAD.U32 R43, RZ, RZ, UR6 ;  /* 0x00000006ff2b7e24 */ /* 0x000fca000f8e00ff */
[----:B------:R-:W-:-:S13]  /*36c0*/  ISETP.NE.AND P6, PT, R43, 0x1, PT ;  /* 0x000000012b00780c */ /* 0x000fda0003fc5270 */
[----:B------:R-:W0:Y:S02]  /*36d0*/  @P6 LDC.64 R64, c[0x0][0x9e8] ;  /* 0x00027a00ff406b82 */ /* 0x000e240000000a00 */
[----:B0-----:R-:W-:-:S05]  /*36e0*/  @P6 IMAD.HI.U32 R64, R41, R64, RZ ;  /* 0x0000004029406227 */ /* 0x001fca00078e00ff */
[----:B------:R-:W-:-:S07]  /*36f0*/  @P6 SHF.R.U32.HI R41, RZ, R65, R64 ;  /* 0x00000041ff296219 */ /* 0x000fce0000011640 */
.L_x_1346:
[----:B------:R-:W-:Y:S05]  /*3700*/  BSYNC B0 ;  /* 0x0000000000007941 */ /* 0x000fea0003800000 */
.L_x_1344:
[----:B------:R-:W-:-:S04]  /*3710*/  IMAD R41, R41, R43, -R66 ;  /* 0x0000002b29297224 */ /* 0x000fc800078e0a42 */
[----:B------:R-:W-:-:S05]  /*3720*/  IMAD R41, R16, -0x2, R41 ;  /* 0xfffffffe10297824 */ /* 0x000fca00078e0229 */
[----:B------:R-:W-:Y:S02]  /*3730*/  VIADDMNMX R10, R41, R43, R10, PT ;  /* 0x0000002b290a7246 */ /* 0x000fe4000380010a */
[----:B------:R-:W-:-:S07]  /*3740*/  VIMNMX R56, R56, R41, !PT ;  /* 0x0000002938387248 */ /* 0x000fce0007fe0100 */
.L_x_1343:
[----:B------:R-:W-:Y:S01]  /*3750*/  ISETP.GT.AND P1, PT, R56, 0x1, !P1 ;  /* 0x000000013800780c */ /* 0x000fe20004f24270 */
[----:B------:R-:W-:Y:S01]  /*3760*/  ULDC UR6, c[0x0][0x988] ;  /* 0x0002620000067ab9 */ /* 0x000fe20000000800 */
[----:B------:R-:W-:Y:S01]  /*3770*/  ISETP.NE.AND P6, PT, R59, RZ, PT ;  /* 0x000000ff3b00720c */ /* 0x000fe20003fc5270 */
[----:B------:R-:W-:Y:S01]  /*3780*/  UISETP.NE.AND UP1, UPT, UR51, URZ, UPT ;  /* 0x0000003f3300728c */ /* 0x000fe2000bf25270 */
[----:B------:R-:W-:Y:S01]  /*3790*/  ISETP.LT.OR P1, PT, R10, 0x2, P1 ;  /* 0x000000020a00780c */ /* 0x000fe20000f21670 */
[----:B------:R-:W-:Y:S01]  /*37a0*/  UISETP.NE.AND UP0, UPT, UR50, URZ, UPT ;  /* 0x0000003f3200728c */ /* 0x000fe2000bf05270 */
[C---:B------:R-:W-:Y:S01]  /*37b0*/  ISETP.GT.AND P2, PT, R56.reuse, 0x8, !P2 ;  /* 0x000000083800780c */ /* 0x040fe20005744270 */
[----:B------:R-:W-:Y:S01]  /*37c0*/  UMOV UR10, UR37 ;  /* 0x00000025000a7c82 */ /* 0x000fe20008000000 */
[----:B------:R-:W-:Y:S02]  /*37d0*/  FSEL R41, R3, -INF , !P1 ;  /* 0xff80000003297808 */ /* 0x000fe40004800000 */
[----:B------:R-:W-:-:S02]  /*37e0*/  ISETP.GT.AND P1, PT, R56, 0x9, !P6 ;  /* 0x000000093800780c */ /* 0x000fc40007724270 */
[C---:B------:R-:W-:Y:S02]  /*37f0*/  ISETP.LT.OR P2, PT, R10.reuse, 0x9, P2 ;  /* 0x000000090a00780c */ /* 0x040fe40001741670 */
[----:B------:R-:W-:Y:S01]  /*3800*/  ISETP.LT.OR P1, PT, R10, 0xa, P1 ;  /* 0x0000000a0a00780c */ /* 0x000fe20000f21670 */
[----:B------:R-:W-:Y:S01]  /*3810*/  @UP1 ULDC UR11, c[0x0][0x450] ;  /* 0x00011400000b1ab9 */ /* 0x000fe20000000800 */
[----:B------:R-:W-:Y:S02]  /*3820*/  FSEL R43, R4, -INF , !P2 ;  /* 0xff800000042b7808 */ /* 0x000fe40005000000 */
[----:B------:R-:W-:Y:S02]  /*3830*/  ISETP.NE.AND P2, PT, R45, RZ, PT ;  /* 0x000000ff2d00720c */ /* 0x000fe40003f45270 */
[----:B------:R-:W-:Y:S02]  /*3840*/  FSEL R45, R12, -INF , !P1 ;  /* 0xff8000000c2d7808 */ /* 0x000fe40004800000 */
[----:B------:R-:W-:-:S02]  /*3850*/  ISETP.NE.AND P1, PT, R63, RZ, PT ;  /* 0x000000ff3f00720c */ /* 0x000fc40003f25270 */
[----:B------:R-:W-:Y:S02]  /*3860*/  ISETP.NE.AND P6, PT, R49, RZ, PT ;  /* 0x000000ff3100720c */ /* 0x000fe40003fc5270 */
[----:B------:R-:W-:Y:S02]  /*3870*/  ISETP.GT.AND P1, PT, R56, 0x10, !P1 ;  /* 0x000000103800780c */ /* 0x000fe40004f24270 */
[----:B------:R-:W-:Y:S02]  /*3880*/  FMNMX.FTZ R3, R91, R93, !PT ;  /* 0x0000005d5b037209 */ /* 0x000fe40007810000 */
[----:B------:R-:W-:Y:S02]  /*3890*/  ISETP.LT.OR P1, PT, R10, 0x11, P1 ;  /* 0x000000110a00780c */ /* 0x000fe40000f21670 */
[----:B------:R-:W-:Y:S02]  /*38a0*/  FMNMX.FTZ R3, R127, R3, !PT ;  /* 0x000000037f037209 */ /* 0x000fe40007810000 */
[----:B------:R-:W-:-:S02]  /*38b0*/  FSEL R47, R14, -INF , !P1 ;  /* 0xff8000000e2f7808 */ /* 0x000fc40004800000 */
[----:B------:R-:W-:Y:S02]  /*38c0*/  ISETP.NE.AND P1, PT, R67, RZ, PT ;  /* 0x000000ff4300720c */ /* 0x000fe40003f25270 */
[----:B------:R-:W-:Y:S02]  /*38d0*/  FMNMX.FTZ R4, R129, R3, !PT ;  /* 0x0000000381047209 */ /* 0x000fe40007810000 */
[----:B------:R-:W-:Y:S02]  /*38e0*/  ISETP.GT.AND P1, PT, R56, 0x11, !P1 ;  /* 0x000000113800780c */ /* 0x000fe40004f24270 */
[----:B------:R-:W-:Y:S02]  /*38f0*/  FMNMX.FTZ R4, R125, R4, !PT ;  /* 0x000000047d047209 */ /* 0x000fe40007810000 */
        /* <DEDUP_REMOVED lines=52> */
[----:B------:R-:W-:Y:S02]  /*3c40*/  ISETP.GT.AND P1, PT, R56, 0x31, !P2 ;  /* 0x000000313800780c */ /* 0x000fe40005724270 */
[----:B------:R-:W-:Y:S02]  /*3c50*/  ISETP.NE.AND P2, PT, R69, RZ, PT ;  /* 0x000000ff4500720c */ /* 0x000fe40003f45270 */
[----:B------:R-:W-:Y:S02]  /*3c60*/  ISETP.LT.OR P1, PT, R10, 0x32, P1 ;  /* 0x000000320a00780c */ /* 0x000fe40000f21670 */
[----:B------:R-:W-:-:S02]  /*3c70*/  FMNMX.FTZ R4, R25, R4, !PT ;  /* 0x0000000419047209 */ /* 0x000fc40007810000 */
[----:B------:R-:W-:Y:S02]  /*3c80*/  FSEL R65, R38, -INF , !P1 ;  /* 0xff80000026417808 */ /* 0x000fe40004800000 */
        /* <DEDUP_REMOVED lines=8> */
[----:B------:R-:W-:Y:S01]  /*3d10*/  FMNMX.FTZ R12, R35, R4, !PT ;  /* 0x00000004230c7209 */ /* 0x000fe20007810000 */
[----:B------:R-:W-:Y:S01]  /*3d20*/  IMAD.U32 R4, RZ, RZ, UR6 ;  /* 0x00000006ff047e24 */ /* 0x000fe2000f8e00ff */
[----:B------:R-:W-:Y:S01]  /*3d30*/  ISETP.LT.OR P1, PT, R10, 0x3a, P1 ;  /* 0x0000003a0a00780c */ /* 0x000fe20000f21670 */
[----:B------:R-:W-:Y:S01]  /*3d40*/  @UP1 ULDC UR6, c[0x0][0x44c] ;  /* 0x0001130000061ab9 */ /* 0x000fe20000000800 */
[----:B------:R-:W-:Y:S01]  /*3d50*/  ISETP.NE.AND P6, PT, R72, RZ, PT ;  /* 0x000000ff4800720c */ /* 0x000fe20003fc5270 */
[----:B------:R-:W0:Y:S01]  /*3d60*/  SHFL.BFLY PT, R3, R12, 0x2, 0x1f ;  /* 0x0c401f000c037f89 */ /* 0x000e2200000e0000 */
[----:B------:R-:W-:Y:S01]  /*3d70*/  FSEL R69, R42, -INF , !P1 ;  /* 0xff8000002a457808 */ /* 0x000fe20004800000 */
[----:B------:R-:W-:Y:S01]  /*3d80*/  UIMAD.WIDE.U32 UR6, UR37, UR6, URZ ;  /* 0x00000006250672a5 */ /* 0x000fe2000f8e003f */
[----:B------:R-:W-:-:S02]  /*3d90*/  ISETP.NE.AND P1, PT, R83, RZ, PT ;  /* 0x000000ff5300720c */ /* 0x000fc40003f25270 */
[C---:B------:R-:W-:Y:S01]  /*3da0*/  ISETP.GT.AND P3, PT, R56.reuse, 0x70, !P3 ;  /* 0x000000703800780c */ /* 0x040fe20005f64270 */
[----:B------:R-:W-:Y:S01]  /*3db0*/  @UP1 USHF.R.U32.HI UR10, URZ, UR11, UR7 ;  /* 0x0000000b3f0a1299 */ /* 0x000fe20008011607 */
[C---:B------:R-:W-:Y:S02]  /*3dc0*/  ISETP.GT.AND P1, PT, R56.reuse, 0x40, !P1 ;  /* 0x000000403800780c */ /* 0x040fe40004f24270 */
[----:B------:R-:W-:Y:S01]  /*3dd0*/  ISETP.GT.AND P4, PT, R56, 0x71, !P4 ;  /* 0x000000713800780c */ /* 0x000fe20006784270 */
[----:B------:R-:W-:Y:S01]  /*3de0*/  UIADD3 UR53, UR53, UR10, URZ ;  /* 0x0000000a35357290 */ /* 0x000fe2000fffe03f */
[C---:B------:R-:W-:Y:S02]  /*3df0*/  ISETP.LT.OR P1, PT, R10.reuse, 0x41, P1 ;  /* 0x000000410a00780c */ /* 0x040fe40000f21670 */
[----:B------:R-:W-:Y:S01]  /*3e00*/  ISETP.LT.OR P3, PT, R10, 0x71, P3 ;  /* 0x000000710a00780c */ /* 0x000fe20001f61670 */
[----:B------:R-:W-:Y:S01]  /*3e10*/  UIADD3 UR14, UR53, UR14, URZ ;  /* 0x0000000e350e7290 */ /* 0x000fe2000fffe03f */
[----:B------:R-:W-:-:S02]  /*3e20*/  FSEL R71, R44, -INF , !P1 ;  /* 0xff8000002c477808 */ /* 0x000fc40004800000 */
[----:B------:R-:W-:Y:S02]  /*3e30*/  ISETP.NE.AND P1, PT, R86, RZ, PT ;  /* 0x000000ff5600720c */ /* 0x000fe40003f25270 */
[C---:B------:R-:W-:Y:S02]  /*3e40*/  ISETP.GT.AND P5, PT, R56.reuse, 0x78, !P5 ;  /* 0x000000783800780c */ /* 0x040fe40006fa4270 */
[----:B------:R-:W-:Y:S02]  /*3e50*/  ISETP.GT.AND P1, PT, R56, 0x41, !P1 ;  /* 0x000000413800780c */ /* 0x000fe40004f24270 */
[C---:B------:R-:W-:Y:S02]  /*3e60*/  ISETP.LT.OR P4, PT, R10.reuse, 0x72, P4 ;  /* 0x000000720a00780c */ /* 0x040fe40002781670 */
[----:B------:R-:W-:Y:S02]  /*3e70*/  ISETP.LT.OR P1, PT, R10, 0x42, P1 ;  /* 0x000000420a00780c */ /* 0x000fe40000f21670 */
[----:B0-----:R-:W-:-:S02]  /*3e80*/  FMNMX.FTZ R14, R12, R3, !PT ;  /* 0x000000030c0e7209 */ /* 0x001fc40007810000 */
[----:B------:R-:W-:Y:S02]  /*3e90*/  FSEL R73, R46, -INF , !P1 ;  /* 0xff8000002e497808 */ /* 0x000fe40004800000 */
[----:B------:R-:W-:Y:S01]  /*3ea0*/  ISETP.NE.AND P1, PT, R87, RZ, PT ;  /* 0x000000ff5700720c */ /* 0x000fe20003f25270 */
[----:B------:R-:W0:Y:S01]  /*3eb0*/  SHFL.BFLY PT, R3, R14, 0x1, 0x1f ;  /* 0x0c201f000e037f89 */ /* 0x000e2200000e0000 */
[----:B------:R-:W-:Y:S02]  /*3ec0*/  ISETP.LT.OR P5, PT, R10, 0x79, P5 ;  /* 0x000000790a00780c */ /* 0x000fe40002fa1670 */
[----:B------:R-:W-:-:S04]  /*3ed0*/  ISETP.GT.AND P1, PT, R56, 0x48, !P1 ;  /* 0x000000483800780c */ /* 0x000fc80004f24270 */
[----:B------:R-:W-:-:S04]  /*3ee0*/  ISETP.LT.OR P1, PT, R10, 0x49, P1 ;  /* 0x000000490a00780c */ /* 0x000fc80000f21670 */
        /* <DEDUP_REMOVED lines=63> */
[----:B------:R-:W0:Y:S01]  /*42e0*/  MUFU.EX2 R91, R91 ;  /* 0x0000005b005b7308 */ /* 0x000e220000000800 */
[----:B------:R-:W-:Y:S01]  /*42f0*/  ISETP.GT.AND P6, PT, R56, 0x79, !P6 ;  /* 0x000000793800780c */ /* 0x000fe200077c4270 */
[--C-:B------:R-:W-:Y:S01]  /*4300*/  FFMA.FTZ R21, R21, R4, -R20.reuse ;  /* 0x0000000415157223 */ /* 0x100fe20000010814 */
[----:B------:R-:W-:Y:S01]  /*4310*/  FMNMX.FTZ R12, R51, R12, !PT ;  /* 0x0000000c330c7209 */ /* 0x000fe20007810000 */
[-CC-:B------:R-:W-:Y:S01]  /*4320*/  FFMA.FTZ R178, R123, R4.reuse, -R20.reuse ;  /* 0x000000047bb27223 */ /* 0x180fe20000010814 */
[----:B------:R-:W-:Y:S01]  /*4330*/  FSEL R117, R6, -INF , !P4 ;  /* 0xff80000006757808 */ /* 0x000fe20006000000 */
[--C-:B------:R-:W-:Y:S01]  /*4340*/  FFMA.FTZ R97, R97, R4, -R20.reuse ;  /* 0x0000000461617223 */ /* 0x100fe20000010814 */
[----:B------:R-:W-:Y:S01]  /*4350*/  FMNMX.FTZ R12, R53, R12, !PT ;  /* 0x0000000c350c7209 */ /* 0x000fe20007810000 */
[----:B------:R-:W1:Y:S01]  /*4360*/  MUFU.EX2 R182, R182 ;  /* 0x000000b600b67308 */ /* 0x000e620000000800 */
[----:B------:R-:W-:Y:S01]  /*4370*/  ISETP.LT.OR P6, PT, R10, 0x7a, P6 ;  /* 0x0000007a0a00780c */ /* 0x000fe200037c1670 */
[--C-:B------:R-:W-:Y:S01]  /*4380*/  FFMA.FTZ R172, R121, R4, -R20.reuse ;  /* 0x0000000479ac7223 */ /* 0x100fe20000010814 */
[----:B------:R-:W-:Y:S01]  /*4390*/  FMNMX.FTZ R12, R55, R12, !PT ;  /* 0x0000000c370c7209 */ /* 0x000fe20007810000 */
[-CC-:B------:R-:W-:Y:S01]  /*43a0*/  FFMA.FTZ R99, R99, R4.reuse, -R20.reuse ;  /* 0x0000000463637223 */ /* 0x180fe20000010814 */
[----:B------:R-:W-:Y:S01]  /*43b0*/  FSEL R109, R9, -INF , !P5 ;  /* 0xff800000096d7808 */ /* 0x000fe20006800000 */
[--C-:B------:R-:W-:Y:S01]  /*43c0*/  FFMA.FTZ R101, R101, R4, -R20.reuse ;  /* 0x0000000465657223 */ /* 0x100fe20000010814 */
[----:B------:R-:W-:Y:S01]  /*43d0*/  FMNMX.FTZ R12, R57, R12, !PT ;  /* 0x0000000c390c7209 */ /* 0x000fe20007810000 */
[----:B------:R-:W2:Y:S01]  /*43e0*/  MUFU.EX2 R93, R93 ;  /* 0x0000005d005d7308 */ /* 0x000ea20000000800 */
[----:B------:R-:W-:Y:S01]  /*43f0*/  FSEL R119, R8, -INF , !P6 ;  /* 0xff80000008777808 */ /* 0x000fe20007000000 */
        /* <DEDUP_REMOVED lines=18> */
[-CC-:B------:R-:W-:Y:S01]  /*4520*/  FFMA.FTZ R15, R15, R4.reuse, -R20.reuse ;  /* 0x000000040f0f7223 */ /* 0x180fe20000010814 */
[-CC-:B------:R-:W-:Y:S01]  /*4530*/  FFMA.FTZ R11, R11, R4.reuse, -R20.reuse ;  /* 0x000000040b0b7223 */ /* 0x180fe20000010814 */
[----:B------:R-:W-:Y:S01]  /*4540*/  FFMA.FTZ R20, R35, R4, -R20 ;  /* 0x0000000423147223 */ /* 0x000fe20000010814 */
[----:B------:R-:W-:Y:S01]  /*4550*/  FMNMX.FTZ R12, R69, R12, !PT ;  /* 0x0000000c450c7209 */ /* 0x000fe20007810000 */
[----:B------:R0:W-:Y:S03]  /*4560*/  MUFU.EX2 R152, R21 ;  /* 0x0000001500987308 */ /* 0x0001e60000000800 */
[----:B------:R-:W-:-:S04]  /*4570*/  FMNMX.FTZ R12, R71, R12, !PT ;  /* 0x0000000c470c7209 */ /* 0x000fc80007810000 */
[----:B------:R-:W-:Y:S01]  /*4580*/  FMNMX.FTZ R12, R73, R12, !PT ;  /* 0x0000000c490c7209 */ /* 0x000fe20007810000 */
[----:B------:R-:W5:Y:S01]  /*4590*/  MUFU.EX2 R178, R178 ;  /* 0x000000b200b27308 */ /* 0x000f620000000800 */
[----:B0-----:R-:W-:Y:S01]  /*45a0*/  FADD.FTZ R21, R180, R91 ;  /* 0x0000005bb4157221 */ /* 0x001fe20000010000 */
[----:B------:R-:W-:Y:S02]  /*45b0*/  F2FP.F16.F32.PACK_AB R180, R91, R180 ;  /* 0x000000b45bb4723e */ /* 0x000fe400000000ff */
[----:B------:R-:W-:Y:S01]  /*45c0*/  FMNMX.FTZ R12, R75, R12, !PT ;  /* 0x0000000c4b0c7209 */ /* 0x000fe20007810000 */
[----:B-1----:R-:W-:Y:S01]  /*45d0*/  FADD.FTZ R26, R182, R21 ;  /* 0x00000015b61a7221 */ /* 0x002fe20000010000 */
[----:B--2---:R-:W-:Y:S02]  /*45e0*/  F2FP.F16.F32.PACK_AB R182, R93, R182 ;  /* 0x000000b65db6723e */ /* 0x004fe400000000ff */
[----:B------:R-:W-:Y:S01]  /*45f0*/  FMNMX.FTZ R12, R77, R12, !PT ;  /* 0x0000000c4d0c7209 */ /* 0x000fe20007810000 */
[----:B------:R-:W0:Y:S01]  /*4600*/  MUFU.EX2 R97, R97 ;  /* 0x0000006100617308 */ /* 0x000e220000000800 */
[----:B------:R-:W-:-:S02]  /*4610*/  FADD.FTZ R21, R93, R26 ;  /* 0x0000001a5d157221 */ /* 0x000fc40000010000 */
[----:B------:R-:W-:Y:S02]  /*4620*/  FMNMX.FTZ R12, R79, R12, !PT ;  /* 0x0000000c4f0c7209 */ /* 0x000fe40007810000 */
[----:B---3--:R-:W-:Y:S01]  /*4630*/  FADD.FTZ R28, R176, R21 ;  /* 0x00000015b01c7221 */ /* 0x008fe20000010000 */
[----:B----4-:R-:W-:Y:S02]  /*4640*/  F2FP.F16.F32.PACK_AB R176, R95, R176 ;  /* 0x000000b05fb0723e */ /* 0x010fe400000000ff */
[----:B------:R-:W-:Y:S01]  /*4650*/  FMNMX.FTZ R12, R81, R12, !PT ;  /* 0x0000000c510c7209 */ /* 0x000fe20007810000 */
[----:B------:R-:W1:Y:S01]  /*4660*/  MUFU.EX2 R172, R172 ;  /* 0x000000ac00ac7308 */ /* 0x000e620000000800 */
[----:B------:R-:W-:Y:S02]  /*4670*/  FADD.FTZ R21, R95, R28 ;  /* 0x0000001c5f157221 */ /* 0x000fe40000010000 */
[----:B------:R-:W-:Y:S02]  /*4680*/  FMNMX.FTZ R12, R83, R12, !PT ;  /* 0x0000000c530c7209 */ /* 0x000fe40007810000 */
[----:B-----5:R-:W-:-:S02]  /*4690*/  FADD.FTZ R28, R178, R21 ;  /* 0x00000015b21c7221 */ /* 0x020fc40000010000 */
[----:B------:R-:W-:Y:S01]  /*46a0*/  FMNMX.FTZ R12, R85, R12, !PT ;  /* 0x0000000c550c7209 */ /* 0x000fe20007810000 */
[----:B------:R-:W2:Y:S01]  /*46b0*/  MUFU.EX2 R99, R99 ;  /* 0x0000006300637308 */ /* 0x000ea20000000800 */
[C---:B0-----:R-:W-:Y:S01]  /*46c0*/  FADD.FTZ R21, R97.reuse, R28 ;  /* 0x0000001c61157221 */ /* 0x041fe20000010000 */
[----:B------:R-:W-:Y:S02]  /*46d0*/  F2FP.F16.F32.PACK_AB R178, R97, R178 ;  /* 0x000000b261b2723e */ /* 0x000fe400000000ff */
[----:B------:R-:W-:-:S04]  /*46e0*/  FMNMX.FTZ R12, R87, R12, !PT ;  /* 0x0000000c570c7209 */ /* 0x000fc80007810000 */
[----:B------:R-:W-:Y:S01]  /*46f0*/  FMNMX.FTZ R12, R89, R12, !PT ;  /* 0x0000000c590c7209 */ /* 0x000fe20007810000 */
[----:B------:R-:W0:Y:S01]  /*4700*/  MUFU.EX2 R174, R174 ;  /* 0x000000ae00ae7308 */ /* 0x000e220000000800 */
[----:B-1----:R-:W-:Y:S02]  /*4710*/  FADD.FTZ R30, R172, R21 ;  /* 0x00000015ac1e7221 */ /* 0x002fe40000010000 */
[----:B------:R-:W-:-:S04]  /*4720*/  FMNMX.FTZ R12, R113, R12, !PT ;  /* 0x0000000c710c7209 */ /* 0x000fc80007810000 */
[----:B------:R-:W-:Y:S01]  /*4730*/  FMNMX.FTZ R12, R115, R12, !PT ;  /* 0x0000000c730c7209 */ /* 0x000fe20007810000 */
[----:B------:R-:W1:Y:S01]  /*4740*/  MUFU.EX2 R101, R101 ;  /* 0x0000006500657308 */ /* 0x000e620000000800 */
[C---:B--2---:R-:W-:Y:S01]  /*4750*/  FADD.FTZ R21, R99.reuse, R30 ;  /* 0x0000001e63157221 */ /* 0x044fe20000010000 */
[----:B------:R-:W-:Y:S02]  /*4760*/  F2FP.F16.F32.PACK_AB R172, R99, R172 ;  /* 0x000000ac63ac723e */ /* 0x000fe400000000ff */
[----:B------:R-:W-:-:S04]  /*4770*/  FMNMX.FTZ R12, R111, R12, !PT ;  /* 0x0000000c6f0c7209 */ /* 0x000fc80007810000 */
[----:B------:R-:W-:Y:S01]  /*4780*/  FMNMX.FTZ R12, R117, R12, !PT ;  /* 0x0000000c750c7209 */ /* 0x000fe20007810000 */
[----:B------:R-:W2:Y:S01]  /*4790*/  MUFU.EX2 R168, R168 ;  /* 0x000000a800a87308 */ /* 0x000ea20000000800 */
[----:B0-----:R-:W-:Y:S02]  /*47a0*/  FADD.FTZ R32, R174, R21 ;  /* 0x00000015ae207221 */ /* 0x001fe40000010000 */
[----:B------:R-:W-:-:S04]  /*47b0*/  FMNMX.FTZ R12, R109, R12, !PT ;  /* 0x0000000c6d0c7209 */ /* 0x000fc80007810000 */
[----:B------:R-:W-:Y:S01]  /*47c0*/  FMNMX.FTZ R12, R119, R12, !PT ;  /* 0x0000000c770c7209 */ /* 0x000fe20007810000 */
[----:B------:R-:W0:Y:S01]  /*47d0*/  MUFU.EX2 R103, R103 ;  /* 0x0000006700677308 */ /* 0x000e220000000800 */
[----:B-1----:R-:W-:-:S03]  /*47e0*/  F2FP.F16.F32.PACK_AB R174, R101, R174 ;  /* 0x000000ae65ae723e */ /* 0x002fc600000000ff */
[----:B------:R-:W1:Y:S04]  /*47f0*/  SHFL.BFLY PT, R9, R12, 0x2, 0x1f ;  /* 0x0c401f000c097f89 */ /* 0x000e6800000e0000 */
[----:B------:R-:W3:Y:S08]  /*4800*/  MUFU.EX2 R170, R170 ;  /* 0x000000aa00aa7308 */ /* 0x000ef00000000800 */
[----:B------:R-:W4:Y:S08]  /*4810*/  MUFU.EX2 R5, R14 ;  /* 0x0000000e00057308 */ /* 0x000f300000000800 */
[----:B------:R5:W-:Y:S01]  /*4820*/  MUFU.EX2 R158, R25 ;  /* 0x00000019009e7308 */ /* 0x000be20000000800 */
[----:B-1----:R-:W-:-:S07]  /*4830*/  FMNMX.FTZ R2, R12, R9, !PT ;  /* 0x000000090c027209 */ /* 0x002fce0007810000 */
[----:B------:R-:W1:Y:S01]  /*4840*/  MUFU.EX2 R164, R164 ;  /* 0x000000a400a47308 */ /* 0x000e620000000800 */
[----:B------:R-:W1:Y:S01]  /*4850*/  SHFL.BFLY PT, R9, R2, 0x1, 0x1f ;  /* 0x0c201f0002097f89 */ /* 0x000e6200000e0000 */
[----:B-----5:R-:W-:-:S04]  /*4860*/  FADD.FTZ R25, R101, R32 ;  /* 0x0000002065197221 */ /* 0x020fc80000010000 */
[----:B--2---:R-:W-:Y:S01]  /*4870*/  FADD.FTZ R34, R168, R25 ;  /* 0x00000019a8227221 */ /* 0x004fe20000010000 */
[C---:B0-----:R-:W-:Y:S01]  /*4880*/  F2FP.F16.F32.PACK_AB R168, R103.reuse, R168 ;  /* 0x000000a867a8723e */ /* 0x041fe200000000ff */
[----:B------:R-:W0:Y:S02]  /*4890*/  MUFU.EX2 R7, R7 ;  /* 0x0000000700077308 */ /* 0x000e240000000800 */
[----:B------:R-:W-:-:S04]  /*48a0*/  FADD.FTZ R25, R103, R34 ;  /* 0x0000002267197221 */ /* 0x000fc80000010000 */
[----:B---3--:R-:W-:Y:S01]  /*48b0*/  FADD.FTZ R34, R170, R25 ;  /* 0x00000019aa227221 */ /* 0x008fe20000010000 */
[C---:B----4-:R-:W-:Y:S01]  /*48c0*/  F2FP.F16.F32.PACK_AB R170, R5.reuse, R170 ;  /* 0x000000aa05aa723e */ /* 0x050fe200000000ff */
[----:B------:R-:W2:Y:S02]  /*48d0*/  MUFU.EX2 R107, R107 ;  /* 0x0000006b006b7308 */ /* 0x000ea40000000800 */
[----:B------:R-:W-:-:S04]  /*48e0*/  FADD.FTZ R25, R5, R34 ;  /* 0x0000002205197221 */ /* 0x000fc80000010000 */
[----:B-1----:R-:W-:Y:S02]  /*48f0*/  FADD.FTZ R36, R164, R25 ;  /* 0x00000019a4247221 */ /* 0x002fe40000010000 */
[----:B------:R-:W1:Y:S01]  /*4900*/  MUFU.EX2 R166, R105 ;  /* 0x0000006900a67308 */ /* 0x000e620000000800 */
[----:B------:R-:W-:Y:S01]  /*4910*/  FMNMX.FTZ R9, R2, R9, !PT ;  /* 0x0000000902097209 */ /* 0x000fe20007810000 */
[C---:B0-----:R-:W-:Y:S01]  /*4920*/  FADD.FTZ R36, R7.reuse, R36 ;  /* 0x0000002407247221 */ /* 0x041fe20000010000 */
[----:B------:R-:W-:Y:S02]  /*4930*/  F2FP.F16.F32.PACK_AB R164, R7, R164 ;  /* 0x000000a407a4723e */ /* 0x000fe400000000ff */
[C---:B------:R-:W-:Y:S01]  /*4940*/  FSETP.NEU.FTZ.AND P1, PT, R9.reuse, -INF , PT ;  /* 0xff8000000900780b */ /* 0x040fe20003f3d000 */
[----:B------:R-:W-:Y:S02]  /*4950*/  FMUL.FTZ R2, R9, R4 ;  /* 0x0000000409027220 */ /* 0x000fe40000410000 */
[----:B------:R-:W0:Y:S01]  /*4960*/  MUFU.EX2 R31, R31 ;  /* 0x0000001f001f7308 */ /* 0x000e220000000800 */
[----:B--2---:R-:W-:-:S02]  /*4970*/  FADD.FTZ R25, R107, R36 ;  /* 0x000000246b197221 */ /* 0x004fc40000010000 */
[----:B------:R-:W-:Y:S02]  /*4980*/  FSEL R2, R2, RZ, P1 ;  /* 0x000000ff02027208 */ /* 0x000fe40000800000 */
[----:B------:R-:W-:-:S03]  /*4990*/  PLOP3.LUT P1, PT, PT, PT, UP0, 0x40, 0x0 ;  /* 0x000000000000781c */ /* 0x000fc60003f2e808 */
        /* <DEDUP_REMOVED lines=15> */
[-CC-:B------:R-:W-:Y:S01]  /*4a90*/  FFMA.FTZ R65, R65, R4.reuse, -R2.reuse ;  /* 0x0000000441417223 */ /* 0x180fe20000010802 */
[-CC-:B------:R-:W-:Y:S01]  /*4aa0*/  FFMA.FTZ R67, R67, R4.reuse, -R2.reuse ;  /* 0x0000000443437223 */ /* 0x180fe20000010802 */
[-CC-:B------:R-:W-:Y:S01]  /*4ab0*/  FFMA.FTZ R69, R69, R4.reuse, -R2.reuse ;  /* 0x0000000445457223 */ /* 0x180fe20000010802 */
[----:B-1----:R-:W-:Y:S01]  /*4ac0*/  FADD.FTZ R36, R166, R25 ;  /* 0x00000019a6247221 */ /* 0x002fe20000010000 */
[-CC-:B------:R-:W-:Y:S01]  /*4ad0*/  FFMA.FTZ R71, R71, R4.reuse, -R2.reuse ;  /* 0x0000000447477223 */ /* 0x180fe20000010802 */
[-CC-:B------:R-:W-:Y:S01]  /*4ae0*/  FFMA.FTZ R73, R73, R4.reuse, -R2.reuse ;  /* 0x0000000449497223 */ /* 0x180fe20000010802 */
[-C--:B------:R-:W-:Y:S01]  /*4af0*/  FFMA.FTZ R75, R75, R4.reuse, -R2 ;  /* 0x000000044b4b7223 */ /* 0x080fe20000010802 */
[----:B------:R-:W1:Y:S01]  /*4b00*/  MUFU.EX2 R43, R43 ;  /* 0x0000002b002b7308 */ /* 0x000e620000000800 */
[----:B0-----:R-:W-:Y:S01]  /*4b10*/  FADD.FTZ R25, R31, R36 ;  /* 0x000000241f197221 */ /* 0x001fe20000010000 */
[-CC-:B------:R-:W-:Y:S01]  /*4b20*/  FFMA.FTZ R77, R77, R4.reuse, -R2.reuse ;  /* 0x000000044d4d7223 */ /* 0x180fe20000010802 */
[-CC-:B------:R-:W-:Y:S01]  /*4b30*/  FFMA.FTZ R79, R79, R4.reuse, -R2.reuse ;  /* 0x000000044f4f7223 */ /* 0x180fe20000010802 */
[-CC-:B------:R-:W-:Y:S01]  /*4b40*/  FFMA.FTZ R81, R81, R4.reuse, -R2.reuse ;  /* 0x0000000451517223 */ /* 0x180fe20000010802 */
        /* <DEDUP_REMOVED lines=10> */
[-C--:B------:R-:W-:Y:S01]  /*4bf0*/  FFMA.FTZ R109, R109, R4.reuse, -R2 ;  /* 0x000000046d6d7223 */ /* 0x080fe20000010802 */
[----:B------:R-:W2:Y:S01]  /*4c00*/  MUFU.EX2 R47, R47 ;  /* 0x0000002f002f7308 */ /* 0x000ea20000000800 */
[----:B-1----:R-:W-:Y:S01]  /*4c10*/  FADD.FTZ R21, R43, R30 ;  /* 0x0000001e2b157221 */ /* 0x002fe20000010000 */
[----:B------:R-:W-:Y:S01]  /*4c20*/  FFMA.FTZ R119, R119, R4, -R2 ;  /* 0x0000000477777223 */ /* 0x000fe20000010802 */
[----:B------:R-:W-:-:S02]  /*4c30*/  F2FP.F16.F32.PACK_AB R181, R41, R0 ;  /* 0x0000000029b5723e */ /* 0x000fc400000000ff */
[----:B------:R-:W-:-:S03]  /*4c40*/  F2FP.F16.F32.PACK_AB R166, R166, R107 ;  /* 0x0000006ba6a6723e */ /* 0x000fc600000000ff */
        /* <DEDUP_REMOVED lines=92> */
[----:B-1----:R-:W-:Y:S01]  /*5210*/  FADD.FTZ R5, R109, R8 ;  /* 0x000000086d057221 */ /* 0x002fe20000010000 */
[C---:B0-----:R-:W-:Y:S01]  /*5220*/  FADD.FTZ R2, R20.reuse, R7 ;  /* 0x0000000714027221 */ /* 0x041fe20000010000 */
[----:B------:R-:W-:Y:S01]  /*5230*/  F2FP.F16.F32.PACK_AB R154, R20, R11 ;  /* 0x0000000b149a723e */ /* 0x000fe200000000ff */
[----:B------:R-:W-:Y:S02]  /*5240*/  VIADD R7, R88, 0xfffffffe ;  /* 0xfffffffe58077836 */ /* 0x000fe40000000000 */
        /* <DEDUP_REMOVED lines=14> */
.L_x_1348:
[----:B------:R-:W-:Y:S02]  /*5330*/  ULDC UR18, c[0x0][0x9e4] ;  /* 0x0002790000127ab9 */ /* 0x000fe40000000800 */
[----:B------:R-:W-:-:S11]  /*5340*/  UISETP.NE.AND UP0, UPT, UR18, 0x1, UPT ;  /* 0x000000011200788c */ /* 0x000fd6000bf05270 */
[----:B------:R-:W-:Y:S02]  /*5350*/  @UP0 ULDC.64 UR6, c[0x0][0x9e8] ;  /* 0x00027a0000060ab9 */ /* 0x000fe40000000a00 */
[----:B------:R-:W-:-:S04]  /*5360*/  UIMAD.WIDE.U32 UR10, UR15, UR6, URZ ;  /* 0x000000060f0a72a5 */ /* 0x000fc8000f8e003f */
[----:B------:R-:W-:-:S12]  /*5370*/  @UP0 USHF.R.U32.HI UR15, URZ, UR7, UR11 ;  /* 0x000000073f0f0299 */ /* 0x000fd8000801160b */
.L_x_1349:
[----:B------:R-:W-:-:S04]  /*5380*/  UIMAD UR15, UR15, UR18, UR18 ;  /* 0x000000120f0f72a4 */ /* 0x000fc8000f8e0212 */
[----:B------:R-:W-:-:S04]  /*5390*/  UISETP.LT.AND UP0, UPT, UR14, UR15, UPT ;  /* 0x0000000f0e00728c */ /* 0x000fc8000bf01270 */
[----:B------:R-:W-:-:S12]  /*53a0*/  USEL UR14, UR14, UR15, UP0 ;  /* 0x0000000f0e0e7287 */ /* 0x000fd80008000000 */
.L_x_1347:
        /* <DEDUP_REMOVED lines=48> */
.L_x_1369:
[----:B------:R-:W-:Y:S01]  /*56b0*/  ISETP.NE.AND P2, PT, RZ, UR44, PT ;  /* 0x0000002cff007c0c */ /* 0x000fe2000bf45270 */
[----:B------:R-:W-:-:S04]  /*56c0*/  UISETP.NE.AND UP0, UPT, UR60, 0x1, UPT ;  /* 0x000000013c00788c */ /* 0x000fc8000bf05270 */
[----:B------:R-:W-:-:S04]  /*56d0*/  USEL UR47, URZ, 0x1, UP0 ;  /* 0x000000013f2f7887 */ /* 0x000fc80008000000 */
[----:B------:R-:W-:-:S04]  /*56e0*/  ULOP3.LUT UR47, UR61, UR47, URZ, 0x3c, !UPT ;  /* 0x0000002f3d2f7292 */ /* 0x000fc8000f8e3c3f */
[----:B------:R-:W-:Y:S08]  /*56f0*/  @P2 BRA `(.L_x_1351) ;  /* 0x0000000000382947 */ /* 0x000ff00003800000 */
[----:B------:R-:W-:Y:S05]  /*5700*/  @!P0 BRA `(.L_x_1352) ;  /* 0x0000000000048947 */ /* 0x000fea0003800000 */
[----:B------:R-:W-:Y:S01]  /*5710*/  BPT.TRAP 0x1 ;  /* 0x000000040000795c */ /* 0x000fe20000300000 */
.L_x_1352:
        /* <DEDUP_REMOVED lines=9> */
.L_x_1353:
[----:B-1----:R-:W-:Y:S05]  /*57b0*/  @P1 BRA `(.L_x_1351) ;  /* 0x0000000000081947 */ /* 0x002fea0003800000 */
[----:B------:R-:W1:Y:S02]  /*57c0*/  SYNCS.PHASECHK.TRANS64.TRYWAIT P1, [UR6+0x28830], R3 ;  /* 0x02883003ff0075a7 */ /* 0x000e640008020146 */
[----:B-1----:R-:W-:Y:S05]  /*57d0*/  @!P1 BRA `(.L_x_1354) ;  /* 0x0000012400209947 */ /* 0x002fea0003800000 */
.L_x_1351:
        /* <DEDUP_REMOVED lines=48> */
.L_x_1356:
[----:B------:R-:W-:Y:S01]  /*5ae0*/  ULEA UR6, UR60, UR41, 0x3 ;  /* 0x000000293c067291 */ /* 0x000fe2000f8e183f */
[----:B------:R-:W-:-:S05]  /*5af0*/  IMAD.U32 R3, RZ, RZ, UR61 ;  /* 0x0000003dff037e24 */ /* 0x000fca000f8e00ff */
[----:B------:R-:W-:-:S04]  /*5b00*/  SHF.L.U32 R3, R3, 0x1f, RZ ;  /* 0x0000001f03037819 */ /* 0x000fc800000006ff */
[----:B------:R0:W1:Y:S01]  /*5b10*/  SYNCS.PHASECHK.TRANS64.TRYWAIT P1, [UR6+0x28850], R3 ;  /* 0x02885003ff0075a7 */ /* 0x0000620008020146 */
[----:B------:R-:W-:Y:S05]  /*5b20*/  @!P0 BRA `(.L_x_1357) ;  /* 0x0000000000048947 */ /* 0x000fea0003800000 */
[----:B------:R-:W-:Y:S01]  /*5b30*/  BPT.TRAP 0x1 ;  /* 0x000000040000795c */ /* 0x000fe20000300000 */
.L_x_1357:
[----:B-1----:R-:W-:Y:S05]  /*5b40*/  @P1 BRA `(.L_x_1355) ;  /* 0x0000000000081947 */ /* 0x002fea0003800000 */
[----:B------:R-:W1:Y:S02]  /*5b50*/  SYNCS.PHASECHK.TRANS64.TRYWAIT P1, [UR6+0x28850], R3 ;  /* 0x02885003ff0075a7 */ /* 0x000e640008020146 */
[----:B-1----:R-:W-:Y:S05]  /*5b60*/  @!P1 BRA `(.L_x_1358) ;  /* 0x0000012000549947 */ /* 0x002fea0003800000 */
.L_x_1355:
        /* <DEDUP_REMOVED lines=49> */
.L_x_1359:
[----:B------:R-:W-:Y:S01]  /*5e80*/  UISETP.NE.AND UP1, UPT, UR51, URZ, UPT ;  /* 0x0000003f3300728c */ /* 0x000fe2000bf25270 */
[----:B------:R-:W-:Y:S01]  /*5e90*/  FMUL.FTZ R154, R36, UR58 ;  /* 0x0000003a249a7c20 */ /* 0x000fe20008410000 */
[----:B------:R-:W-:Y:S01]  /*5ea0*/  FMUL.FTZ R36, R62, UR58 ;  /* 0x0000003a3e247c20 */ /* 0x000fe20008410000 */
[----:B------:R-:W-:Y:S02]  /*5eb0*/  VIADD R62, R17, UR37 ;  /* 0x00000025113e7c36 */ /* 0x000fe40008000000 */
[----:B------:R-:W-:Y:S01]  /*5ec0*/  FMUL.FTZ R153, R33, UR58 ;  /* 0x0000003a21997c20 */ /* 0x000fe20008410000 */
[----:B------:R-:W-:Y:S01]  /*5ed0*/  FMUL.FTZ R33, R46, UR58 ;  /* 0x0000003a2e217c20 */ /* 0x000fe20008410000 */
[----:B------:R-:W-:Y:S01]  /*5ee0*/  PLOP3.LUT P1, PT, PT, PT, UP1, 0x80, 0x0 ;  /* 0x000000000000781c */ /* 0x000fe20003f2f018 */
[----:B------:R-:W-:Y:S01]  /*5ef0*/  ULEA UR6, UR46, UR41, 0x3 ;  /* 0x000000292e067291 */ /* 0x000fe2000f8e183f */
[----:B------:R-:W-:Y:S01]  /*5f00*/  PLOP3.LUT P2, PT, PT, PT, UP1, 0x80, 0x0 ;  /* 0x000000000000781c */ /* 0x000fe20003f4f018 */
[----:B------:R-:W-:Y:S01]  /*5f10*/  FMUL.FTZ R15, R34, UR58 ;  /* 0x0000003a220f7c20 */ /* 0x000fe20008410000 */
[----:B------:R-:W-:Y:S01]  /*5f20*/  FMUL.FTZ R158, R44, UR58 ;  /* 0x0000003a2c9e7c20 */ /* 0x000fe20008410000 */
[----:B------:R-:W-:Y:S01]  /*5f30*/  @UP1 ULDC UR7, c[0x0][0x44c] ;  /* 0x0001130000071ab9 */ /* 0x000fe20000000800 */
[----:B------:R-:W-:Y:S01]  /*5f40*/  FMUL.FTZ R34, R63, UR58 ;  /* 0x0000003a3f227c20 */ /* 0x000fe20008410000 */
[----:B------:R-:W-:Y:S01]  /*5f50*/  FMUL.FTZ R44, R82, UR58 ;  /* 0x0000003a522c7c20 */ /* 0x000fe20008410000 */
[----:B------:R-:W-:Y:S01]  /*5f60*/  UIADD3 UR6, UR6, 0x28840, URZ ;  /* 0x0002884006067890 */ /* 0x000fe2000fffe03f */
[----:B------:R-:W-:-:S02]  /*5f70*/  IMAD.SHL.U32 R82, R7, 0x80, RZ ;  /* 0x0000008007527824 */ /* 0x000fc400078e00ff */
[----:B------:R-:W-:Y:S01]  /*5f80*/  FMUL.FTZ R13, R29, UR58 ;  /* 0x0000003a1d0d7c20 */ /* 0x000fe20008410000 */
[----:B------:R-:W-:Y:S01]  /*5f90*/  FMUL.FTZ R29, R50, UR58 ;  /* 0x0000003a321d7c20 */ /* 0x000fe20008410000 */
[----:B------:R-:W-:Y:S01]  /*5fa0*/  FMUL.FTZ R20, R51, UR58 ;  /* 0x0000003a33147c20 */ /* 0x000fe20008410000 */
[----:B------:R-:W-:Y:S01]  /*5fb0*/  @P1 IMAD.HI.U32 R46, R62, UR7, RZ ;  /* 0x000000073e2e1c27 */ /* 0x000fe2000f8e00ff */
[----:B------:R-:W-:Y:S01]  /*5fc0*/  @UP1 ULDC UR7, c[0x0][0x450] ;  /* 0x0001140000071ab9 */ /* 0x000fe20000000800 */
[----:B------:R-:W-:Y:S02]  /*5fd0*/  UISETP.NE.AND UP0, UPT, UR50, URZ, UPT ;  /* 0x0000003f3200728c */ /* 0x000fe4000bf05270 */
[----:B------:R-:W-:Y:S01]  /*5fe0*/  FMUL.FTZ R12, R28, UR58 ;  /* 0x0000003a1c0c7c20 */ /* 0x000fe20008410000 */
[----:B------:R-:W-:Y:S01]  /*5ff0*/  FMUL.FTZ R50, R52, UR58 ;  /* 0x0000003a34327c20 */ /* 0x000fe20008410000 */
[----:B------:R-:W-:Y:S01]  /*6000*/  @P2 SHF.R.U32.HI R62, RZ, UR7, R46 ;  /* 0x00000007ff3e2c19 */ /* 0x000fe2000801162e */
[----:B------:R-:W-:Y:S01]  /*6010*/  FMUL.FTZ R51, R53, UR58 ;  /* 0x0000003a35337c20 */ /* 0x000fe20008410000 */
[----:B0-----:R-:W-:Y:S01]  /*6020*/  FMUL.FTZ R3, R24, UR58 ;  /* 0x0000003a18037c20 */ /* 0x001fe20008410000 */
[----:B------:R-:W-:Y:S01]  /*6030*/  FMUL.FTZ R4, R25, UR58 ;  /* 0x0000003a19047c20 */ /* 0x000fe20008410000 */
[----:B------:R-:W-:Y:S01]  /*6040*/  FMUL.FTZ R8, R26, UR58 ;  /* 0x0000003a1a087c20 */ /* 0x000fe20008410000 */
[----:B------:R-:W0:Y:S01]  /*6050*/  SHFL.IDX PT, R63, R62, RZ, 0x1c1f ;  /* 0x001c1fff3e3f7589 */ /* 0x000e2200000e0000 */
        /* <DEDUP_REMOVED lines=22> */
[----:B------:R-:W-:Y:S01]  /*61c0*/  IADD3 R55, -R82, 0x1, RZ ;  /* 0x0000000152377810 */ /* 0x000fe20007ffe1ff */
        /* <DEDUP_REMOVED lines=27> */
[----:B------:R-:W-:Y:S01]  /*6380*/  IMAD R55, R16, -0x2, R55 ;  /* 0xfffffffe10377824 */ /* 0x000fe200078e0237 */
[----:B------:R-:W1:Y:S01]  /*6390*/  MUFU.TANH R3, R3 ;  /* 0x0000000300037308 */ /* 0x000e620000002400 */
[----:B------:R-:W-:Y:S01]  /*63a0*/  IMAD.U32 R54, RZ, RZ, UR45 ;  /* 0x0000002dff367e24 */ /* 0x000fe2000f8e00ff */
[----:B------:R-:W-:Y:S01]  /*63b0*/  SYNCS.ARRIVE.TRANS64.RED.A1T0 RZ, [UR6], RZ ;  /* 0x000000ffffff79a7 */ /* 0x000fe20008100406 */
[----:B------:R-:W-:-:S03]  /*63c0*/  ULOP3.LUT UR6, URZ, UR56, URZ, 0x33, !UPT ;  /* 0x000000383f067292 */ /* 0x000fc6000f8e333f */
[----:B------:R-:W-:Y:S02]  /*63d0*/  IADD3 R55, -R54, UR38, R55 ;  /* 0x0000002636377c10 */ /* 0x000fe4000fffe137 */
[----:B------:R-:W2:Y:S03]  /*63e0*/  MUFU.TANH R4, R4 ;  /* 0x0000000400047308 */ /* 0x000ea60000002400 */
[C---:B------:R-:W-:Y:S02]  /*63f0*/  VIADD R86, R55.reuse, UR57 ;  /* 0x0000003937567c36 */ /* 0x040fe40008000000 */
[----:B------:R-:W-:Y:S02]  /*6400*/  VIADD R87, R55, UR6 ;  /* 0x0000000637577c36 */ /* 0x000fe40008000000 */
[--C-:B0-----:R-:W-:Y:S01]  /*6410*/  IMAD.IADD R64, R86, 0x1, R63.reuse ;  /* 0x0000000156407824 */ /* 0x101fe200078e023f */
[----:B------:R-:W0:Y:S01]  /*6420*/  MUFU.TANH R8, R8 ;  /* 0x0000000800087308 */ /* 0x000e220000002400 */
[----:B------:R-:W-:-:S07]  /*6430*/  IMAD.IADD R66, R87, 0x1, R63 ;  /* 0x0000000157427824 */ /* 0x000fce00078e023f */
        /* <DEDUP_REMOVED lines=75> */
.L_x_1362:
[----:B------:R-:W-:-:S05]  /*68f0*/  IMAD.U32 R65, RZ, RZ, UR53 ;  /* 0x00000035ff417e24 */ /* 0x000fca000f8e00ff */
[----:B------:R-:W-:-:S13]  /*6900*/  ISETP.NE.AND P1, PT, R65, 0x1, PT ;  /* 0x000000014100780c */ /* 0x000fda0003f25270 */
[----:B------:R-:W1:Y:S02]  /*6910*/  @P1 LDC.64 R54, c[0x0][0x9e8] ;  /* 0x00027a00ff361b82 */ /* 0x000e640000000a00 */
[----:B-1----:R-:W-:-:S05]  /*6920*/  @P1 IMAD.HI.U32 R54, R63, R54, RZ ;  /* 0x000000363f361227 */ /* 0x002fca00078e00ff */
[----:B------:R-:W-:-:S07]  /*6930*/  @P1 SHF.R.U32.HI R63, RZ, R55, R54 ;  /* 0x00000037ff3f1219 */ /* 0x000fce0000011636 */
.L_x_1363:
[----:B------:R-:W-:Y:S05]  /*6940*/  BSYNC B0 ;  /* 0x0000000000007941 */ /* 0x000fea0003800000 */
.L_x_1361:
[----:B------:R-:W-:-:S04]  /*6950*/  IMAD R63, R63, R65, -R82 ;  /* 0x000000413f3f7224 */ /* 0x000fc800078e0a52 */
[----:B------:R-:W-:-:S05]  /*6960*/  IMAD R63, R16, -0x2, R63 ;  /* 0xfffffffe103f7824 */ /* 0x000fca00078e023f */
[----:B------:R-:W-:Y:S02]  /*6970*/  VIADDMNMX R64, R63, R65, R64, PT ;  /* 0x000000413f407246 */ /* 0x000fe40003800140 */
[----:B------:R-:W-:-:S07]  /*6980*/  VIMNMX R66, R66, R63, !PT ;  /* 0x0000003f42427248 */ /* 0x000fce0007fe0100 */
.L_x_1360:
[----:B------:R-:W-:Y:S01]  /*6990*/  ISETP.GT.AND P1, PT, R7, -0x1, PT ;  /* 0xffffffff0700780c */ /* 0x000fe20003f24270 */
[----:B------:R-:W1:Y:S01]  /*69a0*/  SHFL.IDX PT, R62, R62, 0x1, 0x1c1f ;  /* 0x003c1f003e3e7f89 */ /* 0x000e6200000e0000 */
[----:B------:R-:W-:Y:S02]  /*69b0*/  UISETP.NE.AND UP0, UPT, UR50, URZ, UPT ;  /* 0x0000003f3200728c */ /* 0x000fe4000bf05270 */
[C---:B------:R-:W-:Y:S02]  /*69c0*/  ISETP.GT.AND P2, PT, R66.reuse, 0x1, P1 ;  /* 0x000000014200780c */ /* 0x040fe40000f44270 */
[----:B------:R-:W-:Y:S02]  /*69d0*/  ISETP.GT.AND P3, PT, R66, 0x8, P1 ;  /* 0x000000084200780c */ /* 0x000fe40000f64270 */
[C---:B------:R-:W-:Y:S02]  /*69e0*/  ISETP.LT.OR P2, PT, R64.reuse, 0x2, P2 ;  /* 0x000000024000780c */ /* 0x040fe40001741670 */
[----:B------:R-:W-:-:S02]  /*69f0*/  ISETP.LT.OR P3, PT, R64, 0x9, P3 ;  /* 0x000000094000780c */ /* 0x000fc40001f61670 */
[----:B------:R-:W-:Y:S02]  /*6a00*/  ISETP.GT.AND P6, PT, R66, RZ, P1 ;  /* 0x000000ff4200720c */ /* 0x000fe40000fc4270 */
[----:B------:R-:W-:Y:S02]  /*6a10*/  FSEL R169, R4, -INF , !P2 ;  /* 0xff80000004a97808 */ /* 0x000fe40005000000 */
[----:B------:R-:W-:Y:S02]  /*6a20*/  ISETP.GT.AND P2, PT, R66, 0x18, P1 ;  /* 0x000000184200780c */ /* 0x000fe40000f44270 */
[----:B------:R-:W-:Y:S02]  /*6a30*/  FSEL R173, R12, -INF , !P3 ;  /* 0xff8000000cad7808 */ /* 0x000fe40005800000 */
[----:B------:R-:W-:Y:S02]  /*6a40*/  ISETP.GT.AND P3, PT, R66, 0x19, P1 ;  /* 0x000000194200780c */ /* 0x000fe40000f64270 */
[----:B------:R-:W-:-:S02]  /*6a50*/  ISETP.LT.OR P6, PT, R64, 0x1, P6 ;  /* 0x000000014000780c */ /* 0x000fc400037c1670 */
[C---:B------:R-:W-:Y:S02]  /*6a60*/  ISETP.LT.OR P2, PT, R64.reuse, 0x19, P2 ;  /* 0x000000194000780c */ /* 0x040fe40001741670 */
[----:B------:R-:W-:Y:S02]  /*6a70*/  ISETP.LT.OR P3, PT, R64, 0x1a, P3 ;  /* 0x0000001a4000780c */ /* 0x000fe40001f61670 */
[C---:B------:R-:W-:Y:S02]  /*6a80*/  ISETP.GT.AND P5, PT, R66.reuse, 0x9, P1 ;  /* 0x000000094200780c */ /* 0x040fe40000fa4270 */
[----:B------:R-:W-:Y:S02]  /*6a90*/  FSEL R163, R3, -INF , !P6 ;  /* 0xff80000003a37808 */ /* 0x000fe40007000000 */
[C---:B------:R-:W-:Y:S02]  /*6aa0*/  ISETP.GT.AND P4, PT, R66.reuse, 0x10, P1 ;  /* 0x000000104200780c */ /* 0x040fe40000f84270 */
[----:B------:R-:W-:-:S02]  /*6ab0*/  ISETP.GT.AND P6, PT, R66, 0x11, P1 ;  /* 0x000000114200780c */ /* 0x000fc40000fc4270 */
[----:B0-----:R-:W-:Y:S02]  /*6ac0*/  FSEL R183, R154, -INF , !P2 ;  /* 0xff8000009ab77808 */ /* 0x001fe40005000000 */
[C---:B------:R-:W-:Y:S02]  /*6ad0*/  ISETP.GT.AND P2, PT, R66.reuse, 0x29, P1 ;  /* 0x000000294200780c */ /* 0x040fe40000f44270 */
[----:B------:R-:W-:Y:S02]  /*6ae0*/  FSEL R179, R155, -INF , !P3 ;  /* 0xff8000009bb37808 */ /* 0x000fe40005800000 */
        /* <DEDUP_REMOVED lines=10> */
[C---:B------:R-:W-:Y:S02]  /*6b90*/  ISETP.GT.AND P4, PT, R66.reuse, 0x21, P1 ;  /* 0x000000214200780c */ /* 0x040fe40000f84270 */
[----:B------:R-:W-:Y:S02]  /*6ba0*/  ISETP.GT.AND P6, PT, R66, 0x28, P1 ;  /* 0x000000284200780c */ /* 0x000fe40000fc4270 */
[----:B------:R-:W-:Y:S02]  /*6bb0*/  FSEL R161, R159, -INF , !P2 ;  /* 0xff8000009fa17808 */ /* 0x000fe40005000000 */
[----:B------:R-:W-:Y:S01]  /*6bc0*/  FSEL R159, R48, -INF , !P3 ;  /* 0xff800000309f7808 */ /* 0x000fe20005800000 */
[----:B-1----:R-:W-:Y:S01]  /*6bd0*/  IMAD.IADD R48, R86, 0x1, R62 ;  /* 0x0000000156307824 */ /* 0x002fe200078e023e */
[----:B------:R-:W-:-:S02]  /*6be0*/  ISETP.GT.AND P3, PT, R66, 0x41, P1 ;  /* 0x000000414200780c */ /* 0x000fc40000f64270 */
[C---:B------:R-:W-:Y:S02]  /*6bf0*/  ISETP.LT.OR P5, PT, R64.reuse, 0x21, P5 ;  /* 0x000000214000780c */ /* 0x040fe40002fa1670 */
[C---:B------:R-:W-:Y:S02]  /*6c00*/  ISETP.LT.OR P4, PT, R64.reuse, 0x22, P4 ;  /* 0x000000224000780c */ /* 0x040fe40002781670 */
[C---:B------:R-:W-:Y:S02]  /*6c10*/  ISETP.LT.OR P6, PT, R64.reuse, 0x29, P6 ;  /* 0x000000294000780c */ /* 0x040fe400037c1670 */
[----:B------:R-:W-:Y:S02]  /*6c20*/  ISETP.LT.OR P3, PT, R64, 0x42, P3 ;  /* 0x000000424000780c */ /* 0x000fe40001f61670 */
[----:B------:R-:W-:Y:S02]  /*6c30*/  FSEL R175, R156, -INF , !P5 ;  /* 0xff8000009caf7808 */ /* 0x000fe40006800000 */
[----:B------:R-:W-:-:S02]  /*6c40*/  ISETP.GT.AND P5, PT, R66, 0x31, P1 ;  /* 0x000000314200780c */ /* 0x000fc40000fa4270 */
[----:B------:R-:W-:Y:S02]  /*6c50*/  FSEL R171, R157, -INF , !P4 ;  /* 0xff8000009dab7808 */ /* 0x000fe40006000000 */
[----:B------:R-:W-:Y:S02]  /*6c60*/  FSEL R167, R158, -INF , !P6 ;  /* 0xff8000009ea77808 */ /* 0x000fe40007000000 */
[C---:B------:R-:W-:Y:S02]  /*6c70*/  ISETP.GT.AND P4, PT, R66.reuse, 0x38, P1 ;  /* 0x000000384200780c */ /* 0x040fe40000f84270 */
[C---:B------:R-:W-:Y:S02]  /*6c80*/  ISETP.GT.AND P6, PT, R66.reuse, 0x39, P1 ;  /* 0x000000394200780c */ /* 0x040fe40000fc4270 */
[----:B------:R-:W-:Y:S02]  /*6c90*/  ISETP.GT.AND P2, PT, R66, 0x40, P1 ;  /* 0x000000404200780c */ /* 0x000fe40000f44270 */
[----:B------:R-:W-:-:S02]  /*6ca0*/  FSEL R77, R53, -INF , !P3 ;  /* 0xff800000354d7808 */ /* 0x000fc40005800000 */
        /* <DEDUP_REMOVED lines=8> */
[----:B------:R-:W-:Y:S01]  /*6d30*/  FSEL R83, R50, -INF , !P4 ;  /* 0xff80000032537808 */ /* 0x000fe20006000000 */
[----:B------:R-:W-:Y:S01]  /*6d40*/  IMAD.IADD R50, R87, 0x1, R62 ;  /* 0x0000000157327824 */ /* 0x000fe200078e023e */
[----:B------:R-:W-:Y:S02]  /*6d50*/  FSEL R81, R51, -INF , !P6 ;  /* 0xff80000033517808 */ /* 0x000fe40007000000 */
[----:B------:R-:W-:Y:S02]  /*6d60*/  FSEL R79, R52, -INF , !P2 ;  /* 0xff800000344f7808 */ /* 0x000fe40005000000 */
[----:B------:R-:W-:-:S02]  /*6d70*/  ISETP.GT.AND P4, PT, R66, 0x49, P1 ;  /* 0x000000494200780c */ /* 0x000fc40000f84270 */
[C---:B------:R-:W-:Y:S02]  /*6d80*/  ISETP.GT.AND P6, PT, R66.reuse, 0x50, P1 ;  /* 0x000000504200780c */ /* 0x040fe40000fc4270 */
[----:B------:R-:W-:Y:S02]  /*6d90*/  ISETP.GT.AND P2, PT, R66, 0x51, P1 ;  /* 0x000000514200780c */ /* 0x000fe40000f44270 */
        /* <DEDUP_REMOVED lines=12> */
[C---:B------:R-:W-:Y:S02]  /*6e60*/  ISETP.GT.AND P4, PT, R66.reuse, 0x60, P1 ;  /* 0x000000604200780c */ /* 0x040fe40000f84270 */
[C---:B------:R-:W-:Y:S02]  /*6e70*/  ISETP.GT.AND P6, PT, R66.reuse, 0x61, P1 ;  /* 0x000000614200780c */ /* 0x040fe40000fc4270 */
[----:B------:R-:W-:Y:S02]  /*6e80*/  ISETP.GT.AND P2, PT, R66, 0x68, P1 ;  /* 0x000000684200780c */ /* 0x000fe40000f44270 */
[----:B------:R-:W-:-:S02]  /*6e90*/  FSEL R59, R70, -INF , !P3 ;  /* 0xff800000463b7808 */ /* 0x000fc40005800000 */
[----:B------:R-:W-:Y:S02]  /*6ea0*/  PLOP3.LUT P3, PT, PT, PT, UP0, 0x40, 0x0 ;  /* 0x000000000000781c */ /* 0x000fe40003f6e808 */
[C---:B------:R-:W-:Y:S02]  /*6eb0*/  ISETP.LT.OR P5, PT, R64.reuse, 0x5a, P5 ;  /* 0x0000005a4000780c */ /* 0x040fe40002fa1670 */
[C---:B------:R-:W-:Y:S02]  /*6ec0*/  ISETP.LT.OR P4, PT, R64.reuse, 0x61, P4 ;  /* 0x000000614000780c */ /* 0x040fe40002781670 */
[C---:B------:R-:W-:Y:S02]  /*6ed0*/  ISETP.LT.OR P6, PT, R64.reuse, 0x62, P6 ;  /* 0x000000624000780c */ /* 0x040fe400037c1670 */
[----:B------:R-:W-:Y:S02]  /*6ee0*/  ISETP.LT.OR P2, PT, R64, 0x69, P2 ;  /* 0x000000694000780c */ /* 0x000fe40001741670 */
        /* <DEDUP_REMOVED lines=11> */
[----:B------:R-:W-:Y:S02]  /*6fa0*/  ISETP.LT.OR P2, PT, R64, 0x7a, P2 ;  /* 0x0000007a4000780c */ /* 0x000fe40001741670 */
[----:B------:R-:W-:-:S02]  /*6fb0*/  FSEL R57, R80, -INF , !P5 ;  /* 0xff80000050397808 */ /* 0x000fc40006800000 */
[----:B------:R-:W-:Y:S02]  /*6fc0*/  FSEL R53, R74, -INF , !P4 ;  /* 0xff8000004a357808 */ /* 0x000fe40006000000 */
[----:B------:R-:W-:Y:S02]  /*6fd0*/  FSEL R51, R84, -INF , !P6 ;  /* 0xff80000054337808 */ /* 0x000fe40007000000 */
[----:B------:R-:W-:Y:S01]  /*6fe0*/  FSEL R49, R78, -INF , !P2 ;  /* 0xff8000004e317808 */ /* 0x000fe20005000000 */
[----:B------:R-:W-:Y:S06]  /*6ff0*/  @P3 BRA `(.L_x_1364) ;  /* 0x00000000005c3947 */ /* 0x000fec0003800000 */
        /* <DEDUP_REMOVED lines=13> */
.L_x_1366:
[----:B------:R-:W-:-:S05]  /*70d0*/  IMAD.U32 R4, RZ, RZ, UR53 ;  /* 0x00000035ff047e24 */ /* 0x000fca000f8e00ff */
[----:B------:R-:W-:-:S13]  /*70e0*/  ISETP.NE.AND P2, PT, R4, 0x1, PT ;  /* 0x000000010400780c */ /* 0x000fda0003f45270 */
[----:B------:R-:W0:Y:S02]  /*70f0*/  @P2 LDC.64 R12, c[0x0][0x9e8] ;  /* 0x00027a00ff0c2b82 */ /* 0x000e240000000a00 */
[----:B0-----:R-:W-:-:S05]  /*7100*/  @P2 IMAD.HI.U32 R12, R3, R12, RZ ;  /* 0x0000000c030c2227 */ /* 0x001fca00078e00ff */
[----:B------:R-:W-:-:S07]  /*7110*/  @P2 SHF.R.U32.HI R3, RZ, R13, R12 ;  /* 0x0000000dff032219 */ /* 0x000fce000001160c */
.L_x_1367:
[----:B------:R-:W-:Y:S05]  /*7120*/  BSYNC B0 ;  /* 0x0000000000007941 */ /* 0x000fea0003800000 */
.L_x_1365:
[----:B------:R-:W-:-:S04]  /*7130*/  IMAD R3, R3, R4, -R82 ;  /* 0x0000000403037224 */ /* 0x000fc800078e0a52 */
[----:B------:R-:W-:-:S05]  /*7140*/  IMAD R3, R16, -0x2, R3 ;  /* 0xfffffffe10037824 */ /* 0x000fca00078e0203 */
[----:B------:R-:W-:Y:S02]  /*7150*/  VIADDMNMX R48, R3, R4, R48, PT ;  /* 0x0000000403307246 */ /* 0x000fe40003800130 */
[----:B------:R-:W-:-:S07]  /*7160*/  VIMNMX R50, R50, R3, !PT ;  /* 0x0000000332327248 */ /* 0x000fce0007fe0100 */
.L_x_1364:
[----:B------:R-:W-:Y:S02]  /*7170*/  FMNMX.FTZ R4, R163, R5, !PT ;  /* 0x00000005a3047209 */ /* 0x000fe40007810000 */
[C---:B------:R-:W-:Y:S02]  /*7180*/  ISETP.GT.AND P6, PT, R50.reuse, 0x1, P1 ;  /* 0x000000013200780c */ /* 0x040fe40000fc4270 */
        /* <DEDUP_REMOVED lines=35> */
[C---:B------:R-:W-:Y:S02]  /*73c0*/  ISETP.LT.OR P3, PT, R48.reuse, 0x19, P3 ;  /* 0x000000193000780c */ /* 0x040fe40001f61670 */
[----:B------:R-:W-:Y:S02]  /*73d0*/  FMNMX.FTZ R4, R73, R4, !PT ;  /* 0x0000000449047209 */ /* 0x000fe40007810000 */
[----:B------:R-:W-:Y:S02]  /*73e0*/  ISETP.LT.OR P4, PT, R48, 0x1a, P4 ;  /* 0x0000001a3000780c */ /* 0x000fe40002781670 */
[----:B------:R-:W-:Y:S02]  /*73f0*/  FMNMX.FTZ R4, R65, R4, !PT ;  /* 0x0000000441047209 */ /* 0x000fe40007810000 */
[----:B------:R-:W-:-:S02]  /*7400*/  FSEL R165, R26, -INF , !P3 ;  /* 0xff8000001aa57808 */ /* 0x000fc40005800000 */
[----:B------:R-:W-:Y:S02]  /*7410*/  FMNMX.FTZ R4, R67, R4, !PT ;  /* 0x0000000443047209 */ /* 0x000fe40007810000 */
[----:B------:R-:W-:Y:S02]  /*7420*/  FSEL R25, R25, -INF , !P4 ;  /* 0xff80000019197808 */ /* 0x000fe40006000000 */
[----:B------:R-:W-:Y:S02]  /*7430*/  FMNMX.FTZ R4, R69, R4, !PT ;  /* 0x0000000445047209 */ /* 0x000fe40007810000 */
[C---:B------:R-:W-:Y:S02]  /*7440*/  ISETP.GT.AND P3, PT, R50.reuse, 0x28, P1 ;  /* 0x000000283200780c */ /* 0x040fe40000f64270 */
[----:B------:R-:W-:Y:S02]  /*7450*/  FMNMX.FTZ R4, R71, R4, !PT ;  /* 0x0000000447047209 */ /* 0x000fe40007810000 */
[----:B------:R-:W-:-:S02]  /*7460*/  ISETP.GT.AND P4, PT, R50, 0x29, P1 ;  /* 0x000000293200780c */ /* 0x000fc40000f84270 */
[----:B------:R-:W-:Y:S02]  /*7470*/  FMNMX.FTZ R4, R63, R4, !PT ;  /* 0x000000043f047209 */ /* 0x000fe40007810000 */
[C---:B------:R-:W-:Y:S02]  /*7480*/  ISETP.LT.OR P3, PT, R48.reuse, 0x29, P3 ;  /* 0x000000293000780c */ /* 0x040fe40001f61670 */
        /* <DEDUP_REMOVED lines=23> */
[----:B------:R-:W-:Y:S01]  /*7600*/  ISETP.GT.AND P5, PT, R50, RZ, P1 ;  /* 0x000000ff3200720c */ /* 0x000fe20000fa4270 */
[-CC-:B------:R-:W-:Y:S01]  /*7610*/  FFMA.FTZ R11, R163, R4.reuse, -R12.reuse ;  /* 0x00000004a30b7223 */ /* 0x180fe2000001080c */
[----:B------:R-:W-:Y:S01]  /*7620*/  FSEL R163, R14, -INF , !P2 ;  /* 0xff8000000ea37808 */ /* 0x000fe20005000000 */
[-CC-:B------:R-:W-:Y:S01]  /*7630*/  FFMA.FTZ R182, R173, R4.reuse, -R12.reuse ;  /* 0x00000004adb67223 */ /* 0x180fe2000001080c */
[----:B------:R-:W-:Y:S01]  /*7640*/  ISETP.LT.OR P5, PT, R48, 0x1, P5 ;  /* 0x000000013000780c */ /* 0x000fe20002fa1670 */
[-CC-:B------:R-:W-:Y:S01]  /*7650*/  FFMA.FTZ R176, R177, R4.reuse, -R12.reuse ;  /* 0x00000004b1b07223 */ /* 0x180fe2000001080c */
[----:B------:R-:W-:Y:S01]  /*7660*/  ISETP.GT.AND P2, PT, R50, 0x21, P1 ;  /* 0x000000213200780c */ /* 0x000fe20000f44270 */
[-CC-:B------:R-:W-:Y:S01]  /*7670*/  FFMA.FTZ R15, R181, R4.reuse, -R12.reuse ;  /* 0x00000004b50f7223 */ /* 0x180fe2000001080c */
[----:B------:R-:W-:Y:S01]  /*7680*/  FSEL R193, R8, -INF , !P5 ;  /* 0xff80000008c17808 */ /* 0x000fe20006800000 */
        /* <DEDUP_REMOVED lines=16> */
[----:B------:R-:W-:Y:S01]  /*7790*/  FADD.FTZ R51, -R10, R5 ;  /* 0x000000050a337221 */ /* 0x000fe20000010100 */
        /* <DEDUP_REMOVED lines=21> */
[----:B------:R-:W-:Y:S01]  /*78f0*/  FFMA.FTZ R53, R53, R4, -R12 ;  /* 0x0000000435357223 */ /* 0x000fe2000001080c */
[----:B------:R-:W-:Y:S01]  /*7900*/  FMNMX.FTZ R8, R173, R8, !PT ;  /* 0x00000008ad087209 */ /* 0x000fe20007810000 */
[----:B------:R-:W-:Y:S01]  /*7910*/  MUFU.EX2 R11, R11 ;  /* 0x0000000b000b7308 */ /* 0x000fe20000000800 */
[----:B------:R-:W-:-:S02]  /*7920*/  ISETP.GT.AND P2, PT, R50, 0x40, P1 ;  /* 0x000000403200780c */ /* 0x000fc40000f44270 */
[----:B------:R-:W-:Y:S02]  /*7930*/  FMNMX.FTZ R8, R33, R8, !PT ;  /* 0x0000000821087209 */ /* 0x000fe40007810000 */
[----:B------:R-:W-:Y:S02]  /*7940*/  FSEL R183, R32, -INF , !P5 ;  /* 0xff80000020b77808 */ /* 0x000fe40006800000 */
[----:B------:R-:W-:Y:S01]  /*7950*/  FMNMX.FTZ R8, R177, R8, !PT ;  /* 0x00000008b1087209 */ /* 0x000fe20007810000 */
[----:B------:R-:W-:Y:S01]  /*7960*/  MUFU.EX2 R180, R180 ;  /* 0x000000b400b47308 */ /* 0x000fe20000000800 */
[----:B------:R-:W-:Y:S02]  /*7970*/  ISETP.LT.OR P4, PT, R48, 0x3a, P4 ;  /* 0x0000003a3000780c */ /* 0x000fe40002781670 */
[----:B------:R-:W-:Y:S02]  /*7980*/  FMNMX.FTZ R8, R29, R8, !PT ;  /* 0x000000081d087209 */ /* 0x000fe40007810000 */
[----:B------:R-:W-:-:S02]  /*7990*/  ISETP.GT.AND P3, PT, R50, 0x41, P1 ;  /* 0x000000413200780c */ /* 0x000fc40000f64270 */
[----:B------:R-:W-:Y:S01]  /*79a0*/  FMNMX.FTZ R8, R181, R8, !PT ;  /* 0x00000008b5087209 */ /* 0x000fe20007810000 */
[----:B------:R-:W-:Y:S01]  /*79b0*/  MUFU.EX2 R182, R182 ;  /* 0x000000b600b67308 */ /* 0x000fe20000000800 */
[----:B------:R-:W-:Y:S02]  /*79c0*/  ISETP.LT.OR P2, PT, R48, 0x41, P2 ;  /* 0x000000413000780c */ /* 0x000fe40001741670 */
[----:B------:R-:W-:Y:S02]  /*79d0*/  FSEL R179, R28, -INF , !P4 ;  /* 0xff8000001cb37808 */ /* 0x000fe40006000000 */
[----:B------:R-:W-:Y:S02]  /*79e0*/  FMNMX.FTZ R8, R183, R8, !PT ;  /* 0x00000008b7087209 */ /* 0x000fe40007810000 */
[----:B------:R-:W-:Y:S01]  /*79f0*/  ISETP.GT.AND P5, PT, R50, 0x48, P1 ;  /* 0x000000483200780c */ /* 0x000fe20000fa4270 */
[----:B------:R-:W-:Y:S01]  /*7a00*/  MUFU.EX2 R13, R13 ;  /* 0x0000000d000d7308 */ /* 0x000fe20000000800 */
[----:B------:R-:W-:Y:S01]  /*7a10*/  FSEL R195, R31, -INF , !P2 ;  /* 0xff8000001fc37808 */ /* 0x000fe20005000000 */
[----:B------:R-:W-:Y:S01]  /*7a20*/  FFMA.FTZ R31, R161, R4, -R12 ;  /* 0x00000004a11f7223 */ /* 0x000fe2000001080c */
[----:B------:R-:W-:-:S02]  /*7a30*/  ISETP.LT.OR P3, PT, R48, 0x42, P3 ;  /* 0x000000423000780c */ /* 0x000fc40001f61670 */
[----:B------:R-:W-:Y:S02]  /*7a40*/  FMNMX.FTZ R8, R179, R8, !PT ;  /* 0x00000008b3087209 */ /* 0x000fe40007810000 */
[----:B------:R-:W-:Y:S01]  /*7a50*/  ISETP.GT.AND P4, PT, R50, 0x49, P1 ;  /* 0x000000493200780c */ /* 0x000fe20000f84270 */
[----:B------:R-:W-:Y:S01]  /*7a60*/  MUFU.EX2 R176, R176 ;  /* 0x000000b000b07308 */ /* 0x000fe20000000800 */
[----:B------:R-:W-:Y:S02]  /*7a70*/  ISETP.LT.OR P5, PT, R48, 0x49, P5 ;  /* 0x000000493000780c */ /* 0x000fe40002fa1670 */
[----:B------:R-:W-:Y:S01]  /*7a80*/  FSEL R175, R27, -INF , !P3 ;  /* 0xff8000001baf7808 */ /* 0x000fe20005800000 */
[----:B------:R-:W-:Y:S01]  /*7a90*/  FFMA.FTZ R27, R171, R4, -R12 ;  /* 0x00000004ab1b7223 */ /* 0x000fe2000001080c */
[----:B------:R-:W-:Y:S02]  /*7aa0*/  FMNMX.FTZ R8, R195, R8, !PT ;  /* 0x00000008c3087209 */ /* 0x000fe40007810000 */
[----:B------:R-:W-:Y:S01]  /*7ab0*/  ISETP.GT.AND P2, PT, R50, 0x50, P1 ;  /* 0x000000503200780c */ /* 0x000fe20000f44270 */
[----:B------:R-:W-:Y:S01]  /*7ac0*/  MUFU.EX2 R15, R15 ;  /* 0x0000000f000f7308 */ /* 0x000fe20000000800 */
[----:B------:R-:W-:-:S02]  /*7ad0*/  FSEL R171, R36, -INF , !P5 ;  /* 0xff80000024ab7808 */ /* 0x000fc40006800000 */
[----:B------:R-:W-:Y:S02]  /*7ae0*/  ISETP.LT.OR P4, PT, R48, 0x4a, P4 ;  /* 0x0000004a3000780c */ /* 0x000fe40002781670 */
[----:B------:R-:W-:Y:S02]  /*7af0*/  FMNMX.FTZ R8, R175, R8, !PT ;  /* 0x00000008af087209 */ /* 0x000fe40007810000 */
[----:B------:R-:W-:Y:S01]  /*7b00*/  ISETP.GT.AND P3, PT, R50, 0x51, P1 ;  /* 0x000000513200780c */ /* 0x000fe20000f64270 */
[----:B------:R-:W-:Y:S01]  /*7b10*/  MUFU.EX2 R178, R178 ;  /* 0x000000b200b27308 */ /* 0x000fe20000000800 */
[----:B------:R-:W-:Y:S02]  /*7b20*/  ISETP.LT.OR P2, PT, R48, 0x51, P2 ;  /* 0x000000513000780c */ /* 0x000fe40001741670 */
[----:B------:R-:W-:Y:S02]  /*7b30*/  FSEL R167, R34, -INF , !P4 ;  /* 0xff80000022a77808 */ /* 0x000fe40006000000 */
[----:B------:R-:W-:-:S02]  /*7b40*/  FMNMX.FTZ R8, R171, R8, !PT ;  /* 0x00000008ab087209 */ /* 0x000fc40007810000 */
[----:B------:R-:W-:Y:S01]  /*7b50*/  ISETP.GT.AND P5, PT, R50, 0x58, P1 ;  /* 0x000000583200780c */ /* 0x000fe20000fa4270 */
[----:B------:R-:W-:Y:S01]  /*7b60*/  MUFU.EX2 R21, R21 ;  /* 0x0000001500157308 */ /* 0x000fe20000000800 */
[----:B------:R-:W-:Y:S02]  /*7b70*/  FSEL R37, R37, -INF , !P2 ;  /* 0xff80000025257808 */ /* 0x000fe40005000000 */
[----:B------:R-:W-:Y:S02]  /*7b80*/  ISETP.LT.OR P3, PT, R48, 0x52, P3 ;  /* 0x000000523000780c */ /* 0x000fe40001f61670 */
[----:B------:R-:W-:Y:S02]  /*7b90*/  FMNMX.FTZ R8, R167, R8, !PT ;  /* 0x00000008a7087209 */ /* 0x000fe40007810000 */
[----:B------:R-:W-:Y:S01]  /*7ba0*/  ISETP.GT.AND P4, PT, R50, 0x59, P1 ;  /* 0x000000593200780c */ /* 0x000fe20000f84270 */
[----:B------:R-:W-:Y:S01]  /*7bb0*/  MUFU.EX2 R172, R172 ;  /* 0x000000ac00ac7308 */ /* 0x000fe20000000800 */
[----:B------:R-:W-:-:S02]  /*7bc0*/  ISETP.LT.OR P5, PT, R48, 0x59, P5 ;  /* 0x000000593000780c */ /* 0x000fc40002fa1670 */
[----:B------:R-:W-:Y:S01]  /*7bd0*/  FSEL R161, R35, -INF , !P3 ;  /* 0xff80000023a17808 */ /* 0x000fe20005800000 */
[----:B------:R-:W-:Y:S01]  /*7be0*/  FFMA.FTZ R35, R85, R4, -R12 ;  /* 0x0000000455237223 */ /* 0x000fe2000001080c */
[----:B------:R-:W-:Y:S02]  /*7bf0*/  FMNMX.FTZ R8, R37, R8, !PT ;  /* 0x0000000825087209 */ /* 0x000fe40007810000 */
[----:B------:R-:W-:Y:S01]  /*7c00*/  ISETP.GT.AND P2, PT, R50, 0x60, P1 ;  /* 0x000000603200780c */ /* 0x000fe20000f44270 */
[----:B------:R-:W-:Y:S01]  /*7c10*/  MUFU.EX2 R27, R27 ;  /* 0x0000001b001b7308 */ /* 0x000fe20000000800 */
[----:B------:R-:W-:Y:S02]  /*7c20*/  FSEL R159, R40, -INF , !P5 ;  /* 0xff800000289f7808 */ /* 0x000fe40006800000 */
[----:B------:R-:W-:Y:S02]  /*7c30*/  ISETP.LT.OR P4, PT, R48, 0x5a, P4 ;  /* 0x0000005a3000780c */ /* 0x000fe40002781670 */
[----:B------:R-:W-:-:S02]  /*7c40*/  FMNMX.FTZ R8, R161, R8, !PT ;  /* 0x00000008a1087209 */ /* 0x000fc40007810000 */
[----:B------:R-:W-:Y:S01]  /*7c50*/  ISETP.GT.AND P3, PT, R50, 0x61, P1 ;  /* 0x000000613200780c */ /* 0x000fe20000f64270 */
[----:B------:R-:W-:Y:S01]  /*7c60*/  MUFU.EX2 R174, R174 ;  /* 0x000000ae00ae7308 */ /* 0x000fe20000000800 */
[----:B------:R-:W-:Y:S02]  /*7c70*/  ISETP.LT.OR P2, PT, R48, 0x61, P2 ;  /* 0x000000613000780c */ /* 0x000fe40001741670 */
[----:B------:R-:W-:Y:S02]  /*7c80*/  FSEL R85, R38, -INF , !P4 ;  /* 0xff80000026557808 */ /* 0x000fe40006000000 */
        /* <DEDUP_REMOVED lines=9> */
[----:B------:R-:W-:Y:S01]  /*7d20*/  FSEL R83, R39, -INF , !P3 ;  /* 0xff80000027537808 */ /* 0x000fe20005800000 */
[----:B------:R-:W-:Y:S01]  /*7d30*/  FFMA.FTZ R39, R81, R4, -R12 ;  /* 0x0000000451277223 */ /* 0x000fe2000001080c */
[----:B------:R-:W-:-:S02]  /*7d40*/  FMNMX.FTZ R8, R41, R8, !PT ;  /* 0x0000000829087209 */ /* 0x000fc40007810000 */
[----:B------:R-:W-:Y:S01]  /*7d50*/  ISETP.GT.AND P2, PT, R50, 0x70, P1 ;  /* 0x000000703200780c */ /* 0x000fe20000f44270 */
[----:B------:R-:W-:Y:S01]  /*7d60*/  MUFU.EX2 R35, R35 ;  /* 0x0000002300237308 */ /* 0x000fe20000000800 */
[----:B------:R-:W-:Y:S01]  /*7d70*/  FSEL R81, R43, -INF , !P5 ;  /* 0xff8000002b517808 */ /* 0x000fe20006800000 */
[----:B------:R-:W-:Y:S01]  /*7d80*/  FFMA.FTZ R43, R77, R4, -R12 ;  /* 0x000000044d2b7223 */ /* 0x000fe2000001080c */
[----:B------:R-:W-:Y:S02]  /*7d90*/  ISETP.LT.OR P4, PT, R48, 0x6a, P4 ;  /* 0x0000006a3000780c */ /* 0x000fe40002781670 */
[----:B------:R-:W-:Y:S02]  /*7da0*/  FMNMX.FTZ R8, R83, R8, !PT ;  /* 0x0000000853087209 */ /* 0x000fe40007810000 */
[----:B------:R-:W-:Y:S01]  /*7db0*/  ISETP.GT.AND P3, PT, R50, 0x71, P1 ;  /* 0x000000713200780c */ /* 0x000fe20000f64270 */
[----:B------:R-:W-:Y:S01]  /*7dc0*/  MUFU.EX2 R170, R170 ;  /* 0x000000aa00aa7308 */ /* 0x000fe20000000800 */
[----:B------:R-:W-:-:S02]  /*7dd0*/  ISETP.LT.OR P2, PT, R48, 0x71, P2 ;  /* 0x000000713000780c */ /* 0x000fc40001741670 */
[----:B------:R-:W-:Y:S02]  /*7de0*/  FSEL R79, R42, -INF , !P4 ;  /* 0xff8000002a4f7808 */ /* 0x000fe40006000000 */
        /* <DEDUP_REMOVED lines=8> */
[C---:B------:R-:W-:Y:S02]  /*7e70*/  ISETP.LT.OR P5, PT, R48.reuse, 0x79, P5 ;  /* 0x000000793000780c */ /* 0x040fe40002fa1670 */
[----:B------:R-:W-:Y:S01]  /*7e80*/  FSEL R77, R45, -INF , !P3 ;  /* 0xff8000002d4d7808 */ /* 0x000fe20005800000 */
[--C-:B------:R-:W-:Y:S01]  /*7e90*/  FFMA.FTZ R45, R73, R4, -R12.reuse ;  /* 0x00000004492d7223 */ /* 0x100fe2000001080c */
[----:B------:R-:W-:Y:S02]  /*7ea0*/  FMNMX.FTZ R8, R197, R8, !PT ;  /* 0x00000008c5087209 */ /* 0x000fe40007810000 */
[----:B------:R-:W-:Y:S01]  /*7eb0*/  ISETP.LT.OR P1, PT, R48, 0x7a, P1 ;  /* 0x0000007a3000780c */ /* 0x000fe20000f21670 */
[----:B------:R-:W-:Y:S01]  /*7ec0*/  MUFU.EX2 R43, R43 ;  /* 0x0000002b002b7308 */ /* 0x000fe20000000800 */
[----:B------:R-:W-:Y:S01]  /*7ed0*/  FSEL R199, R47, -INF , !P5 ;  /* 0xff8000002fc77808 */ /* 0x000fe20006800000 */
[----:B------:R-:W-:Y:S01]  /*7ee0*/  FFMA.FTZ R47, R67, R4, -R12 ;  /* 0x00000004432f7223 */ /* 0x000fe2000001080c */
[----:B------:R-:W-:-:S02]  /*7ef0*/  FMNMX.FTZ R8, R77, R8, !PT ;  /* 0x000000084d087209 */ /* 0x000fc40007810000 */
[----:B------:R-:W-:Y:S02]  /*7f00*/  FSEL R75, R46, -INF , !P1 ;  /* 0xff8000002e4b7808 */ /* 0x000fe40004800000 */
        /* <DEDUP_REMOVED lines=58> */
[-C--:B------:R-:W-:Y:S01]  /*82b0*/  FFMA.FTZ R79, R79, R4.reuse, -R10 ;  /* 0x000000044f4f7223 */ /* 0x080fe2000001080a */
[----:B------:R-:W-:Y:S01]  /*82c0*/  FADD.FTZ R59, R13, R0 ;  /* 0x000000000d3b7221 */ /* 0x000fe20000010000 */
[-CC-:B------:R-:W-:Y:S01]  /*82d0*/  FFMA.FTZ R197, R197, R4.reuse, -R10.reuse ;  /* 0x00000004c5c57223 */ /* 0x180fe2000001080a */
[----:B------:R-:W0:Y:S01]  /*82e0*/  MUFU.EX2 R51, R51 ;  /* 0x0000003300337308 */ /* 0x000e220000000800 */
[----:B-1----:R-:W-:Y:S01]  /*82f0*/  FADD.FTZ R63, R12, R63 ;  /* 0x0000003f0c3f7221 */ /* 0x002fe20000010000 */
[----:B------:R-:W-:Y:S01]  /*8300*/  FADD.FTZ R0, R176, R59 ;  /* 0x0000003bb0007221 */ /* 0x000fe20000010000 */
[-CC-:B------:R-:W-:Y:S01]  /*8310*/  FFMA.FTZ R77, R77, R4.reuse, -R10.reuse ;  /* 0x000000044d4d7223 */ /* 0x180fe2000001080a */
[-CC-:B------:R-:W-:Y:S01]  /*8320*/  FFMA.FTZ R199, R199, R4.reuse, -R10.reuse ;  /* 0x00000004c7c77223 */ /* 0x180fe2000001080a */
[----:B------:R-:W-:Y:S01]  /*8330*/  FFMA.FTZ R10, R75, R4, -R10 ;  /* 0x000000044b0a7223 */ /* 0x000fe2000001080a */
[----:B------:R-:W-:-:S02]  /*8340*/  FADD.FTZ R59, R15, R0 ;  /* 0x000000000f3b7221 */ /* 0x000fc40000010000 */
        /* <DEDUP_REMOVED lines=14> */
[----:B------:R-:W-:-:S06]  /*8430*/  FADD.FTZ R0, R168, R59 ;  /* 0x0000003ba8007221 */ /* 0x000fcc0000010000 */
        /* <DEDUP_REMOVED lines=10> */
[----:B------:R-:W-:-:S06]  /*84e0*/  FADD.FTZ R63, R35, R0 ;  /* 0x00000000233f7221 */ /* 0x000fcc0000010000 */
[----:B------:R-:W1:Y:S01]  /*84f0*/  MUFU.EX2 R30, R30 ;  /* 0x0000001e001e7308 */ /* 0x000e620000000800 */
[----:B--2---:R-:W-:-:S07]  /*8500*/  FADD.FTZ R2, R33, R2 ;  /* 0x0000000221027221 */ /* 0x004fce0000010000 */
        /* <DEDUP_REMOVED lines=10> */
[----:B0-----:R-:W-:Y:S01]  /*85b0*/  FADD.FTZ R0, R32, R59 ;  /* 0x0000003b20007221 */ /* 0x001fe20000010000 */
[----:B------:R-:W-:-:S06]  /*85c0*/  FADD.FTZ R59, R43, R2 ;  /* 0x000000022b3b7221 */ /* 0x000fcc0000010000 */
[----:B------:R-:W0:Y:S08]  /*85d0*/  MUFU.EX2 R36, R36 ;  /* 0x0000002400247308 */ /* 0x000e300000000800 */
[----:B------:R-:W3:Y:S08]  /*85e0*/  MUFU.EX2 R167, R167 ;  /* 0x000000a700a77308 */ /* 0x000ef00000000800 */
[----:B------:R-:W4:Y:S08]  /*85f0*/  MUFU.EX2 R37, R37 ;  /* 0x0000002500257308 */ /* 0x000f300000000800 */
[----:B------:R1:W-:Y:S08]  /*8600*/  MUFU.EX2 R42, R41 ;  /* 0x00000029002a7308 */ /* 0x0003f00000000800 */
[----:B------:R-:W5:Y:S01]  /*8610*/  MUFU.EX2 R38, R38 ;  /* 0x0000002600267308 */ /* 0x000f620000000800 */
[----:B-1----:R-:W-:Y:S01]  /*8620*/  FADD.FTZ R41, R165, R0 ;  /* 0x00000000a5297221 */ /* 0x002fe20000010000 */
[----:B------:R-:W-:-:S03]  /*8630*/  FADD.FTZ R0, R166, R59 ;  /* 0x0000003ba6007221 */ /* 0x000fc60000010000 */
[----:B--2---:R-:W-:-:S03]  /*8640*/  FADD.FTZ R41, R34, R41 ;  /* 0x0000002922297221 */ /* 0x004fc60000010000 */
[----:B------:R-:W1:Y:S01]  /*8650*/  MUFU.EX2 R163, R163 ;  /* 0x000000a300a37308 */ /* 0x000e620000000800 */
[----:B0-----:R-:W-:Y:S01]  /*8660*/  FADD.FTZ R2, R36, R41 ;  /* 0x0000002924027221 */ /* 0x001fe20000010000 */
[----:B------:R-:W-:-:S03]  /*8670*/  FADD.FTZ R41, R45, R0 ;  /* 0x000000002d297221 */ /* 0x000fc60000010000 */
[----:B---3--:R-:W-:Y:S01]  /*8680*/  FADD.FTZ R2, R167, R2 ;  /* 0x00000002a7027221 */ /* 0x008fe20000010000 */
[----:B------:R-:W-:Y:S02]  /*8690*/  FADD.FTZ R0, R160, R41 ;  /* 0x00000029a0007221 */ /* 0x000fe40000010000 */
[----:B------:R-:W0:Y:S01]  /*86a0*/  MUFU.EX2 R40, R40 ;  /* 0x0000002800287308 */ /* 0x000e220000000800 */
[----:B----4-:R-:W-:Y:S01]  /*86b0*/  FADD.FTZ R41, R37, R2 ;  /* 0x0000000225297221 */ /* 0x010fe20000010000 */
[----:B------:R-:W-:-:S03]  /*86c0*/  FADD.FTZ R59, R47, R0 ;  /* 0x000000002f3b7221 */ /* 0x000fc60000010000 */
[----:B-----5:R-:W-:Y:S01]  /*86d0*/  FADD.FTZ R0, R38, R41 ;  /* 0x0000002926007221 */ /* 0x020fe20000010000 */
[----:B------:R-:W-:Y:S02]  /*86e0*/  FADD.FTZ R2, R162, R59 ;  /* 0x0000003ba2027221 */ /* 0x000fe40000010000 */
[----:B------:R-:W2:Y:S01]  /*86f0*/  MUFU.EX2 R83, R83 ;  /* 0x0000005300537308 */ /* 0x000ea20000000800 */
[----:B-1----:R-:W-:Y:S01]  /*8700*/  FADD.FTZ R41, R163, R0 ;  /* 0x00000000a3297221 */ /* 0x002fe20000010000 */
[----:B------:R-:W-:-:S04]  /*8710*/  FADD.FTZ R59, R65, R2 ;  /* 0x00000002413b7221 */ /* 0x000fc80000010000 */
[----:B------:R-:W-:Y:S02]  /*8720*/  FADD.FTZ R0, R156, R59 ;  /* 0x0000003b9c007221 */ /* 0x000fe40000010000 */
[----:B------:R-:W1:Y:S01]  /*8730*/  MUFU.EX2 R44, R81 ;  /* 0x00000051002c7308 */ /* 0x000e620000000800 */
[----:B0-----:R-:W-:Y:S01]  /*8740*/  FADD.FTZ R41, R40, R41 ;  /* 0x0000002928297221 */ /* 0x001fe20000010000 */
[----:B------:R-:W-:-:S03]  /*8750*/  FADD.FTZ R59, R61, R0 ;  /* 0x000000003d3b7221 */ /* 0x000fc60000010000 */
[----:B------:R-:W-:Y:S01]  /*8760*/  FADD.FTZ R41, R42, R41 ;  /* 0x000000292a297221 */ /* 0x000fe20000010000 */
[----:B------:R-:W-:Y:S02]  /*8770*/  FADD.FTZ R0, R158, R59 ;  /* 0x0000003b9e007221 */ /* 0x000fe40000010000 */
        /* <DEDUP_REMOVED lines=20> */
[----:B-1----:R-:W-:-:S03]  /*88c0*/  FADD.FTZ R2, R5, R2 ;  /* 0x0000000205027221 */ /* 0x002fc60000010000 */
[----:B0-----:R-:W-:Y:S01]  /*88d0*/  FADD.FTZ R0, R10, R41 ;  /* 0x000000290a007221 */ /* 0x001fe20000010000 */
[----:B------:R-:W-:Y:S06]  /*88e0*/  @!P0 BRA `(.L_x_1368) ;  /* 0x0000000000048947 */ /* 0x000fec0003800000 */
[----:B------:R-:W-:Y:S01]  /*88f0*/  BPT.TRAP 0x1 ;  /* 0x000000040000795c */ /* 0x000fe20000300000 */
.L_x_1368:
        /* <DEDUP_REMOVED lines=107> */
.L_x_1350:
[----:B------:R-:W-:Y:S02]  /*8fb0*/  UISETP.NE.AND UP1, UPT, UR51, URZ, UPT ;  /* 0x0000003f3300728c */ /* 0x000fe4000bf25270 */
[----:B------:R-:W-:Y:S02]  /*8fc0*/  UISETP.NE.AND UP0, UPT, UR50, URZ, UPT ;  /* 0x0000003f3200728c */ /* 0x000fe4000bf05270 */
[----:B------:R-:W-:Y:S02]  /*8fd0*/  UIADD3 UR10, UR37, 0x7f, URZ ;  /* 0x0000007f250a7890 */ /* 0x000fe4000fffe03f */
[----:B------:R-:W-:Y:S02]  /*8fe0*/  UIADD3 UR11, UR38, 0x1, -UR45 ;  /* 0x00000001260b7890 */ /* 0x000fe4000fffe82d */
[----:B------:R-:W-:-:S03]  /*8ff0*/  PLOP3.LUT P1, PT, PT, PT, UP0, 0x40, 0x0 ;  /* 0x000000000000781c */ /* 0x000fc60003f2e808 */
[----:B------:R-:W-:Y:S01]  /*9000*/  @UP1 ULDC UR6, c[0x0][0x44c] ;  /* 0x0001130000061ab9 */ /* 0x000fe20000000800 */
[----:B------:R-:W-:Y:S01]  /*9010*/  @UP1 ULDC UR14, c[0x0][0x450] ;  /* 0x00011400000e1ab9 */ /* 0x000fe20000000800 */
[----:B------:R-:W-:-:S04]  /*9020*/  UIMAD.WIDE.U32 UR6, UR10, UR6, URZ ;  /* 0x000000060a0672a5 */ /* 0x000fc8000f8e003f */
[----:B------:R-:W-:-:S04]  /*9030*/  @UP1 USHF.R.U32.HI UR10, URZ, UR14, UR7 ;  /* 0x0000000e3f0a1299 */ /* 0x000fc80008011607 */
[----:B------:R-:W-:-:S04]  /*9040*/  UIADD3 UR10, UR11, UR10, URZ ;  /* 0x0000000a0b0a7290 */ /* 0x000fc8000fffe03f */
[----:B------:R-:W-:Y:S01]  /*9050*/  UIADD3 UR56, UR10, -UR56, URZ ;  /* 0x800000380a387290 */ /* 0x000fe2000fffe03f */
[----:B------:R-:W-:Y:S11]  /*9060*/  @P1 BRA `(.L_x_1370) ;  /* 0x0000000000501947 */ /* 0x000ff60003800000 */
[----:B------:R-:W-:Y:S02]  /*9070*/  UMOV UR14, UR10 ;  /* 0x0000000a000e7c82 */ /* 0x000fe40008000000 */
[----:B------:R-:W-:-:S06]  /*9080*/  UISETP.GT.AND UP0, UPT, UR14, -0x1, UPT ;  /* 0xffffffff0e00788c */ /* 0x000fcc000bf04270 */
[----:B------:R-:W-:-:S13]  /*9090*/  PLOP3.LUT P1, PT, PT, PT, UP0, 0x80, 0x0 ;  /* 0x000000000000781c */ /* 0x000fda0003f2f008 */
[----:B------:R-:W-:Y:S05]  /*90a0*/  @P1 BRA `(.L_x_1371) ;  /* 0x0000000000201947 */ /* 0x000fea0003800000 */
[----:B------:R-:W-:Y:S01]  /*90b0*/  ULDC UR15, c[0x0][0x9e4] ;  /* 0x00027900000f7ab9 */ /* 0x000fe20000000800 */
[----:B------:R-:W-:Y:S02]  /*90c0*/  ULOP3.LUT UR14, URZ, UR14, URZ, 0x33, !UPT ;  /* 0x0000000e3f0e7292 */ /* 0x000fe4000f8e333f */
[----:B------:R-:W-:-:S11]  /*90d0*/  UISETP.NE.AND UP0, UPT, UR15, 0x1, UPT ;  /* 0x000000010f00788c */ /* 0x000fd6000bf05270 */
[----:B------:R-:W-:Y:S02]  /*90e0*/  @UP0 ULDC.64 UR6, c[0x0][0x9e8] ;  /* 0x00027a0000060ab9 */ /* 0x000fe40000000a00 */
[----:B------:R-:W-:-:S04]  /*90f0*/  UIMAD.WIDE.U32 UR10, UR14, UR6, URZ ;  /* 0x000000060e0a72a5 */ /* 0x000fc8000f8e003f */
[----:B------:R-:W-:-:S04]  /*9100*/  @UP0 USHF.R.U32.HI UR14, URZ, UR7, UR11 ;  /* 0x000000073f0e0299 */ /* 0x000fc8000801160b */
[----:B------:R-:W-:Y:S01]  /*9110*/  ULOP3.LUT UR14, URZ, UR14, URZ, 0x33, !UPT ;  /* 0x0000000e3f0e7292 */ /* 0x000fe2000f8e333f */
[----:B------:R-:W-:Y:S11]  /*9120*/  BRA `(.L_x_1372) ;  /* 0x0000000000147947 */ /* 0x000ff60003800000 */
.L_x_1371:
[----:B------:R-:W-:Y:S02]  /*9130*/  ULDC UR15, c[0x0][0x9e4] ;  /* 0x00027900000f7ab9 */ /* 0x000fe40000000800 */
[----:B------:R-:W-:-:S11]  /*9140*/  UISETP.NE.AND UP0, UPT, UR15, 0x1, UPT ;  /* 0x000000010f00788c */ /* 0x000fd6000bf05270 */
[----:B------:R-:W-:Y:S02]  /*9150*/  @UP0 ULDC.64 UR6, c[0x0][0x9e8] ;  /* 0x00027a0000060ab9 */ /* 0x000fe40000000a00 */
[----:B------:R-:W-:-:S04]  /*9160*/  UIMAD.WIDE.U32 UR10, UR14, UR6, URZ ;  /* 0x000000060e0a72a5 */ /* 0x000fc8000f8e003f */
[----:B------:R-:W-:-:S12]  /*9170*/  @UP0 USHF.R.U32.HI UR14, URZ, UR7, UR11 ;  /* 0x000000073f0e0299 */ /* 0x000fd8000801160b */
.L_x_1372:
[----:B------:R-:W-:-:S04]  /*9180*/  UIMAD UR14, UR14, UR15, URZ ;  /* 0x0000000f0e0e72a4 */ /* 0x000fc8000f8e023f */
[----:B------:R-:W-:-:S04]  /*9190*/  UISETP.LT.AND UP0, UPT, UR56, UR14, UPT ;  /* 0x0000000e3800728c */ /* 0x000fc8000bf01270 */
[----:B------:R-:W-:-:S12]  /*91a0*/  USEL UR56, UR56, UR14, !UP0 ;  /* 0x0000000e38387287 */ /* 0x000fd8000c000000 */
.L_x_1370:
[----:B------:R-:W-:-:S04]  /*91b0*/  UIADD3 UR56, UR56, 0x7f, URZ ;  /* 0x0000007f38387890 */ /* 0x000fc8000fffe03f */
[----:B------:R-:W-:-:S04]  /*91c0*/  USHF.R.S32.HI UR6, URZ, 0x1f, UR56 ;  /* 0x0000001f3f067899 */ /* 0x000fc80008011438 */
[----:B------:R-:W-:-:S04]  /*91d0*/  ULEA.HI UR6, UR6, UR56, URZ, 0x7 ;  /* 0x0000003806067291 */ /* 0x000fc8000f8f383f */
[----:B------:R-:W-:-:S04]  /*91e0*/  USHF.R.S32.HI UR6, URZ, 0x7, UR6 ;  /* 0x000000073f067899 */ /* 0x000fc80008011406 */
[----:B------:R-:W-:-:S04]  /*91f0*/  UISETP.LT.AND UP0, UPT, UR39, UR6, UPT ;  /* 0x000000062700728c */ /* 0x000fc8000bf01270 */
[----:B------:R-:W-:-:S06]  /*9200*/  USEL UR56, UR39, UR6, !UP0 ;  /* 0x0000000627387287 */ /* 0x000fcc000c000000 */
[----:B------:R-:W-:-:S13]  /*9210*/  ISETP.GE.AND P1, PT, R7, UR56, PT ;  /* 0x0000003807007c0c */ /* 0x000fda000bf26270 */
[----:B------:R-:W-:Y:S05]  /*9220*/  @!P1 BRA `(.L_x_1373) ;  /* 0x0000002800189947 */ /* 0x000fea0003800000 */
[----:B------:R-:W-:Y:S01]  /*9230*/  IMAD.MOV.U32 R8, RZ, RZ, R9 ;  /* 0x000000ffff087224 */ /* 0x000fe200078e0009 */
[----:B------:R-:W-:Y:S01]  /*9240*/  UMOV UR58, UR47 ;  /* 0x0000002f003a7c82 */ /* 0x000fe20008000000 */
[----:B------:R-:W-:Y:S01]  /*9250*/  IMAD.MOV.U32 R6, RZ, RZ, R3 ;  /* 0x000000ffff067224 */ /* 0x000fe200078e0003 */
[----:B------:R-:W-:Y:S01]  /*9260*/  UMOV UR57, UR46 ;  /* 0x0000002e00397c82 */ /* 0x000fe20008000000 */
[----:B------:R-:W-:Y:S01]  /*9270*/  IMAD.MOV.U32 R5, RZ, RZ, R7 ;  /* 0x000000ffff057224 */ /* 0x000fe200078e0007 */
[----:B------:R-:W-:-:S06]  /*9280*/  ULDC UR53, c[0x0][0x9d8] ;  /* 0x0002760000357ab9 */ /* 0x000fcc0000000800 */
.L_x_1384:
[----:B------:R-:W-:Y:S01]  /*9290*/  ISETP.NE.AND P2, PT, RZ, UR44, PT ;  /* 0x0000002cff007c0c */ /* 0x000fe2000bf45270 */
[----:B------:R-:W-:-:S04]  /*92a0*/  UISETP.NE.AND UP0, UPT, UR57, 0x1, UPT ;  /* 0x000000013900788c */ /* 0x000fc8000bf05270 */
[----:B------:R-:W-:-:S04]  /*92b0*/  USEL UR47, URZ, 0x1, UP0 ;  /* 0x000000013f2f7887 */ /* 0x000fc80008000000 */
[----:B------:R-:W-:-:S04]  /*92c0*/  ULOP3.LUT UR47, UR58, UR47, URZ, 0x3c, !UPT ;  /* 0x0000002f3a2f7292 */ /* 0x000fc8000f8e3c3f */
[----:B------:R-:W-:Y:S08]  /*92d0*/  @P2 BRA `(.L_x_1374) ;  /* 0x0000000000382947 */ /* 0x000ff00003800000 */
[----:B------:R-:W-:Y:S05]  /*92e0*/  @!P0 BRA `(.L_x_1375) ;  /* 0x0000000000048947 */ /* 0x000fea0003800000 */
[----:B------:R-:W-:Y:S01]  /*92f0*/  BPT.TRAP 0x1 ;  /* 0x000000040000795c */ /* 0x000fe20000300000 */
.L_x_1375:
        /* <DEDUP_REMOVED lines=9> */
.L_x_1376:
[----:B-1----:R-:W-:Y:S05]  /*9390*/  @P1 BRA `(.L_x_1374) ;  /* 0x0000000000081947 */ /* 0x002fea0003800000 */
[----:B------:R-:W1:Y:S02]  /*93a0*/  SYNCS.PHASECHK.TRANS64.TRYWAIT P1, [UR6+0x28830], R3 ;  /* 0x02883003ff0075a7 */ /* 0x000e640008020146 */
[----:B-1----:R-:W-:Y:S05]  /*93b0*/  @!P1 BRA `(.L_x_1377) ;  /* 0x000000e800589947 */ /* 0x002fea0003800000 */
.L_x_1374:
        /* <DEDUP_REMOVED lines=48> */
.L_x_1379:
[----:B------:R-:W-:Y:S01]  /*96c0*/  ULEA UR6, UR57, UR41, 0x3 ;  /* 0x0000002939067291 */ /* 0x000fe2000f8e183f */
[----:B------:R-:W-:-:S05]  /*96d0*/  IMAD.U32 R3, RZ, RZ, UR58 ;  /* 0x0000003aff037e24 */ /* 0x000fca000f8e00ff */
[----:B------:R-:W-:-:S04]  /*96e0*/  SHF.L.U32 R3, R3, 0x1f, RZ ;  /* 0x0000001f03037819 */ /* 0x000fc800000006ff */
[----:B------:R0:W1:Y:S01]  /*96f0*/  SYNCS.PHASECHK.TRANS64.TRYWAIT P1, [UR6+0x28850], R3 ;  /* 0x02885003ff0075a7 */ /* 0x0000620008020146 */
[----:B------:R-:W-:Y:S05]  /*9700*/  @!P0 BRA `(.L_x_1380) ;  /* 0x0000000000048947 */ /* 0x000fea0003800000 */
[----:B------:R-:W-:Y:S01]  /*9710*/  BPT.TRAP 0x1 ;  /* 0x000000040000795c */ /* 0x000fe20000300000 */
.L_x_1380:
[----:B-1----:R-:W-:Y:S05]  /*9720*/  @P1 BRA `(.L_x_1378) ;  /* 0x0000000000081947 */ /* 0x002fea0003800000 */
[----:B------:R-:W1:Y:S02]  /*9730*/  SYNCS.PHASECHK.TRANS64.TRYWAIT P1, [UR6+0x28850], R3 ;  /* 0x02885003ff0075a7 */ /* 0x000e640008020146 */
[----:B-1----:R-:W-:Y:S05]  /*9740*/  @!P1 BRA `(.L_x_1381) ;  /* 0x000000e4008c9947 */ /* 0x002fea0003800000 */
.L_x_1378:
        /* <DEDUP_REMOVED lines=49> */
.L_x_1382:
        /* <DEDUP_REMOVED lines=15> */
[----:B------:R-:W-:Y:S01]  /*9b50*/  FMUL.FTZ R25, R35, UR53 ;  /* 0x0000003523197c20 */ /* 0x000fe20008410000 */
[----:B------:R-:W-:Y:S01]  /*9b60*/  FMUL.FTZ R169, R40, UR53 ;  /* 0x0000003528a97c20 */ /* 0x000fe20008410000 */
[----:B------:R-:W-:Y:S01]  /*9b70*/  FMUL.FTZ R27, R38, UR53 ;  /* 0x00000035261b7c20 */ /* 0x000fe20008410000 */
[----:B------:R-:W-:Y:S01]  /*9b80*/  FMUL.FTZ R171, R41, UR53 ;  /* 0x0000003529ab7c20 */ /* 0x000fe20008410000 */
[----:B------:R-:W-:Y:S01]  /*9b90*/  FMUL.FTZ R29, R39, UR53 ;  /* 0x00000035271d7c20 */ /* 0x000fe20008410000 */
[----:B------:R-:W-:Y:S01]  /*9ba0*/  FMUL.FTZ R173, R44, UR53 ;  /* 0x000000352cad7c20 */ /* 0x000fe20008410000 */
[----:B------:R-:W-:Y:S01]  /*9bb0*/  FMUL.FTZ R31, R42, UR53 ;  /* 0x000000352a1f7c20 */ /* 0x000fe20008410000 */
[----:B------:R-:W3:Y:S01]  /*9bc0*/  MUFU.TANH R157, R157 ;  /* 0x0000009d009d7308 */ /* 0x000ee20000002400 */
        /* <DEDUP_REMOVED lines=16> */
[----:B---3--:R-:W-:Y:S01]  /*9cd0*/  FMNMX.FTZ R4, R157, R4, !PT ;  /* 0x000000049d047209 */ /* 0x008fe20007810000 */
        /* <DEDUP_REMOVED lines=42> */
[----:B------:R-:W-:-:S04]  /*9f80*/  ULEA UR6, UR46, UR41, 0x3 ;  /* 0x000000292e067291 */ /* 0x000fc8000f8e183f */
[----:B------:R-:W2:Y:S01]  /*9f90*/  MUFU.TANH R165, R165 ;  /* 0x000000a500a57308 */ /* 0x000ea20000002400 */
[----:B---3--:R-:W-:Y:S01]  /*9fa0*/  FMNMX.FTZ R4, R163, R4, !PT ;  /* 0x00000004a3047209 */ /* 0x008fe20007810000 */
[----:B------:R-:W-:-:S04]  /*9fb0*/  UIADD3 UR6, UR6, 0x28840, URZ ;  /* 0x0002884006067890 */ /* 0x000fc8000fffe03f */
[----:B------:R-:W-:Y:S02]  /*9fc0*/  UPRMT UR6, UR40, 0x654, UR6 ;  /* 0x0000065428067896 */ /* 0x000fe40008000006 */
[----:B------:R-:W3:Y:S01]  /*9fd0*/  MUFU.TANH R21, R21 ;  /* 0x0000001500157308 */ /* 0x000ee20000002400 */
[----:B-1----:R-:W-:-:S06]  /*9fe0*/  FMNMX.FTZ R10, R15, R10, !PT ;  /* 0x0000000a0f0a7209 */ /* 0x002fcc0007810000 */
[----:B------:R-:W-:Y:S01]  /*9ff0*/  SYNCS.ARRIVE.TRANS64.RED.A1T0 RZ, [UR6], RZ ;  /* 0x000000ffffff79a7 */ /* 0x000fe20008100406 */
[----:B------:R-:W1:Y:S01]  /*a000*/  MUFU.TANH R167, R167 ;  /* 0x000000a700a77308 */ /* 0x000e620000002400 */
[----:B--2---:R-:W-:-:S07]  /*a010*/  FMNMX.FTZ R4, R165, R4, !PT ;  /* 0x00000004a5047209 */ /* 0x004fce0007810000 */
[----:B------:R-:W2:Y:S01]  /*a020*/  MUFU.TANH R25, R25 ;  /* 0x0000001900197308 */ /* 0x000ea20000002400 */
[----:B---3--:R-:W-:-:S07]  /*a030*/  FMNMX.FTZ R10, R21, R10, !PT ;  /* 0x0000000a150a7209 */ /* 0x008fce0007810000 */
[----:B------:R-:W3:Y:S01]  /*a040*/  MUFU.TANH R169, R169 ;  /* 0x000000a900a97308 */ /* 0x000ee20000002400 */
[----:B-1----:R-:W-:-:S07]  /*a050*/  FMNMX.FTZ R4, R167, R4, !PT ;  /* 0x00000004a7047209 */ /* 0x002fce0007810000 */
        /* <DEDUP_REMOVED lines=95> */
[----:B-1----:R-:W-:Y:S02]  /*a650*/  FMNMX.FTZ R12, R219, R4, !PT ;  /* 0x00000004db0c7209 */ /* 0x002fe40007810000 */
[----:B------:R-:W1:Y:S03]  /*a660*/  LDC R4, c[0x0][0x988] ;  /* 0x00026200ff047b82 */ /* 0x000e660000000800 */
[----:B0-----:R-:W0:Y:S02]  /*a670*/  SHFL.BFLY PT, R3, R12, 0x2, 0x1f ;  /* 0x0c401f000c037f89 */ /* 0x001e2400000e0000 */
[----:B------:R-:W4:Y:S01]  /*a680*/  MUFU.TANH R85, R85 ;  /* 0x0000005500557308 */ /* 0x000f220000002400 */
[----:B--2---:R-:W-:-:S04]  /*a690*/  FMNMX.FTZ R10, R81, R10, !PT ;  /* 0x0000000a510a7209 */ /* 0x004fc80007810000 */
[----:B---3--:R-:W-:-:S04]  /*a6a0*/  FMNMX.FTZ R10, R83, R10, !PT ;  /* 0x0000000a530a7209 */ /* 0x008fc80007810000 */
[----:B----4-:R-:W-:-:S05]  /*a6b0*/  FMNMX.FTZ R10, R85, R10, !PT ;  /* 0x0000000a550a7209 */ /* 0x010fca0007810000 */
[----:B------:R-:W2:Y:S01]  /*a6c0*/  SHFL.BFLY PT, R9, R10, 0x2, 0x1f ;  /* 0x0c401f000a097f89 */ /* 0x000ea200000e0000 */
[----:B0-----:R-:W-:-:S05]  /*a6d0*/  FMNMX.FTZ R14, R12, R3, !PT ;  /* 0x000000030c0e7209 */ /* 0x001fca0007810000 */
[----:B------:R-:W0:Y:S01]  /*a6e0*/  SHFL.BFLY PT, R3, R14, 0x1, 0x1f ;  /* 0x0c201f000e037f89 */ /* 0x000e2200000e0000 */
[----:B--2---:R-:W-:-:S05]  /*a6f0*/  FMNMX.FTZ R20, R10, R9, !PT ;  /* 0x000000090a147209 */ /* 0x004fca0007810000 */
[----:B------:R-:W2:Y:S01]  /*a700*/  SHFL.BFLY PT, R9, R20, 0x1, 0x1f ;  /* 0x0c201f0014097f89 */ /* 0x000ea200000e0000 */
[----:B0-----:R-:W-:-:S05]  /*a710*/  FMNMX.FTZ R3, R14, R3, !PT ;  /* 0x000000030e037209 */ /* 0x001fca0007810000 */
        /* <DEDUP_REMOVED lines=16> */
[----:B--2---:R-:W-:Y:S01]  /*a820*/  FMNMX.FTZ R9, R20, R9, !PT ;  /* 0x0000000914097209 */ /* 0x004fe20007810000 */
        /* <DEDUP_REMOVED lines=56> */
[----:B------:R-:W-:-:S04]  /*abb0*/  FFMA.FTZ R83, R83, R4, -R6 ;  /* 0x0000000453537223 */ /* 0x000fc80000010806 */
        /* <DEDUP_REMOVED lines=129> */
.L_x_1383:
[----:B------:R-:W-:Y:S01]  /*b3d0*/  ULEA UR6, UR57, UR41, 0x3 ;  /* 0x0000002939067291 */ /* 0x000fe2000f8e183f */
[----:B------:R-:W-:Y:S01]  /*b3e0*/  ISETP.GT.AND P1, PT, R5, UR56, PT ;  /* 0x0000003805007c0c */ /* 0x000fe2000bf24270 */
        /* <DEDUP_REMOVED lines=105> */
[----:B------:R-:W-:-:S07]  /*ba80*/  IMAD.MOV.U32 R7, RZ, RZ, R5 ;  /* 0x000000ffff077224 */ /* 0x000fce00078e0005 */
.L_x_1373:
        /* <DEDUP_REMOVED lines=9> */
[----:B------:R-:W-:-:S05]  /*bb20*/  ULDC UR56, c[0x0][0x9e0] ;  /* 0x0002780000387ab9 */ /* 0x000fca0000000800 */
.L_x_1404:
        /* <DEDUP_REMOVED lines=9> */
.L_x_1387:
[----:B------:R-:W-:Y:S01]  /*bbc0*/  ULEA UR6, UR46, UR41, 0x3 ;  /* 0x000000292e067291 */ /* 0x000fe2000f8e183f */
[----:B------:R-:W-:-:S05]  /*bbd0*/  IMAD.U32 R3, RZ, RZ, UR47 ;  /* 0x0000002fff037e24 */ /* 0x000fca000f8e00ff */
[----:B------:R-:W-:-:S04]  /*bbe0*/  SHF.L.U32 R3, R3, 0x1f, RZ ;  /* 0x0000001f03037819 */ /* 0x000fc800000006ff */
[----:B------:R0:W1:Y:S01]  /*bbf0*/  SYNCS.PHASECHK.TRANS64.TRYWAIT P1, [UR6+0x28830], R3 ;  /* 0x02883003ff0075a7 */ /* 0x0000620008020146 */
[----:B------:R-:W-:Y:S05]  /*bc00*/  @!P0 BRA `(.L_x_1388) ;  /* 0x0000000000048947 */ /* 0x000fea0003800000 */
[----:B------:R-:W-:Y:S01]  /*bc10*/  BPT.TRAP 0x1 ;  /* 0x000000040000795c */ /* 0x000fe20000300000 */
.L_x_1388:
[----:B-1----:R-:W-:Y:S05]  /*bc20*/  @P1 BRA `(.L_x_1386) ;  /* 0x0000000000081947 */ /* 0x002fea0003800000 */
[----:B------:R-:W1:Y:S02]  /*bc30*/  SYNCS.PHASECHK.TRANS64.TRYWAIT P1, [UR6+0x28830], R3 ;  /* 0x02883003ff0075a7 */ /* 0x000e640008020146 */
[----:B-1----:R-:W-:Y:S05]  /*bc40*/  @!P1 BRA `(.L_x_1389) ;  /* 0x000000c000649947 */ /* 0x002fea0003800000 */
.L_x_1386:
        /* <DEDUP_REMOVED lines=45> */
.L_x_1391:
[----:B------:R-:W-:Y:S01]  /*bf20*/  ULEA UR6, UR59, UR41, 0x3 ;  /* 0x000000293b067291 */ /* 0x000fe2000f8e183f */
[----:B------:R-:W-:-:S05]  /*bf30*/  IMAD.U32 R3, RZ, RZ, UR60 ;  /* 0x0000003cff037e24 */ /* 0x000fca000f8e00ff */
[----:B------:R-:W-:-:S04]  /*bf40*/  SHF.L.U32 R3, R3, 0x1f, RZ ;  /* 0x0000001f03037819 */ /* 0x000fc800000006ff */
[----:B------:R0:W1:Y:S01]  /*bf50*/  SYNCS.PHASECHK.TRANS64.TRYWAIT P1, [UR6+0x28850], R3 ;  /* 0x02885003ff0075a7 */ /* 0x0000620008020146 */
[----:B------:R-:W-:Y:S05]  /*bf60*/  @!P0 BRA `(.L_x_1392) ;  /* 0x0000000000048947 */ /* 0x000fea0003800000 */
[----:B------:R-:W-:Y:S01]  /*bf70*/  BPT.TRAP 0x1 ;  /* 0x000000040000795c */ /* 0x000fe20000300000 */
.L_x_1392:
[----:B-1----:R-:W-:Y:S05]  /*bf80*/  @P1 BRA `(.L_x_1390) ;  /* 0x0000000000081947 */ /* 0x002fea0003800000 */
[----:B------:R-:W1:Y:S02]  /*bf90*/  SYNCS.PHASECHK.TRANS64.TRYWAIT P1, [UR6+0x28850], R3 ;  /* 0x02885003ff0075a7 */ /* 0x000e640008020146 */
[----:B-1----:R-:W-:Y:S05]  /*bfa0*/  @!P1 BRA `(.L_x_1393) ;  /* 0x000000bc00a49947 */ /* 0x002fea0003800000 */
.L_x_1390:
        /* <DEDUP_REMOVED lines=49> */
.L_x_1394:
        /* <DEDUP_REMOVED lines=167> */
.L_x_1397:
[----:B------:R-:W-:-:S05]  /*cd30*/  IMAD.U32 R65, RZ, RZ, UR53 ;  /* 0x00000035ff417e24 */ /* 0x000fca000f8e00ff */
[----:B------:R-:W-:-:S13]  /*cd40*/  ISETP.NE.AND P1, PT, R65, 0x1, PT ;  /* 0x000000014100780c */ /* 0x000fda0003f25270 */
[----:B------:R-:W1:Y:S02]  /*cd50*/  @P1 LDC.64 R54, c[0x0][0x9e8] ;  /* 0x00027a00ff361b82 */ /* 0x000e640000000a00 */
[----:B-1----:R-:W-:-:S05]  /*cd60*/  @P1 IMAD.HI.U32 R54, R63, R54, RZ ;  /* 0x000000363f361227 */ /* 0x002fca00078e00ff */
[----:B------:R-:W-:-:S07]  /*cd70*/  @P1 SHF.R.U32.HI R63, RZ, R55, R54 ;  /* 0x00000037ff3f1219 */ /* 0x000fce0000011636 */
.L_x_1398:
[----:B------:R-:W-:Y:S05]  /*cd80*/  BSYNC B0 ;  /* 0x0000000000007941 */ /* 0x000fea0003800000 */
.L_x_1396:
[----:B------:R-:W-:-:S04]  /*cd90*/  IMAD R63, R63, R65, -R82 ;  /* 0x000000413f3f7224 */ /* 0x000fc800078e0a52 */
[----:B------:R-:W-:-:S05]  /*cda0*/  IMAD R63, R16, -0x2, R63 ;  /* 0xfffffffe103f7824 */ /* 0x000fca00078e023f */
[----:B------:R-:W-:Y:S02]  /*cdb0*/  VIADDMNMX R64, R63, R65, R64, PT ;  /* 0x000000413f407246 */ /* 0x000fe40003800140 */
[----:B------:R-:W-:-:S07]  /*cdc0*/  VIMNMX R66, R66, R63, !PT ;  /* 0x0000003f42427248 */ /* 0x000fce0007fe0100 */
.L_x_1395:
        /* <DEDUP_REMOVED lines=116> */
.L_x_1401:
[----:B------:R-:W-:-:S05]  /*d510*/  IMAD.U32 R4, RZ, RZ, UR53 ;  /* 0x00000035ff047e24 */ /* 0x000fca000f8e00ff */
[----:B------:R-:W-:-:S13]  /*d520*/  ISETP.NE.AND P2, PT, R4, 0x1, PT ;  /* 0x000000010400780c */ /* 0x000fda0003f45270 */
[----:B------:R-:W0:Y:S02]  /*d530*/  @P2 LDC.64 R12, c[0x0][0x9e8] ;  /* 0x00027a00ff0c2b82 */ /* 0x000e240000000a00 */
[----:B0-----:R-:W-:-:S05]  /*d540*/  @P2 IMAD.HI.U32 R12, R3, R12, RZ ;  /* 0x0000000c030c2227 */ /* 0x001fca00078e00ff */
[----:B------:R-:W-:-:S07]  /*d550*/  @P2 SHF.R.U32.HI R3, RZ, R13, R12 ;  /* 0x0000000dff032219 */ /* 0x000fce000001160c */
.L_x_1402:
[----:B------:R-:W-:Y:S05]  /*d560*/  BSYNC B0 ;  /* 0x0000000000007941 */ /* 0x000fea0003800000 */
.L_x_1400:
[----:B------:R-:W-:-:S04]  /*d570*/  IMAD R3, R3, R4, -R82 ;  /* 0x0000000403037224 */ /* 0x000fc800078e0a52 */
[----:B------:R-:W-:-:S05]  /*d580*/  IMAD R3, R16, -0x2, R3 ;  /* 0xfffffffe10037824 */ /* 0x000fca00078e0203 */
[----:B------:R-:W-:Y:S02]  /*d590*/  VIADDMNMX R48, R3, R4, R48, PT ;  /* 0x0000000403307246 */ /* 0x000fe40003800130 */
[----:B------:R-:W-:-:S07]  /*d5a0*/  VIMNMX R50, R50, R3, !PT ;  /* 0x0000000332327248 */ /* 0x000fce0007fe0100 */
.L_x_1399:
        /* <DEDUP_REMOVED lines=102> */
[----:B------:R-:W-:Y:S01]  /*dc10*/  FADD.FTZ R51, -R10, R5 ;  /* 0x000000050a337221 */ /* 0x000fe20000010100 */
        /* <DEDUP_REMOVED lines=21> */
[----:B------:R-:W-:Y:S01]  /*dd70*/  FFMA.FTZ R53, R53, R4, -R12 ;  /* 0x0000000435357223 */ /* 0x000fe2000001080c */
[----:B------:R-:W-:Y:S01]  /*dd80*/  FMNMX.FTZ R8, R31, R8, !PT ;  /* 0x000000081f087209 */ /* 0x000fe20007810000 */
[----:B------:R-:W-:Y:S01]  /*dd90*/  MUFU.EX2 R11, R11 ;  /* 0x0000000b000b7308 */ /* 0x000fe20000000800 */
[----:B------:R-:W-:-:S02]  /*dda0*/  FSEL R183, R32, -INF , !P5 ;  /* 0xff80000020b77808 */ /* 0x000fc40006800000 */
[----:B------:R-:W-:Y:S02]  /*ddb0*/  FMNMX.FTZ R8, R177, R8, !PT ;  /* 0x00000008b1087209 */ /* 0x000fe40007810000 */
[----:B------:R-:W-:Y:S02]  /*ddc0*/  ISETP.LT.OR P4, PT, R48, 0x3a, P4 ;  /* 0x0000003a3000780c */ /* 0x000fe40002781670 */
[----:B------:R-:W-:Y:S01]  /*ddd0*/  FMNMX.FTZ R8, R29, R8, !PT ;  /* 0x000000081d087209 */ /* 0x000fe20007810000 */
[----:B------:R-:W-:Y:S01]  /*dde0*/  MUFU.EX2 R180, R180 ;  /* 0x000000b400b47308 */ /* 0x000fe20000000800 */
[----:B------:R-:W-:Y:S02]  /*ddf0*/  ISETP.GT.AND P3, PT, R50, 0x41, P1 ;  /* 0x000000413200780c */ /* 0x000fe40000f64270 */
[----:B------:R-:W-:Y:S02]  /*de00*/  FMNMX.FTZ R8, R181, R8, !PT ;  /* 0x00000008b5087209 */ /* 0x000fe40007810000 */
[----:B------:R-:W-:-:S02]  /*de10*/  ISETP.LT.OR P2, PT, R48, 0x41, P2 ;  /* 0x000000413000780c */ /* 0x000fc40001741670 */
[----:B------:R-:W-:Y:S01]  /*de20*/  FSEL R179, R28, -INF , !P4 ;  /* 0xff8000001cb37808 */ /* 0x000fe20006000000 */
[----:B------:R-:W-:Y:S01]  /*de30*/  MUFU.EX2 R182, R182 ;  /* 0x000000b600b67308 */ /* 0x000fe20000000800 */
        /* <DEDUP_REMOVED lines=10> */
[----:B------:R-:W-:Y:S01]  /*dee0*/  FFMA.FTZ R27, R171, R4, -R12 ;  /* 0x00000004ab1b7223 */ /* 0x000fe2000001080c */
[----:B------:R-:W-:Y:S01]  /*def0*/  FMNMX.FTZ R8, R195, R8, !PT ;  /* 0x00000008c3087209 */ /* 0x000fe20007810000 */
[----:B------:R-:W-:Y:S01]  /*df00*/  MUFU.EX2 R176, R176 ;  /* 0x000000b000b07308 */ /* 0x000fe20000000800 */
[----:B------:R-:W-:Y:S02]  /*df10*/  ISETP.GT.AND P2, PT, R50, 0x50, P1 ;  /* 0x000000503200780c */ /* 0x000fe40000f44270 */
[----:B------:R-:W-:-:S02]  /*df20*/  FSEL R171, R36, -INF , !P5 ;  /* 0xff80000024ab7808 */ /* 0x000fc40006800000 */
[----:B------:R-:W-:Y:S02]  /*df30*/  ISETP.LT.OR P4, PT, R48, 0x4a, P4 ;  /* 0x0000004a3000780c */ /* 0x000fe40002781670 */
        /* <DEDUP_REMOVED lines=40> */
[----:B------:R-:W-:Y:S02]  /*e1c0*/  FSEL R45, R45, -INF , !P5 ;  /* 0xff8000002d2d7808 */ /* 0x000fe40006800000 */
        /* <DEDUP_REMOVED lines=14> */
[----:B------:R-:W-:Y:S02]  /*e2b0*/  ISETP.LT.OR P5, PT, R48, 0x79, P5 ;  /* 0x000000793000780c */ /* 0x000fe40002fa1670 */
[----:B------:R-:W-:-:S02]  /*e2c0*/  FSEL R77, R43, -INF , !P3 ;  /* 0xff8000002b4d7808 */ /* 0x000fc40005800000 */
[----:B------:R-:W-:Y:S01]  /*e2d0*/  FMNMX.FTZ R8, R81, R8, !PT ;  /* 0x0000000851087209 */ /* 0x000fe20007810000 */
[----:B------:R0:W-:Y:S01]  /*e2e0*/  MUFU.EX2 R43, R9 ;  /* 0x00000009002b7308 */ /* 0x0001e20000000800 */
[----:B------:R-:W-:Y:S02]  /*e2f0*/  ISETP.LT.OR P1, PT, R48, 0x7a, P1 ;  /* 0x0000007a3000780c */ /* 0x000fe40000f21670 */
[----:B------:R-:W-:Y:S02]  /*e300*/  FSEL R197, R46, -INF , !P5 ;  /* 0xff8000002ec57808 */ /* 0x000fe40006800000 */
[----:B------:R-:W-:Y:S02]  /*e310*/  FMNMX.FTZ R8, R77, R8, !PT ;  /* 0x000000084d087209 */ /* 0x000fe40007810000 */
[----:B------:R-:W-:Y:S01]  /*e320*/  FSEL R75, R47, -INF , !P1 ;  /* 0xff8000002f4b7808 */ /* 0x000fe20004800000 */
[----:B------:R-:W-:Y:S01]  /*e330*/  FFMA.FTZ R47, R73, R4, -R12 ;  /* 0x00000004492f7223 */ /* 0x000fe2000001080c */
[----:B------:R-:W-:Y:S01]  /*e340*/  FMNMX.FTZ R8, R197, R8, !PT ;  /* 0x00000008c5087209 */ /* 0x000fe20007810000 */
[----:B------:R-:W-:Y:S03]  /*e350*/  MUFU.EX2 R164, R164 ;  /* 0x000000a400a47308 */ /* 0x000fe60000000800 */
[----:B------:R-:W-:-:S05]  /*e360*/  FMNMX.FTZ R8, R75, R8, !PT ;  /* 0x000000084b087209 */ /* 0x000fca0007810000 */
[----:B0-----:R-:W0:Y:S01]  /*e370*/  SHFL.BFLY PT, R9, R8, 0x2, 0x1f ;  /* 0x0c401f0008097f89 */ /* 0x001e2200000e0000 */
        /* <DEDUP_REMOVED lines=118> */
[----:B----4-:R-:W-:-:S07]  /*eae0*/  FADD.FTZ R41, R37, R2 ;  /* 0x0000000225297221 */ /* 0x010fce0000010000 */
[----:B------:R2:W-:Y:S08]  /*eaf0*/  MUFU.EX2 R44, R45 ;  /* 0x0000002d002c7308 */ /* 0x0005f00000000800 */
[----:B------:R-:W3:Y:S01]  /*eb00*/  MUFU.EX2 R83, R83 ;  /* 0x0000005300537308 */ /* 0x000ee20000000800 */
[----:B--2---:R-:W-:Y:S01]  /*eb10*/  FADD.FTZ R45, R65, R0 ;  /* 0x00000000412d7221 */ /* 0x004fe20000010000 */
[----:B-----5:R-:W-:-:S03]  /*eb20*/  FADD.FTZ R0, R38, R41 ;  /* 0x0000002926007221 */ /* 0x020fc60000010000 */
[----:B------:R-:W-:Y:S01]  /*eb30*/  FADD.FTZ R2, R162, R45 ;  /* 0x0000002da2027221 */ /* 0x000fe20000010000 */
[----:B-1----:R-:W-:Y:S02]  /*eb40*/  FADD.FTZ R41, R163, R0 ;  /* 0x00000000a3297221 */ /* 0x002fe40000010000 */
[----:B------:R-:W1:Y:S01]  /*eb50*/  MUFU.EX2 R158, R158 ;  /* 0x0000009e009e7308 */ /* 0x000e620000000800 */
[----:B------:R-:W-:Y:S01]  /*eb60*/  FADD.FTZ R45, R67, R2 ;  /* 0x00000002432d7221 */ /* 0x000fe20000010000 */
[----:B0-----:R-:W-:-:S03]  /*eb70*/  FADD.FTZ R41, R40, R41 ;  /* 0x0000002928297221 */ /* 0x001fc60000010000 */
[----:B------:R-:W-:Y:S01]  /*eb80*/  FADD.FTZ R0, R156, R45 ;  /* 0x0000002d9c007221 */ /* 0x000fe20000010000 */
[----:B------:R-:W-:Y:S02]  /*eb90*/  FADD.FTZ R41, R42, R41 ;  /* 0x000000292a297221 */ /* 0x000fe40000010000 */
[----:B------:R-:W0:Y:S01]  /*eba0*/  MUFU.EX2 R55, R55 ;  /* 0x0000003700377308 */ /* 0x000e220000000800 */
[----:B------:R-:W-:Y:S01]  /*ebb0*/  FADD.FTZ R45, R61, R0 ;  /* 0x000000003d2d7221 */ /* 0x000fe20000010000 */
[----:B---3--:R-:W-:-:S04]  /*ebc0*/  FADD.FTZ R41, R83, R41 ;  /* 0x0000002953297221 */ /* 0x008fc80000010000 */
[----:B------:R-:W-:Y:S02]  /*ebd0*/  FADD.FTZ R41, R44, R41 ;  /* 0x000000292c297221 */ /* 0x000fe40000010000 */
        /* <DEDUP_REMOVED lines=22> */
.L_x_1403:
        /* <DEDUP_REMOVED lines=107> */
.L_x_1385:
[----:B------:R-:W-:Y:S06]  /*f3f0*/  BAR.ARV 0x8, 0x180 ;  /* 0x0206000000007b1d */ /* 0x000fec0000002000 */
[----:B------:R-:W-:Y:S05]  /*f400*/  @!P0 BRA `(.L_x_1405) ;  /* 0x0000000000048947 */ /* 0x000fea0003800000 */
[----:B------:R-:W-:Y:S01]  /*f410*/  BPT.TRAP 0x1 ;  /* 0x000000040000795c */ /* 0x000fe20000300000 */
.L_x_1405:
[----:B------:R-:W-:Y:S01]  /*f420*/  ULEA UR5, UR46, UR41, 0x3 ;  /* 0x000000292e057291 */ /* 0x000fe2000f8e183f */
[----:B------:R-:W-:-:S05]  /*f430*/  IMAD.U32 R5, RZ, RZ, UR47 ;  /* 0x0000002fff057e24 */ /* 0x000fca000f8e00ff */
[----:B------:R-:W-:-:S04]  /*f440*/  SHF.L.U32 R5, R5, 0x1f, RZ ;  /* 0x0000001f05057819 */ /* 0x000fc800000006ff */
[----:B------:R0:W1:Y:S01]  /*f450*/  SYNCS.PHASECHK.TRANS64.TRYWAIT P1, [UR5+0x28850], R5 ;  /* 0x02885005ff0075a7 */ /* 0x0000620008020145 */
[----:B------:R-:W-:Y:S05]  /*f460*/  @!P0 BRA `(.L_x_1406) ;  /* 0x0000000000048947 */ /* 0x000fea0003800000 */
[----:B------:R-:W-:Y:S01]  /*f470*/  BPT.TRAP 0x1 ;  /* 0x000000040000795c */ /* 0x000fe20000300000 */
.L_x_1406:
[----:B-1----:R-:W-:Y:S05]  /*f480*/  @P1 BRA `(.L_x_1407) ;  /* 0x0000000000081947 */ /* 0x002fea0003800000 */
[----:B------:R-:W1:Y:S02]  /*f490*/  SYNCS.PHASECHK.TRANS64.TRYWAIT P1, [UR5+0x28850], R5 ;  /* 0x02885005ff0075a7 */ /* 0x000e640008020145 */
[----:B-1----:R-:W-:Y:S05]  /*f4a0*/  @!P1 BRA `(.L_x_1408) ;  /* 0x00000088007c9947 */ /* 0x002fea0003800000 */
.L_x_1407:
[----:B------:R-:W-:Y:S01]  /*f4b0*/  UIADD3 UR41, UR41, 0x400, URZ ;  /* 0x0000040029297890 */ /* 0x000fe2000fffe03f */
[----:B------:R-:W-:Y:S01]  /*f4c0*/  WARPGROUP.ARRIVE ;  /* 0x00000000000079c5 */ /* 0x000fe20000000000 */
[----:B------:R-:W-:Y:S01]  /*f4d0*/  UMOV UR7, 0x40000040 ;  /* 0x4000004000077882 */ /* 0x000fe20000000000 */
[----:B01----:R-:W0:Y:S01]  /*f4e0*/  SHFL.BFLY PT, R5, R2, 0x2, 0x1f ;  /* 0x0c401f0002057f89 */ /* 0x003e2200000e0000 */
[----:B------:R-:W-:Y:S01]  /*f4f0*/  USHF.R.U32.HI UR41, URZ, 0x4, UR41 ;  /* 0x000000043f297899 */ /* 0x000fe20008011629 */
[----:B------:R-:W-:Y:S02]  /*f500*/  IMAD.MOV.U32 R11, RZ, RZ, RZ ;  /* 0x000000ffff0b7224 */ /* 0x000fe400078e00ff */
[----:B------:R-:W1:Y:S01]  /*f510*/  SHFL.BFLY PT, R7, R0, 0x2, 0x1f ;  /* 0x0c401f0000077f89 */ /* 0x000e6200000e0000 */
[----:B------:R-:W-:-:S04]  /*f520*/  ULOP3.LUT UR41, UR41, 0x3fff, URZ, 0xc0, !UPT ;  /* 0x00003fff29297892 */ /* 0x000fc8000f8ec03f */
[----:B------:R-:W-:-:S04]  /*f530*/  ULOP3.LUT UR4, UR41, 0x4000000, URZ, 0xfc, !UPT ;  /* 0x0400000029047892 */ /* 0x000fc8000f8efc3f */
[----:B------:R-:W-:-:S07]  /*f540*/  ULEA UR4, UR46, UR4, 0xb ;  /* 0x000000042e047291 */ /* 0x000fce000f8e583f */
[----:B------:R-:W-:Y:S02]  /*f550*/  UMOV UR6, UR4 ;  /* 0x0000000400067c82 */ /* 0x000fe40008000000 */
[----:B------:R-:W-:Y:S01]  /*f560*/  HGMMA.64x128x16.F32 R88, R180, gdesc[UR4].tnspB, R88, gsb0 ;  /* 0x41e00004b4587df0 */ /* 0x000fe20008000858 */
[----:B------:R-:W-:Y:S01]  /*f570*/  UIADD3 UR6, UR4, 0x80, URZ ;  /* 0x0000008004067890 */ /* 0x000fe2000fffe03f */
[----:B0-----:R-:W-:Y:S01]  /*f580*/  FADD.FTZ R5, R5, R2 ;  /* 0x0000000205057221 */ /* 0x001fe20000010000 */
[----:B------:R-:W-:Y:S01]  /*f590*/  UMOV UR7, 0x40000040 ;  /* 0x4000004000077882 */ /* 0x000fe20000000000 */
[----:B------:R-:W-:Y:S02]  /*f5a0*/  IMAD.MOV.U32 R2, RZ, RZ, -0x800000 ;  /* 0xff800000ff027424 */ /* 0x000fe400078e00ff */
[----:B-1----:R-:W-:Y:S01]  /*f5b0*/  FADD.FTZ R7, R7, R0 ;  /* 0x0000000007077221 */ /* 0x002fe20000010000 */
[----:B------:R-:W0:Y:S01]  /*f5c0*/  SHFL.BFLY PT, R6, R5, 0x1, 0x1f ;  /* 0x0c201f0005067f89 */ /* 0x000e2200000e0000 */
[----:B------:R-:W-:-:S03]  /*f5d0*/  IMAD.MOV.U32 R0, RZ, RZ, -0x800000 ;  /* 0xff800000ff007424 */ /* 0x000fc600078e00ff */
[----:B------:R-:W1:Y:S01]  /*f5e0*/  SHFL.BFLY PT, R8, R7, 0x1, 0x1f ;  /* 0x0c201f0007087f89 */ /* 0x000e6200000e0000 */
[----:B0-----:R-:W-:Y:S01]  /*f5f0*/  FADD.FTZ R13, R5, R6 ;  /* 0x00000006050d7221 */ /* 0x001fe20000010000 */
[----:B------:R-:W-:Y:S02]  /*f600*/  IMAD.MOV.U32 R6, RZ, RZ, RZ ;  /* 0x000000ffff067224 */ /* 0x000fe400078e00ff */
[----:B-1----:R-:W-:Y:S02]  /*f610*/  FADD.FTZ R14, R7, R8 ;  /* 0x00000008070e7221 */ /* 0x002fe40000010000 */
[----:B------:R-:W-:-:S03]  /*f620*/  FSETP.NE.FTZ.AND P1, PT, R13, RZ, PT ;  /* 0x000000ff0d00720b */ /* 0x000fc60003f35000 */
[----:B------:R-:W-:-:S10]  /*f630*/  FSETP.NE.FTZ.AND P2, PT, R14, RZ, PT ;  /* 0x000000ff0e00720b */ /* 0x000fd40003f55000 */
[----:B------:R-:W0:Y:S01]  /*f640*/  @P1 MUFU.LG2 R10, R13 ;  /* 0x0000000d000a1308 */ /* 0x000e220000000c00 */
[C---:B------:R-:W-:Y:S02]  /*f650*/  @P1 FMUL.FTZ R8, R4.reuse, 0.69314718246459960938 ;  /* 0x3f31721804081820 */ /* 0x040fe40000410000 */
[----:B------:R-:W-:-:S05]  /*f660*/  @P2 FMUL.FTZ R7, R4, 0.69314718246459960938 ;  /* 0x3f31721804072820 */ /* 0x000fca0000410000 */
        /* <DEDUP_REMOVED lines=44> */
.L_x_1409:
        /* <DEDUP_REMOVED lines=74> */
.L_x_1331:
[----:B------:R-:W0:Y:S01]  /*fdd0*/  S2R R4, SR_CgaCtaId ;  /* 0x0000000000047919 */ /* 0x000e220000008800 */
[----:B------:R-:W-:Y:S01]  /*fde0*/  MOV R3, 0x400 ;  /* 0x0000040000037802 */ /* 0x000fe20000000f00 */
[----:B------:R-:W-:Y:S01]  /*fdf0*/  BSSY B0, `(.L_x_1410) ;  /* 0x000020d000007945 */ /* 0x000fe20003800000 */
[----:B------:R-:W-:Y:S02]  /*fe00*/  BAR.SYNC.DEFER_BLOCKING 0x5, 0x180 ;  /* 0x0146000000007b1d */ /* 0x000fe40000010000 */
[----:B0-----:R-:W-:-:S05]  /*fe10*/  LEA R3, R4, R3, 0x18 ;  /* 0x0000000304037211 */ /* 0x001fca00078ec0ff */
[----:B------:R-:W0:Y:S02]  /*fe20*/  LDS.128 R4, [R3+0x288d0] ;  /* 0x0288d00003047984 */ /* 0x000e240000000c00 */
[----:B0-----:R-:W-:Y:S02]  /*fe30*/  R2UR UR5, R5 ;  /* 0x00000000050572ca */ /* 0x001fe400000e0000 */
[----:B------:R-:W-:Y:S02]  /*fe40*/  R2UR UR7, R6 ;  /* 0x00000000060772ca */ /* 0x000fe400000e0000 */
[----:B------:R-:W-:Y:S01]  /*fe50*/  R2UR UR6, R7 ;  /* 0x00000000070672ca */ /* 0x000fe200000e0000 */
[----:B------:R-:W-:Y:S06]  /*fe60*/  BAR.ARV 0x4, 0x180 ;  /* 0x0106000000007b1d */ /* 0x000fec0000002000 */
[----:B------:R-:W-:Y:S08]  /*fe70*/  @P0 BRA `(.L_x_1411) ;  /* 0x0000001400300947 */ /* 0x000ff00003800000 */
[----:B------:R-:W0:Y:S01]  /*fe80*/  S2R R4, SR_SWINHI ;  /* 0x0000000000047919 */ /* 0x000e220000002f00 */
[----:B------:R-:W-:Y:S01]  /*fe90*/  F2FP.F16.F32.PACK_AB R128, R129, R128 ;  /* 0x000000808180723e */ /* 0x000fe200000000ff */
[----:B------:R-:W-:Y:S01]  /*fea0*/  ULDC.64 UR8, c[0x0][0xc00] ;  /* 0x0003000000087ab9 */ /* 0x000fe20000000a00 */
[----:B------:R-:W-:Y:S01]  /*feb0*/  F2FP.F16.F32.PACK_AB R129, R131, R130 ;  /* 0x000000828381723e */ /* 0x000fe200000000ff */
[----:B------:R-:W-:Y:S01]  /*fec0*/  UISETP.NE.U32.AND UP0, UPT, UR8, URZ, UPT ;  /* 0x0000003f0800728c */ /* 0x000fe2000bf05070 */
[----:B------:R-:W-:Y:S01]  /*fed0*/  F2FP.F16.F32.PACK_AB R136, R137, R136 ;  /* 0x000000888988723e */ /* 0x000fe200000000ff */
[----:B------:R-:W1:Y:S01]  /*fee0*/  LDC R49, c[0x0][0xbe8] ;  /* 0x0002fa00ff317b82 */ /* 0x000e620000000800 */
[----:B------:R-:W-:Y:S01]  /*fef0*/  F2FP.F16.F32.PACK_AB R130, R133, R132 ;  /* 0x000000848582723e */ /* 0x000fe200000000ff */
[----:B------:R-:W-:Y:S01]  /*ff00*/  UISETP.NE.AND.EX UP0, UPT, UR9, URZ, UPT, UP0 ;  /* 0x0000003f0900728c */ /* 0x000fe2000bf05300 */
[----:B------:R-:W-:Y:S02]  /*ff10*/  F2FP.F16.F32.PACK_AB R131, R135, R134 ;  /* 0x000000868783723e */ /* 0x000fe400000000ff */
[----:B------:R-:W-:Y:S01]  /*ff20*/  F2FP.F16.F32.PACK_AB R137, R139, R138 ;  /* 0x0000008a8b89723e */ /* 0x000fe200000000ff */
[----:B------:R-:W-:Y:S01]  /*ff30*/  ULDC.64 UR8, c[0x0][0xc00] ;  /* 0x0003000000087ab9 */ /* 0x000fe20000000a00 */
[----:B------:R-:W-:Y:S01]  /*ff40*/  F2FP.F16.F32.PACK_AB R144, R145, R144 ;  /* 0x000000909190723e */ /* 0x000fe200000000ff */
[----:B------:R-:W-:Y:S01]  /*ff50*/  UIMAD.WIDE UR8, UR36, 0x4, UR8 ;  /* 0x00000004240878a5 */ /* 0x000fe2000f8e0208 */
[----:B------:R-:W-:-:S02]  /*ff60*/  F2FP.F16.F32.PACK_AB R138, R141, R140 ;  /* 0x0000008c8d8a723e */ /* 0x000fc400000000ff */
[----:B------:R-:W-:Y:S02]  /*ff70*/  F2FP.F16.F32.PACK_AB R139, R143, R142 ;  /* 0x0000008e8f8b723e */ /* 0x000fe400000000ff */
[----:B------:R-:W-:Y:S02]  /*ff80*/  F2FP.F16.F32.PACK_AB R145, R147, R146 ;  /* 0x000000929391723e */ /* 0x000fe400000000ff */
[----:B------:R-:W-:Y:S02]  /*ff90*/  F2FP.F16.F32.PACK_AB R146, R149, R148 ;  /* 0x000000949592723e */ /* 0x000fe400000000ff */
[----:B------:R-:W-:Y:S02]  /*ffa0*/  F2FP.F16.F32.PACK_AB R147, R151, R150 ;  /* 0x000000969793723e */ /* 0x000fe400000000ff */
[----:B------:R-:W-:Y:S02]  /*ffb0*/  MOV R20, R3 ;  /* 0x0000000300147202 */ /* 0x000fe40000000f00 */
[----:B0-----:R-:W-:-:S03]  /*ffc0*/  MOV R21, R4 ;  /* 0x0000000400157202 */ /* 0x001fc60000000f00 */
[----:B------:R-:W-:-:S03]  /*ffd0*/  IMAD.WIDE R4, R188, 0x2, R20 ;  /* 0x00000002bc047825 */ /* 0x000fc600078e0214 */
[C---:B------:R-:W-:Y:S02]  /*ffe0*/  IADD3 R33, P4, R4.reuse, 0x60, RZ ;  /* 0x0000006004217810 */ /* 0x040fe40007f9e0ff */
[C---:B------:R-:W-:Y:S02]  /*fff0*/  IADD3 R35, P3, R4.reuse, 0x4000, RZ ;  /* 0x0000400004237810 */ /* 0x040fe40007f7e0ff */
[----:B------:R-:W-:Y:S01]  /*10000*/  LOP3.LUT R7, R4, 0x380, RZ, 0xc0, !PT ;  /* 0x0000038004077812 */ /* 0x000fe200078ec0ff */
[--C-:B------:R-:W-:Y:S01]  /*10010*/  IMAD.X R15, RZ, RZ, R5.reuse, P4 ;  /* 0x000000ffff0f7224 */ /* 0x100fe200020e0605 */
[----:B------:R-:W-:Y:S01]  /*10020*/  LOP3.LUT R12, R33, 0x380, RZ, 0xc0, !PT ;  /* 0x00000380210c7812 */ /* 0x000fe200078ec0ff */
[----:B------:R-:W-:Y:S01]  /*10030*/  IMAD.X R13, RZ, RZ, R5, P3 ;  /* 0x000000ffff0d7224 */ /* 0x000fe200018e0605 */
[----:B------:R-:W-:Y:S02]  /*10040*/  LOP3.LUT R24, R35, 0x380, RZ, 0xc0, !PT ;  /* 0x0000038023187812 */ /* 0x000fe400078ec0ff */
[----:B------:R-:W-:-:S02]  /*10050*/  SHF.R.U64 R7, R7, 0x3, RZ ;  /* 0x0000000307077819 */ /* 0x000fc400000012ff */
[----:B------:R-:W-:Y:S02]  /*10060*/  SHF.R.U64 R12, R12, 0x3, RZ ;  /* 0x000000030c0c7819 */ /* 0x000fe400000012ff */
[C---:B------:R-:W-:Y:S02]  /*10070*/  IADD3 R31, P6, R4.reuse, 0x20, RZ ;  /* 0x00000020041f7810 */ /* 0x040fe40007fde0ff */
[C---:B------:R-:W-:Y:S02]  /*10080*/  IADD3 R10, P5, R4.reuse, 0x40, RZ ;  /* 0x00000040040a7810 */ /* 0x040fe40007fbe0ff */
[C---:B------:R-:W-:Y:S01]  /*10090*/  IADD3 R37, P2, R4.reuse, 0x4020, RZ ;  /* 0x0000402004257810 */ /* 0x040fe20007f5e0ff */
[--C-:B------:R-:W-:Y:S01]  /*100a0*/  IMAD.X R29, RZ, RZ, R5.reuse, P6 ;  /* 0x000000ffff1d7224 */ /* 0x100fe200030e0605 */
[C---:B------:R-:W-:Y:S01]  /*100b0*/  IADD3 R39, P1, R4.reuse, 0x4040, RZ ;  /* 0x0000404004277810 */ /* 0x040fe20007f3e0ff */
[--C-:B------:R-:W-:Y:S01]  /*100c0*/  IMAD.X R27, RZ, RZ, R5.reuse, P5 ;  /* 0x000000ffff1b7224 */ /* 0x100fe200028e0605 */
[----:B------:R-:W-:Y:S01]  /*100d0*/  IADD3 R41, P0, R4, 0x4060, RZ ;  /* 0x0000406004297810 */ /* 0x000fe20007f1e0ff */
[--C-:B------:R-:W-:Y:S01]  /*100e0*/  IMAD.X R11, RZ, RZ, R5.reuse, P2 ;  /* 0x000000ffff0b7224 */ /* 0x100fe200010e0605 */
[----:B------:R-:W-:Y:S01]  /*100f0*/  SHF.R.U64 R24, R24, 0x3, RZ ;  /* 0x0000000318187819 */ /* 0x000fe200000012ff */
[--C-:B------:R-:W-:Y:S01]  /*10100*/  IMAD.X R9, RZ, RZ, R5.reuse, P1 ;  /* 0x000000ffff097224 */ /* 0x100fe200008e0605 */
[----:B------:R-:W-:Y:S01]  /*10110*/  LOP3.LUT R4, R7, R4, RZ, 0x3c, !PT ;  /* 0x0000000407047212 */ /* 0x000fe200078e3cff */
[----:B------:R-:W-:Y:S01]  /*10120*/  IMAD.X R25, RZ, RZ, R5, P0 ;  /* 0x000000ffff197224 */ /* 0x000fe200000e0605 */
[----:B------:R-:W-:-:S02]  /*10130*/  LOP3.LUT R14, R12, R33, RZ, 0x3c, !PT ;  /* 0x000000210c0e7212 */ /* 0x000fc400078e3cff */
[----:B------:R-:W-:Y:S02]  /*10140*/  LOP3.LUT R12, R24, R35, RZ, 0x3c, !PT ;  /* 0x00000023180c7212 */ /* 0x000fe400078e3cff */
[----:B------:R-:W-:Y:S02]  /*10150*/  MOV R35, R4 ;  /* 0x0000000400237202 */ /* 0x000fe40000000f00 */
[----:B------:R-:W-:Y:S02]  /*10160*/  LOP3.LUT R7, R10, 0x380, RZ, 0xc0, !PT ;  /* 0x000003800a077812 */ /* 0x000fe400078ec0ff */
[----:B------:R-:W-:Y:S02]  /*10170*/  F2FP.F16.F32.PACK_AB R4, R89, R8 ;  /* 0x000000085904723e */ /* 0x000fe400000000ff */
[----:B------:R-:W-:Y:S02]  /*10180*/  LOP3.LUT R6, R31, 0x380, RZ, 0xc0, !PT ;  /* 0x000003801f067812 */ /* 0x000fe400078ec0ff */
[----:B------:R-:W-:-:S02]  /*10190*/  LOP3.LUT R8, R37, 0x380, RZ, 0xc0, !PT ;  /* 0x0000038025087812 */ /* 0x000fc400078ec0ff */
[----:B------:R-:W-:Y:S02]  /*101a0*/  LOP3.LUT R24, R39, 0x380, RZ, 0xc0, !PT ;  /* 0x0000038027187812 */ /* 0x000fe400078ec0ff */
[----:B------:R-:W-:Y:S02]  /*101b0*/  SHF.R.U64 R7, R7, 0x3, RZ ;  /* 0x0000000307077819 */ /* 0x000fe400000012ff */
[----:B------:R-:W-:Y:S02]  /*101c0*/  SHF.R.U64 R6, R6, 0x3, RZ ;  /* 0x0000000306067819 */ /* 0x000fe400000012ff */
[----:B------:R-:W-:Y:S02]  /*101d0*/  LOP3.LUT R30, R41, 0x380, RZ, 0xc0, !PT ;  /* 0x00000380291e7812 */ /* 0x000fe400078ec0ff */
[----:B------:R-:W-:Y:S02]  /*101e0*/  SHF.R.U64 R8, R8, 0x3, RZ ;  /* 0x0000000308087819 */ /* 0x000fe400000012ff */
[----:B------:R-:W-:-:S02]  /*101f0*/  SHF.R.U64 R24, R24, 0x3, RZ ;  /* 0x0000000318187819 */ /* 0x000fc400000012ff */
[----:B------:R-:W-:Y:S02]  /*10200*/  LOP3.LUT R26, R7, R10, RZ, 0x3c, !PT ;  /* 0x0000000a071a7212 */ /* 0x000fe400078e3cff */
[----:B------:R-:W-:Y:S02]  /*10210*/  LOP3.LUT R28, R6, R31, RZ, 0x3c, !PT ;  /* 0x0000001f061c7212 */ /* 0x000fe400078e3cff */
[----:B------:R-:W-:Y:S02]  /*10220*/  SHF.R.U64 R30, R30, 0x3, RZ ;  /* 0x000000031e1e7819 */ /* 0x000fe400000012ff */
[----:B------:R-:W-:Y:S02]  /*10230*/  LOP3.LUT R10, R8, R37, RZ, 0x3c, !PT ;  /* 0x00000025080a7212 */ /* 0x000fe400078e3cff */
[----:B------:R-:W-:Y:S02]  /*10240*/  F2FP.F16.F32.PACK_AB R5, R91, R90 ;  /* 0x0000005a5b05723e */ /* 0x000fe400000000ff */
[----:B------:R-:W-:-:S02]  /*10250*/  F2FP.F16.F32.PACK_AB R6, R93, R92 ;  /* 0x0000005c5d06723e */ /* 0x000fc400000000ff */
[----:B------:R-:W-:Y:S01]  /*10260*/  F2FP.F16.F32.PACK_AB R7, R95, R94 ;  /* 0x0000005e5f07723e */ /* 0x000fe200000000ff */
[----:B------:R-:W-:Y:S01]  /*10270*/  BAR.SYNC.DEFER_BLOCKING 0x1, 0x100 ;  /* 0x0044000000007b1d */ /* 0x000fe20000010000 */
[----:B------:R-:W-:Y:S02]  /*10280*/  LOP3.LUT R8, R24, R39, RZ, 0x3c, !PT ;  /* 0x0000002718087212 */ /* 0x000fe400078e3cff */
[----:B------:R-:W-:Y:S02]  /*10290*/  LOP3.LUT R24, R30, R41, RZ, 0x3c, !PT ;  /* 0x000000291e187212 */ /* 0x000fe400078e3cff */
[----:B------:R-:W-:Y:S02]  /*102a0*/  MOV R34, R28 ;  /* 0x0000001c00227202 */ /* 0x000fe40000000f00 */
[----:B------:R-:W-:Y:S02]  /*102b0*/  MOV R30, R10 ;  /* 0x0000000a001e7202 */ /* 0x000fe40000000f00 */
[----:B------:R-:W-:-:S02]  /*102c0*/  MOV R29, R8 ;  /* 0x00000008001d7202 */ /* 0x000fc40000000f00 */
[----:B------:R-:W-:Y:S02]  /*102d0*/  F2FP.F16.F32.PACK_AB R8, R97, R96 ;  /* 0x000000606108723e */ /* 0x000fe400000000ff */
[----:B------:R-:W-:Y:S02]  /*102e0*/  F2FP.F16.F32.PACK_AB R9, R99, R98 ;  /* 0x000000626309723e */ /* 0x000fe400000000ff */
[----:B------:R-:W-:Y:S02]  /*102f0*/  F2FP.F16.F32.PACK_AB R10, R101, R100 ;  /* 0x00000064650a723e */ /* 0x000fe400000000ff */
[----:B------:R-:W-:Y:S02]  /*10300*/  F2FP.F16.F32.PACK_AB R11, R103, R102 ;  /* 0x00000066670b723e */ /* 0x000fe400000000ff */
[----:B------:R-:W-:Y:S02]  /*10310*/  MOV R33, R26 ;  /* 0x0000001a00217202 */ /* 0x000fe40000000f00 */
[----:B------:R-:W-:-:S02]  /*10320*/  MOV R32, R14 ;  /* 0x0000000e00207202 */ /* 0x000fc40000000f00 */
[----:B------:R-:W-:Y:S01]  /*10330*/  MOV R31, R12 ;  /* 0x0000000c001f7202 */ /* 0x000fe20000000f00 */
[----:B------:R0:W-:Y:S01]  /*10340*/  STSM.16.M88.4 [R35], R4 ;  /* 0x0000000423007844 */ /* 0x0001e20000000200 */
[----:B------:R-:W-:Y:S02]  /*10350*/  F2FP.F16.F32.PACK_AB R12, R113, R112 ;  /* 0x00000070710c723e */ /* 0x000fe400000000ff */
[----:B------:R-:W-:Y:S01]  /*10360*/  F2FP.F16.F32.PACK_AB R13, R115, R114 ;  /* 0x00000072730d723e */ /* 0x000fe200000000ff */
[----:B------:R-:W-:Y:S01]  /*10370*/  STSM.16.M88.4 [R34], R8 ;  /* 0x0000000822007844 */ /* 0x000fe20000000200 */
[----:B------:R-:W-:Y:S02]  /*10380*/  F2FP.F16.F32.PACK_AB R14, R117, R116 ;  /* 0x00000074750e723e */ /* 0x000fe400000000ff */
[----:B------:R-:W-:Y:S02]  /*10390*/  F2FP.F16.F32.PACK_AB R15, R119, R118 ;  /* 0x00000076770f723e */ /* 0x000fe400000000ff */
[----:B------:R-:W-:-:S02]  /*103a0*/  MOV R28, R24 ;  /* 0x00000018001c7202 */ /* 0x000fc40000000f00 */
[----:B------:R-:W-:Y:S02]  /*103b0*/  F2FP.F16.F32.PACK_AB R24, R121, R120 ;  /* 0x000000787918723e */ /* 0x000fe400000000ff */
[----:B------:R-:W-:Y:S02]  /*103c0*/  F2FP.F16.F32.PACK_AB R25, R123, R122 ;  /* 0x0000007a7b19723e */ /* 0x000fe400000000ff */
[----:B------:R-:W-:Y:S02]  /*103d0*/  F2FP.F16.F32.PACK_AB R26, R125, R124 ;  /* 0x0000007c7d1a723e */ /* 0x000fe400000000ff */
[----:B0-----:R-:W-:Y:S02]  /*103e0*/  F2FP.F16.F32.PACK_AB R4, R105, R104 ;  /* 0x000000686904723e */ /* 0x001fe400000000ff */
[----:B------:R-:W-:Y:S02]  /*103f0*/  F2FP.F16.F32.PACK_AB R5, R107, R106 ;  /* 0x0000006a6b05723e */ /* 0x000fe400000000ff */
[----:B------:R-:W-:-:S02]  /*10400*/  F2FP.F16.F32.PACK_AB R6, R109, R108 ;  /* 0x0000006c6d06723e */ /* 0x000fc400000000ff */
[----:B------:R-:W-:Y:S02]  /*10410*/  F2FP.F16.F32.PACK_AB R7, R111, R110 ;  /* 0x0000006e6f07723e */ /* 0x000fe400000000ff */
[----:B------:R-:W-:Y:S02]  /*10420*/  F2FP.F16.F32.PACK_AB R27, R127, R126 ;  /* 0x0000007e7f1b723e */ /* 0x000fe400000000ff */
[----:B------:R-:W-:Y:S01]  /*10430*/  PLOP3.LUT P0, PT, PT, PT, UP0, 0x80, 0x0 ;  /* 0x000000000000781c */ /* 0x000fe20003f0f008 */
[----:B------:R0:W-:Y:S04]  /*10440*/  STSM.16.M88.4 [R33], R4 ;  /* 0x0000000421007844 */ /* 0x0001e80000000200 */
[----:B------:R2:W-:Y:S04]  /*10450*/  STSM.16.M88.4 [R32], R12 ;  /* 0x0000000c20007844 */ /* 0x0005e80000000200 */
[----:B------:R2:W-:Y:S04]  /*10460*/  STSM.16.M88.4 [R31], R24 ;  /* 0x000000181f007844 */ /* 0x0005e80000000200 */
[----:B------:R2:W-:Y:S04]  /*10470*/  STSM.16.M88.4 [R30], R128 ;  /* 0x000000801e007844 */ /* 0x0005e80000000200 */
[----:B------:R2:W-:Y:S01]  /*10480*/  STSM.16.M88.4 [R29], R136 ;  /* 0x000000881d007844 */ /* 0x0005e20000000200 */
[----:B0-----:R-:W-:-:S02]  /*10490*/  IMAD.U32 R4, RZ, RZ, UR8 ;  /* 0x00000008ff047e24 */ /* 0x001fc4000f8e00ff */
[----:B------:R-:W-:Y:S01]  /*104a0*/  IMAD.U32 R5, RZ, RZ, UR9 ;  /* 0x00000009ff057e24 */ /* 0x000fe2000f8e00ff */
[----:B------:R2:W-:Y:S01]  /*104b0*/  STSM.16.M88.4 [R28], R144 ;  /* 0x000000901c007844 */ /* 0x0005e20000000200 */
[----:B------:R-:W-:Y:S01]  /*104c0*/  ULDC.64 UR8, c[0x0][0xc08] ;  /* 0x0003020000087ab9 */ /* 0x000fe20000000a00 */
[----:B------:R-:W-:Y:S06]  /*104d0*/  BAR.SYNC.DEFER_BLOCKING 0x1, 0x100 ;  /* 0x0044000000007b1d */ /* 0x000fec0000010000 */
[----:B------:R-:W3:Y:S01]  /*104e0*/  @P0 LDG.E R6, desc[UR54][R4.64] ;  /* 0x0000003604060981 */ /* 0x000ee2000c1e1900 */
[----:B------:R-:W-:Y:S01]  /*104f0*/  UISETP.NE.U32.AND UP1, UPT, UR8, URZ, UPT ;  /* 0x0000003f0800728c */ /* 0x000fe2000bf25070 */
[----:B-1----:R-:W-:Y:S01]  /*10500*/  ISETP.NE.AND P1, PT, R49, 0x1, PT ;  /* 0x000000013100780c */ /* 0x002fe20003f25270 */
[----:B------:R-:W-:Y:S01]  /*10510*/  ULDC UR10, c[0x0][0xa88] ;  /* 0x0002a200000a7ab9 */ /* 0x000fe20000000800 */
[----:B------:R-:W-:Y:S01]  /*10520*/  UMOV UR4, URZ ;  /* 0x0000003f00047c82 */ /* 0x000fe20008000000 */
[----:B------:R-:W-:-:S06]  /*10530*/  UISETP.NE.AND.EX UP1, UPT, UR9, URZ, UPT, UP1 ;  /* 0x0000003f0900728c */ /* 0x000fcc000bf25310 */
[----:B------:R-:W-:-:S04]  /*10540*/  PLOP3.LUT P2, PT, PT, PT, UP1, 0x80, 0x0 ;  /* 0x000000000000781c */ /* 0x000fc80003f4f018 */
[----:B------:R-:W0:Y:S01]  /*10550*/  @P1 LDC R7, c[0x0][0xbec] ;  /* 0x0002fb00ff071b82 */ /* 0x000e220000000800 */
[----:B------:R-:W-:Y:S02]  /*10560*/  @UP1 ULDC.64 UR8, c[0x0][0xc08] ;  /* 0x0003020000081ab9 */ /* 0x000fe40000000a00 */
[----:B------:R-:W-:-:S05]  /*10570*/  @UP1 UIMAD.WIDE UR8, UR36, 0x4, UR8 ;  /* 0x00000004240818a5 */ /* 0x000fca000f8e0208 */
[----:B------:R-:W1:Y:S01]  /*10580*/  @P1 LDC R8, c[0x0][0xbf0] ;  /* 0x0002fc00ff081b82 */ /* 0x000e620000000800 */
[----:B------:R-:W-:Y:S02]  /*10590*/  IMAD.U32 R10, RZ, RZ, UR8 ;  /* 0x00000008ff0a7e24 */ /* 0x000fe4000f8e00ff */
[----:B------:R-:W-:Y:S01]  /*105a0*/  IMAD.U32 R11, RZ, RZ, UR9 ;  /* 0x00000009ff0b7e24 */ /* 0x000fe2000f8e00ff */
[----:B---3--:R-:W-:Y:S01]  /*105b0*/  @P0 R2UR UR4, R6 ;  /* 0x00000000060402ca */ /* 0x008fe200000e0000 */
[----:B------:R-:W-:-:S06]  /*105c0*/  IMAD.U32 R6, RZ, RZ, UR10 ;  /* 0x0000000aff067e24 */ /* 0x000fcc000f8e00ff */
[----:B------:R2:W5:Y:S01]  /*105d0*/  @P2 LDG.E R6, desc[UR54][R10.64] ;  /* 0x000000360a062981 */ /* 0x000562000c1e1900 */
[----:B01----:R-:W-:Y:S07]  /*105e0*/  @P2 BRA `(.L_x_1412) ;  /* 0x0000000000102947 */ /* 0x003fee0003800000 */
[----:B------:R-:W-:Y:S05]  /*105f0*/  @!P0 BRA `(.L_x_1412) ;  /* 0x00000000000c8947 */ /* 0x000fea0003800000 */
[----:B------:R-:W3:Y:S04]  /*10600*/  LDG.E R9, desc[UR54][R4.64] ;  /* 0x0000003604097981 */ /* 0x000ee8000c1e1900 */
[----:B-----5:R-:W3:Y:S02]  /*10610*/  LDG.E R6, desc[UR54][R4.64+0x4] ;  /* 0x0000043604067981 */ /* 0x020ee4000c1e1900 */
[----:B---3--:R-:W-:-:S07]  /*10620*/  IMAD.IADD R6, R6, 0x1, -R9 ;  /* 0x0000000106067824 */ /* 0x008fce00078e0a09 */
.L_x_1412:
[----:B------:R-:W-:Y:S01]  /*10630*/  USHF.R.S32.HI UR9, URZ, 0x1f, UR4 ;  /* 0x0000001f3f097899 */ /* 0x000fe20008011404 */
[----:B--2---:R-:W-:Y:S01]  /*10640*/  VIADD R10, R17, UR37 ;  /* 0x00000025110a7c36 */ /* 0x004fe20008000000 */
[----:B------:R-:W-:Y:S01]  /*10650*/  USHF.R.S32.HI UR16, URZ, 0x1f, UR42 ;  /* 0x0000001f3f107899 */ /* 0x000fe2000801142a */
[----:B------:R-:W-:Y:S01]  /*10660*/  VIADD R24, R187, UR37 ;  /* 0x00000025bb187c36 */ /* 0x000fe20008000000 */
[----:B------:R-:W-:Y:S01]  /*10670*/  ULDC.64 UR14, c[0x0][0xb90] ;  /* 0x0002e400000e7ab9 */ /* 0x000fe20000000a00 */
[----:B------:R-:W-:Y:S01]  /*10680*/  UMOV UR8, UR4 ;  /* 0x0000000400087c82 */ /* 0x000fe20008000000 */
[----:B------:R-:W-:Y:S01]  /*10690*/  UIMAD UR12, UR16, UR14, URZ ;  /* 0x0000000e100c72a4 */ /* 0x000fe2000f8e023f */
[----:B------:R-:W-:Y:S01]  /*106a0*/  @P1 IMAD.HI.U32 R5, R10, R7, RZ ;  /* 0x000000070a051227 */ /* 0x000fe200078e00ff */
[----:B------:R-:W-:Y:S01]  /*106b0*/  UIMAD.WIDE.U32 UR10, UR42, UR14, UR8 ;  /* 0x0000000e2a0a72a5 */ /* 0x000fe2000f8e0008 */
[----:B------:R-:W0:Y:S01]  /*106c0*/  @P1 LDC R53, c[0x0][0xbec] ;  /* 0x0002fb00ff351b82 */ /* 0x000e220000000800 */
[----:B------:R-:W-:Y:S01]  /*106d0*/  USHF.R.S32.HI UR8, URZ, 0x1f, UR36 ;  /* 0x0000001f3f087899 */ /* 0x000fe20008011424 */
[----:B------:R-:W-:Y:S01]  /*106e0*/  IMAD.MOV.U32 R4, RZ, RZ, R10 ;  /* 0x000000ffff047224 */ /* 0x000fe200078e000a */
[----:B------:R-:W-:Y:S01]  /*106f0*/  UIMAD UR12, UR42, UR15, UR12 ;  /* 0x0000000f2a0c72a4 */ /* 0x000fe2000f8e020c */
[----:B------:R-:W-:Y:S01]  /*10700*/  @P1 SHF.R.U32.HI R4, RZ, R8, R5 ;  /* 0x00000008ff041219 */ /* 0x000fe20000011605 */
[----:B------:R-:W-:Y:S01]  /*10710*/  USEL UR18, UR8, URZ, !UP0 ;  /* 0x0000003f08127287 */ /* 0x000fe2000c000000 */
[----:B------:R-:W-:Y:S01]  /*10720*/  IMAD R5, R184, 0x40, R18 ;  /* 0x00000040b8057824 */ /* 0x000fe200078e0212 */
[----:B------:R-:W-:Y:S01]  /*10730*/  ULDC.64 UR14, c[0x0][0xb98] ;  /* 0x0002e600000e7ab9 */ /* 0x000fe20000000a00 */
[----:B------:R-:W-:Y:S01]  /*10740*/  USEL UR17, UR36, URZ, !UP0 ;  /* 0x0000003f24117287 */ /* 0x000fe2000c000000 */
[----:B------:R-:W-:Y:S01]  /*10750*/  IMAD.MOV R8, RZ, RZ, -R4 ;  /* 0x000000ffff087224 */ /* 0x000fe200078e0a04 */
[----:B------:R-:W-:Y:S01]  /*10760*/  UIMAD UR8, UR18, UR14, URZ ;  /* 0x0000000e120872a4 */ /* 0x000fe2000f8e023f */
[----:B------:R-:W-:Y:S01]  /*10770*/  IMAD.WIDE R20, R5, 0x2, R20 ;  /* 0x0000000205147825 */ /* 0x000fe200078e0214 */
[----:B------:R-:W-:Y:S01]  /*10780*/  UIADD3 UR11, UR11, UR12, URZ ;  /* 0x0000000c0b0b7290 */ /* 0x000fe2000fffe03f */
[----:B------:R-:W-:Y:S01]  /*10790*/  SHF.R.S32.HI R5, RZ, 0x1f, R4 ;  /* 0x0000001fff057819 */ /* 0x000fe20000011404 */
[----:B------:R-:W-:Y:S01]  /*107a0*/  UIMAD UR8, UR17, UR15, UR8 ;  /* 0x0000000f110872a4 */ /* 0x000fe2000f8e0208 */
[----:B------:R-:W-:Y:S01]  /*107b0*/  IMAD R7, R49, R8, R10 ;  /* 0x0000000831077224 */ /* 0x000fe200078e020a */
[----:B------:R-:W-:Y:S01]  /*107c0*/  UIMAD.WIDE.U32 UR10, UR17, UR14, UR10 ;  /* 0x0000000e110a72a5 */ /* 0x000fe2000f8e000a */
[----:B------:R-:W-:Y:S01]  /*107d0*/  IADD3 R11, P3, R20, 0x2000, RZ ;  /* 0x00002000140b7810 */ /* 0x000fe20007f7e0ff */
[----:B-----5:R-:W-:Y:S01]  /*107e0*/  IMAD R51, R6, R49, RZ ;  /* 0x0000003106337224 */ /* 0x020fe200078e02ff */
[----:B------:R-:W-:Y:S01]  /*107f0*/  IADD3 R13, P0, R20, 0x1000, RZ ;  /* 0x00001000140d7810 */ /* 0x000fe20007f1e0ff */
[----:B------:R-:W-:Y:S01]  /*10800*/  IMAD.U32 R10, RZ, RZ, UR8 ;  /* 0x00000008ff0a7e24 */ /* 0x000fe2000f8e00ff */
[----:B------:R-:W-:Y:S01]  /*10810*/  SHF.R.S32.HI R8, RZ, 0x1f, R7 ;  /* 0x0000001fff087819 */ /* 0x000fe20000011407 */
[----:B------:R-:W-:Y:S01]  /*10820*/  ULDC.64 UR12, c[0x0][0xaa0] ;  /* 0x0002a800000c7ab9 */ /* 0x000fe20000000a00 */
[----:B------:R-:W-:-:S02]  /*10830*/  IADD3 R4, P2, R4, UR10, RZ ;  /* 0x0000000a04047c10 */ /* 0x000fc4000ff5e0ff */
[----:B------:R-:W-:Y:S02]  /*10840*/  LOP3.LUT R9, R11, 0x380, RZ, 0xc0, !PT ;  /* 0x000003800b097812 */ /* 0x000fe400078ec0ff */
[----:B------:R-:W-:Y:S01]  /*10850*/  IADD3.X R5, R5, UR11, R10, P2, !PT ;  /* 0x0000000b05057c10 */ /* 0x000fe200097fe40a */
[----:B------:R-:W-:Y:S01]  /*10860*/  ULDC.64 UR10, c[0x0][0xb88] ;  /* 0x0002e200000a7ab9 */ /* 0x000fe20000000a00 */
[----:B------:R-:W-:Y:S01]  /*10870*/  LOP3.LUT R12, R13, 0x380, RZ, 0xc0, !PT ;  /* 0x000003800d0c7812 */ /* 0x000fe200078ec0ff */
[----:B------:R-:W-:Y:S01]  /*10880*/  IMAD R10, R8, UR10, RZ ;  /* 0x0000000a080a7c24 */ /* 0x000fe2000f8e02ff */
[----:B------:R-:W-:Y:S01]  /*10890*/  SHF.R.U64 R8, R9, 0x3, RZ ;  /* 0x0000000309087819 */ /* 0x000fe200000012ff */
[C---:B------:R-:W-:Y:S01]  /*108a0*/  IMAD.WIDE.U32 R4, R7.reuse, UR10, R4 ;  /* 0x0000000a07047c25 */ /* 0x040fe2000f8e0004 */
[----:B------:R-:W-:Y:S02]  /*108b0*/  SHF.R.U64 R12, R12, 0x3, RZ ;  /* 0x000000030c0c7819 */ /* 0x000fe400000012ff */
[C---:B------:R-:W-:Y:S01]  /*108c0*/  IADD3 R41, P6, R20.reuse, 0x4000, RZ ;  /* 0x0000400014297810 */ /* 0x040fe20007fde0ff */
[----:B------:R-:W-:Y:S01]  /*108d0*/  IMAD R9, R7, UR11, R10 ;  /* 0x0000000b07097c24 */ /* 0x000fe2000f8e020a */
[----:B------:R-:W-:Y:S01]  /*108e0*/  ULDC.64 UR10, c[0x0][0xb50] ;  /* 0x0002d400000a7ab9 */ /* 0x000fe20000000a00 */
[----:B------:R-:W-:-:S02]  /*108f0*/  IADD3 R7, P2, R20, 0x3000, RZ ;  /* 0x0000300014077810 */ /* 0x000fc40007f5e0ff */
[----:B------:R-:W-:Y:S01]  /*10900*/  IMAD.IADD R9, R5, 0x1, R9 ;  /* 0x0000000105097824 */ /* 0x000fe200078e0209 */
[C---:B------:R-:W-:Y:S02]  /*10910*/  LEA R10, P4, R4.reuse, UR10, 0x2 ;  /* 0x0000000a040a7c11 */ /* 0x040fe4000f8810ff */
[----:B------:R-:W-:Y:S02]  /*10920*/  LOP3.LUT R5, R7, 0x380, RZ, 0xc0, !PT ;  /* 0x0000038007057812 */ /* 0x000fe400078ec0ff */
[----:B------:R-:W-:Y:S01]  /*10930*/  LEA.HI.X R14, R4, UR11, R9, 0x2, P4 ;  /* 0x0000000b040e7c11 */ /* 0x000fe2000a0f1409 */
[----:B------:R-:W-:Y:S01]  /*10940*/  SHFL.IDX PT, R44, R10, RZ, 0x1c1f ;  /* 0x001c1fff0a2c7589 */ /* 0x000fe200000e0000 */
[----:B------:R-:W-:Y:S01]  /*10950*/  SHF.R.U64 R4, R5, 0x3, RZ ;  /* 0x0000000305047819 */ /* 0x000fe200000012ff */
[--C-:B------:R-:W-:Y:S01]  /*10960*/  IMAD.X R5, RZ, RZ, R21.reuse, P2 ;  /* 0x000000ffff057224 */ /* 0x100fe200010e0615 */
[----:B------:R-:W-:Y:S01]  /*10970*/  LOP3.LUT R12, R12, R13, RZ, 0x3c, !PT ;  /* 0x0000000d0c0c7212 */ /* 0x000fe200078e3cff */
[----:B------:R-:W1:Y:S01]  /*10980*/  SHFL.IDX PT, R45, R14, RZ, 0x1c1f ;  /* 0x001c1fff0e2d7589 */ /* 0x000e6200000e0000 */
[----:B------:R-:W-:Y:S01]  /*10990*/  LOP3.LUT R4, R4, R7, RZ, 0x3c, !PT ;  /* 0x0000000704047212 */ /* 0x000fe200078e3cff */
[--C-:B------:R-:W-:Y:S01]  /*109a0*/  IMAD.X R13, RZ, RZ, R21.reuse, P0 ;  /* 0x000000ffff0d7224 */ /* 0x100fe200000e0615 */
[----:B------:R-:W-:Y:S01]  /*109b0*/  LOP3.LUT P0, RZ, R185, 0x3, RZ, 0xc0, !PT ;  /* 0x00000003b9ff7812 */ /* 0x000fe2000780c0ff */
[----:B------:R-:W-:Y:S01]  /*109c0*/  SHFL.IDX PT, R46, R10, 0x1, 0x1c1f ;  /* 0x003c1f000a2e7f89 */ /* 0x000fe200000e0000 */
[----:B------:R-:W-:Y:S01]  /*109d0*/  VIADD R7, R24, 0x8 ;  /* 0x0000000818077836 */ /* 0x000fe20000000000 */
[----:B------:R-:W-:Y:S01]  /*109e0*/  IADD3 R37, P5, R20, 0x5000, RZ ;  /* 0x0000500014257810 */ /* 0x000fe20007fbe0ff */
[----:B------:R-:W-:Y:S01]  /*109f0*/  IMAD.X R9, RZ, RZ, R21, P3 ;  /* 0x000000ffff097224 */ /* 0x000fe200018e0615 */
[----:B------:R-:W2:Y:S01]  /*10a00*/  SHFL.IDX PT, R47, R14, 0x1, 0x1c1f ;  /* 0x003c1f000e2f7f89 */ /* 0x000ea200000e0000 */
[----:B------:R-:W-:-:S02]  /*10a10*/  ISETP.GE.OR P2, PT, R24, R51, P0 ;  /* 0x000000331800720c */ /* 0x000fc40000746670 */
[----:B------:R-:W-:Y:S02]  /*10a20*/  ISETP.GE.OR P0, PT, R7, R51, P0 ;  /* 0x000000330700720c */ /* 0x000fe40000706670 */
[C---:B------:R-:W-:Y:S02]  /*10a30*/  IADD3 R33, P4, R20.reuse, 0x6000, RZ ;  /* 0x0000600014217810 */ /* 0x040fe40007f9e0ff */
[----:B------:R-:W-:Y:S02]  /*10a40*/  LOP3.LUT R15, R20, 0x380, RZ, 0xc0, !PT ;  /* 0x00000380140f7812 */ /* 0x000fe400078ec0ff */
[----:B------:R-:W-:Y:S02]  /*10a50*/  LOP3.LUT R40, R41, 0x380, RZ, 0xc0, !PT ;  /* 0x0000038029287812 */ /* 0x000fe400078ec0ff */
[----:B------:R-:W-:Y:S02]  /*10a60*/  LOP3.LUT R36, R37, 0x380, RZ, 0xc0, !PT ;  /* 0x0000038025247812 */ /* 0x000fe400078ec0ff */
[----:B------:R-:W-:-:S02]  /*10a70*/  LOP3.LUT R32, R33, 0x380, RZ, 0xc0, !PT ;  /* 0x0000038021207812 */ /* 0x000fc400078ec0ff */
[----:B------:R-:W-:Y:S01]  /*10a80*/  SHF.R.U64 R15, R15, 0x3, RZ ;  /* 0x000000030f0f7819 */ /* 0x000fe200000012ff */
[----:B-1----:R-:W-:Y:S01]  /*10a90*/  @!P2 ST.E desc[UR54][R44.64], R2 ;  /* 0x000000022c00a985 */ /* 0x002fe2000c101936 */
[----:B------:R-:W-:Y:S02]  /*10aa0*/  LOP3.LUT R8, R8, R11, RZ, 0x3c, !PT ;  /* 0x0000000b08087212 */ /* 0x000fe400078e3cff */
[----:B------:R-:W-:Y:S02]  /*10ab0*/  IADD3 R11, P3, R20, 0x7000, RZ ;  /* 0x00007000140b7810 */ /* 0x000fe40007f7e0ff */
[----:B------:R-:W-:Y:S02]  /*10ac0*/  SHF.R.U64 R40, R40, 0x3, RZ ;  /* 0x0000000328287819 */ /* 0x000fe400000012ff */
[----:B------:R-:W-:Y:S01]  /*10ad0*/  SHF.R.U64 R36, R36, 0x3, RZ ;  /* 0x0000000324247819 */ /* 0x000fe200000012ff */
[----:B--2---:R1:W-:Y:S01]  /*10ae0*/  @!P0 ST.E desc[UR54][R46.64], R0 ;  /* 0x000000002e008985 */ /* 0x0043e2000c101936 */
[----:B------:R-:W-:Y:S01]  /*10af0*/  SHF.R.U64 R32, R32, 0x3, RZ ;  /* 0x0000000320207819 */ /* 0x000fe200000012ff */
[----:B------:R-:W-:Y:S01]  /*10b00*/  IMAD.X R29, RZ, RZ, R21, P3 ;  /* 0x000000ffff1d7224 */ /* 0x000fe200018e0615 */
[----:B------:R-:W-:-:S02]  /*10b10*/  LOP3.LUT R20, R15, R20, RZ, 0x3c, !PT ;  /* 0x000000140f147212 */ /* 0x000fc400078e3cff */
[----:B------:R-:W-:Y:S01]  /*10b20*/  LOP3.LUT R40, R40, R41, RZ, 0x3c, !PT ;  /* 0x0000002928287212 */ /* 0x000fe200078e3cff */
[--C-:B------:R-:W-:Y:S01]  /*10b30*/  IMAD.X R41, RZ, RZ, R21.reuse, P6 ;  /* 0x000000ffff297224 */ /* 0x100fe200030e0615 */
[----:B------:R-:W-:Y:S01]  /*10b40*/  LOP3.LUT R36, R36, R37, RZ, 0x3c, !PT ;  /* 0x0000002524247212 */ /* 0x000fe200078e3cff */
[--C-:B------:R-:W-:Y:S01]  /*10b50*/  IMAD.X R37, RZ, RZ, R21.reuse, P5 ;  /* 0x000000ffff257224 */ /* 0x100fe200028e0615 */
[----:B------:R-:W-:Y:S01]  /*10b60*/  LOP3.LUT R32, R32, R33, RZ, 0x3c, !PT ;  /* 0x0000002120207212 */ /* 0x000fe200078e3cff */
[----:B------:R-:W-:Y:S01]  /*10b70*/  IMAD.X R33, RZ, RZ, R21, P4 ;  /* 0x000000ffff217224 */ /* 0x000fe200020e0615 */
[----:B------:R2:W5:Y:S01]  /*10b80*/  LD.E.128 R24, desc[UR54][R20.64] ;  /* 0x0000003614187980 */ /* 0x000562000c101d00 */
[----:B------:R-:W-:Y:S01]  /*10b90*/  UIMAD UR10, UR9, UR12, URZ ;  /* 0x0000000c090a72a4 */ /* 0x000fe2000f8e023f */
[----:B-1----:R-:W-:Y:S01]  /*10ba0*/  IMAD R0, R22, 0x20, R184 ;  /* 0x0000002016007824 */ /* 0x002fe200078e02b8 */
[----:B------:R-:W-:Y:S01]  /*10bb0*/  LOP3.LUT R6, R11, 0x380, RZ, 0xc0, !PT ;  /* 0x000003800b067812 */ /* 0x000fe200078ec0ff */
[----:B------:R-:W5:Y:S04]  /*10bc0*/  LD.E.128 R12, desc[UR54][R12.64] ;  /* 0x000000360c0c7980 */ /* 0x000f68000c101d00 */
[----:B------:R-:W5:Y:S01]  /*10bd0*/  LD.E.128 R40, desc[UR54][R40.64] ;  /* 0x0000003628287980 */ /* 0x000f62000c101d00 */
[----:B--2---:R-:W1:Y:S01]  /*10be0*/  @P1 LDC R21, c[0x0][0xbf0] ;  /* 0x0002fc00ff151b82 */ /* 0x004e620000000800 */
[----:B------:R-:W-:-:S02]  /*10bf0*/  UIMAD.WIDE.U32 UR8, UR4, UR12, URZ ;  /* 0x0000000c040872a5 */ /* 0x000fc4000f8e003f */
[----:B------:R-:W5:Y:S01]  /*10c00*/  LD.E.128 R36, desc[UR54][R36.64] ;  /* 0x0000003624247980 */ /* 0x000f62000c101d00 */
[----:B------:R-:W-:Y:S01]  /*10c10*/  UIMAD UR10, UR4, UR13, UR10 ;  /* 0x0000000d040a72a4 */ /* 0x000fe2000f8e020a */
[----:B------:R-:W-:Y:S01]  /*10c20*/  VIADD R44, R0, UR37 ;  /* 0x00000025002c7c36 */ /* 0x000fe20008000000 */
[----:B------:R-:W-:Y:S01]  /*10c30*/  SHF.R.U64 R6, R6, 0x3, RZ ;  /* 0x0000000306067819 */ /* 0x000fe200000012ff */
[----:B------:R-:W-:Y:S01]  /*10c40*/  ULDC.64 UR12, c[0x0][0xae8] ;  /* 0x0002ba00000c7ab9 */ /* 0x000fe20000000a00 */
[----:B------:R-:W-:Y:S01]  /*10c50*/  UIADD3 UR9, UR9, UR10, URZ ;  /* 0x0000000a09097290 */ /* 0x000fe2000fffe03f */
[----:B------:R-:W5:Y:S01]  /*10c60*/  LD.E.128 R32, desc[UR54][R32.64] ;  /* 0x0000003620207980 */ /* 0x000f62000c101d00 */
[----:B------:R-:W-:Y:S01]  /*10c70*/  UIMAD UR4, UR16, UR12, URZ ;  /* 0x0000000c100472a4 */ /* 0x000fe2000f8e023f */
[----:B0-----:R-:W-:Y:S01]  /*10c80*/  @P1 IMAD.HI.U32 R0, R44, R53, RZ ;  /* 0x000000352c001227 */ /* 0x001fe200078e00ff */
[----:B------:R-:W-:Y:S01]  /*10c90*/  UIMAD.WIDE.U32 UR8, UR42, UR12, UR8 ;  /* 0x0000000c2a0872a5 */ /* 0x000fe2000f8e0008 */
[----:B------:R-:W-:Y:S01]  /*10ca0*/  LOP3.LUT R28, R6, R11, RZ, 0x3c, !PT ;  /* 0x0000000b061c7212 */ /* 0x000fe200078e3cff */
[----:B------:R-:W-:Y:S01]  /*10cb0*/  UIMAD UR4, UR42, UR13, UR4 ;  /* 0x0000000d2a0472a4 */ /* 0x000fe2000f8e0204 */
[----:B------:R-:W-:Y:S01]  /*10cc0*/  IMAD.MOV.U32 R45, RZ, RZ, R44 ;  /* 0x000000ffff2d7224 */ /* 0x000fe200078e002c */
[----:B------:R-:W-:Y:S01]  /*10cd0*/  ULDC.64 UR10, c[0x0][0xaf0] ;  /* 0x0002bc00000a7ab9 */ /* 0x000fe20000000a00 */
[----:B------:R-:W5:Y:S01]  /*10ce0*/  LD.E.128 R8, desc[UR54][R8.64] ;  /* 0x0000003608087980 */ /* 0x000f62000c101d00 */
[----:B------:R-:W-:-:S02]  /*10cf0*/  UIADD3 UR9, UR9, UR4, URZ ;  /* 0x0000000409097290 */ /* 0x000fc4000fffe03f */
[----:B------:R-:W-:Y:S01]  /*10d00*/  UIMAD UR4, UR18, UR10, URZ ;  /* 0x0000000a120472a4 */ /* 0x000fe2000f8e023f */
[----:B------:R-:W5:Y:S01]  /*10d10*/  LD.E.128 R4, desc[UR54][R4.64] ;  /* 0x0000003604047980 */ /* 0x000f62000c101d00 */
[----:B------:R-:W-:Y:S02]  /*10d20*/  UIMAD.WIDE.U32 UR8, UR17, UR10, UR8 ;  /* 0x0000000a110872a5 */ /* 0x000fe4000f8e0008 */
[----:B------:R-:W-:Y:S01]  /*10d30*/  UIMAD UR4, UR17, UR11, UR4 ;  /* 0x0000000b110472a4 */ /* 0x000fe2000f8e0204 */
[----:B-1----:R-:W-:Y:S01]  /*10d40*/  @P1 SHF.R.U32.HI R45, RZ, R21, R0 ;  /* 0x00000015ff2d1219 */ /* 0x002fe20000011600 */
[----:B------:R-:W5:Y:S01]  /*10d50*/  LD.E.128 R28, desc[UR54][R28.64] ;  /* 0x000000361c1c7980 */ /* 0x000f62000c101d00 */
[----:B------:R-:W-:Y:S01]  /*10d60*/  ULDC.64 UR10, c[0x0][0xae0] ;  /* 0x0002b800000a7ab9 */ /* 0x000fe20000000a00 */
[----:B------:R-:W-:Y:S01]  /*10d70*/  UIADD3 UR4, UR9, UR4, URZ ;  /* 0x0000000409047290 */ /* 0x000fe2000fffe03f */
[--C-:B------:R-:W-:Y:S01]  /*10d80*/  SHF.R.S32.HI R0, RZ, 0x1f, R45.reuse ;  /* 0x0000001fff007819 */ /* 0x100fe2000001142d */
[----:B------:R-:W-:Y:S01]  /*10d90*/  IMAD.MOV R2, RZ, RZ, -R45 ;  /* 0x000000ffff027224 */ /* 0x000fe200078e0a2d */
[----:B------:R-:W-:Y:S01]  /*10da0*/  @!PT LDS RZ, [RZ] ;  /* 0x00000000fffff984 */ /* 0x000fe20000000800 */
[----:B------:R-:W-:Y:S01]  /*10db0*/  @!PT LDS RZ, [RZ] ;  /* 0x00000000fffff984 */ /* 0x000fe20000000800 */
[----:B------:R-:W-:Y:S01]  /*10dc0*/  @!PT LDS RZ, [RZ] ;  /* 0x00000000fffff984 */ /* 0x000fe20000000800 */
[----:B------:R-:W-:Y:S01]  /*10dd0*/  @!PT LDS RZ, [RZ] ;  /* 0x00000000fffff984 */ /* 0x000fe20000000800 */
[----:B------:R0:W-:Y:S06]  /*10de0*/  MEMBAR.ALL.CTA ;  /* 0x0000000000007992 */ /* 0x0001ec0000008000 */
[----:B0-----:R-:W0:Y:S01]  /*10df0*/  FENCE.VIEW.ASYNC.S ;  /* 0x00000000000073c6 */ /* 0x001e220000000000 */
[----:B------:R-:W-:-:S02]  /*10e00*/  IMAD.U32 R21, RZ, RZ, UR9 ;  /* 0x00000009ff157e24 */ /* 0x000fc4000f8e00ff */
[----:B------:R-:W-:Y:S02]  /*10e10*/  IMAD R0, R0, UR10, RZ ;  /* 0x0000000a00007c24 */ /* 0x000fe4000f8e02ff */
[----:B------:R-:W-:Y:S02]  /*10e20*/  IMAD R47, R49, R2, R44 ;  /* 0x00000002312f7224 */ /* 0x000fe400078e022c */
[----:B------:R-:W-:Y:S01]  /*10e30*/  IMAD.U32 R20, RZ, RZ, UR8 ;  /* 0x00000008ff147e24 */ /* 0x000fe2000f8e00ff */
[----:B------:R-:W-:Y:S01]  /*10e40*/  ULDC.64 UR8, c[0x0][0xad8] ;  /* 0x0002b60000087ab9 */ /* 0x000fe20000000a00 */
[----:B------:R-:W-:Y:S02]  /*10e50*/  IMAD.U32 R21, RZ, RZ, UR4 ;  /* 0x00000004ff157e24 */ /* 0x000fe4000f8e00ff */
[C---:B------:R-:W-:Y:S01]  /*10e60*/  IMAD R49, R45.reuse, UR11, R0 ;  /* 0x0000000b2d317c24 */ /* 0x040fe2000f8e0200 */
        /* <DEDUP_REMOVED lines=17> */
[----:B0-----:R0:W1:Y:S01]  /*10f80*/  SHFL.IDX PT, R20, R44, RZ, 0x181f ;  /* 0x00181fff2c147589 */ /* 0x00106200000e0000 */
        /* <DEDUP_REMOVED lines=10> */
[-C--:B0-2---:R-:W-:Y:S02]  /*11030*/  @!P2 LEA.HI.X R3, R18, R0.reuse, R190, 0x1, P4 ;  /* 0x000000001203a211 */ /* 0x085fe400020f0cbe */
[----:B------:R-:W-:-:S03]  /*11040*/  @!P3 LEA.HI.X R21, R19, R0, R189, 0x1, P5 ;  /* 0x000000001315b211 */ /* 0x000fc600028f0cbd */
[----:B-----5:R3:W-:Y:S04]  /*11050*/  @!P2 ST.E.128 desc[UR54][R2.64], R24 ;  /* 0x000000180200a985 */ /* 0x0207e8000c101d36 */
[----:B------:R3:W-:Y:S02]  /*11060*/  @!P3 ST.E.128 desc[UR54][R20.64], R40 ;  /* 0x000000281400b985 */ /* 0x0007e4000c101d36 */
.L_x_1414:
[----:B------:R-:W-:Y:S05]  /*11070*/  BSYNC B1 ;  /* 0x0000000000017941 */ /* 0x000fea0003800000 */
.L_x_1413:
        /* <DEDUP_REMOVED lines=9> */
[-C--:B0---4-:R-:W-:Y:S02]  /*11110*/  @!P3 LEA.HI.X R3, R18, R0.reuse, R190, 0x1, P0 ;  /* 0x000000001203b211 */ /* 0x091fe400000f0cbe */
[----:B------:R-:W-:-:S03]  /*11120*/  @!P4 LEA.HI.X R21, R19, R0, R189, 0x1, P2 ;  /* 0x000000001315c211 */ /* 0x000fc600010f0cbd */
[----:B-----5:R3:W-:Y:S04]  /*11130*/  @!P3 ST.E.128 desc[UR54][R2.64], R12 ;  /* 0x0000000c0200b985 */ /* 0x0207e8000c101d36 */
[----:B------:R3:W-:Y:S02]  /*11140*/  @!P4 ST.E.128 desc[UR54][R20.64], R36 ;  /* 0x000000241400c985 */ /* 0x0007e4000c101d36 */
.L_x_1416:
[----:B------:R-:W-:Y:S05]  /*11150*/  BSYNC B1 ;  /* 0x0000000000017941 */ /* 0x000fea0003800000 */
.L_x_1415:
[----:B----4-:R4:W0:Y:S01]  /*11160*/  SHFL.IDX PT, R0, R45, 0x2, 0x181f ;  /* 0x00581f002d007f89 */ /* 0x01082200000e0000 */
[----:B------:R-:W-:Y:S03]  /*11170*/  BSSY B1, `(.L_x_1417) ;  /* 0x000000c000017945 */ /* 0x000fe60003800000 */
[----:B---3-5:R4:W3:Y:S01]  /*11180*/  SHFL.IDX PT, R12, R44, 0x2, 0x181f ;  /* 0x00581f002c0c7f89 */ /* 0x0288e200000e0000 */
[----:B------:R-:W-:Y:S05]  /*11190*/  @P1 BRA `(.L_x_1418) ;  /* 0x0000000000241947 */ /* 0x000fea0003800000 */
[----:B------:R-:W-:Y:S02]  /*111a0*/  ULDC UR4, c[0x0][0xac8] ;  /* 0x0002b20000047ab9 */ /* 0x000fe40000000800 */
[----:B------:R-:W-:Y:S02]  /*111b0*/  ISETP.GE.AND P2, PT, R18, UR4, PT ;  /* 0x0000000412007c0c */ /* 0x000fe4000bf46270 */
[----:B------:R-:W-:-:S11]  /*111c0*/  ISETP.GE.AND P3, PT, R19, UR4, PT ;  /* 0x0000000413007c0c */ /* 0x000fd6000bf66270 */
[CC--:B---3--:R-:W-:Y:S02]  /*111d0*/  @!P2 LEA R2, P0, R18.reuse, R12.reuse, 0x1 ;  /* 0x0000000c1202a211 */ /* 0x0c8fe400078008ff */
[C---:B------:R-:W-:Y:S02]  /*111e0*/  @!P3 LEA R12, P1, R19.reuse, R12, 0x1 ;  /* 0x0000000c130cb211 */ /* 0x040fe400078208ff */
[-C--:B0-----:R-:W-:Y:S02]  /*111f0*/  @!P2 LEA.HI.X R3, R18, R0.reuse, R190, 0x1, P0 ;  /* 0x000000001203a211 */ /* 0x081fe400000f0cbe */
[----:B------:R-:W-:-:S03]  /*11200*/  @!P3 LEA.HI.X R13, R19, R0, R189, 0x1, P1 ;  /* 0x00000000130db211 */ /* 0x000fc600008f0cbd */
[----:B------:R0:W-:Y:S04]  /*11210*/  @!P2 ST.E.128 desc[UR54][R2.64], R8 ;  /* 0x000000080200a985 */ /* 0x0001e8000c101d36 */
[----:B------:R0:W-:Y:S02]  /*11220*/  @!P3 ST.E.128 desc[UR54][R12.64], R32 ;  /* 0x000000200c00b985 */ /* 0x0001e4000c101d36 */
.L_x_1418:
[----:B------:R-:W-:Y:S05]  /*11230*/  BSYNC B1 ;  /* 0x0000000000017941 */ /* 0x000fea0003800000 */
.L_x_1417:
[----:B0-----:R-:W-:Y:S01]  /*11240*/  VIADD R0, R46, 0x60 ;  /* 0x000000602e007836 */ /* 0x001fe20000000000 */
[----:B--2-4-:R-:W4:Y:S04]  /*11250*/  SHFL.IDX PT, R45, R45, 0x3, 0x181f ;  /* 0x00781f002d2d7f89 */ /* 0x014f2800000e0000 */
[----:B------:R-:W-:Y:S01]  /*11260*/  ISETP.GE.AND P0, PT, R0, R51, PT ;  /* 0x000000330000720c */ /* 0x000fe20003f06270 */
[----:B------:R-:W0:-:S12]  /*11270*/  SHFL.IDX PT, R44, R44, 0x3, 0x181f ;  /* 0x00781f002c2c7f89 */ /* 0x000e1800000e0000 */
[----:B------:R-:W-:Y:S05]  /*11280*/  @P0 BRA `(.L_x_1419) ;  /* 0x0000000c000c0947 */ /* 0x000fea0003800000 */
[----:B------:R-:W-:Y:S02]  /*11290*/  ULDC UR4, c[0x0][0xac8] ;  /* 0x0002b20000047ab9 */ /* 0x000fe40000000800 */
[----:B------:R-:W-:-:S13]  /*112a0*/  ISETP.GE.AND P1, PT, R18, UR4, PT ;  /* 0x0000000412007c0c */ /* 0x000fda000bf26270 */
[----:B0-----:R-:W-:-:S04]  /*112b0*/  @!P1 LEA R2, P0, R18, R44, 0x1 ;  /* 0x0000002c12029211 */ /* 0x001fc800078008ff */
[----:B----4-:R-:W-:Y:S02]  /*112c0*/  @!P1 LEA.HI.X R3, R18, R45, R190, 0x1, P0 ;  /* 0x0000002d12039211 */ /* 0x010fe400000f0cbe */
[----:B------:R-:W-:-:S03]  /*112d0*/  ISETP.GE.AND P0, PT, R19, UR4, PT ;  /* 0x0000000413007c0c */ /* 0x000fc6000bf06270 */
[----:B------:R0:W-:Y:S10]  /*112e0*/  @!P1 ST.E.128 desc[UR54][R2.64], R4 ;  /* 0x0000000402009985 */ /* 0x0001f4000c101d36 */
[----:B------:R-:W-:Y:S05]  /*112f0*/  @P0 BRA `(.L_x_1419) ;  /* 0x0000000800f00947 */ /* 0x000fea0003800000 */
[----:B0-----:R-:W-:-:S04]  /*11300*/  LEA R2, P0, R19, R44, 0x1 ;  /* 0x0000002c13027211 */ /* 0x001fc800078008ff */
[----:B------:R-:W-:-:S05]  /*11310*/  LEA.HI.X R3, R19, R45, R189, 0x1, P0 ;  /* 0x0000002d13037211 */ /* 0x000fca00000f0cbd */
[----:B------:R0:W-:Y:S01]  /*11320*/  ST.E.128 desc[UR54][R2.64], R28 ;  /* 0x0000001c02007985 */ /* 0x0001e2000c101d36 */
[----:B------:R-:W-:Y:S05]  /*11330*/  BRA `(.L_x_1419) ;  /* 0x0000000800e07947 */ /* 0x000fea0003800000 */
.L_x_1411:
        /* <DEDUP_REMOVED lines=8> */
[----:B------:R-:W-:Y:S02]  /*113c0*/  IMAD.U32 R2, RZ, RZ, UR8 ;  /* 0x00000008ff027e24 */ /* 0x000fe4000f8e00ff */
[----:B------:R-:W-:Y:S01]  /*113d0*/  IMAD.U32 R3, RZ, RZ, UR9 ;  /* 0x00000009ff037e24 */ /* 0x000fe2000f8e00ff */
[----:B------:R-:W-:Y:S02]  /*113e0*/  ULDC.64 UR8, c[0x0][0xc08] ;  /* 0x0003020000087ab9 */ /* 0x000fe40000000a00 */
[----:B------:R-:W-:Y:S01]  /*113f0*/  UISETP.NE.U32.AND UP1, UPT, UR8, URZ, UPT ;  /* 0x0000003f0800728c */ /* 0x000fe2000bf25070 */
[----:B------:R-:W-:Y:S02]  /*11400*/  IMAD.U32 R0, RZ, RZ, UR4 ;  /* 0x00000004ff007e24 */ /* 0x000fe4000f8e00ff */
[----:B------:R-:W2:Y:S01]  /*11410*/  @P2 LDG.E R6, desc[UR54][R2.64] ;  /* 0x0000003602062981 */ /* 0x000ea2000c1e1900 */
[----:B------:R-:W-:-:S06]  /*11420*/  UISETP.NE.AND.EX UP1, UPT, UR9, URZ, UPT, UP1 ;  /* 0x0000003f0900728c */ /* 0x000fcc000bf25310 */
        /* <DEDUP_REMOVED lines=11> */
[----:B--2---:R-:W-:Y:S01]  /*114e0*/  @P2 R2UR UR4, R6 ;  /* 0x00000000060422ca */ /* 0x004fe200000e0000 */
[----:B01----:R-:W-:-:S14]  /*114f0*/  @P3 BRA `(.L_x_1420) ;  /* 0x0000000000103947 */ /* 0x003fdc0003800000 */
[----:B------:R-:W-:Y:S05]  /*11500*/  @!P2 BRA `(.L_x_1420) ;  /* 0x00000000000ca947 */ /* 0x000fea0003800000 */
[----:B------:R-:W2:Y:S04]  /*11510*/  LDG.E R5, desc[UR54][R2.64] ;  /* 0x0000003602057981 */ /* 0x000ea8000c1e1900 */
[----:B-----5:R-:W2:Y:S02]  /*11520*/  LDG.E R0, desc[UR54][R2.64+0x4] ;  /* 0x0000043602007981 */ /* 0x020ea4000c1e1900 */
[----:B--2---:R-:W-:-:S07]  /*11530*/  IMAD.IADD R0, R0, 0x1, -R5 ;  /* 0x0000000100007824 */ /* 0x004fce00078e0a05 */
.L_x_1420:
[----:B------:R-:W-:Y:S01]  /*11540*/  USHF.R.S32.HI UR8, URZ, 0x1f, UR36 ;  /* 0x0000001f3f087899 */ /* 0x000fe20008011424 */
[----:B------:R-:W-:Y:S01]  /*11550*/  BSSY B1, `(.L_x_1421) ;  /* 0x000002e000017945 */ /* 0x000fe20003800000 */
[----:B------:R-:W-:Y:S02]  /*11560*/  USHF.R.S32.HI UR11, URZ, 0x1f, UR4 ;  /* 0x0000001f3f0b7899 */ /* 0x000fe40008011404 */
[----:B------:R-:W-:Y:S02]  /*11570*/  USEL UR13, UR36, URZ, !UP0 ;  /* 0x0000003f240d7287 */ /* 0x000fe4000c000000 */
[----:B------:R-:W-:Y:S01]  /*11580*/  USEL UR14, UR8, URZ, !UP0 ;  /* 0x0000003f080e7287 */ /* 0x000fe2000c000000 */
[----:B------:R-:W-:Y:S11]  /*11590*/  @P1 BRA `(.L_x_1422) ;  /* 0x0000000000a41947 */ /* 0x000ff60003800000 */
[----:B------:R-:W0:Y:S01]  /*115a0*/  S2R R3, SR_TID.X ;  /* 0x0000000000037919 */ /* 0x000e220000002100 */
[----:B------:R-:W1:Y:S01]  /*115b0*/  LDC R7, c[0x0][0xbe8] ;  /* 0x0002fa00ff077b82 */ /* 0x000e620000000800 */
[----:B------:R-:W-:Y:S02]  /*115c0*/  IMAD.U32 R4, RZ, RZ, UR37 ;  /* 0x00000025ff047e24 */ /* 0x000fe4000f8e00ff */
[----:B-1---5:R-:W-:-:S03]  /*115d0*/  IMAD R2, R0, R7, RZ ;  /* 0x0000000700027224 */ /* 0x022fc600078e02ff */
[----:B0-----:R-:W-:-:S04]  /*115e0*/  IADD3 R4, R4, -0x80, R3 ;  /* 0xffffff8004047810 */ /* 0x001fc80007ffe003 */
[----:B------:R-:W-:-:S13]  /*115f0*/  ISETP.GE.AND P1, PT, R4, R2, PT ;  /* 0x000000020400720c */ /* 0x000fda0003f26270 */
[----:B------:R-:W-:Y:S05]  /*11600*/  @P1 BRA `(.L_x_1422) ;  /* 0x0000000000881947 */ /* 0x000fea0003800000 */
[----:B------:R-:W-:Y:S01]  /*11610*/  ISETP.NE.AND P1, PT, R7, 0x1, PT ;  /* 0x000000010700780c */ /* 0x000fe20003f25270 */
[----:B------:R-:W-:Y:S01]  /*11620*/  ULDC.64 UR16, c[0x0][0xb90] ;  /* 0x0002e40000107ab9 */ /* 0x000fe20000000a00 */
[----:B------:R-:W-:Y:S01]  /*11630*/  UMOV UR8, UR4 ;  /* 0x0000000400087c82 */ /* 0x000fe20008000000 */
[----:B------:R-:W-:Y:S01]  /*11640*/  UIMAD UR10, UR12, UR16, URZ ;  /* 0x000000100c0a72a4 */ /* 0x000fe2000f8e023f */
[----:B------:R-:W-:Y:S01]  /*11650*/  IMAD.MOV.U32 R2, RZ, RZ, R4 ;  /* 0x000000ffff027224 */ /* 0x000fe200078e0004 */
[----:B------:R-:W-:Y:S02]  /*11660*/  UMOV UR9, UR11 ;  /* 0x0000000b00097c82 */ /* 0x000fe40008000000 */
[----:B------:R-:W-:Y:S02]  /*11670*/  UIMAD.WIDE.U32 UR8, UR42, UR16, UR8 ;  /* 0x000000102a0872a5 */ /* 0x000fe4000f8e0008 */
[----:B------:R-:W-:-:S03]  /*11680*/  UIMAD UR10, UR42, UR17, UR10 ;  /* 0x000000112a0a72a4 */ /* 0x000fc6000f8e020a */
[----:B------:R-:W-:Y:S01]  /*11690*/  ULDC.64 UR16, c[0x0][0xb98] ;  /* 0x0002e60000107ab9 */ /* 0x000fe20000000a00 */
[----:B------:R-:W0:Y:S01]  /*116a0*/  @P1 LDC R3, c[0x0][0xbec] ;  /* 0x0002fb00ff031b82 */ /* 0x000e220000000800 */
[----:B------:R-:W-:Y:S02]  /*116b0*/  UIADD3 UR9, UR9, UR10, URZ ;  /* 0x0000000a09097290 */ /* 0x000fe4000fffe03f */
[----:B------:R-:W-:Y:S02]  /*116c0*/  UIMAD UR10, UR14, UR16, URZ ;  /* 0x000000100e0a72a4 */ /* 0x000fe4000f8e023f */
[----:B------:R-:W-:Y:S02]  /*116d0*/  UIMAD.WIDE.U32 UR8, UR13, UR16, UR8 ;  /* 0x000000100d0872a5 */ /* 0x000fe4000f8e0008 */
[----:B------:R-:W-:Y:S01]  /*116e0*/  UIMAD UR10, UR13, UR17, UR10 ;  /* 0x000000110d0a72a4 */ /* 0x000fe2000f8e020a */
[----:B------:R-:W1:Y:S02]  /*116f0*/  @P1 LDC R6, c[0x0][0xbf0] ;  /* 0x0002fc00ff061b82 */ /* 0x000e640000000800 */
[----:B------:R-:W-:Y:S01]  /*11700*/  ULDC.64 UR16, c[0x0][0xb88] ;  /* 0x0002e20000107ab9 */ /* 0x000fe20000000a00 */
[----:B0-----:R-:W-:-:S05]  /*11710*/  @P1 IMAD.HI.U32 R3, R4, R3, RZ ;  /* 0x0000000304031227 */ /* 0x001fca00078e00ff */
[----:B-1----:R-:W-:Y:S01]  /*11720*/  @P1 SHF.R.U32.HI R2, RZ, R6, R3 ;  /* 0x00000006ff021219 */ /* 0x002fe20000011603 */
[----:B------:R-:W-:-:S03]  /*11730*/  IMAD.U32 R6, RZ, RZ, UR10 ;  /* 0x0000000aff067e24 */ /* 0x000fc6000f8e00ff */
[--C-:B------:R-:W-:Y:S01]  /*11740*/  SHF.R.S32.HI R3, RZ, 0x1f, R2.reuse ;  /* 0x0000001fff037819 */ /* 0x100fe20000011402 */
[----:B------:R-:W-:Y:S01]  /*11750*/  IMAD.MOV R5, RZ, RZ, -R2 ;  /* 0x000000ffff057224 */ /* 0x000fe200078e0a02 */
[----:B------:R-:W-:-:S03]  /*11760*/  IADD3 R2, P1, R2, UR8, RZ ;  /* 0x0000000802027c10 */ /* 0x000fc6000ff3e0ff */
[----:B------:R-:W-:Y:S01]  /*11770*/  IMAD R5, R7, R5, R4 ;  /* 0x0000000507057224 */ /* 0x000fe200078e0204 */
[----:B------:R-:W-:Y:S01]  /*11780*/  IADD3.X R3, R3, UR9, R6, P1, !PT ;  /* 0x0000000903037c10 */ /* 0x000fe20008ffe406 */
[----:B------:R-:W-:-:S03]  /*11790*/  ULDC.64 UR8, c[0x0][0xb50] ;  /* 0x0002d40000087ab9 */ /* 0x000fc60000000a00 */
[----:B------:R-:W-:Y:S01]  /*117a0*/  SHF.R.S32.HI R4, RZ, 0x1f, R5 ;  /* 0x0000001fff047819 */ /* 0x000fe20000011405 */
[----:B------:R-:W-:-:S04]  /*117b0*/  IMAD.WIDE.U32 R2, R5, UR16, R2 ;  /* 0x0000001005027c25 */ /* 0x000fc8000f8e0002 */
[----:B------:R-:W-:-:S04]  /*117c0*/  IMAD R4, R4, UR16, RZ ;  /* 0x0000001004047c24 */ /* 0x000fc8000f8e02ff */
[----:B------:R-:W-:Y:S01]  /*117d0*/  IMAD R7, R5, UR17, R4 ;  /* 0x0000001105077c24 */ /* 0x000fe2000f8e0204 */
[----:B------:R-:W-:-:S03]  /*117e0*/  LEA R4, P1, R2, UR8, 0x2 ;  /* 0x0000000802047c11 */ /* 0x000fc6000f8210ff */
[----:B------:R-:W-:-:S05]  /*117f0*/  IMAD.IADD R3, R3, 0x1, R7 ;  /* 0x0000000103037824 */ /* 0x000fca00078e0207 */
[----:B------:R-:W-:Y:S01]  /*11800*/  LEA.HI.X R5, R2, UR9, R3, 0x2, P1 ;  /* 0x0000000902057c11 */ /* 0x000fe200088f1403 */
[----:B------:R-:W-:-:S05]  /*11810*/  IMAD.MOV.U32 R3, RZ, RZ, -0x800000 ;  /* 0xff800000ff037424 */ /* 0x000fca00078e00ff */
[----:B------:R0:W-:Y:S02]  /*11820*/  STG.E desc[UR54][R4.64], R3 ;  /* 0x0000000304007986 */ /* 0x0001e4000c101936 */
.L_x_1422:
[----:B------:R-:W-:Y:S05]  /*11830*/  BSYNC B1 ;  /* 0x0000000000017941 */ /* 0x000fea0003800000 */
.L_x_1421:
[----:B0-----:R-:W0:Y:S01]  /*11840*/  @P0 LDC R3, c[0x0][0xbf0] ;  /* 0x0002fc00ff030b82 */ /* 0x001e220000000800 */
[----:B------:R-:W-:Y:S01]  /*11850*/  ULDC.64 UR16, c[0x0][0xaa0] ;  /* 0x0002a80000107ab9 */ /* 0x000fe20000000a00 */
[----:B------:R-:W-:Y:S01]  /*11860*/  IMAD R2, R22, 0x20, R184 ;  /* 0x0000002016027824 */ /* 0x000fe200078e02b8 */
[----:B------:R-:W-:Y:S01]  /*11870*/  UIMAD UR10, UR11, UR16, URZ ;  /* 0x000000100b0a72a4 */ /* 0x000fe2000f8e023f */
[----:B------:R-:W-:Y:S01]  /*11880*/  BSSY B1, `(.L_x_1423) ;  /* 0x0000039000017945 */ /* 0x000fe20003800000 */
[----:B------:R-:W-:Y:S01]  /*11890*/  UIMAD.WIDE.U32 UR8, UR4, UR16, URZ ;  /* 0x00000010040872a5 */ /* 0x000fe2000f8e003f */
[----:B------:R-:W-:Y:S01]  /*118a0*/  VIADD R6, R2, UR37 ;  /* 0x0000002502067c36 */ /* 0x000fe20008000000 */
[----:B------:R-:W-:-:S03]  /*118b0*/  UIMAD UR10, UR4, UR17, UR10 ;  /* 0x00000011040a72a4 */ /* 0x000fc6000f8e020a */
[----:B------:R-:W-:Y:S01]  /*118c0*/  ULDC.64 UR16, c[0x0][0xae8] ;  /* 0x0002ba0000107ab9 */ /* 0x000fe20000000a00 */
[----:B------:R-:W-:Y:S01]  /*118d0*/  UIADD3 UR9, UR9, UR10, URZ ;  /* 0x0000000a09097290 */ /* 0x000fe2000fffe03f */
[----:B------:R-:W-:Y:S01]  /*118e0*/  @P0 IMAD.HI.U32 R2, R6, R9, RZ ;  /* 0x0000000906020227 */ /* 0x000fe200078e00ff */
[----:B------:R-:W-:Y:S02]  /*118f0*/  UIMAD UR4, UR12, UR16, URZ ;  /* 0x000000100c0472a4 */ /* 0x000fe4000f8e023f */
[----:B------:R-:W-:Y:S01]  /*11900*/  UIMAD.WIDE.U32 UR8, UR42, UR16, UR8 ;  /* 0x000000102a0872a5 */ /* 0x000fe2000f8e0008 */
[----:B------:R-:W-:Y:S01]  /*11910*/  IMAD.MOV.U32 R5, RZ, RZ, R6 ;  /* 0x000000ffff057224 */ /* 0x000fe200078e0006 */
[----:B------:R-:W-:Y:S01]  /*11920*/  UIMAD UR4, UR42, UR17, UR4 ;  /* 0x000000112a0472a4 */ /* 0x000fe2000f8e0204 */
[----:B------:R-:W-:-:S03]  /*11930*/  ULDC.64 UR10, c[0x0][0xaf0] ;  /* 0x0002bc00000a7ab9 */ /* 0x000fc60000000a00 */
[----:B------:R-:W-:Y:S02]  /*11940*/  UIADD3 UR9, UR9, UR4, URZ ;  /* 0x0000000409097290 */ /* 0x000fe4000fffe03f */
[----:B------:R-:W-:Y:S01]  /*11950*/  UIMAD UR4, UR14, UR10, URZ ;  /* 0x0000000a0e0472a4 */ /* 0x000fe2000f8e023f */
[----:B0-----:R-:W-:Y:S01]  /*11960*/  @P0 SHF.R.U32.HI R5, RZ, R3, R2 ;  /* 0x00000003ff050219 */ /* 0x001fe20000011602 */
        /* <DEDUP_REMOVED lines=18> */
[----:B-----5:R-:W-:Y:S02]  /*11a90*/  IMAD R11, R0, R11, RZ ;  /* 0x0000000b000b7224 */ /* 0x020fe400078e02ff */
        /* <DEDUP_REMOVED lines=23> */
.L_x_1424:
[----:B------:R-:W-:Y:S05]  /*11c10*/  BSYNC B1 ;  /* 0x0000000000017941 */ /* 0x000fea0003800000 */
.L_x_1423:
        /* <DEDUP_REMOVED lines=13> */
.L_x_1426:
[----:B------:R-:W-:Y:S05]  /*11cf0*/  BSYNC B1 ;  /* 0x0000000000017941 */ /* 0x000fea0003800000 */
.L_x_1425:
        /* <DEDUP_REMOVED lines=13> */
.L_x_1428:
[----:B------:R-:W-:Y:S05]  /*11dd0*/  BSYNC B1 ;  /* 0x0000000000017941 */ /* 0x000fea0003800000 */
.L_x_1427:
[----:B0-----:R-:W-:Y:S01]  /*11de0*/  VIADD R0, R6, 0x60 ;  /* 0x0000006006007836 */ /* 0x001fe20000000000 */
[----:B--2-4-:R-:W0:Y:S04]  /*11df0*/  SHFL.IDX PT, R5, R5, 0x3, 0x181f ;  /* 0x00781f0005057f89 */ /* 0x014e2800000e0000 */
[----:B------:R-:W-:Y:S01]  /*11e00*/  ISETP.GE.AND P0, PT, R0, R11, PT ;  /* 0x0000000b0000720c */ /* 0x000fe20003f06270 */
[----:B-1-3--:R1:W2:-:S12]  /*11e10*/  SHFL.IDX PT, R2, R4, 0x3, 0x181f ;  /* 0x00781f0004027f89 */ /* 0x00a29800000e0000 */
[----:B-1----:R-:W-:Y:S05]  /*11e20*/  @P0 BRA `(.L_x_1419) ;  /* 0x0000000000240947 */ /* 0x002fea0003800000 */
[----:B------:R-:W-:Y:S02]  /*11e30*/  ULDC UR4, c[0x0][0xac8] ;  /* 0x0002b20000047ab9 */ /* 0x000fe40000000800 */
[----:B------:R-:W-:Y:S02]  /*11e40*/  ISETP.GE.AND P2, PT, R18, UR4, PT ;  /* 0x0000000412007c0c */ /* 0x000fe4000bf46270 */
[----:B------:R-:W-:-:S11]  /*11e50*/  ISETP.GE.AND P3, PT, R19, UR4, PT ;  /* 0x0000000413007c0c */ /* 0x000fd6000bf66270 */
[CC--:B--2---:R-:W-:Y:S02]  /*11e60*/  @!P2 LEA R6, P0, R18.reuse, R2.reuse, 0x1 ;  /* 0x000000021206a211 */ /* 0x0c4fe400078008ff */
[C---:B------:R-:W-:Y:S02]  /*11e70*/  @!P3 LEA R2, P1, R19.reuse, R2, 0x1 ;  /* 0x000000021302b211 */ /* 0x040fe400078208ff */
[-C--:B0-----:R-:W-:Y:S02]  /*11e80*/  @!P2 LEA.HI.X R7, R18, R5.reuse, R190, 0x1, P0 ;  /* 0x000000051207a211 */ /* 0x081fe400000f0cbe */
[----:B------:R-:W-:-:S03]  /*11e90*/  @!P3 LEA.HI.X R3, R19, R5, R189, 0x1, P1 ;  /* 0x000000051303b211 */ /* 0x000fc600008f0cbd */
[----:B------:R1:W-:Y:S04]  /*11ea0*/  @!P2 ST.E.128 desc[UR54][R6.64], RZ ;  /* 0x000000ff0600a985 */ /* 0x0003e8000c101d36 */
[----:B------:R1:W-:Y:S02]  /*11eb0*/  @!P3 ST.E.128 desc[UR54][R2.64], RZ ;  /* 0x000000ff0200b985 */ /* 0x0003e4000c101d36 */
.L_x_1419:
[----:B------:R-:W-:Y:S05]  /*11ec0*/  BSYNC B0 ;  /* 0x0000000000007941 */ /* 0x000fea0003800000 */
.L_x_1410:
[----:B------:R-:W-:Y:S02]  /*11ed0*/  ULDC UR4, c[0x0][0xc3c] ;  /* 0x00030f0000047ab9 */ /* 0x000fe40000000800 */
[----:B------:R-:W-:-:S06]  /*11ee0*/  UISETP.GE.AND UP0, UPT, UR6, UR4, UPT ;  /* 0x000000040600728c */ /* 0x000fcc000bf06270 */
[----:B------:R-:W-:-:S13]  /*11ef0*/  PLOP3.LUT P0, PT, PT, PT, UP0, 0x80, 0x0 ;  /* 0x000000000000781c */ /* 0x000fda0003f0f008 */
[----:B------:R-:W-:Y:S05]  /*11f00*/  @!P0 BRA `(.L_x_1429) ;  /* 0xfffffeec008c8947 */ /* 0x000fea000383ffff */
[----:B------:R-:W-:Y:S05]  /*11f10*/  EXIT ;  /* 0x000000000000794d */ /* 0x000fea0003800000 */
.L_x_1320:
        /* <DEDUP_REMOVED lines=9> */
[----:B-1----:R-:W0:Y:S08]  /*11fb0*/  S2UR UR5, SR_CgaCtaId ;  /* 0x00000000000579c3 */ /* 0x002e300000008800 */
[----:B------:R-:W-:Y:S06]  /*11fc0*/  BAR.SYNC.DEFER_BLOCKING 0x5, 0x180 ;  /* 0x0146000000007b1d */ /* 0x000fec0000010000 */
[----:B------:R-:W-:-:S02]  /*11fd0*/  UMOV UR4, 0x400 ;  /* 0x0000040000047882 */ /* 0x000fc40000000000 */
[----:B0-----:R-:W-:-:S09]  /*11fe0*/  ULEA UR4, UR5, UR4, 0x18 ;  /* 0x0000000405047291 */ /* 0x001fd2000f8ec03f */
[----:B------:R-:W0:Y:S01]  /*11ff0*/  LDS.128 R16, [UR4+0x288d0] ;  /* 0x0288d004ff107984 */ /* 0x000e220008000c00 */
[----:B------:R-:W-:Y:S06]  /*12000*/  BAR.ARV 0x4, 0x180 ;  /* 0x0106000000007b1d */ /* 0x000fec0000002000 */
[----:B------:R-:W-:Y:S05]  /*12010*/  BRA `(.L_x_1431) ;  /* 0x00000008008c7947 */ /* 0x000fea0003800000 */
.L_x_1430:
[----:B------:R-:W0:Y:S01]  /*12020*/  S2R R2, SR_TID.X ;  /* 0x0000000000027919 */ /* 0x000e220000002100 */
[----:B-1----:R-:W-:Y:S01]  /*12030*/  ULDC UR4, c[0x0][0xc3c] ;  /* 0x00030f0000047ab9 */ /* 0x002fe20000000800 */
        /* <DEDUP_REMOVED lines=15> */
[----:B--2---:R-:W0:Y:S02]  /*12130*/  SHFL.UP PT, R4, R0, 0x1, RZ ;  /* 0x0420000000047989 */ /* 0x004e2400000e00ff */
        /* <DEDUP_REMOVED lines=22> */
.L_x_1436:
        /* <DEDUP_REMOVED lines=12> */
.L_x_1435:
[----:B------:R-:W-:Y:S05]  /*12360*/  BSYNC B0 ;  /* 0x0000000000007941 */ /* 0x000fea0003800000 */
.L_x_1434:
[----:B0----5:R-:W0:Y:S02]  /*12370*/  SHFL.UP PT, R2, R0, 0x1, RZ ;  /* 0x0420000000027989 */ /* 0x021e2400000e00ff */
        /* <DEDUP_REMOVED lines=16> */
[----:B------:R-:W-:-:S05]  /*12480*/  IMAD.IADD R4, R3, 0x1, R4 ;  /* 0x0000000103047824 */ /* 0x000fca00078e0204 */
[----:B------:R-:W-:-:S13]  /*12490*/  ISETP.GT.AND P6, PT, R4, UR6, PT ;  /* 0x0000000604007c0c */ /* 0x000fda000bfc4270 */
[----:B------:R-:W-:Y:S05]  /*124a0*/  @!P6 BRA `(.L_x_1436) ;  /* 0xfffffffc007ce947 */ /* 0x000fea000383ffff */
.L_x_1432:
[----:B------:R-:W-:-:S04]  /*124b0*/  IMAD.IADD R11, R4, 0x1, -R3 ;  /* 0x00000001040b7824 */ /* 0x000fc800078e0a03 */
[----:B------:R-:W-:-:S05]  /*124c0*/  IMAD R2, R6, UR5, R11 ;  /* 0x0000000506027c24 */ /* 0x000fca000f8e020b */
[----:B------:R-:W-:Y:S02]  /*124d0*/  ISETP.GT.AND P0, PT, R2, UR6, PT ;  /* 0x0000000602007c0c */ /* 0x000fe4000bf04270 */
[----:B------:R-:W0:Y:S11]  /*124e0*/  LDC.64 R2, c[0x0][0xc90] ;  /* 0x00032400ff027b82 */ /* 0x000e360000000a00 */
[----:B------:R-:W-:-:S04]  /*124f0*/  VOTE.ANY R8, PT, !P0 ;  /* 0x0000000000087806 */ /* 0x000fc800040e0100 */
[----:B------:R-:W1:Y:S02]  /*12500*/  POPC R13, R8 ;  /* 0x00000008000d7309 */ /* 0x000e640000000000 */
[----:B-1----:R-:W-:-:S04]  /*12510*/  VIADD R19, R13, UR4 ;  /* 0x000000040d137c36 */ /* 0x002fc80008000000 */
[----:B0-----:R-:W-:-:S05]  /*12520*/  IMAD.WIDE R2, R19, 0x4, R2 ;  /* 0x0000000413027825 */ /* 0x001fca00078e0202 */
[----:B------:R-:W2:Y:S01]  /*12530*/  LDG.E R7, desc[UR54][R2.64] ;  /* 0x0000003602077981 */ /* 0x000ea2000c1e1900 */
[----:B------:R-:W-:-:S03]  /*12540*/  ISETP.NE.AND P0, PT, R8, RZ, PT ;  /* 0x000000ff0800720c */ /* 0x000fc60003f05270 */
[----:B------:R-:W2:Y:S02]  /*12550*/  SHFL.IDX PT, R0, R0, R13, 0x1f ;  /* 0x00001f0d00007589 */ /* 0x000ea400000e0000 */
[----:B--2---:R-:W-:-:S05]  /*12560*/  IMAD R4, R0, R7, RZ ;  /* 0x0000000700047224 */ /* 0x004fca00078e02ff */
[----:B------:R-:W-:-:S04]  /*12570*/  IABS R12, R4 ;  /* 0x00000004000c7213 */ /* 0x000fc80000000000 */
[----:B------:R-:W0:Y:S08]  /*12580*/  I2F.RP R9, R12 ;  /* 0x0000000c00097306 */ /* 0x000e300000209400 */
[----:B0-----:R-:W0:Y:S02]  /*12590*/  MUFU.RCP R9, R9 ;  /* 0x0000000900097308 */ /* 0x001e240000001000 */
[----:B0-----:R-:W-:-:S06]  /*125a0*/  VIADD R10, R9, 0xffffffe ;  /* 0x0ffffffe090a7836 */ /* 0x001fcc0000000000 */
[----:B------:R0:W1:Y:S01]  /*125b0*/  F2I.FTZ.U32.TRUNC.NTZ R3, R10 ;  /* 0x0000000a00037305 */ /* 0x000062000021f000 */
[----:B------:R-:W-:Y:S05]  /*125c0*/  @!P0 BRA `(.L_x_1437) ;  /* 0x0000000000088947 */ /* 0x000fea0003800000 */
[----:B------:R-:W-:-:S05]  /*125d0*/  VIADD R9, R13, 0xffffffff ;  /* 0xffffffff0d097836 */ /* 0x000fca0000000000 */
[----:B------:R2:W3:Y:S02]  /*125e0*/  SHFL.IDX PT, R16, R6, R9, 0x1f ;  /* 0x00001f0906107589 */ /* 0x0004e400000e0000 */
.L_x_1437:
[----:B---3--:R-:W-:Y:S01]  /*125f0*/  IMAD R16, R16, UR5, R11 ;  /* 0x0000000510107c24 */ /* 0x008fe2000f8e020b */
[----:B------:R-:W-:Y:S01]  /*12600*/  IABS R2, R4 ;  /* 0x0000000400027213 */ /* 0x000fe20000000000 */
[----:B-12---:R-:W-:-:S03]  /*12610*/  IMAD.MOV R9, RZ, RZ, -R3 ;  /* 0x000000ffff097224 */ /* 0x006fc600078e0a03 */
[----:B------:R-:W-:Y:S01]  /*12620*/  IADD3 R11, -R16, UR6, RZ ;  /* 0x00000006100b7c10 */ /* 0x000fe2000fffe1ff */
[----:B------:R-:W-:Y:S02]  /*12630*/  IMAD.MOV R8, RZ, RZ, -R2 ;  /* 0x000000ffff087224 */ /* 0x000fe400078e0a02 */
[----:B------:R-:W-:Y:S01]  /*12640*/  IMAD R9, R9, R12, RZ ;  /* 0x0000000c09097224 */ /* 0x000fe200078e02ff */
        /* <DEDUP_REMOVED lines=17> */
[----:B------:R-:W-:-:S04]  /*12760*/  IMAD R13, R7, R2, RZ ;  /* 0x00000002070d7224 */ /* 0x000fc800078e02ff */
[----:B------:R-:W-:-:S05]  /*12770*/  IMAD.MOV R6, RZ, RZ, -R13 ;  /* 0x000000ffff067224 */ /* 0x000fca00078e0a0d */
[----:B------:R-:W-:Y:S01]  /*12780*/  VIADDMNMX R15, R6, UR5, R7, PT ;  /* 0x00000005060f7c46 */ /* 0x000fe2000b800107 */
[----:B------:R-:W-:-:S03]  /*12790*/  IMAD.MOV R7, RZ, RZ, -R2 ;  /* 0x000000ffff077224 */ /* 0x000fc600078e0a02 */
[----:B------:R-:W-:Y:S01]  /*127a0*/  IABS R8, R15 ;  /* 0x0000000f00087213 */ /* 0x000fe20000000000 */
[----:B------:R-:W-:Y:S01]  /*127b0*/  IMAD R4, R4, R7, R11 ;  /* 0x0000000704047224 */ /* 0x000fe200078e020b */
[----:B0-----:R-:W-:Y:S01]  /*127c0*/  IABS R10, R15 ;  /* 0x0000000f000a7213 */ /* 0x001fe20000000000 */
[----:B------:R-:W-:Y:S01]  /*127d0*/  IMAD.MOV R18, RZ, RZ, -R15 ;  /* 0x000000ffff127224 */ /* 0x000fe200078e0a0f */
[----:B------:R-:W0:Y:S02]  /*127e0*/  I2F.RP R6, R8 ;  /* 0x0000000800067306 */ /* 0x000e240000209400 */
[----:B------:R-:W-:-:S06]  /*127f0*/  IABS R9, R4 ;  /* 0x0000000400097213 */ /* 0x000fcc0000000000 */
[----:B0-----:R-:W0:Y:S02]  /*12800*/  MUFU.RCP R6, R6 ;  /* 0x0000000600067308 */ /* 0x001e240000001000 */
[----:B0-----:R-:W-:-:S06]  /*12810*/  VIADD R3, R6, 0xffffffe ;  /* 0x0ffffffe06037836 */ /* 0x001fcc0000000000 */
[----:B------:R-:W0:Y:S02]  /*12820*/  F2I.FTZ.U32.TRUNC.NTZ R3, R3 ;  /* 0x0000000300037305 */ /* 0x000e24000021f000 */
[----:B0-----:R-:W-:-:S04]  /*12830*/  IMAD.MOV R2, RZ, RZ, -R3 ;  /* 0x000000ffff027224 */ /* 0x001fc800078e0a03 */
[----:B------:R-:W-:Y:S02]  /*12840*/  IMAD.MOV.U32 R7, RZ, RZ, R2 ;  /* 0x000000ffff077224 */ /* 0x000fe400078e0002 */
[----:B------:R-:W-:Y:S02]  /*12850*/  IMAD.MOV.U32 R2, RZ, RZ, RZ ;  /* 0x000000ffff027224 */ /* 0x000fe400078e00ff */
[----:B------:R-:W-:-:S04]  /*12860*/  IMAD R7, R7, R8, RZ ;  /* 0x0000000807077224 */ /* 0x000fc800078e02ff */
[----:B------:R-:W-:-:S04]  /*12870*/  IMAD.HI.U32 R2, R3, R7, R2 ;  /* 0x0000000703027227 */ /* 0x000fc800078e0002 */
[----:B------:R-:W-:Y:S02]  /*12880*/  IMAD.MOV R3, RZ, RZ, -R10 ;  /* 0x000000ffff037224 */ /* 0x000fe400078e0a0a */
        /* <DEDUP_REMOVED lines=8> */
[----:B------:R-:W-:Y:S01]  /*12910*/  ISETP.GE.AND P2, PT, R3, RZ, PT ;  /* 0x000000ff0300720c */ /* 0x000fe20003f46270 */
[----:B------:R-:W-:-:S06]  /*12920*/  IMAD.IADD R3, R4, 0x1, R13 ;  /* 0x0000000104037824 */ /* 0x000fcc00078e020d */
[----:B------:R-:W-:-:S06]  /*12930*/  @P0 VIADD R2, R2, 0x1 ;  /* 0x0000000102020836 */ /* 0x000fcc0000000000 */
[----:B------:R-:W-:Y:S01]  /*12940*/  @!P2 IMAD.MOV R2, RZ, RZ, -R2 ;  /* 0x000000ffff02a224 */ /* 0x000fe200078e0a02 */
[----:B------:R-:W-:-:S04]  /*12950*/  @!P1 LOP3.LUT R2, RZ, R15, RZ, 0x33, !PT ;  /* 0x0000000fff029212 */ /* 0x000fc800078e33ff */
[----:B------:R-:W-:Y:S01]  /*12960*/  LOP3.LUT R17, RZ, R2, RZ, 0x33, !PT ;  /* 0x00000002ff117212 */ /* 0x000fe200078e33ff */
[----:B------:R-:W-:-:S04]  /*12970*/  IMAD R18, R2, R18, R3 ;  /* 0x0000001202127224 */ /* 0x000fc800078e0203 */
[----:B------:R-:W-:Y:S01]  /*12980*/  IMAD.IADD R17, R0, 0x1, R17 ;  /* 0x0000000100117824 */ /* 0x000fe200078e0211 */
[----:B------:R-:W-:Y:S06]  /*12990*/  BRA `(.L_x_1438) ;  /* 0x0000000000147947 */ /* 0x000fec0003800000 */
.L_x_1433:
[----:B------:R-:W-:Y:S01]  /*129a0*/  ULDC UR4, c[0x0][0xc3c] ;  /* 0x00030f0000047ab9 */ /* 0x000fe20000000800 */
[----:B------:R-:W-:Y:S02]  /*129b0*/  IMAD.MOV.U32 R17, RZ, RZ, RZ ;  /* 0x000000ffff117224 */ /* 0x000fe400078e00ff */
[----:B------:R-:W-:Y:S02]  /*129c0*/  IMAD.U32 R16, RZ, RZ, UR6 ;  /* 0x00000006ff107e24 */ /* 0x000fe4000f8e00ff */
[----:B------:R-:W-:Y:S02]  /*129d0*/  IMAD.MOV.U32 R18, RZ, RZ, RZ ;  /* 0x000000ffff127224 */ /* 0x000fe400078e00ff */
[----:B------:R-:W-:-:S07]  /*129e0*/  IMAD.U32 R19, RZ, RZ, UR4 ;  /* 0x00000004ff137e24 */ /* 0x000fce000f8e00ff */
.L_x_1438:
[----:B------:R-:W-:-:S13]  /*129f0*/  ISETP.NE.AND P0, PT, R5, RZ, PT ;  /* 0x000000ff0500720c */ /* 0x000fda0003f05270 */
[----:B------:R-:W0:Y:S01]  /*12a00*/  @!P0 S2R R3, SR_CgaCtaId ;  /* 0x0000000000038919 */ /* 0x000e220000008800 */
[----:B------:R-:W-:-:S04]  /*12a10*/  @!P0 MOV R0, 0x400 ;  /* 0x0000040000008802 */ /* 0x000fc80000000f00 */
[----:B0-----:R-:W-:-:S05]  /*12a20*/  @!P0 LEA R0, R3, R0, 0x18 ;  /* 0x0000000003008211 */ /* 0x001fca00078ec0ff */
[----:B------:R1:W-:Y:S01]  /*12a30*/  @!P0 STS.128 [R0+0x288d0], R16 ;  /* 0x0288d01000008388 */ /* 0x0003e20000000c00 */
[----:B------:R-:W-:Y:S06]  /*12a40*/  BAR.ARV 0x5, 0x180 ;  /* 0x0146000000007b1d */ /* 0x000fec0000002000 */
.L_x_1431:
        /* <DEDUP_REMOVED lines=12> */
[----:B------:R-:W-:Y:S01]  /*12b10*/  ULOP3.LUT UR36, UR43, 0x2, URZ, 0xfc, !UPT ;  /* 0x000000022b247892 */ /* 0x000fe2000f8efc3f */
[----:B------:R-:W-:Y:S01]  /*12b20*/  IMAD.MOV.U32 R24, RZ, RZ, RZ ;  /* 0x000000ffff187224 */ /* 0x000fe200078e00ff */
[----:B------:R-:W-:Y:S01]  /*12b30*/  ULDC UR37, c[0x0][0xc] ;  /* 0x0000030000257ab9 */ /* 0x000fe20000000800 */
[----:B--2---:R-:W-:-:S06]  /*12b40*/  ULEA UR4, UR5, UR4, 0x18 ;  /* 0x0000000405047291 */ /* 0x004fcc000f8ec03f */
[----:B------:R-:W-:Y:S01]  /*12b50*/  IMAD.U32 R22, RZ, RZ, UR4 ;  /* 0x00000004ff167e24 */ /* 0x000fe2000f8e00ff */
[C---:B0-----:R-:W-:Y:S01]  /*12b60*/  LOP3.LUT R4, R3.reuse, 0x7f, RZ, 0xc0, !PT ;  /* 0x0000007f03047812 */ /* 0x041fe200078ec0ff */
[C---:B------:R-:W-:Y:S02]  /*12b70*/  IMAD.SHL.U32 R30, R3.reuse, 0x8, RZ ;  /* 0x00000008031e7824 */ /* 0x040fe400078e00ff */
[----:B------:R-:W-:-:S03]  /*12b80*/  IMAD.SHL.U32 R2, R3, 0x10, RZ ;  /* 0x0000001003027824 */ /* 0x000fc600078e00ff */
[----:B-1----:R-:W-:Y:S02]  /*12b90*/  LOP3.LUT R0, R30, 0x1f8, RZ, 0xc0, !PT ;  /* 0x000001f81e007812 */ /* 0x002fe400078ec0ff */
[----:B------:R-:W-:Y:S02]  /*12ba0*/  LOP3.LUT R2, R2, 0x70, RZ, 0xc0, !PT ;  /* 0x0000007002027812 */ /* 0x000fe400078ec0ff */
[----:B------:R-:W-:Y:S02]  /*12bb0*/  LOP3.LUT R3, R0, 0x38, R3, 0x78, !PT ;  /* 0x0000003800037812 */ /* 0x000fe400078e7803 */
[----:B------:R-:W-:Y:S02]  /*12bc0*/  SHF.R.U32.HI R0, RZ, 0x3, R4 ;  /* 0x00000003ff007819 */ /* 0x000fe40000011604 */
[----:B------:R-:W-:Y:S02]  /*12bd0*/  LOP3.LUT R34, R3, 0x200, R30, 0xf8, !PT ;  /* 0x0000020003227812 */ /* 0x000fe400078ef81e */
[----:B------:R-:W-:-:S02]  /*12be0*/  LOP3.LUT R2, R0, R2, RZ, 0xfc, !PT ;  /* 0x0000000200027212 */ /* 0x000fc400078efcff */
[----:B------:R-:W-:Y:S01]  /*12bf0*/  LOP3.LUT R30, R30, 0x38, RZ, 0xc0, !PT ;  /* 0x000000381e1e7812 */ /* 0x000fe200078ec0ff */
[----:B------:R-:W-:-:S03]  /*12c00*/  IMAD R0, R34, 0x2, R22 ;  /* 0x0000000222007824 */ /* 0x000fc600078e0216 */
[----:B------:R-:W-:Y:S02]  /*12c10*/  LOP3.LUT R29, R30, 0x40, RZ, 0xfc, !PT ;  /* 0x000000401e1d7812 */ /* 0x000fe400078efcff */
[----:B------:R3:W-:Y:S05]  /*12c20*/  STL [R1+0x4], R0 ;  /* 0x0000040001007387 */ /* 0x0007ea0000100800 */
.L_x_1510:
[----:B------:R-:W-:Y:S05]  /*12c30*/  YIELD ;  /* 0x0000000000007946 */ /* 0x000fea0003800000 */
[----:B------:R-:W-:Y:S01]  /*12c40*/  ULDC.64 UR4, c[0x0][0xa28] ;  /* 0x00028a0000047ab9 */ /* 0x000fe20000000a00 */
[----:B------:R-:W-:Y:S01]  /*12c50*/  IMAD.MOV.U32 R37, RZ, RZ, RZ ;  /* 0x000000ffff257224 */ /* 0x000fe200078e00ff */
[----:B------:R-:W-:-:S04]  /*12c60*/  ISETP.NE.U32.AND P0, PT, RZ, UR4, PT ;  /* 0x00000004ff007c0c */ /* 0x000fc8000bf05070 */
[----:B------:R-:W-:Y:S01]  /*12c70*/  ISETP.NE.AND.EX P0, PT, RZ, UR5, PT, P0 ;  /* 0x00000005ff007c0c */ /* 0x000fe2000bf05300 */
[----:B------:R-:W-:-:S12]  /*12c80*/  ULDC.64 UR4, c[0x0][0xa18] ;  /* 0x0002860000047ab9 */ /* 0x000fd80000000a00 */
[----:B0-----:R-:W0:Y:S02]  /*12c90*/  @P0 LDC.64 R2, c[0x0][0xa28] ;  /* 0x00028a00ff020b82 */ /* 0x001e240000000a00 */
[----:B0-----:R-:W-:-:S05]  /*12ca0*/  @P0 IMAD.WIDE R2, R19, 0x4, R2 ;  /* 0x0000000413020825 */ /* 0x001fca00078e0202 */
[----:B------:R0:W5:Y:S01]  /*12cb0*/  @P0 LDG.E R37, desc[UR54][R2.64] ;  /* 0x0000003602250981 */ /* 0x000162000c1e1900 */
[----:B------:R-:W-:Y:S01]  /*12cc0*/  ISETP.NE.U32.AND P0, PT, RZ, UR4, PT ;  /* 0x00000004ff007c0c */ /* 0x000fe2000bf05070 */
[----:B---3--:R-:W-:Y:S01]  /*12cd0*/  IMAD.MOV.U32 R0, RZ, RZ, RZ ;  /* 0x000000ffff007224 */ /* 0x008fe200078e00ff */
[----:B------:R-:W-:Y:S02]  /*12ce0*/  LOP3.LUT R26, R26, 0xffffffdf, RZ, 0xc0, !PT ;  /* 0xffffffdf1a1a7812 */ /* 0x000fe400078ec0ff */
[----:B------:R-:W-:Y:S01]  /*12cf0*/  ISETP.NE.AND.EX P1, PT, RZ, UR5, PT, P0 ;  /* 0x00000005ff007c0c */ /* 0x000fe2000bf25300 */
[----:B------:R-:W-:Y:S02]  /*12d00*/  ULDC.64 UR4, c[0x0][0xa00] ;  /* 0x0002800000047ab9 */ /* 0x000fe40000000a00 */
[----:B------:R-:W-:Y:S01]  /*12d10*/  ISETP.NE.U32.AND P0, PT, RZ, UR4, PT ;  /* 0x00000004ff007c0c */ /* 0x000fe2000bf05070 */
[----:B0-----:R-:W0:Y:S03]  /*12d20*/  LDC.64 R2, c[0x0][0xa00] ;  /* 0x00028000ff027b82 */ /* 0x001e260000000a00 */
[----:B------:R-:W-:Y:S01]  /*12d30*/  ISETP.NE.AND.EX P2, PT, RZ, UR5, PT, P0 ;  /* 0x00000005ff007c0c */ /* 0x000fe2000bf45300 */
[----:B------:R-:W-:-:S05]  /*12d40*/  ULDC.64 UR4, c[0x0][0x418] ;  /* 0x0001060000047ab9 */ /* 0x000fca0000000a00 */
[----:B-1----:R-:W1:Y:S07]  /*12d50*/  @P1 LDC.64 R4, c[0x0][0xa18] ;  /* 0x00028600ff041b82 */ /* 0x002e6e0000000a00 */
[----:B------:R-:W-:Y:S01]  /*12d60*/  @P2 LOP3.LUT R26, R26, 0x20, RZ, 0xfc, !PT ;  /* 0x000000201a1a2812 */ /* 0x000fe200078efcff */
[----:B0-----:R-:W-:-:S05]  /*12d70*/  IMAD.WIDE R2, R19, 0x4, R2 ;  /* 0x0000000413027825 */ /* 0x001fca00078e0202 */
[----:B--2---:R-:W2:Y:S01]  /*12d80*/  @P2 LDG.E R0, desc[UR54][R2.64] ;  /* 0x0000003602002981 */ /* 0x004ea2000c1e1900 */
[----:B-1----:R-:W-:-:S05]  /*12d90*/  @P1 IMAD.WIDE R4, R19, 0x4, R4 ;  /* 0x0000000413041825 */ /* 0x002fca00078e0204 */
[----:B------:R0:W5:Y:S01]  /*12da0*/  @P1 LDG.E R31, desc[UR54][R4.64] ;  /* 0x00000036041f1981 */ /* 0x000162000c1e1900 */
[----:B------:R-:W-:-:S03]  /*12db0*/  UISETP.NE.U32.AND UP0, UPT, UR4, URZ, UPT ;  /* 0x0000003f0400728c */ /* 0x000fc6000bf05070 */
[----:B------:R-:W-:Y:S01]  /*12dc0*/  ULDC UR4, c[0x0][0x424] ;  /* 0x0001090000047ab9 */ /* 0x000fe20000000800 */
[----:B------:R-:W-:-:S03]  /*12dd0*/  UISETP.NE.AND.EX UP0, UPT, UR5, URZ, UPT, UP0 ;  /* 0x0000003f0500728c */ /* 0x000fc6000bf05300 */
[----:B------:R-:W-:Y:S01]  /*12de0*/  ULDC UR5, c[0x0][0x2f0] ;  /* 0x0000bc0000057ab9 */ /* 0x000fe20000000800 */
[----:B------:R-:W-:-:S04]  /*12df0*/  USEL UR4, UR4, 0x1, UP0 ;  /* 0x0000000104047887 */ /* 0x000fc80008000000 */
[----:B------:R-:W-:Y:S01]  /*12e00*/  UIMAD UR4, UR4, UR5, URZ ;  /* 0x00000005040472a4 */ /* 0x000fe2000f8e023f */
[----:B--2---:R1:W-:Y:S05]  /*12e10*/  STL [R1+0x8], R0 ;  /* 0x0000080001007387 */ /* 0x0043ea0000100800 */
[----:B-1----:R-:W-:Y:S01]  /*12e20*/  IMAD.U32 R0, RZ, RZ, UR4 ;  /* 0x00000004ff007e24 */ /* 0x002fe2000f8e00ff */
[----:B0-----:R-:W-:Y:S06]  /*12e30*/  @P1 BRA `(.L_x_1440) ;  /* 0x0000000000181947 */ /* 0x001fec0003800000 */
[----:B------:R-:W-:Y:S02]  /*12e40*/  ULDC UR4, c[0x0][0x288] ;  /* 0x0000a20000047ab9 */ /* 0x000fe40000000800 */
[----:B-----5:R-:W-:Y:S01]  /*12e50*/  IMAD.U32 R31, RZ, RZ, UR4 ;  /* 0x00000004ff1f7e24 */ /* 0x020fe2000f8e00ff */
[----:B------:R-:W-:Y:S06]  /*12e60*/  @!P2 BRA `(.L_x_1440) ;  /* 0x00000000000ca947 */ /* 0x000fec0003800000 */
[----:B------:R-:W2:Y:S04]  /*12e70*/  LDG.E R4, desc[UR54][R2.64] ;  /* 0x0000003602047981 */ /* 0x000ea8000c1e1900 */
[----:B------:R-:W2:Y:S02]  /*12e80*/  LDG.E R31, desc[UR54][R2.64+0x4] ;  /* 0x00000436021f7981 */ /* 0x000ea4000c1e1900 */
[----:B--2---:R-:W-:-:S07]  /*12e90*/  IMAD.IADD R31, R31, 0x1, -R4 ;  /* 0x000000011f1f7824 */ /* 0x004fce00078e0a04 */
.L_x_1440:
[----:B------:R-:W-:Y:S02]  /*12ea0*/  ULDC.64 UR4, c[0x0][0xa20] ;  /* 0x0002880000047ab9 */ /* 0x000fe40000000a00 */
[----:B------:R-:W-:-:S04]  /*12eb0*/  ISETP.NE.U32.AND P0, PT, RZ, UR4, PT ;  /* 0x00000004ff007c0c */ /* 0x000fc8000bf05070 */
[----:B------:R-:W-:-:S13]  /*12ec0*/  ISETP.NE.AND.EX P0, PT, RZ, UR5, PT, P0 ;  /* 0x00000005ff007c0c */ /* 0x000fda000bf05300 */
[----:B------:R-:W-:Y:S05]  /*12ed0*/  @!P0 BRA `(.L_x_1441) ;  /* 0x0000000000108947 */ /* 0x000fea0003800000 */
[----:B------:R-:W0:Y:S02]  /*12ee0*/  LDC.64 R2, c[0x0][0xa20] ;  /* 0x00028800ff027b82 */ /* 0x000e240000000a00 */
[----:B0-----:R-:W-:-:S05]  /*12ef0*/  IMAD.WIDE R2, R19, 0x4, R2 ;  /* 0x0000000413027825 */ /* 0x001fca00078e0202 */
[----:B------:R0:W5:Y:S01]  /*12f00*/  LDG.E R0, desc[UR54][R2.64] ;  /* 0x0000003602007981 */ /* 0x000162000c1e1900 */
[----:B------:R-:W-:Y:S05]  /*12f10*/  BRA `(.L_x_1442) ;  /* 0x0000000000247947 */ /* 0x000fea0003800000 */
.L_x_1441:
[----:B------:R-:W-:Y:S02]  /*12f20*/  ULDC.64 UR4, c[0x0][0xa08] ;  /* 0x0002820000047ab9 */ /* 0x000fe40000000a00 */
[----:B------:R-:W-:-:S04]  /*12f30*/  ISETP.NE.U32.AND P0, PT, RZ, UR4, PT ;  /* 0x00000004ff007c0c */ /* 0x000fc8000bf05070 */
[----:B------:R-:W-:-:S13]  /*12f40*/  ISETP.NE.AND.EX P0, PT, RZ, UR5, PT, P0 ;  /* 0x00000005ff007c0c */ /* 0x000fda000bf05300 */
[----:B------:R-:W-:Y:S05]  /*12f50*/  @!P0 BRA `(.L_x_1442) ;  /* 0x0000000000148947 */ /* 0x000fea0003800000 */
[----:B------:R-:W0:Y:S02]  /*12f60*/  LDC.64 R2, c[0x0][0xa08] ;  /* 0x00028200ff027b82 */ /* 0x000e240000000a00 */
[----:B0-----:R-:W-:-:S05]  /*12f70*/  IMAD.WIDE R2, R19, 0x4, R2 ;  /* 0x0000000413027825 */ /* 0x001fca00078e0202 */
[----:B------:R-:W2:Y:S04]  /*12f80*/  LDG.E R0, desc[UR54][R2.64] ;  /* 0x0000003602007981 */ /* 0x000ea8000c1e1900 */
[----:B------:R-:W2:Y:S02]  /*12f90*/  LDG.E R5, desc[UR54][R2.64+0x4] ;  /* 0x0000043602057981 */ /* 0x000ea4000c1e1900 */
[----:B--2---:R-:W-:-:S07]  /*12fa0*/  IMAD.IADD R0, R5, 0x1, -R0 ;  /* 0x0000000105007824 */ /* 0x004fce00078e0a00 */
.L_x_1442:
[----:B0-----:R-:W0:Y:S01]  /*12fb0*/  LDC R2, c[0x0][0x448] ;  /* 0x00011200ff027b82 */ /* 0x001e220000000800 */
[----:B------:R-:W-:Y:S01]  /*12fc0*/  IMAD.SHL.U32 R27, R17, 0x80, RZ ;  /* 0x00000080111b7824 */ /* 0x000fe200078e00ff */
[----:B------:R-:W-:Y:S01]  /*12fd0*/  LOP3.LUT R26, R26, 0xffffffef, RZ, 0xc0, !PT ;  /* 0xffffffef1a1a7812 */ /* 0x000fe200078ec0ff */
[----:B-----5:R-:W-:Y:S02]  /*12fe0*/  IMAD.IADD R35, R0, 0x1, -R37 ;  /* 0x0000000100237824 */ /* 0x020fe400078e0a25 */
[----:B------:R-:W-:Y:S01]  /*12ff0*/  VIADD R4, R27, 0x7f ;  /* 0x0000007f1b047836 */ /* 0x000fe20000000000 */
[----:B0-----:R-:W-:Y:S02]  /*13000*/  ISETP.NE.AND P2, PT, R2, 0x1, PT ;  /* 0x000000010200780c */ /* 0x001fe40003f45270 */
[----:B------:R-:W0:Y:S11]  /*13010*/  LDC.64 R2, c[0x0][0x9e0] ;  /* 0x00027800ff027b82 */ /* 0x000e360000000a00 */
[----:B------:R-:W1:Y:S01]  /*13020*/  @P2 LDC R5, c[0x0][0x44c] ;  /* 0x00011300ff052b82 */ /* 0x000e620000000800 */
[----:B------:R-:W-:-:S07]  /*13030*/  @P2 LOP3.LUT R26, R26, 0x10, RZ, 0xfc, !PT ;  /* 0x000000101a1a2812 */ /* 0x000fce00078efcff */
[----:B------:R-:W2:Y:S01]  /*13040*/  @P2 LDC R6, c[0x0][0x450] ;  /* 0x00011400ff062b82 */ /* 0x000ea20000000800 */
[----:B0-----:R-:W-:Y:S01]  /*13050*/  ISETP.GE.AND P1, PT, R3, 0x1, PT ;  /* 0x000000010300780c */ /* 0x001fe20003f26270 */
[----:B-1----:R-:W-:-:S05]  /*13060*/  @P2 IMAD.HI.U32 R5, R4, R5, RZ ;  /* 0x0000000504052227 */ /* 0x002fca00078e00ff */
[----:B--2---:R-:W-:Y:S02]  /*13070*/  @P2 SHF.R.U32.HI R4, RZ, R6, R5 ;  /* 0x00000006ff042219 */ /* 0x004fe40000011605 */
[----:B------:R-:W-:-:S05]  /*13080*/  IADD3 R5, R35, 0x1, -R31 ;  /* 0x0000000123057810 */ /* 0x000fca0007ffe81f */
[----:B------:R-:W-:-:S04]  /*13090*/  IMAD.IADD R7, R5, 0x1, R4 ;  /* 0x0000000105077824 */ /* 0x000fc800078e0204 */
[----:B------:R-:W-:Y:S01]  /*130a0*/  IMAD.IADD R2, R7, 0x1, R2 ;  /* 0x0000000107027824 */ /* 0x000fe200078e0202 */
[----:B------:R-:W-:Y:S06]  /*130b0*/  @!P1 BRA `(.L_x_1443) ;  /* 0x0000000000489947 */ /* 0x000fec0003800000 */
[C---:B------:R-:W-:Y:S01]  /*130c0*/  ISETP.GT.AND P0, PT, R7.reuse, RZ, PT ;  /* 0x000000ff0700720c */ /* 0x040fe20003f04270 */
[----:B------:R-:W-:Y:S01]  /*130d0*/  BSSY B0, `(.L_x_1444) ;  /* 0x000000e000007945 */ /* 0x000fe20003800000 */
[----:B------:R-:W-:-:S11]  /*130e0*/  VIADD R0, R7, 0xffffffff ;  /* 0xffffffff07007836 */ /* 0x000fd60000000000 */
[----:B------:R-:W-:Y:S05]  /*130f0*/  @P0 BRA `(.L_x_1445) ;  /* 0x00000000001c0947 */ /* 0x000fea0003800000 */
[----:B------:R-:W-:Y:S01]  /*13100*/  ISETP.NE.AND P0, PT, R3, 0x1, PT ;  /* 0x000000010300780c */ /* 0x000fe20003f05270 */
[----:B------:R-:W-:-:S12]  /*13110*/  IMAD.MOV R7, RZ, RZ, -R7 ;  /* 0x000000ffff077224 */ /* 0x000fd800078e0a07 */
[----:B------:R-:W0:Y:S02]  /*13120*/  @P0 LDC.64 R4, c[0x0][0x9e8] ;  /* 0x00027a00ff040b82 */ /* 0x000e240000000a00 */
[----:B0-----:R-:W-:-:S05]  /*13130*/  @P0 IMAD.HI.U32 R4, R7, R4, RZ ;  /* 0x0000000407040227 */ /* 0x001fca00078e00ff */
[----:B------:R-:W-:-:S04]  /*13140*/  @P0 SHF.R.U32.HI R7, RZ, R5, R4 ;  /* 0x00000005ff070219 */ /* 0x000fc80000011604 */
[----:B------:R-:W-:Y:S01]  /*13150*/  LOP3.LUT R0, RZ, R7, RZ, 0x33, !PT ;  /* 0x00000007ff007212 */ /* 0x000fe200078e33ff */
[----:B------:R-:W-:Y:S06]  /*13160*/  BRA `(.L_x_1446) ;  /* 0x0000000000107947 */ /* 0x000fec0003800000 */
.L_x_1445:
[----:B------:R-:W-:-:S13]  /*13170*/  ISETP.NE.AND P0, PT, R3, 0x1, PT ;  /* 0x000000010300780c */ /* 0x000fda0003f05270 */
[----:B------:R-:W0:Y:S02]  /*13180*/  @P0 LDC.64 R4, c[0x0][0x9e8] ;  /* 0x00027a00ff040b82 */ /* 0x000e240000000a00 */
[----:B0-----:R-:W-:-:S05]  /*13190*/  @P0 IMAD.HI.U32 R4, R0, R4, RZ ;  /* 0x0000000400040227 */ /* 0x001fca00078e00ff */
[----:B------:R-:W-:-:S07]  /*131a0*/  @P0 SHF.R.U32.HI R0, RZ, R5, R4 ;  /* 0x00000005ff000219 */ /* 0x000fce0000011604 */
.L_x_1446:
[----:B------:R-:W-:Y:S05]  /*131b0*/  BSYNC B0 ;  /* 0x0000000000007941 */ /* 0x000fea0003800000 */
.L_x_1444:
[----:B------:R-:W-:-:S05]  /*131c0*/  IMAD R5, R0, R3, R3 ;  /* 0x0000000300057224 */ /* 0x000fca00078e0203 */
[----:B------:R-:W-:-:S07]  /*131d0*/  VIMNMX R2, R2, R5, PT ;  /* 0x0000000502027248 */ /* 0x000fce0003fe0100 */
.L_x_1443:
[----:B------:R-:W0:Y:S01]  /*131e0*/  @P2 LDC R4, c[0x0][0x44c] ;  /* 0x00011300ff042b82 */ /* 0x000e220000000800 */
[----:B------:R-:W-:Y:S01]  /*131f0*/  VIADD R2, R2, 0x7f ;  /* 0x0000007f02027836 */ /* 0x000fe20000000000 */
[----:B------:R-:W-:Y:S01]  /*13200*/  ULDC UR4, c[0x0][0x9dc] ;  /* 0x0002770000047ab9 */ /* 0x000fe20000000800 */
[----:B------:R-:W-:-:S05]  /*13210*/  IMAD.MOV.U32 R0, RZ, RZ, R27 ;  /* 0x000000ffff007224 */ /* 0x000fca00078e001b */
[----:B------:R-:W1:Y:S01]  /*13220*/  @P2 LDC R5, c[0x0][0x450] ;  /* 0x00011400ff052b82 */ /* 0x000e620000000800 */
[----:B0-----:R-:W-:-:S05]  /*13230*/  @P2 IMAD.HI.U32 R4, R27, R4, RZ ;  /* 0x000000041b042227 */ /* 0x001fca00078e00ff */
[----:B-1----:R-:W-:Y:S02]  /*13240*/  @P2 SHF.R.U32.HI R0, RZ, R5, R4 ;  /* 0x00000005ff002219 */ /* 0x002fe40000011604 */
[----:B------:R-:W-:-:S04]  /*13250*/  SHF.R.S32.HI R5, RZ, 0x1f, R2 ;  /* 0x0000001fff057819 */ /* 0x000fc80000011402 */
[----:B------:R-:W-:Y:S01]  /*13260*/  LEA.HI R4, R5, R2, RZ, 0x7 ;  /* 0x0000000205047211 */ /* 0x000fe200078f38ff */
[----:B------:R-:W-:-:S03]  /*13270*/  VIADD R2, R35, 0x7f ;  /* 0x0000007f23027836 */ /* 0x000fc60000000000 */
[----:B------:R-:W-:Y:S02]  /*13280*/  SHF.R.S32.HI R4, RZ, 0x7, R4 ;  /* 0x00000007ff047819 */ /* 0x000fe40000011404 */
[----:B------:R-:W-:-:S04]  /*13290*/  SHF.R.S32.HI R5, RZ, 0x1f, R2 ;  /* 0x0000001fff057819 */ /* 0x000fc80000011402 */
[----:B------:R-:W-:Y:S02]  /*132a0*/  LEA.HI R5, R5, R2, RZ, 0x7 ;  /* 0x0000000205057211 */ /* 0x000fe400078f38ff */
[----:B------:R-:W-:Y:S02]  /*132b0*/  IADD3 R2, R0, R35, -R31 ;  /* 0x0000002300027210 */ /* 0x000fe40007ffe81f */
[----:B------:R-:W-:-:S03]  /*132c0*/  SHF.R.S32.HI R5, RZ, 0x7, R5 ;  /* 0x00000007ff057819 */ /* 0x000fc60000011405 */
[----:B------:R-:W-:Y:S01]  /*132d0*/  VIADD R0, R2, -UR4 ;  /* 0x8000000402007c36 */ /* 0x000fe20008000000 */
[----:B------:R-:W-:-:S05]  /*132e0*/  VIMNMX R23, R5, R4, PT ;  /* 0x0000000405177248 */ /* 0x000fca0003fe0100 */
[----:B------:R0:W-:Y:S01]  /*132f0*/  STL [R1+0x10], R23 ;  /* 0x0000101701007387 */ /* 0x0001e20000100800 */
[----:B------:R-:W-:Y:S05]  /*13300*/  @!P1 BRA `(.L_x_1447) ;  /* 0x0000000000449947 */ /* 0x000fea0003800000 */
[----:B------:R-:W-:Y:S01]  /*13310*/  ISETP.GT.AND P0, PT, R2, -0x1, PT ;  /* 0xffffffff0200780c */ /* 0x000fe20003f04270 */
[----:B------:R-:W-:-:S12]  /*13320*/  BSSY B0, `(.L_x_1448) ;  /* 0x000000d000007945 */ /* 0x000fd80003800000 */
[----:B------:R-:W-:Y:S05]  /*13330*/  @P0 BRA `(.L_x_1449) ;  /* 0x00000000001c0947 */ /* 0x000fea0003800000 */
[----:B------:R-:W-:Y:S02]  /*13340*/  ISETP.NE.AND P0, PT, R3, 0x1, PT ;  /* 0x000000010300780c */ /* 0x000fe40003f05270 */
[----:B------:R-:W-:-:S11]  /*13350*/  LOP3.LUT R7, RZ, R2, RZ, 0x33, !PT ;  /* 0x00000002ff077212 */ /* 0x000fd600078e33ff */
[----:B------:R-:W1:Y:S02]  /*13360*/  @P0 LDC.64 R4, c[0x0][0x9e8] ;  /* 0x00027a00ff040b82 */ /* 0x000e640000000a00 */
[----:B-1----:R-:W-:-:S05]  /*13370*/  @P0 IMAD.HI.U32 R4, R7, R4, RZ ;  /* 0x0000000407040227 */ /* 0x002fca00078e00ff */
[----:B------:R-:W-:-:S04]  /*13380*/  @P0 SHF.R.U32.HI R7, RZ, R5, R4 ;  /* 0x00000005ff070219 */ /* 0x000fc80000011604 */
[----:B------:R-:W-:Y:S01]  /*13390*/  LOP3.LUT R2, RZ, R7, RZ, 0x33, !PT ;  /* 0x00000007ff027212 */ /* 0x000fe200078e33ff */
[----:B------:R-:W-:Y:S06]  /*133a0*/  BRA `(.L_x_1450) ;  /* 0x0000000000107947 */ /* 0x000fec0003800000 */
.L_x_1449:
[----:B------:R-:W-:-:S13]  /*133b0*/  ISETP.NE.AND P0, PT, R3, 0x1, PT ;  /* 0x000000010300780c */ /* 0x000fda0003f05270 */
[----:B------:R-:W1:Y:S02]  /*133c0*/  @P0 LDC.64 R4, c[0x0][0x9e8] ;  /* 0x00027a00ff040b82 */ /* 0x000e640000000a00 */
[----:B-1----:R-:W-:-:S05]  /*133d0*/  @P0 IMAD.HI.U32 R4, R2, R4, RZ ;  /* 0x0000000402040227 */ /* 0x002fca00078e00ff */
[----:B------:R-:W-:-:S07]  /*133e0*/  @P0 SHF.R.U32.HI R2, RZ, R5, R4 ;  /* 0x00000005ff020219 */ /* 0x000fce0000011604 */
.L_x_1450:
[----:B------:R-:W-:Y:S05]  /*133f0*/  BSYNC B0 ;  /* 0x0000000000007941 */ /* 0x000fea0003800000 */
.L_x_1448:
[----:B------:R-:W-:-:S05]  /*13400*/  IMAD R3, R2, R3, RZ ;  /* 0x0000000302037224 */ /* 0x000fca00078e02ff */
[----:B------:R-:W-:-:S07]  /*13410*/  VIMNMX R0, R0, R3, !PT ;  /* 0x0000000300007248 */ /* 0x000fce0007fe0100 */
.L_x_1447:
[----:B------:R-:W-:Y:S01]  /*13420*/  SHF.R.S32.HI R3, RZ, 0x1f, R0 ;  /* 0x0000001fff037819 */ /* 0x000fe20000011400 */
[----:B------:R-:W-:Y:S03]  /*13430*/  BSSY B7, `(.L_x_1451) ;  /* 0x000037b000077945 */ /* 0x000fe60003800000 */
[----:B------:R-:W-:-:S04]  /*13440*/  LEA.HI R3, R3, R0, RZ, 0x7 ;  /* 0x0000000003037211 */ /* 0x000fc800078f38ff */
[----:B------:R-:W-:-:S04]  /*13450*/  SHF.R.S32.HI R3, RZ, 0x7, R3 ;  /* 0x00000007ff037819 */ /* 0x000fc80000011403 */
[----:B------:R-:W-:-:S04]  /*13460*/  VIMNMX R36, RZ, R3, !PT ;  /* 0x00000003ff247248 */ /* 0x000fc80007fe0100 */
[----:B------:R-:W-:-:S13]  /*13470*/  ISETP.GT.AND P0, PT, R23, R36, PT ;  /* 0x000000241700720c */ /* 0x000fda0003f04270 */
        /* <DEDUP_REMOVED lines=18> */
.L_x_1452:
        /* <DEDUP_REMOVED lines=8> */
[----:B------:R-:W-:Y:S02]  /*13620*/  IMAD.U32 R4, RZ, RZ, UR6 ;  /* 0x00000006ff047e24 */ /* 0x000fe4000f8e00ff */
[----:B------:R-:W1:Y:S01]  /*13630*/  LDC.64 R2, c[0x4][R2] ;  /* 0x0100000002027b82 */ /* 0x000e620000000a00 */
[----:B------:R-:W-:Y:S02]  /*13640*/  IMAD.U32 R5, RZ, RZ, UR7 ;  /* 0x00000007ff057e24 */ /* 0x000fe4000f8e00ff */
        /* <DEDUP_REMOVED lines=8> */
[----:B01----:R-:W-:Y:S05]  /*136d0*/  CALL.ABS.NOINC R2 ;  /* 0x0000000002007343 */ /* 0x003fea0003c00000 */
.L_x_1455:
[----:B------:R-:W-:Y:S05]  /*136e0*/  BSYNC B6 ;  /* 0x0000000000067941 */ /* 0x000fea0003800000 */
.L_x_1454:
        /* <DEDUP_REMOVED lines=10> */
[----:B------:R-:W-:Y:S01]  /*13790*/  MOV R13, RZ ;  /* 0x000000ff000d7202 */ /* 0x000fe20000000f00 */
[----:B------:R-:W-:Y:S02]  /*137a0*/  IMAD.U32 R5, RZ, RZ, UR7 ;  /* 0x00000007ff057e24 */ /* 0x000fe4000f8e00ff */
[----:B------:R-:W-:Y:S02]  /*137b0*/  IMAD.U32 R6, RZ, RZ, UR8 ;  /* 0x00000008ff067e24 */ /* 0x000fe4000f8e00ff */
[----:B------:R-:W-:-:S02]  /*137c0*/  IMAD.U32 R7, RZ, RZ, UR9 ;  /* 0x00000009ff077e24 */ /* 0x000fc4000f8e00ff */
[----:B------:R-:W-:Y:S02]  /*137d0*/  IMAD.U32 R10, RZ, RZ, UR4 ;  /* 0x00000004ff0a7e24 */ /* 0x000fe4000f8e00ff */
[----:B------:R-:W-:Y:S02]  /*137e0*/  IMAD.U32 R11, RZ, RZ, UR5 ;  /* 0x00000005ff0b7e24 */ /* 0x000fe4000f8e00ff */
[----:B------:R-:W-:Y:S02]  /*137f0*/  IMAD.MOV.U32 R8, RZ, RZ, 0x70 ;  /* 0x00000070ff087424 */ /* 0x000fe400078e00ff */
[----:B-1----:R-:W-:-:S07]  /*13800*/  IMAD.MOV.U32 R12, RZ, RZ, 0x1 ;  /* 0x00000001ff0c7424 */ /* 0x002fce00078e00ff */
[----:B------:R-:W-:-:S07]  /*13810*/  LEPC R20, `(.L_x_1458) ;  /* 0x000000001014794e */ /* 0x000fce0000000000 */
[----:B0-2---:R-:W-:Y:S05]  /*13820*/  CALL.ABS.NOINC R2 ;  /* 0x0000000002007343 */ /* 0x005fea0003c00000 */
.L_x_1458:
[----:B------:R0:W1:Y:S01]  /*13830*/  LDC.64 R2, c[0x4][R17] ;  /* 0x0100000011027b82 */ /* 0x0000620000000a00 */
[----:B------:R-:W-:Y:S01]  /*13840*/  ULDC.64 UR6, c[0x4][0x80] ;  /* 0x0100200000067ab9 */ /* 0x000fe20000000a00 */
[----:B------:R-:W-:Y:S01]  /*13850*/  ULDC.64 UR8, c[0x4][0x88] ;  /* 0x0100220000087ab9 */ /* 0x000fe20000000a00 */
[----:B------:R-:W-:Y:S01]  /*13860*/  ULDC.64 UR4, c[0x4][0x18] ;  /* 0x0100060000047ab9 */ /* 0x000fe20000000a00 */
[----:B------:R-:W-:Y:S02]  /*13870*/  IMAD.U32 R4, RZ, RZ, UR6 ;  /* 0x00000006ff047e24 */ /* 0x000fe4000f8e00ff */
[----:B------:R-:W-:Y:S02]  /*13880*/  IMAD.U32 R5, RZ, RZ, UR7 ;  /* 0x00000007ff057e24 */ /* 0x000fe4000f8e00ff */
[----:B------:R-:W-:Y:S02]  /*13890*/  IMAD.U32 R6, RZ, RZ, UR8 ;  /* 0x00000008ff067e24 */ /* 0x000fe4000f8e00ff */
[----:B------:R-:W-:-:S02]  /*138a0*/  IMAD.U32 R7, RZ, RZ, UR9 ;  /* 0x00000009ff077e24 */ /* 0x000fc4000f8e00ff */
[----:B------:R-:W-:Y:S02]  /*138b0*/  IMAD.U32 R10, RZ, RZ, UR4 ;  /* 0x00000004ff0a7e24 */ /* 0x000fe4000f8e00ff */
[----:B------:R-:W-:Y:S02]  /*138c0*/  IMAD.U32 R11, RZ, RZ, UR5 ;  /* 0x00000005ff0b7e24 */ /* 0x000fe4000f8e00ff */
[----:B------:R-:W-:Y:S02]  /*138d0*/  IMAD.MOV.U32 R8, RZ, RZ, 0x70 ;  /* 0x00000070ff087424 */ /* 0x000fe400078e00ff */
[----:B------:R-:W-:Y:S02]  /*138e0*/  IMAD.MOV.U32 R12, RZ, RZ, 0x1 ;  /* 0x00000001ff0c7424 */ /* 0x000fe400078e00ff */
[----:B0-----:R-:W-:-:S07]  /*138f0*/  IMAD.MOV.U32 R13, RZ, RZ, RZ ;  /* 0x000000ffff0d7224 */ /* 0x001fce00078e00ff */
[----:B------:R-:W-:-:S07]  /*13900*/  LEPC R20, `(.L_x_1457) ;  /* 0x000000001014794e */ /* 0x000fce0000000000 */
[----:B-1----:R-:W-:Y:S05]  /*13910*/  CALL.ABS.NOINC R2 ;  /* 0x0000000002007343 */ /* 0x002fea0003c00000 */
.L_x_1457:
[----:B------:R-:W-:Y:S05]  /*13920*/  BSYNC B6 ;  /* 0x0000000000067941 */ /* 0x000fea0003800000 */
.L_x_1456:
[----:B------:R-:W-:Y:S01]  /*13930*/  ULDC.64 UR4, c[0x0][0x9f8] ;  /* 0x00027e0000047ab9 */ /* 0x000fe20000000a00 */
[----:B------:R-:W-:Y:S01]  /*13940*/  IMAD.MOV.U32 R33, RZ, RZ, R19 ;  /* 0x000000ffff217224 */ /* 0x000fe200078e0013 */
[----:B------:R-:W-:Y:S01]  /*13950*/  ISETP.NE.U32.AND P0, PT, RZ, UR4, PT ;  /* 0x00000004ff007c0c */ /* 0x000fe2000bf05070 */
[----:B------:R-:W1:Y:S01]  /*13960*/  S2R R20, SR_TID.X ;  /* 0x0000000000147919 */ /* 0x000e620000002100 */
[----:B------:R-:W2:Y:S01]  /*13970*/  LDC R9, c[0x0][0x430] ;  /* 0x00010c00ff097b82 */ /* 0x000ea20000000800 */
[----:B------:R-:W3:Y:S01]  /*13980*/  S2R R17, SR_TID.X ;  /* 0x0000000000117919 */ /* 0x000ee20000002100 */
[----:B------:R-:W-:Y:S01]  /*13990*/  ISETP.NE.AND.EX P0, PT, RZ, UR5, PT, P0 ;  /* 0x00000005ff007c0c */ /* 0x000fe2000bf05300 */
[----:B------:R-:W-:Y:S01]  /*139a0*/  VIADD R25, R23, 0xffffffff ;  /* 0xffffffff17197836 */ /* 0x000fe20000000000 */
[----:B------:R-:W-:Y:S01]  /*139b0*/  LOP3.LUT R26, R26, 0xfffffff7, RZ, 0xc0, !PT ;  /* 0xfffffff71a1a7812 */ /* 0x000fe200078ec0ff */
[----:B------:R-:W-:-:S10]  /*139c0*/  ULDC UR4, c[0x0][0x2f4] ;  /* 0x0000bd0000047ab9 */ /* 0x000fd40000000800 */
[----:B------:R-:W4:Y:S02]  /*139d0*/  @P0 LDC.64 R2, c[0x0][0x9f8] ;  /* 0x00027e00ff020b82 */ /* 0x000f240000000a00 */
[----:B----4-:R-:W-:-:S05]  /*139e0*/  @P0 IMAD.WIDE R2, R19, 0x4, R2 ;  /* 0x0000000413020825 */ /* 0x010fca00078e0202 */
[----:B------:R4:W4:Y:S01]  /*139f0*/  @P0 LDG.E R33, desc[UR54][R2.64] ;  /* 0x0000003602210981 */ /* 0x000922000c1e1900 */
[----:B--2---:R-:W-:Y:S01]  /*13a00*/  ISETP.NE.AND P1, PT, R9, 0x1, PT ;  /* 0x000000010900780c */ /* 0x004fe20003f25270 */
[----:B-1----:R-:W-:Y:S01]  /*13a10*/  IMAD.SHL.U32 R20, R20, 0x10, RZ ;  /* 0x0000001014147824 */ /* 0x002fe200078e00ff */
[----:B---3--:R-:W-:Y:S01]  /*13a20*/  LOP3.LUT R17, R17, 0x7f, RZ, 0xc0, !PT ;  /* 0x0000007f11117812 */ /* 0x008fe200078ec0ff */
[----:B------:R-:W-:-:S03]  /*13a30*/  IMAD.SHL.U32 R8, R25, 0x80, RZ ;  /* 0x0000008019087824 */ /* 0x000fc600078e00ff */
[----:B------:R-:W-:Y:S02]  /*13a40*/  SHF.R.U32.HI R17, RZ, 0x3, R17 ;  /* 0x00000003ff117819 */ /* 0x000fe40000011611 */
[----:B------:R-:W-:-:S04]  /*13a50*/  LOP3.LUT R20, R20, 0x70, RZ, 0xc0, !PT ;  /* 0x0000007014147812 */ /* 0x000fc800078ec0ff */
[----:B------:R-:W-:Y:S01]  /*13a60*/  LOP3.LUT R0, R8, R17, R20, 0xfe, !PT ;  /* 0x0000001108007212 */ /* 0x000fe200078efe14 */
[----:B------:R-:W1:Y:S01]  /*13a70*/  @P1 LDC R7, c[0x0][0x434] ;  /* 0x00010d00ff071b82 */ /* 0x000e620000000800 */
[----:B------:R-:W-:Y:S02]  /*13a80*/  @P1 LOP3.LUT R26, R26, 0x8, RZ, 0xfc, !PT ;  /* 0x000000081a1a1812 */ /* 0x000fe400078efcff */
[C---:B------:R-:W-:Y:S01]  /*13a90*/  ISETP.GE.AND P0, PT, R0.reuse, R35, PT ;  /* 0x000000230000720c */ /* 0x040fe20003f06270 */
[----:B------:R-:W-:-:S04]  /*13aa0*/  IMAD.IADD R0, R0, 0x1, R37 ;  /* 0x0000000100007824 */ /* 0x000fc800078e0225 */
[----:B------:R-:W2:Y:S01]  /*13ab0*/  @P1 LDC R5, c[0x0][0x438] ;  /* 0x00010e00ff051b82 */ /* 0x000ea20000000800 */
[----:B------:R-:W-:-:S07]  /*13ac0*/  IMAD.MOV.U32 R4, RZ, RZ, R0 ;  /* 0x000000ffff047224 */ /* 0x000fce00078e0000 */
[----:B----4-:R-:W3:Y:S01]  /*13ad0*/  @!P0 LDC.64 R2, c[0x0][0x428] ;  /* 0x00010a00ff028b82 */ /* 0x010ee20000000a00 */
[----:B-1----:R-:W-:-:S05]  /*13ae0*/  @P1 IMAD.HI.U32 R6, R0, R7, RZ ;  /* 0x0000000700061227 */ /* 0x002fca00078e00ff */
[----:B--2---:R-:W-:-:S05]  /*13af0*/  @P1 SHF.R.U32.HI R4, RZ, R5, R6 ;  /* 0x00000005ff041219 */ /* 0x004fca0000011606 */
[----:B------:R-:W-:-:S04]  /*13b00*/  IMAD.MOV R5, RZ, RZ, -R4 ;  /* 0x000000ffff057224 */ /* 0x000fc800078e0a04 */
[----:B------:R-:W-:Y:S01]  /*13b10*/  IMAD R0, R9, R5, R0 ;  /* 0x0000000509007224 */ /* 0x000fe200078e0200 */
[----:B------:R-:W-:Y:S01]  /*13b20*/  @!P0 SHF.R.S32.HI R5, RZ, 0x1f, R4 ;  /* 0x0000001fff058819 */ /* 0x000fe20000011404 */
[----:B------:R-:W-:-:S05]  /*13b30*/  IMAD.U32 R9, RZ, RZ, UR36 ;  /* 0x00000024ff097e24 */ /* 0x000fca000f8e00ff */
[----:B------:R-:W-:Y:S02]  /*13b40*/  ISETP.NE.AND P2, PT, R9, 0x3, PT ;  /* 0x000000030900780c */ /* 0x000fe40003f45270 */
[----:B------:R-:W-:-:S11]  /*13b50*/  LOP3.LUT R26, R26, 0xfffffffb, RZ, 0xc0, !PT ;  /* 0xfffffffb1a1a7812 */ /* 0x000fd600078ec0ff */
[----:B------:R-:W-:-:S04]  /*13b60*/  @P2 LOP3.LUT R26, R26, 0x4, RZ, 0xfc, !PT ;  /* 0x000000041a1a2812 */ /* 0x000fc800078efcff */
[----:B------:R-:W-:Y:S01]  /*13b70*/  LOP3.LUT R26, R26, 0xfffffffd, RZ, 0xc0, !PT ;  /* 0xfffffffd1a1a7812 */ /* 0x000fe200078ec0ff */
[----:B------:R-:W-:Y:S01]  /*13b80*/  UMOV UR5, 0xffffffff ;  /* 0xffffffff00057882 */ /* 0x000fe20000000000 */
[----:B------:R-:W-:Y:S01]  /*13b90*/  SHF.R.S32.HI R6, RZ, 0x1f, R33 ;  /* 0x0000001fff067819 */ /* 0x000fe20000011421 */
[----:B---3--:R-:W-:-:S04]  /*13ba0*/  @!P0 IMAD.WIDE.U32 R4, R33, R2, R4 ;  /* 0x0000000221048225 */ /* 0x008fc800078e0004 */
[----:B------:R1:W-:Y:S02]  /*13bb0*/  STL [R1], R6 ;  /* 0x0000000601007387 */ /* 0x0003e40000100800 */
[----:B-1----:R-:W-:-:S04]  /*13bc0*/  @!P0 IMAD R6, R6, R2, RZ ;  /* 0x0000000206068224 */ /* 0x002fc800078e02ff */
[----:B------:R-:W-:Y:S02]  /*13bd0*/  @!P0 IMAD R7, R33, R3, R6 ;  /* 0x0000000321078224 */ /* 0x000fe400078e0206 */
[----:B------:R-:W1:Y:S02]  /*13be0*/  @!P0 LDC.64 R2, c[0x0][0x418] ;  /* 0x00010600ff028b82 */ /* 0x000e640000000a00 */
[----:B------:R-:W-:Y:S01]  /*13bf0*/  @!P0 IMAD.IADD R5, R5, 0x1, R7 ;  /* 0x0000000105058824 */ /* 0x000fe200078e0207 */
[----:B-1----:R-:W-:-:S04]  /*13c00*/  @!P0 LEA R2, P1, R4, R2, 0x2 ;  /* 0x0000000204028211 */ /* 0x002fc800078210ff */
[----:B------:R-:W-:Y:S01]  /*13c10*/  @!P0 LEA.HI.X R3, R4, R3, R5, 0x2, P1 ;  /* 0x0000000304038211 */ /* 0x000fe200008f1405 */
[----:B------:R-:W-:-:S06]  /*13c20*/  IMAD.MOV.U32 R4, RZ, RZ, RZ ;  /* 0x000000ffff047224 */ /* 0x000fcc00078e00ff */
[----:B------:R1:W5:Y:S01]  /*13c30*/  @!P0 LDG.E R4, desc[UR54][R2.64] ;  /* 0x0000003602048981 */ /* 0x000362000c1e1900 */
[----:B------:R-:W-:-:S13]  /*13c40*/  ISETP.GE.AND P0, PT, R30, UR4, PT ;  /* 0x000000041e007c0c */ /* 0x000fda000bf06270 */
[----:B------:R-:W-:Y:S02]  /*13c50*/  @P0 LOP3.LUT R26, R26, 0x2, RZ, 0xfc, !PT ;  /* 0x000000021a1a0812 */ /* 0x000fe400078efcff */
[----:B------:R-:W-:Y:S02]  /*13c60*/  ISETP.GE.AND P0, PT, R29, UR4, PT ;  /* 0x000000041d007c0c */ /* 0x000fe4000bf06270 */
[----:B------:R-:W-:-:S11]  /*13c70*/  LOP3.LUT R26, R26, 0xfffffffe, RZ, 0xc0, !PT ;  /* 0xfffffffe1a1a7812 */ /* 0x000fd600078ec0ff */
[----:B------:R-:W-:Y:S01]  /*13c80*/  @P0 LOP3.LUT R26, R26, 0x1, RZ, 0xfc, !PT ;  /* 0x000000011a1a0812 */ /* 0x000fe200078efcff */
[----:B-1----:R-:W-:Y:S06]  /*13c90*/  BRA.DIV UR5, `(.L_x_1459) ;  /* 0x0000004205987947 */ /* 0x002fec000b800000 */
.L_x_1527:
[----:B------:R-:W-:Y:S01]  /*13ca0*/  SHF.R.S32.HI R32, RZ, 0x1f, R18 ;  /* 0x0000001fff207819 */ /* 0x000fe20000011412 */
[----:B------:R-:W-:Y:S06]  /*13cb0*/  @!P2 BRA `(.L_x_1460) ;  /* 0x000000000004a947 */ /* 0x000fec0003800000 */
[----:B------:R-:W-:Y:S01]  /*13cc0*/  BPT.TRAP 0x1 ;  /* 0x000000040000795c */ /* 0x000fe20000300000 */
.L_x_1460:
        /* <DEDUP_REMOVED lines=20> */
[----:B0-----:R-:W-:Y:S01]  /*13e10*/  LEA.HI.X R23, R2, UR5, R7, 0x1, P0 ;  /* 0x0000000502177c11 */ /* 0x001fe200080f0c07 */
[----:B------:R-:W-:Y:S01]  /*13e20*/  IMAD R7, R24, 0x8, R22 ;  /* 0x0000000818077824 */ /* 0x000fe200078e0216 */
[----:B------:R-:W-:-:S04]  /*13e30*/  SHF.L.U32 R2, R28, 0x1f, RZ ;  /* 0x0000001f1c027819 */ /* 0x000fc800000006ff */
[----:B------:R-:W0:Y:S02]  /*13e40*/  SYNCS.PHASECHK.TRANS64.TRYWAIT P0, [R7+URZ+0x28840], R2 ;  /* 0x02884002070075a7 */ /* 0x000e24000800017f */
[----:B0-----:R-:W-:Y:S05]  /*13e50*/  @!P0 BRA `(.L_x_1462) ;  /* 0x00000040005c8947 */ /* 0x001fea0003800000 */
.L_x_1528:
[----:B------:R-:W-:Y:S05]  /*13e60*/  BSYNC B0 ;  /* 0x0000000000007941 */ /* 0x000fea0003800000 */
.L_x_1461:
        /* <DEDUP_REMOVED lines=18> */
[----:B-1----:R-:W-:Y:S01]  /*13f90*/  LOP3.LUT R9, R9, 0x7f, RZ, 0xc0, !PT ;  /* 0x0000007f09097812 */ /* 0x002fe200078ec0ff */
[----:B------:R-:W-:Y:S01]  /*13fa0*/  IMAD R5, R24, 0x4000, R34 ;  /* 0x0000400018057824 */ /* 0x000fe200078e0222 */
[----:B------:R-:W-:Y:S01]  /*13fb0*/  LEA R4, P0, R2, UR4, 0x1 ;  /* 0x0000000402047c11 */ /* 0x000fe2000f8008ff */
[----:B------:R-:W-:Y:S01]  /*13fc0*/  IMAD.IADD R0, R3, 0x1, R0 ;  /* 0x0000000103007824 */ /* 0x000fe200078e0200 */
[----:B------:R-:W-:Y:S01]  /*13fd0*/  SHF.R.U32.HI R9, RZ, 0x3, R9 ;  /* 0x00000003ff097819 */ /* 0x000fe20000011609 */
[----:B------:R-:W-:-:S03]  /*13fe0*/  UMOV UR4, 0xffffffff ;  /* 0xffffffff00047882 */ /* 0x000fc60000000000 */
[----:B------:R-:W-:Y:S02]  /*13ff0*/  IADD3 R6, -R9, R35, -R8 ;  /* 0x0000002309067210 */ /* 0x000fe40007ffe908 */
[----:B------:R-:W-:Y:S02]  /*14000*/  LEA.HI.X R0, R2, UR5, R0, 0x1, P0 ;  /* 0x0000000502007c11 */ /* 0x000fe400080f0c00 */
        /* <DEDUP_REMOVED lines=81> */
.L_x_1546:
        /* <DEDUP_REMOVED lines=11> */
.L_x_1464:
        /* <DEDUP_REMOVED lines=11> */
.L_x_1465:
[----:B-1----:R1:W5:Y:S01]  /*14680*/  LDL.LU R2, [R1+0x8] ;  /* 0x0000080001027983 */ /* 0x0023620000300800 */
[----:B------:R1:W-:Y:S02]  /*14690*/  SYNCS.ARRIVE.TRANS64.A1T0 RZ, [R7+URZ+0x28830], RZ ;  /* 0x028830ff07ff79a7 */ /* 0x0003e4000810003f */
[----:B------:R-:W-:Y:S05]  /*146a0*/  WARPSYNC.ALL ;  /* 0x0000000000007948 */ /* 0x000fea0003800000 */
[----:B------:R-:W-:Y:S01]  /*146b0*/  ULDC.64 UR4, c[0x0][0x298] ;  /* 0x0000a60000047ab9 */ /* 0x000fe20000000a00 */
[----:B------:R-:W-:Y:S01]  /*146c0*/  BSSY B6, `(.L_x_1466) ;  /* 0x000001c000067945 */ /* 0x000fe20003800000 */
[----:B------:R-:W-:Y:S01]  /*146d0*/  BAR.SYNC.DEFER_BLOCKING 0x8, 0x180 ;  /* 0x0206000000007b1d */ /* 0x000fe20000010000 */
[----:B-----5:R-:W-:Y:S01]  /*146e0*/  SHF.R.S32.HI R0, RZ, 0x1f, R2 ;  /* 0x0000001fff007819 */ /* 0x020fe20000011402 */
[----:B0-----:R-:W-:-:S04]  /*146f0*/  IMAD.WIDE.U32 R4, R2, UR4, RZ ;  /* 0x0000000402047c25 */ /* 0x001fc8000f8e00ff */
[----:B------:R-:W-:Y:S01]  /*14700*/  IMAD R0, R0, UR4, RZ ;  /* 0x0000000400007c24 */ /* 0x000fe2000f8e02ff */
[----:B------:R0:W-:Y:S03]  /*14710*/  STL.64 [R1+0x8], R4 ;  /* 0x0000080401007387 */ /* 0x0001e60000100a00 */
[----:B------:R-:W-:Y:S02]  /*14720*/  IMAD R0, R2, UR5, R0 ;  /* 0x0000000502007c24 */ /* 0x000fe4000f8e0200 */
[----:B------:R-:W-:Y:S02]  /*14730*/  VIADD R2, R22, 0x10400 ;  /* 0x0001040016027836 */ /* 0x000fe40000000000 */
[----:B------:R-:W-:-:S03]  /*14740*/  IMAD.IADD R0, R5, 0x1, R0 ;  /* 0x0000000105007824 */ /* 0x000fc600078e0200 */
[----:B------:R-:W-:Y:S02]  /*14750*/  LOP3.LUT P0, RZ, R2, 0x3ff, RZ, 0xc0, !PT ;  /* 0x000003ff02ff7812 */ /* 0x000fe4000780c0ff */
[----:B------:R0:W-:Y:S11]  /*14760*/  STL [R1+0x14], R0 ;  /* 0x0000140001007387 */ /* 0x0001f60000100800 */
[----:B0-----:R-:W-:Y:S05]  /*14770*/  @!P0 BRA `(.L_x_1467) ;  /* 0x0000000000408947 */ /* 0x001fea0003800000 */
[----:B------:R-:W-:Y:S01]  /*14780*/  MOV R2, 0x0 ;  /* 0x0000000000027802 */ /* 0x000fe20000000f00 */
        /* <DEDUP_REMOVED lines=15> */
.L_x_1467:
[----:B------:R-:W-:Y:S05]  /*14880*/  BSYNC B6 ;  /* 0x0000000000067941 */ /* 0x000fea0003800000 */
.L_x_1466:
[----:B------:R-:W2:Y:S01]  /*14890*/  LDL.LU R2, [R1+0x14] ;  /* 0x0000140001027983 */ /* 0x000ea20000300800 */
[----:B------:R-:W0:Y:S01]  /*148a0*/  LDC R4, c[0x0][0x448] ;  /* 0x00011200ff047b82 */ /* 0x000e220000000800 */
[----:B------:R-:W-:Y:S02]  /*148b0*/  ULDC.64 UR4, c[0x0][0x2d8] ;  /* 0x0000b60000047ab9 */ /* 0x000fe40000000a00 */
[----:B------:R-:W3:Y:S01]  /*148c0*/  LDL.LU.64 R20, [R1+0x8] ;  /* 0x0000080001147983 */ /* 0x000ee20000300a00 */
[----:B------:R-:W-:Y:S01]  /*148d0*/  IMAD R0, R32, UR4, RZ ;  /* 0x0000000420007c24 */ /* 0x000fe2000f8e02ff */
[----:B------:R-:W-:Y:S02]  /*148e0*/  LOP3.LUT P5, RZ, R26, 0x20, RZ, 0xc0, !PT ;  /* 0x000000201aff7812 */ /* 0x000fe400078ac0ff */
[----:B------:R4:W5:Y:S01]  /*148f0*/  LDL R8, [R1+0x4] ;  /* 0x0000040001087983 */ /* 0x0009620000100800 */
[----:B------:R-:W-:Y:S01]  /*14900*/  IMAD R5, R18, UR5, R0 ;  /* 0x0000000512057c24 */ /* 0x000fe2000f8e0200 */
[----:B------:R-:W-:-:S02]  /*14910*/  SHF.R.S32.HI R0, RZ, 0x1f, R19 ;  /* 0x0000001fff007819 */ /* 0x000fc40000011413 */
[----:B-1----:R-:W-:Y:S02]  /*14920*/  SEL R7, R19, RZ, !P5 ;  /* 0x000000ff13077207 */ /* 0x002fe40006800000 */
[----:B------:R-:W-:Y:S02]  /*14930*/  SEL R0, R0, RZ, !P5 ;  /* 0x000000ff00007207 */ /* 0x000fe40006800000 */
[----:B0-----:R-:W-:-:S13]  /*14940*/  ISETP.NE.AND P6, PT, R4, 0x1, PT ;  /* 0x000000010400780c */ /* 0x001fda0003fc5270 */
[----:B------:R-:W0:Y:S01]  /*14950*/  @P6 LDC R4, c[0x0][0x44c] ;  /* 0x00011300ff046b82 */ /* 0x000e220000000800 */
[----:B--2---:R-:W-:Y:S02]  /*14960*/  IMAD.MOV.U32 R3, RZ, RZ, R2 ;  /* 0x000000ffff037224 */ /* 0x004fe400078e0002 */
[----:B---3--:R-:W-:Y:S01]  /*14970*/  IMAD.MOV.U32 R2, RZ, RZ, R20 ;  /* 0x000000ffff027224 */ /* 0x008fe200078e0014 */
[----:B------:R-:W1:Y:S03]  /*14980*/  S2R R21, SR_TID.X ;  /* 0x0000000000157919 */ /* 0x000e660000002100 */
[----:B------:R-:W-:Y:S01]  /*14990*/  IMAD.WIDE.U32 R2, R18, UR4, R2 ;  /* 0x0000000412027c25 */ /* 0x000fe2000f8e0002 */
[----:B------:R-:W2:Y:S01]  /*149a0*/  S2R R20, SR_TID.X ;  /* 0x0000000000147919 */ /* 0x000ea20000002100 */
[----:B------:R-:W-:Y:S02]  /*149b0*/  ULDC.64 UR4, c[0x0][0x2e0] ;  /* 0x0000b80000047ab9 */ /* 0x000fe40000000a00 */
[----:B------:R-:W-:-:S02]  /*149c0*/  IMAD R0, R0, UR4, RZ ;  /* 0x0000000400007c24 */ /* 0x000fc4000f8e02ff */
[----:B------:R-:W-:Y:S02]  /*149d0*/  IMAD.IADD R3, R3, 0x1, R5 ;  /* 0x0000000103037824 */ /* 0x000fe400078e0205 */
[C---:B------:R-:W-:Y:S02]  /*149e0*/  IMAD R5, R7.reuse, UR5, R0 ;  /* 0x0000000507057c24 */ /* 0x040fe4000f8e0200 */
[----:B------:R-:W3:Y:S01]  /*149f0*/  @P6 LDC R0, c[0x0][0x450] ;  /* 0x00011400ff006b82 */ /* 0x000ee20000000800 */
[----:B------:R-:W-:Y:S01]  /*14a00*/  IMAD.WIDE.U32 R2, R7, UR4, R2 ;  /* 0x0000000407027c25 */ /* 0x000fe2000f8e0002 */
[----:B------:R-:W-:-:S03]  /*14a10*/  ULDC.64 UR4, c[0x0][0x2d0] ;  /* 0x0000b40000047ab9 */ /* 0x000fc60000000a00 */
[----:B------:R-:W-:Y:S02]  /*14a20*/  IMAD.IADD R3, R3, 0x1, R5 ;  /* 0x0000000103037824 */ /* 0x000fe400078e0205 */
[----:B-1----:R-:W-:Y:S01]  /*14a30*/  IMAD.SHL.U32 R21, R21, 0x10, RZ ;  /* 0x0000001015157824 */ /* 0x002fe200078e00ff */
[----:B--2---:R-:W-:-:S04]  /*14a40*/  LOP3.LUT R20, R20, 0x7f, RZ, 0xc0, !PT ;  /* 0x0000007f14147812 */ /* 0x004fc800078ec0ff */
[----:B------:R-:W-:Y:S02]  /*14a50*/  LOP3.LUT R21, R21, 0x70, RZ, 0xc0, !PT ;  /* 0x0000007015157812 */ /* 0x000fe400078ec0ff */
[----:B------:R-:W-:-:S04]  /*14a60*/  SHF.R.U32.HI R20, RZ, 0x3, R20 ;  /* 0x00000003ff147819 */ /* 0x000fc80000011614 */
[----:B------:R-:W-:-:S05]  /*14a70*/  LOP3.LUT R20, R20, R21, RZ, 0xfc, !PT ;  /* 0x0000001514147212 */ /* 0x000fca00078efcff */
[----:B------:R-:W-:-:S04]  /*14a80*/  IMAD.IADD R6, R20, 0x1, R27 ;  /* 0x0000000114067824 */ /* 0x000fc800078e021b */
[----:B0-----:R-:W-:-:S04]  /*14a90*/  @P6 IMAD.HI.U32 R5, R6, R4, RZ ;  /* 0x0000000406056227 */ /* 0x001fc800078e00ff */
[----:B------:R-:W-:Y:S01]  /*14aa0*/  IMAD.MOV.U32 R4, RZ, RZ, R6 ;  /* 0x000000ffff047224 */ /* 0x000fe200078e0006 */
[----:B---3--:R-:W-:Y:S02]  /*14ab0*/  @P6 SHF.R.U32.HI R4, RZ, R0, R5 ;  /* 0x00000000ff046219 */ /* 0x008fe40000011605 */
[----:B------:R-:W0:Y:S03]  /*14ac0*/  LDC R5, c[0x0][0x448] ;  /* 0x00011200ff057b82 */ /* 0x000e260000000800 */
[----:B------:R-:W-:Y:S01]  /*14ad0*/  IMAD.MOV R0, RZ, RZ, -R4 ;  /* 0x000000ffff007224 */ /* 0x000fe200078e0a04 */
[----:B------:R-:W1:Y:S01]  /*14ae0*/  S2R R20, SR_TID.X ;  /* 0x0000000000147919 */ /* 0x000e620000002100 */
[----:B------:R-:W-:-:S04]  /*14af0*/  IMAD.WIDE.U32 R2, R4, UR4, R2 ;  /* 0x0000000404027c25 */ /* 0x000fc8000f8e0002 */
[----:B0-----:R-:W-:Y:S01]  /*14b00*/  IMAD R0, R5, R0, R6 ;  /* 0x0000000005007224 */ /* 0x001fe200078e0206 */
[----:B------:R-:W-:-:S05]  /*14b10*/  SHF.R.S32.HI R6, RZ, 0x1f, R4 ;  /* 0x0000001fff067819 */ /* 0x000fca0000011404 */
[----:B------:R-:W-:-:S04]  /*14b20*/  IMAD R6, R6, UR4, RZ ;  /* 0x0000000406067c24 */ /* 0x000fc8000f8e02ff */
        /* <DEDUP_REMOVED lines=8> */
[C---:B------:R-:W-:Y:S01]  /*14bb0*/  LEA R0, P0, R2.reuse, UR4, 0x1 ;  /* 0x0000000402007c11 */ /* 0x040fe2000f8008ff */
[----:B------:R-:W-:Y:S01]  /*14bc0*/  IMAD.IADD R3, R3, 0x1, R4 ;  /* 0x0000000103037824 */ /* 0x000fe200078e0204 */
[----:B------:R-:W-:Y:S02]  /*14bd0*/  ULDC UR4, c[0x0][0x2b8] ;  /* 0x0000ae0000047ab9 */ /* 0x000fe40000000800 */
[----:B------:R-:W-:Y:S02]  /*14be0*/  ISETP.GE.AND P1, PT, R29, UR4, PT ;  /* 0x000000041d007c0c */ /* 0x000fe4000bf26270 */
[----:B------:R-:W-:Y:S02]  /*14bf0*/  LEA.HI.X R4, R2, UR5, R3, 0x1, P0 ;  /* 0x0000000502047c11 */ /* 0x000fe400080f0c03 */
[----:B------:R-:W-:Y:S01]  /*14c00*/  ISETP.GE.AND P0, PT, R30, UR4, PT ;  /* 0x000000041e007c0c */ /* 0x000fe2000bf06270 */
[----:B------:R-:W-:Y:S01]  /*14c10*/  UMOV UR4, 0xffffffff ;  /* 0xffffffff00047882 */ /* 0x000fe20000000000 */
[----:B-1----:R-:W-:-:S04]  /*14c20*/  LOP3.LUT R20, R20, 0x7f, RZ, 0xc0, !PT ;  /* 0x0000007f14147812 */ /* 0x002fc800078ec0ff */
[----:B------:R-:W-:Y:S01]  /*14c30*/  SHF.R.U32.HI R9, RZ, 0x3, R20 ;  /* 0x00000003ff097819 */ /* 0x000fe20000011614 */
[----:B----4-:R-:W-:Y:S06]  /*14c40*/  BRA.DIV UR4, `(.L_x_1468) ;  /* 0x0000003e04c07947 */ /* 0x010fec000b800000 */
[----:B------:R-:W0:Y:S01]  /*14c50*/  SHFL.IDX PT, R14, R0, RZ, 0x181f ;  /* 0x00181fff000e7589 */ /* 0x000e2200000e0000 */
[----:B------:R-:W-:Y:S02]  /*14c60*/  IMAD R31, R31, R5, RZ ;  /* 0x000000051f1f7224 */ /* 0x000fe400078e02ff */
[----:B------:R-:W-:Y:S01]  /*14c70*/  IMAD.IADD R27, R9, 0x1, R27 ;  /* 0x00000001091b7824 */ /* 0x000fe200078e021b */
[----:B------:R-:W1:Y:S03]  /*14c80*/  SHFL.IDX PT, R2, R4, RZ, 0x181f ;  /* 0x00181fff04027589 */ /* 0x000e6600000e0000 */
[C---:B------:R-:W-:Y:S01]  /*14c90*/  VIADD R6, R27.reuse, 0x10 ;  /* 0x000000101b067836 */ /* 0x040fe20000000000 */
[----:B------:R-:W-:-:S13]  /*14ca0*/  ISETP.GE.AND P2, PT, R27, R31, PT ;  /* 0x0000001f1b00720c */ /* 0x000fda0003f46270 */
[----:B0-----:R-:W-:-:S05]  /*14cb0*/  @!P2 LEA R14, P3, R30, R14, 0x1 ;  /* 0x0000000e1e0ea211 */ /* 0x001fca00078608ff */
[----:B-1----:R-:W-:Y:S02]  /*14cc0*/  @!P2 IMAD.X R3, RZ, RZ, R2, P3 ;  /* 0x000000ffff03a224 */ /* 0x002fe400018e0602 */
[----:B------:R-:W-:Y:S02]  /*14cd0*/  @!P2 IMAD.MOV.U32 R2, RZ, RZ, R14 ;  /* 0x000000ffff02a224 */ /* 0x000fe400078e000e */
[----:B------:R-:W0:Y:S04]  /*14ce0*/  SHFL.IDX PT, R14, R0, 0x1, 0x181f ;  /* 0x00381f00000e7f89 */ /* 0x000e2800000e0000 */
[----:B-----5:R-:W-:Y:S04]  /*14cf0*/  @!P2 LDGSTS.E.BYPASS.LTC128B.128 [R8+0x10400], desc[UR54][R2.64], !P0 ;  /* 0x104000000208afae */ /* 0x020fe8000c101d76 */
[----:B------:R1:W-:Y:S01]  /*14d00*/  @!P2 LDGSTS.E.BYPASS.LTC128B.128 [R8+0x14400], desc[UR54][R2.64+0x80], !P1 ;  /* 0x144000800208afae */ /* 0x0003e2000c901d76 */
[----:B------:R-:W-:Y:S01]  /*14d10*/  ISETP.GE.AND P2, PT, R6, R31, PT ;  /* 0x0000001f0600720c */ /* 0x000fe20003f46270 */
[----:B------:R-:W-:-:S02]  /*14d20*/  VIADD R6, R27, 0x20 ;  /* 0x000000201b067836 */ /* 0x000fc40000000000 */
[----:B-1----:R-:W1:Y:S10]  /*14d30*/  SHFL.IDX PT, R2, R4, 0x1, 0x181f ;  /* 0x00381f0004027f89 */ /* 0x002e7400000e0000 */
[----:B0-----:R-:W-:-:S05]  /*14d40*/  @!P2 LEA R14, P3, R30, R14, 0x1 ;  /* 0x0000000e1e0ea211 */ /* 0x001fca00078608ff */
[----:B-1----:R-:W-:Y:S02]  /*14d50*/  @!P2 IMAD.X R5, RZ, RZ, R2, P3 ;  /* 0x000000ffff05a224 */ /* 0x002fe400018e0602 */
[----:B------:R-:W-:Y:S02]  /*14d60*/  @!P2 IMAD.MOV.U32 R2, RZ, RZ, R14 ;  /* 0x000000ffff02a224 */ /* 0x000fe400078e000e */
[----:B------:R-:W-:Y:S01]  /*14d70*/  @!P2 IMAD.MOV.U32 R3, RZ, RZ, R5 ;  /* 0x000000ffff03a224 */ /* 0x000fe200078e0005 */
[----:B------:R-:W0:Y:S04]  /*14d80*/  SHFL.IDX PT, R14, R0, 0x2, 0x181f ;  /* 0x00581f00000e7f89 */ /* 0x000e2800000e0000 */
[----:B------:R-:W-:Y:S04]  /*14d90*/  @!P2 LDGSTS.E.BYPASS.LTC128B.128 [R8+0x10c00], desc[UR54][R2.64], !P0 ;  /* 0x10c000000208afae */ /* 0x000fe8000c101d76 */
        /* <DEDUP_REMOVED lines=47> */
[----:B------:R-:W-:Y:S01]  /*15090*/  @!P2 IMAD.MOV.U32 R3, RZ, RZ, R5 ;  /* 0x000000ffff03a224 */ /* 0x000fe200078e0005 */
[----:B------:R1:W2:Y:S04]  /*150a0*/  SHFL.IDX PT, R14, R0, 0x7, 0x181f ;  /* 0x00f81f00000e7f89 */ /* 0x0002a800000e0000 */
[----:B------:R1:W-:Y:S04]  /*150b0*/  @!P2 LDGSTS.E.BYPASS.LTC128B.128 [R8+0x13400], desc[UR54][R2.64], !P0 ;  /* 0x134000000208afae */ /* 0x0003e8000c101d76 */
[----:B0-----:R1:W-:Y:S02]  /*150c0*/  @!P2 LDGSTS.E.BYPASS.LTC128B.128 [R8+0x17400], desc[UR54][R2.64+0x80], !P1 ;  /* 0x174000800208afae */ /* 0x0013e4000c901d76 */
.L_x_1563:
        /* <DEDUP_REMOVED lines=11> */
.L_x_1470:
[----:B------:R-:W-:Y:S05]  /*15180*/  BSYNC B0 ;  /* 0x0000000000007941 */ /* 0x000fea0003800000 */
.L_x_1469:
[----:B------:R-:W-:Y:S01]  /*15190*/  NOP ;  /* 0x0000000000007918 */ /* 0x000fe20000000000 */
[----:B------:R-:W-:-:S13]  /*151a0*/  PLOP3.LUT P0, PT, PT, PT, PT, 0x80, 0x0 ;  /* 0x000000000000781c */ /* 0x000fda0003f0f070 */
.L_x_1471:
        /* <DEDUP_REMOVED lines=10> */
[----:B------:R-:W-:-:S05]  /*15250*/  LOP3.LUT R0, R0, 0xfffffffe, RZ, 0xc0, !PT ;  /* 0xfffffffe00007812 */ /* 0x000fca00078ec0ff */
[----:B------:R-:W-:-:S05]  /*15260*/  IMAD.IADD R0, R2, 0x1, -R0 ;  /* 0x0000000102007824 */ /* 0x000fca00078e0a00 */
[----:B------:R-:W-:Y:S01]  /*15270*/  SHF.L.U32 R3, R0, 0x1f, RZ ;  /* 0x0000001f00037819 */ /* 0x000fe200000006ff */
[----:B------:R-:W-:Y:S01]  /*15280*/  NOP ;  /* 0x0000000000007918 */ /* 0x000fe20000000000 */
[----:B0-----:R-:W3:Y:S01]  /*15290*/  LDL.LU R2, [R1+0x10] ;  /* 0x0000100001027983 */ /* 0x001ee20000300800 */
[----:B------:R0:W-:Y:S01]  /*152a0*/  SYNCS.ARRIVE.TRANS64.A1T0 RZ, [R22+URZ+0x28800], RZ ;  /* 0x028800ff16ff79a7 */ /* 0x0001e2000810003f */
[----:B------:R-:W-:Y:S01]  /*152b0*/  BSSY B0, `(.L_x_1472) ;  /* 0x0000005000007945 */ /* 0x000fe20003800000 */
[----:B------:R-:W1:Y:S01]  /*152c0*/  SYNCS.PHASECHK.TRANS64.TRYWAIT P1, [R22+URZ+0x28820], R3 ;  /* 0x02882003160075a7 */ /* 0x000e62000802017f */
[----:B---3--:R-:W-:-:S05]  /*152d0*/  VIADD R6, R2, 0xfffffffe ;  /* 0xfffffffe02067836 */ /* 0x008fca0000000000 */
[----:B------:R-:W-:Y:S01]  /*152e0*/  ISETP.GE.AND P0, PT, R6, R36, PT ;  /* 0x000000240600720c */ /* 0x000fe20003f06270 */
[----:B01----:R-:W-:-:S12]  /*152f0*/  @!P1 BRA `(.L_x_1473) ;  /* 0x0000004000949947 */ /* 0x003fd80003800000 */
.L_x_1564:
[----:B------:R-:W-:Y:S05]  /*15300*/  BSYNC B0 ;  /* 0x0000000000007941 */ /* 0x000fea0003800000 */
.L_x_1472:
[----:B------:R-:W-:Y:S04]  /*15310*/  BSSY B0, `(.L_x_1474) ;  /* 0x000010d000007945 */ /* 0x000fe80003800000 */
[----:B------:R-:W-:Y:S05]  /*15320*/  @!P0 BRA `(.L_x_1475) ;  /* 0x00000010002c8947 */ /* 0x000fea0003800000 */
[----:B------:R-:W-:Y:S01]  /*15330*/  ULDC UR4, c[0x0][0x2f4] ;  /* 0x0000bd0000047ab9 */ /* 0x000fe20000000800 */
[----:B------:R-:W-:Y:S01]  /*15340*/  IMAD.MOV.U32 R10, RZ, RZ, R24 ;  /* 0x000000ffff0a7224 */ /* 0x000fe200078e0018 */
[----:B------:R-:W-:Y:S01]  /*15350*/  ISETP.GE.AND P2, PT, R30, UR4, PT ;  /* 0x000000041e007c0c */ /* 0x000fe2000bf46270 */
[----:B------:R-:W-:Y:S01]  /*15360*/  IMAD.MOV.U32 R20, RZ, RZ, R28 ;  /* 0x000000ffff147224 */ /* 0x000fe200078e001c */
[----:B------:R-:W-:Y:S01]  /*15370*/  ISETP.GE.AND P1, PT, R29, UR4, PT ;  /* 0x000000041d007c0c */ /* 0x000fe2000bf26270 */
[----:B------:R-:W-:-:S12]  /*15380*/  IMAD.MOV.U32 R31, RZ, RZ, R25 ;  /* 0x000000ffff1f7224 */ /* 0x000fd800078e0019 */
.L_x_1488:
[----:B------:R-:W3:Y:S01]  /*15390*/  LDL R4, [R1] ;  /* 0x0000000001047983 */ /* 0x000ee20000100800 */
[----:B0-----:R-:W0:Y:S01]  /*153a0*/  LDC R3, c[0x0][0x430] ;  /* 0x00010c00ff037b82 */ /* 0x001e220000000800 */
[----:B------:R-:W1:Y:S01]  /*153b0*/  S2R R2, SR_TID.X ;  /* 0x0000000000027919 */ /* 0x000e620000002100 */
[----:B0-----:R-:W-:Y:S02]  /*153c0*/  ISETP.NE.AND P0, PT, R3, 0x1, PT ;  /* 0x000000010300780c */ /* 0x001fe40003f05270 */
[C---:B-1----:R-:W-:Y:S01]  /*153d0*/  LOP3.LUT R0, R2.reuse, 0x7f, RZ, 0xc0, !PT ;  /* 0x0000007f02007812 */ /* 0x042fe200078ec0ff */
[----:B------:R-:W-:-:S10]  /*153e0*/  IMAD.SHL.U32 R5, R2, 0x10, RZ ;  /* 0x0000001002057824 */ /* 0x000fd400078e00ff */
[----:B------:R-:W0:Y:S08]  /*153f0*/  @P0 LDC R3, c[0x0][0x438] ;  /* 0x00010e00ff030b82 */ /* 0x000e300000000800 */
[----:B------:R-:W1:Y:S01]  /*15400*/  @P0 LDC R2, c[0x0][0x434] ;  /* 0x00010d00ff020b82 */ /* 0x000e620000000800 */
[----:B------:R-:W-:Y:S02]  /*15410*/  SHF.R.U32.HI R0, RZ, 0x3, R0 ;  /* 0x00000003ff007819 */ /* 0x000fe40000011600 */
[----:B------:R-:W-:-:S03]  /*15420*/  LOP3.LUT R5, R5, 0x70, RZ, 0xc0, !PT ;  /* 0x0000007005057812 */ /* 0x000fc600078ec0ff */
[----:B------:R-:W-:-:S05]  /*15430*/  IMAD R0, R6, 0x80, R0 ;  /* 0x0000008006007824 */ /* 0x000fca00078e0200 */
[----:B------:R-:W-:Y:S01]  /*15440*/  IADD3 R7, R5, R0, R37 ;  /* 0x0000000005077210 */ /* 0x000fe20007ffe025 */
[----:B------:R-:W-:Y:S05]  /*15450*/  YIELD ;  /* 0x0000000000007946 */ /* 0x000fea0003800000 */
[----:B------:R-:W-:Y:S01]  /*15460*/  IMAD.MOV.U32 R8, RZ, RZ, R7 ;  /* 0x000000ffff087224 */ /* 0x000fe200078e0007 */
[----:B------:R-:W-:Y:S01]  /*15470*/  ULDC.64 UR4, c[0x0][0x428] ;  /* 0x00010a0000047ab9 */ /* 0x000fe20000000a00 */
[----:B-1----:R-:W-:-:S05]  /*15480*/  @P0 IMAD.HI.U32 R0, R7, R2, RZ ;  /* 0x0000000207000227 */ /* 0x002fca00078e00ff */
[----:B0-----:R-:W-:-:S04]  /*15490*/  @P0 SHF.R.U32.HI R8, RZ, R3, R0 ;  /* 0x00000003ff080219 */ /* 0x001fc80000011600 */
[--C-:B------:R-:W-:Y:S01]  /*154a0*/  SHF.R.S32.HI R3, RZ, 0x1f, R8.reuse ;  /* 0x0000001fff037819 */ /* 0x100fe20000011408 */
[----:B------:R-:W-:-:S04]  /*154b0*/  IMAD.MOV.U32 R2, RZ, RZ, R8 ;  /* 0x000000ffff027224 */ /* 0x000fc800078e0008 */
[----:B------:R-:W-:-:S04]  /*154c0*/  IMAD.WIDE.U32 R2, R33, UR4, R2 ;  /* 0x0000000421027c25 */ /* 0x000fc8000f8e0002 */
[----:B---3--:R-:W-:-:S04]  /*154d0*/  IMAD R0, R4, UR4, RZ ;  /* 0x0000000404007c24 */ /* 0x008fc8000f8e02ff */
[----:B------:R-:W-:Y:S01]  /*154e0*/  IMAD R5, R33, UR5, R0 ;  /* 0x0000000521057c24 */ /* 0x000fe2000f8e0200 */
[----:B------:R-:W-:Y:S02]  /*154f0*/  ULDC.64 UR4, c[0x0][0x418] ;  /* 0x0001060000047ab9 */ /* 0x000fe40000000a00 */
[----:B------:R-:W-:Y:S01]  /*15500*/  LEA R4, P0, R2, UR4, 0x2 ;  /* 0x0000000402047c11 */ /* 0x000fe2000f8010ff */
[----:B------:R-:W-:Y:S01]  /*15510*/  IMAD.IADD R3, R5, 0x1, R3 ;  /* 0x0000000105037824 */ /* 0x000fe200078e0203 */
[----:B------:R-:W-:-:S04]  /*15520*/  ULDC UR4, c[0x0][0x430] ;  /* 0x00010c0000047ab9 */ /* 0x000fc80000000800 */
[----:B------:R-:W-:-:S05]  /*15530*/  LEA.HI.X R5, R2, UR5, R3, 0x2, P0 ;  /* 0x0000000502057c11 */ /* 0x000fca00080f1403 */
[----:B------:R0:W3:Y:S01]  /*15540*/  LDG.E R0, desc[UR54][R4.64] ;  /* 0x0000003604007981 */ /* 0x0000e2000c1e1900 */
[----:B------:R-:W-:Y:S02]  /*15550*/  IMAD.U32 R9, RZ, RZ, UR36 ;  /* 0x00000024ff097e24 */ /* 0x000fe4000f8e00ff */
[----:B------:R-:W-:-:S03]  /*15560*/  VIADD R24, R10, 0x1 ;  /* 0x000000010a187836 */ /* 0x000fc60000000000 */
[----:B------:R-:W-:Y:S01]  /*15570*/  ISETP.NE.AND P3, PT, R9, 0x3, PT ;  /* 0x000000030900780c */ /* 0x000fe20003f65270 */
[----:B------:R-:W-:Y:S01]  /*15580*/  IMAD.MOV R2, RZ, RZ, -R8 ;  /* 0x000000ffff027224 */ /* 0x000fe200078e0a08 */
[----:B------:R-:W-:-:S03]  /*15590*/  ISETP.NE.AND P0, PT, R24, 0x2, PT ;  /* 0x000000021800780c */ /* 0x000fc60003f05270 */
[----:B0-----:R-:W-:Y:S01]  /*155a0*/  IMAD R4, R2, UR4, R7 ;  /* 0x0000000402047c24 */ /* 0x001fe2000f8e0207 */
[----:B------:R-:W-:Y:S01]  /*155b0*/  SEL R28, RZ, 0x1, P0 ;  /* 0x00000001ff1c7807 */ /* 0x000fe20000000000 */
[----:B------:R-:W-:Y:S01]  /*155c0*/  IMAD.MOV.U32 R25, RZ, RZ, R6 ;  /* 0x000000ffff197224 */ /* 0x000fe200078e0006 */
[----:B------:R-:W-:Y:S02]  /*155d0*/  SEL R24, R24, RZ, P0 ;  /* 0x000000ff18187207 */ /* 0x000fe40000000000 */
[----:B------:R-:W-:Y:S02]  /*155e0*/  LOP3.LUT R28, R20, R28, RZ, 0x3c, !PT ;  /* 0x0000001c141c7212 */ /* 0x000fe400078e3cff */
[----:B---3--:R-:W-:Y:S01]  /*155f0*/  SHF.R.S32.HI R27, RZ, 0x1f, R0 ;  /* 0x0000001fff1b7819 */ /* 0x008fe20000011400 */
[----:B------:R-:W-:Y:S06]  /*15600*/  @!P3 BRA `(.L_x_1476) ;  /* 0x000000000004b947 */ /* 0x000fec0003800000 */
[----:B------:R-:W-:Y:S01]  /*15610*/  BPT.TRAP 0x1 ;  /* 0x000000040000795c */ /* 0x000fe20000300000 */
.L_x_1476:
[----:B------:R-:W-:Y:S01]  /*15620*/  IMAD R6, R24, 0x8, R22 ;  /* 0x0000000818067824 */ /* 0x000fe200078e0216 */
[----:B------:R-:W-:Y:S01]  /*15630*/  SHF.L.U32 R3, R28, 0x1f, RZ ;  /* 0x0000001f1c037819 */ /* 0x000fe200000006ff */
[----:B------:R-:W-:Y:S03]  /*15640*/  BSSY B1, `(.L_x_1477) ;  /* 0x0000003000017945 */ /* 0x000fe60003800000 */
[----:B------:R-:W0:Y:S02]  /*15650*/  SYNCS.PHASECHK.TRANS64.TRYWAIT P0, [R6+URZ+0x28840], R3 ;  /* 0x02884003060075a7 */ /* 0x000e24000800017f */
[----:B0-----:R-:W-:Y:S05]  /*15660*/  @!P0 BRA `(.L_x_1478) ;  /* 0x0000003c00cc8947 */ /* 0x001fea0003800000 */
.L_x_1565:
[----:B------:R-:W-:Y:S05]  /*15670*/  BSYNC B1 ;  /* 0x0000000000017941 */ /* 0x000fea0003800000 */
.L_x_1477:
        /* <DEDUP_REMOVED lines=71> */
.L_x_1583:
        /* <DEDUP_REMOVED lines=9> */
.L_x_1480:
        /* <DEDUP_REMOVED lines=11> */
.L_x_1481:
[----:B------:R1:W-:Y:S01]  /*15c30*/  SYNCS.ARRIVE.TRANS64.A1T0 RZ, [R6+URZ+0x28830], RZ ;  /* 0x028830ff06ff79a7 */ /* 0x0003e2000810003f */
[----:B------:R-:W-:Y:S05]  /*15c40*/  @!P4 BRA `(.L_x_1482) ;  /* 0x000000000004c947 */ /* 0x000fea0003800000 */
[----:B------:R-:W-:Y:S01]  /*15c50*/  BPT.TRAP 0x1 ;  /* 0x000000040000795c */ /* 0x000fe20000300000 */
.L_x_1482:
[----:B------:R-:W-:Y:S01]  /*15c60*/  SHF.L.U32 R2, R20, 0x1f, RZ ;  /* 0x0000001f14027819 */ /* 0x000fe200000006ff */
[----:B-1----:R-:W-:Y:S01]  /*15c70*/  IMAD R6, R10, 0x8, R22 ;  /* 0x000000080a067824 */ /* 0x002fe200078e0216 */
[----:B------:R-:W-:Y:S03]  /*15c80*/  BSSY B1, `(.L_x_1483) ;  /* 0x0000003000017945 */ /* 0x000fe60003800000 */
[----:B------:R-:W1:Y:S02]  /*15c90*/  SYNCS.PHASECHK.TRANS64.TRYWAIT P0, [R6+URZ+0x28860], R2 ;  /* 0x02886002060075a7 */ /* 0x000e64000800017f */
[----:B-1----:R-:W-:Y:S05]  /*15ca0*/  @!P0 BRA `(.L_x_1484) ;  /* 0x00000040009c8947 */ /* 0x002fea0003800000 */
.L_x_1584:
[----:B------:R-:W-:Y:S05]  /*15cb0*/  BSYNC B1 ;  /* 0x0000000000017941 */ /* 0x000fea0003800000 */
.L_x_1483:
[----:B------:R-:W3:Y:S01]  /*15cc0*/  S2R R3, SR_TID.X ;  /* 0x0000000000037919 */ /* 0x000ee20000002100 */
[----:B------:R-:W-:Y:S01]  /*15cd0*/  UMOV UR4, 0xffffffff ;  /* 0xffffffff00047882 */ /* 0x000fe20000000000 */
[----:B------:R-:W-:Y:S02]  /*15ce0*/  IMAD R8, R31, -0x80, R35 ;  /* 0xffffff801f087824 */ /* 0x000fe400078e0223 */
[----:B0-----:R-:W-:Y:S01]  /*15cf0*/  IMAD R7, R10, 0x4000, R34 ;  /* 0x000040000a077824 */ /* 0x001fe200078e0222 */
[----:B---3--:R-:W-:-:S04]  /*15d00*/  LOP3.LUT R3, R3, 0x7f, RZ, 0xc0, !PT ;  /* 0x0000007f03037812 */ /* 0x008fc800078ec0ff */
[----:B------:R-:W-:-:S05]  /*15d10*/  SHF.R.U32.HI R3, RZ, 0x3, R3 ;  /* 0x00000003ff037819 */ /* 0x000fca0000011603 */
[----:B------:R-:W-:Y:S01]  /*15d20*/  IMAD.IADD R8, R8, 0x1, -R3 ;  /* 0x0000000108087824 */ /* 0x000fe200078e0a03 */
[----:B------:R-:W-:Y:S06]  /*15d30*/  BRA.DIV UR4, `(.L_x_1485) ;  /* 0x00000042048c7947 */ /* 0x000fec000b800000 */
[----:B-1----:R-:W0:Y:S01]  /*15d40*/  SHFL.IDX PT, R2, R17, RZ, 0x181f ;  /* 0x00181fff11027589 */ /* 0x002e2200000e0000 */
[----:B------:R-:W-:-:S03]  /*15d50*/  IMAD R7, R7, 0x2, R22 ;  /* 0x0000000207077824 */ /* 0x000fc600078e0216 */
[----:B------:R-:W1:Y:S04]  /*15d60*/  SHFL.IDX PT, R3, R23, RZ, 0x181f ;  /* 0x00181fff17037589 */ /* 0x000e6800000e0000 */
[----:B--2---:R-:W-:Y:S01]  /*15d70*/  SHFL.IDX PT, R14, R17, 0x7, 0x181f ;  /* 0x00f81f00110e7f89 */ /* 0x004fe200000e0000 */
        /* <DEDUP_REMOVED lines=55> */
.L_x_1602:
        /* <DEDUP_REMOVED lines=29> */
.L_x_1486:
        /* <DEDUP_REMOVED lines=11> */
.L_x_1487:
[C---:B------:R-:W-:Y:S01]  /*16370*/  ISETP.GT.AND P0, PT, R25.reuse, R36, PT ;  /* 0x000000241900720c */ /* 0x040fe20003f04270 */
[----:B------:R0:W-:Y:S01]  /*16380*/  SYNCS.ARRIVE.TRANS64.A1T0 RZ, [R6+URZ+0x28850], RZ ;  /* 0x028850ff06ff79a7 */ /* 0x0001e2000810003f */
[----:B------:R-:W-:Y:S02]  /*16390*/  IMAD.MOV.U32 R10, RZ, RZ, R24 ;  /* 0x000000ffff0a7224 */ /* 0x000fe400078e0018 */
[----:B------:R-:W-:Y:S02]  /*163a0*/  IMAD.MOV.U32 R20, RZ, RZ, R28 ;  /* 0x000000ffff147224 */ /* 0x000fe400078e001c */
[----:B------:R-:W-:Y:S02]  /*163b0*/  IMAD.MOV.U32 R31, RZ, RZ, R25 ;  /* 0x000000ffff1f7224 */ /* 0x000fe400078e0019 */
[----:B0-----:R-:W-:-:S05]  /*163c0*/  VIADD R6, R25, 0xffffffff ;  /* 0xffffffff19067836 */ /* 0x001fca0000000000 */
[----:B------:R-:W-:Y:S05]  /*163d0*/  @P0 BRA `(.L_x_1488) ;  /* 0xffffffec00ec0947 */ /* 0x000fea000383ffff */
.L_x_1475:
[----:B------:R-:W-:Y:S05]  /*163e0*/  BSYNC B0 ;  /* 0x0000000000007941 */ /* 0x000fea0003800000 */
.L_x_1474:
        /* <DEDUP_REMOVED lines=17> */
.L_x_1490:
[----:B------:R-:W-:Y:S05]  /*16500*/  BSYNC B0 ;  /* 0x0000000000007941 */ /* 0x000fea0003800000 */
.L_x_1489:
[----:B------:R-:W-:-:S05]  /*16510*/  IMAD.U32 R0, RZ, RZ, UR36 ;  /* 0x00000024ff007e24 */ /* 0x000fca000f8e00ff */
[----:B------:R-:W-:-:S13]  /*16520*/  ISETP.NE.AND P0, PT, R0, 0x3, PT ;  /* 0x000000030000780c */ /* 0x000fda0003f05270 */
[----:B------:R-:W-:Y:S05]  /*16530*/  @!P0 BRA `(.L_x_1491) ;  /* 0x0000000000048947 */ /* 0x000fea0003800000 */
[----:B------:R-:W-:Y:S01]  /*16540*/  BPT.TRAP 0x1 ;  /* 0x000000040000795c */ /* 0x000fe20000300000 */
.L_x_1491:
[----:B------:R-:W-:Y:S01]  /*16550*/  IMAD R0, R24, 0x8, R22 ;  /* 0x0000000818007824 */ /* 0x000fe200078e0216 */
[----:B0-----:R-:W-:Y:S01]  /*16560*/  SHF.L.U32 R3, R28, 0x1f, RZ ;  /* 0x0000001f1c037819 */ /* 0x001fe200000006ff */
[----:B------:R-:W-:Y:S01]  /*16570*/  BSSY B0, `(.L_x_1492) ;  /* 0x0000004000007945 */ /* 0x000fe20003800000 */
[----:B------:R-:W-:Y:S02]  /*16580*/  IMAD R6, R25, -0x80, R35 ;  /* 0xffffff8019067824 */ /* 0x000fe400078e0223 */
[----:B------:R-:W0:Y:S02]  /*16590*/  SYNCS.PHASECHK.TRANS64.TRYWAIT P0, [R0+URZ+0x28860], R3 ;  /* 0x02886003000075a7 */ /* 0x000e24000800017f */
[----:B0-----:R-:W-:Y:S05]  /*165a0*/  @!P0 BRA `(.L_x_1493) ;  /* 0x0000004000f88947 */ /* 0x001fea0003800000 */
.L_x_1603:
[----:B------:R-:W-:Y:S05]  /*165b0*/  BSYNC B0 ;  /* 0x0000000000007941 */ /* 0x000fea0003800000 */
.L_x_1492:
        /* <DEDUP_REMOVED lines=20> */
[----:B------:R-:W1:Y:S02]  /*16700*/  SHFL.IDX PT, R14, R17, 0x2, 0x181f ;  /* 0x00581f00110e7f89 */ /* 0x000e6400000e0000 */
[----:B0-----:R-:W-:-:S05]  /*16710*/  IMAD.X R3, RZ, RZ, R3, P4 ;  /* 0x000000ffff037224 */ /* 0x001fca00020e0603 */
        /* <DEDUP_REMOVED lines=48> */
.L_x_1621:
        /* <DEDUP_REMOVED lines=11> */
.L_x_1495:
        /* <DEDUP_REMOVED lines=11> */
.L_x_1496:
[----:B------:R0:W-:Y:S01]  /*16b80*/  SYNCS.ARRIVE.TRANS64.A1T0 RZ, [R0+URZ+0x28850], RZ ;  /* 0x028850ff00ff79a7 */ /* 0x0001e2000810003f */
[----:B------:R-:W-:-:S05]  /*16b90*/  VIADD R24, R24, 0x1 ;  /* 0x0000000118187836 */ /* 0x000fca0000000000 */
[----:B------:R-:W-:-:S04]  /*16ba0*/  ISETP.NE.AND P0, PT, R24, 0x2, PT ;  /* 0x000000021800780c */ /* 0x000fc80003f05270 */
[----:B------:R-:W-:Y:S02]  /*16bb0*/  SEL R3, RZ, 0x1, P0 ;  /* 0x00000001ff037807 */ /* 0x000fe40000000000 */
[----:B------:R-:W-:Y:S02]  /*16bc0*/  SEL R24, R24, RZ, P0 ;  /* 0x000000ff18187207 */ /* 0x000fe40000000000 */
[----:B0-----:R-:W-:-:S07]  /*16bd0*/  LOP3.LUT R28, R28, R3, RZ, 0x3c, !PT ;  /* 0x000000031c1c7212 */ /* 0x001fce00078e3cff */
.L_x_1453:
[----:B------:R-:W-:Y:S05]  /*16be0*/  BSYNC B7 ;  /* 0x0000000000077941 */ /* 0x000fea0003800000 */
.L_x_1451:
[----:B------:R-:W-:-:S13]  /*16bf0*/  LOP3.LUT P0, RZ, R26, 0x40, RZ, 0xc0, !PT ;  /* 0x000000401aff7812 */ /* 0x000fda000780c0ff */
[----:B------:R-:W-:Y:S05]  /*16c00*/  @!P0 BRA `(.L_x_1497) ;  /* 0x0000000000248947 */ /* 0x000fea0003800000 */
[----:B------:R-:W-:Y:S05]  /*16c10*/  WARPSYNC.ALL ;  /* 0x0000000000007948 */ /* 0x000fea0003800000 */
[----:B------:R-:W1:Y:S08]  /*16c20*/  S2UR UR5, SR_CgaCtaId ;  /* 0x00000000000579c3 */ /* 0x000e700000008800 */
[----:B------:R-:W-:Y:S06]  /*16c30*/  BAR.SYNC.DEFER_BLOCKING 0x5, 0x180 ;  /* 0x0146000000007b1d */ /* 0x000fec0000010000 */
[----:B------:R-:W-:-:S02]  /*16c40*/  UMOV UR4, 0x400 ;  /* 0x0000040000047882 */ /* 0x000fc40000000000 */
[----:B-1----:R-:W-:-:S06]  /*16c50*/  ULEA UR4, UR5, UR4, 0x18 ;  /* 0x0000000405047291 */ /* 0x002fcc000f8ec03f */
[----:B------:R-:W-:-:S05]  /*16c60*/  IMAD.U32 R22, RZ, RZ, UR4 ;  /* 0x00000004ff167e24 */ /* 0x000fca000f8e00ff */
[----:B------:R3:W4:Y:S01]  /*16c70*/  LDS.128 R16, [R22+0x288d0] ;  /* 0x0288d00016107984 */ /* 0x0007220000000c00 */
[----:B------:R-:W-:Y:S06]  /*16c80*/  BAR.ARV 0x4, 0x180 ;  /* 0x0106000000007b1d */ /* 0x000fec0000002000 */
[----:B------:R-:W-:Y:S05]  /*16c90*/  BRA `(.L_x_1498) ;  /* 0x0000000800cc7947 */ /* 0x000fea0003800000 */
.L_x_1497:
        /* <DEDUP_REMOVED lines=36> */
.L_x_1631:
[----:B------:R-:W-:Y:S02]  /*16ee0*/  ULDC UR4, c[0x0][0xc38] ;  /* 0x00030e0000047ab9 */ /* 0x000fe40000000800 */
[----:B------:R-:W-:-:S04]  /*16ef0*/  IMAD.U32 R7, RZ, RZ, UR4 ;  /* 0x00000004ff077e24 */ /* 0x000fc8000f8e00ff */
[----:B--2---:R-:W-:-:S04]  /*16f00*/  IMAD R3, R14, R7, RZ ;  /* 0x000000070e037224 */ /* 0x004fc800078e02ff */
[----:B------:R-:W-:-:S05]  /*16f10*/  IMAD.IADD R8, R0, 0x1, R3 ;  /* 0x0000000100087824 */ /* 0x000fca00078e0203 */
[----:B------:R-:W-:-:S13]  /*16f20*/  ISETP.GT.AND P6, PT, R8, R5, PT ;  /* 0x000000050800720c */ /* 0x000fda0003fc4270 */
[----:B------:R-:W-:Y:S05]  /*16f30*/  @P6 BRA `(.L_x_1500) ;  /* 0x00000000009c6947 */ /* 0x000fea0003800000 */
.L_x_1505:
        /* <DEDUP_REMOVED lines=14> */
.L_x_1503:
[----:B------:R-:W-:Y:S05]  /*17020*/  BSYNC B0 ;  /* 0x0000000000007941 */ /* 0x000fea0003800000 */
.L_x_1502:
[----:B------:R-:W-:-:S03]  /*17030*/  UMOV UR4, 0xffffffff ;  /* 0xffffffff00047882 */ /* 0x000fc60000000000 */
[----:B------:R-:W-:Y:S05]  /*17040*/  BRA.DIV UR4, `(.L_x_1504) ;  /* 0x0000004a04047947 */ /* 0x000fea000b800000 */
[----:B-----5:R-:W3:Y:S02]  /*17050*/  SHFL.UP PT, R14, R4, 0x1, RZ ;  /* 0x04200000040e7989 */ /* 0x020ee400000e00ff */
[----:B---3--:R-:W-:-:S05]  /*17060*/  SEL R13, R14, RZ, P1 ;  /* 0x000000ff0e0d7207 */ /* 0x008fca0000800000 */
[----:B------:R-:W-:-:S05]  /*17070*/  IMAD.IADD R13, R4, 0x1, R13 ;  /* 0x00000001040d7824 */ /* 0x000fca00078e020d */
[----:B------:R-:W3:Y:S02]  /*17080*/  SHFL.UP PT, R14, R13, 0x2, RZ ;  /* 0x044000000d0e7989 */ /* 0x000ee400000e00ff */
[----:B---3--:R-:W-:-:S05]  /*17090*/  SEL R0, R14, RZ, P2 ;  /* 0x000000ff0e007207 */ /* 0x008fca0001000000 */
[----:B------:R-:W-:-:S05]  /*170a0*/  IMAD.IADD R0, R13, 0x1, R0 ;  /* 0x000000010d007824 */ /* 0x000fca00078e0200 */
        /* <DEDUP_REMOVED lines=10> */
.L_x_1639:
[----:B------:R-:W-:Y:S02]  /*17150*/  ULDC UR4, c[0x0][0xc38] ;  /* 0x00030e0000047ab9 */ /* 0x000fe40000000800 */
[----:B------:R-:W-:-:S04]  /*17160*/  IMAD.U32 R7, RZ, RZ, UR4 ;  /* 0x00000004ff077e24 */ /* 0x000fc8000f8e00ff */
[----:B--2---:R-:W-:-:S04]  /*17170*/  IMAD R3, R14, R7, RZ ;  /* 0x000000070e037224 */ /* 0x004fc800078e02ff */
[----:B------:R-:W-:-:S05]  /*17180*/  IMAD.IADD R8, R3, 0x1, R8 ;  /* 0x0000000103087824 */ /* 0x000fca00078e0208 */
[----:B------:R-:W-:-:S13]  /*17190*/  ISETP.GT.AND P6, PT, R8, R5, PT ;  /* 0x000000050800720c */ /* 0x000fda0003fc4270 */
[----:B------:R-:W-:Y:S05]  /*171a0*/  @!P6 BRA `(.L_x_1505) ;  /* 0xfffffffc0064e947 */ /* 0x000fea000383ffff */
.L_x_1500:
        /* <DEDUP_REMOVED lines=8> */
.L_x_1643:
[----:B------:R-:W-:Y:S01]  /*17230*/  ISETP.NE.AND P0, PT, R0, RZ, PT ;  /* 0x000000ff0000720c */ /* 0x000fe20003f05270 */
[----:B------:R-:W-:-:S12]  /*17240*/  IMAD.MOV.U32 R14, RZ, RZ, RZ ;  /* 0x000000ffff0e7224 */ /* 0x000fd800078e00ff */
[----:B------:R-:W-:Y:S05]  /*17250*/  @!P0 BRA `(.L_x_1507) ;  /* 0x0000000000108947 */ /* 0x000fea0003800000 */
[----:B------:R-:W-:Y:S01]  /*17260*/  UMOV UR4, 0xffffffff ;  /* 0xffffffff00047882 */ /* 0x000fe20000000000 */
[----:B------:R-:W-:Y:S02]  /*17270*/  VIADD R12, R8, 0xffffffff ;  /* 0xffffffff080c7836 */ /* 0x000fe40000000000 */
[----:B------:R-:W-:Y:S05]  /*17280*/  BRA.DIV UR4, `(.L_x_1508) ;  /* 0x0000004a04787947 */ /* 0x000fea000b800000 */
[----:B------:R4:W0:Y:S02]  /*17290*/  SHFL.IDX PT, R14, R6, R12, 0x1f ;  /* 0x00001f0c060e7589 */ /* 0x00082400000e0000 */
.L_x_1507:
[----:B------:R-:W5:Y:S01]  /*172a0*/  LDC.64 R2, c[0x0][0xc90] ;  /* 0x00032400ff027b82 */ /* 0x000f620000000a00 */
[----:B------:R-:W-:-:S04]  /*172b0*/  IMAD.IADD R19, R8, 0x1, R19 ;  /* 0x0000000108137824 */ /* 0x000fc800078e0213 */
[----:B-----5:R-:W-:-:S05]  /*172c0*/  IMAD.WIDE R2, R19, 0x4, R2 ;  /* 0x0000000413027825 */ /* 0x020fca00078e0202 */
[----:B-1--4-:R1:W3:Y:S01]  /*172d0*/  LDG.E R6, desc[UR54][R2.64] ;  /* 0x0000003602067981 */ /* 0x0122e2000c1e1900 */
[----:B0-----:R-:W-:-:S04]  /*172e0*/  IMAD R16, R14, R7, R16 ;  /* 0x000000070e107224 */ /* 0x001fc800078e0210 */
[----:B------:R-:W-:Y:S02]  /*172f0*/  IMAD.IADD R5, R5, 0x1, -R16 ;  /* 0x0000000105057824 */ /* 0x000fe400078e0a10 */
[----:B-1----:R-:W-:Y:S02]  /*17300*/  IMAD.MOV.U32 R2, RZ, RZ, RZ ;  /* 0x000000ffff027224 */ /* 0x002fe400078e00ff */
[----:B---3--:R-:W-:-:S05]  /*17310*/  IMAD R0, R4, R6, RZ ;  /* 0x0000000604007224 */ /* 0x008fca00078e02ff */
[----:B--2---:R-:W-:-:S04]  /*17320*/  IABS R8, R0 ;  /* 0x0000000000087213 */ /* 0x004fc80000000000 */
[----:B------:R-:W0:Y:S08]  /*17330*/  I2F.RP R9, R8 ;  /* 0x0000000800097306 */ /* 0x000e300000209400 */
[----:B0-----:R-:W0:Y:S02]  /*17340*/  MUFU.RCP R9, R9 ;  /* 0x0000000900097308 */ /* 0x001e240000001000 */
[----:B0-----:R-:W-:Y:S01]  /*17350*/  VIADD R10, R9, 0xffffffe ;  /* 0x0ffffffe090a7836 */ /* 0x001fe20000000000 */
[----:B------:R-:W-:-:S05]  /*17360*/  IABS R9, R0 ;  /* 0x0000000000097213 */ /* 0x000fca0000000000 */
[----:B------:R-:W0:Y:S01]  /*17370*/  F2I.FTZ.U32.TRUNC.NTZ R3, R10 ;  /* 0x0000000a00037305 */ /* 0x000e22000021f000 */
[----:B------:R-:W-:Y:S02]  /*17380*/  IMAD.MOV R9, RZ, RZ, -R9 ;  /* 0x000000ffff097224 */ /* 0x000fe400078e0a09 */
[----:B0-----:R-:W-:-:S04]  /*17390*/  IMAD.MOV R11, RZ, RZ, -R3 ;  /* 0x000000ffff0b7224 */ /* 0x001fc800078e0a03 */
[----:B------:R-:W-:-:S04]  /*173a0*/  IMAD R11, R11, R8, RZ ;  /* 0x000000080b0b7224 */ /* 0x000fc800078e02ff */
[----:B------:R-:W-:Y:S01]  /*173b0*/  IMAD.HI.U32 R2, R3, R11, R2 ;  /* 0x0000000b03027227 */ /* 0x000fe200078e0002 */
[----:B------:R-:W-:-:S05]  /*173c0*/  IABS R3, R5 ;  /* 0x0000000500037213 */ /* 0x000fca0000000000 */
        /* <DEDUP_REMOVED lines=12> */
[----:B------:R-:W-:Y:S02]  /*17490*/  IMAD R8, R6, R2, RZ ;  /* 0x0000000206087224 */ /* 0x000fe400078e02ff */
[----:B------:R-:W-:Y:S02]  /*174a0*/  IMAD.MOV R2, RZ, RZ, -R2 ;  /* 0x000000ffff027224 */ /* 0x000fe400078e0a02 */
[----:B------:R-:W-:Y:S02]  /*174b0*/  IMAD.MOV R3, RZ, RZ, -R8 ;  /* 0x000000ffff037224 */ /* 0x000fe400078e0a08 */
[----:B------:R-:W-:Y:S02]  /*174c0*/  IMAD R11, R0, R2, R5 ;  /* 0x00000002000b7224 */ /* 0x000fe400078e0205 */
[----:B------:R-:W-:Y:S01]  /*174d0*/  IMAD.MOV.U32 R2, RZ, RZ, RZ ;  /* 0x000000ffff027224 */ /* 0x000fe200078e00ff */
[----:B------:R-:W-:-:S04]  /*174e0*/  VIADDMNMX R6, R3, R7, R6, PT ;  /* 0x0000000703067246 */ /* 0x000fc80003800106 */
[----:B------:R-:W-:-:S04]  /*174f0*/  IABS R7, R6 ;  /* 0x0000000600077213 */ /* 0x000fc80000000000 */
[----:B------:R-:W0:Y:S08]  /*17500*/  I2F.RP R9, R7 ;  /* 0x0000000700097306 */ /* 0x000e300000209400 */
[----:B0-----:R-:W0:Y:S02]  /*17510*/  MUFU.RCP R9, R9 ;  /* 0x0000000900097308 */ /* 0x001e240000001000 */
[----:B0-----:R-:W-:-:S06]  /*17520*/  VIADD R3, R9, 0xffffffe ;  /* 0x0ffffffe09037836 */ /* 0x001fcc0000000000 */
[----:B------:R-:W0:Y:S02]  /*17530*/  F2I.FTZ.U32.TRUNC.NTZ R3, R3 ;  /* 0x0000000300037305 */ /* 0x000e24000021f000 */
[----:B0-----:R-:W-:-:S04]  /*17540*/  IMAD.MOV R0, RZ, RZ, -R3 ;  /* 0x000000ffff007224 */ /* 0x001fc800078e0a03 */
[----:B------:R-:W-:Y:S01]  /*17550*/  IMAD R5, R0, R7, RZ ;  /* 0x0000000700057224 */ /* 0x000fe200078e02ff */
[----:B------:R-:W-:-:S03]  /*17560*/  IABS R0, R6 ;  /* 0x0000000600007213 */ /* 0x000fc60000000000 */
[----:B------:R-:W-:Y:S01]  /*17570*/  IMAD.HI.U32 R2, R3, R5, R2 ;  /* 0x0000000503027227 */ /* 0x000fe200078e0002 */
[----:B------:R-:W-:-:S03]  /*17580*/  IABS R5, R11 ;  /* 0x0000000b00057213 */ /* 0x000fc60000000000 */
[----:B------:R-:W-:Y:S02]  /*17590*/  IMAD.MOV R0, RZ, RZ, -R0 ;  /* 0x000000ffff007224 */ /* 0x000fe400078e0a00 */
[----:B------:R-:W-:-:S04]  /*175a0*/  IMAD.HI.U32 R2, R2, R5, RZ ;  /* 0x0000000502027227 */ /* 0x000fc800078e00ff */
[----:B------:R-:W-:Y:S02]  /*175b0*/  IMAD R0, R2, R0, R5 ;  /* 0x0000000002007224 */ /* 0x000fe400078e0205 */
[----:B------:R-:W-:-:S03]  /*175c0*/  IMAD.IADD R3, R11, 0x1, R8 ;  /* 0x000000010b037824 */ /* 0x000fc600078e0208 */
        /* <DEDUP_REMOVED lines=9> */
[----:B------:R-:W-:Y:S01]  /*17660*/  @!P1 LOP3.LUT R2, RZ, R6, RZ, 0x33, !PT ;  /* 0x00000006ff029212 */ /* 0x000fe200078e33ff */
[----:B------:R-:W-:-:S03]  /*17670*/  IMAD.MOV R6, RZ, RZ, -R6 ;  /* 0x000000ffff067224 */ /* 0x000fc600078e0a06 */
[----:B------:R-:W-:Y:S01]  /*17680*/  LOP3.LUT R17, RZ, R2, RZ, 0x33, !PT ;  /* 0x00000002ff117212 */ /* 0x000fe200078e33ff */
[----:B------:R-:W-:-:S04]  /*17690*/  IMAD R18, R2, R6, R3 ;  /* 0x0000000602127224 */ /* 0x000fc800078e0203 */
[----:B------:R-:W-:Y:S01]  /*176a0*/  IMAD.IADD R17, R4, 0x1, R17 ;  /* 0x0000000104117824 */ /* 0x000fe200078e0211 */
[----:B------:R-:W-:Y:S06]  /*176b0*/  BRA `(.L_x_1509) ;  /* 0x00000000001c7947 */ /* 0x000fec0003800000 */
.L_x_1501:
[----:B------:R-:W-:Y:S01]  /*176c0*/  UMOV UR4, URZ ;  /* 0x0000003f00047c82 */ /* 0x000fe20008000000 */
[----:B------:R-:W-:Y:S01]  /*176d0*/  UMOV UR5, URZ ;  /* 0x0000003f00057c82 */ /* 0x000fe20008000000 */
[----:B------:R-:W-:Y:S01]  /*176e0*/  ULDC UR6, c[0x0][0xc3c] ;  /* 0x00030f0000067ab9 */ /* 0x000fe20000000800 */
[----:B------:R-:W-:Y:S02]  /*176f0*/  IMAD.MOV.U32 R16, RZ, RZ, R5 ;  /* 0x000000ffff107224 */ /* 0x000fe400078e0005 */
[----:B------:R-:W-:Y:S02]  /*17700*/  IMAD.U32 R17, RZ, RZ, UR4 ;  /* 0x00000004ff117e24 */ /* 0x000fe4000f8e00ff */
[----:B------:R-:W-:Y:S02]  /*17710*/  IMAD.U32 R18, RZ, RZ, UR5 ;  /* 0x00000005ff127e24 */ /* 0x000fe4000f8e00ff */
[----:B------:R-:W-:-:S07]  /*17720*/  IMAD.U32 R19, RZ, RZ, UR6 ;  /* 0x00000006ff137e24 */ /* 0x000fce000f8e00ff */
.L_x_1509:
[----:B------:R-:W2:Y:S01]  /*17730*/  S2R R0, SR_TID.X ;  /* 0x0000000000007919 */ /* 0x000ea20000002100 */
        /* <DEDUP_REMOVED lines=9> */
.L_x_1498:
[----:B------:R-:W-:Y:S02]  /*177d0*/  ULDC UR4, c[0x0][0xc3c] ;  /* 0x00030f0000047ab9 */ /* 0x000fe40000000800 */
[----:B----4-:R-:W-:-:S13]  /*177e0*/  ISETP.GE.AND P0, PT, R19, UR4, PT ;  /* 0x0000000413007c0c */ /* 0x010fda000bf06270 */
[----:B------:R-:W-:Y:S05]  /*177f0*/  @!P0 BRA `(.L_x_1510) ;  /* 0xffffffb4000c8947 */ /* 0x000fea000383ffff */
[----:B------:R-:W-:Y:S05]  /*17800*/  BSYNC B8 ;  /* 0x0000000000087941 */ /* 0x000fea0003800000 */
.L_x_1439:
[----:B-1----:R-:W4:Y:S01]  /*17810*/  LDL.LU R0, [R1+0x18] ;  /* 0x0000180001007983 */ /* 0x002f220000300800 */
[----:B------:R-:W-:Y:S01]  /*17820*/  BSSY B0, `(.L_x_1511) ;  /* 0x000000b000007945 */ /* 0x000fe20003800000 */
[----:B------:R-:W1:Y:S01]  /*17830*/  S2R R5, SR_CgaCtaId ;  /* 0x0000000000057919 */ /* 0x000e620000008800 */
[----:B----4-:R-:W-:-:S05]  /*17840*/  VIADD R0, R0, 0x1 ;  /* 0x0000000100007836 */ /* 0x010fca0000000000 */
        /* <DEDUP_REMOVED lines=8> */
.L_x_1646:
[----:B------:R-:W-:Y:S05]  /*178d0*/  BSYNC B0 ;  /* 0x0000000000007941 */ /* 0x000fea0003800000 */
.L_x_1511:
[----:B------:R-:W-:-:S03]  /*178e0*/  UMOV UR4, 0xffffffff ;  /* 0xffffffff00047882 */ /* 0x000fc60000000000 */
[----:B------:R-:W-:Y:S05]  /*178f0*/  BRA.DIV UR4, `(.L_x_1513) ;  /* 0x0000004604147947 */ /* 0x000fea000b800000 */
[----:B-1----:R-:W1:Y:S02]  /*17900*/  S2R R0, SR_TID.X ;  /* 0x0000000000007919 */ /* 0x002e640000002100 */
[----:B-1----:R-:W-:-:S04]  /*17910*/  SHF.R.U32.HI R0, RZ, 0x5, R0 ;  /* 0x00000005ff007819 */ /* 0x002fc80000011600 */
[----:B------:R-:W-:-:S05]  /*17920*/  LOP3.LUT R0, R0, 0x3, RZ, 0xc0, !PT ;  /* 0x0000000300007812 */ /* 0x000fca00078ec0ff */
[----:B------:R1:W4:Y:S02]  /*17930*/  SHFL.IDX PT, R14, R0, RZ, 0x1f ;  /* 0x00001fff000e7589 */ /* 0x00032400000e0000 */
.L_x_1649:
[----:B----4-:R-:W-:Y:S01]  /*17940*/  ISETP.NE.AND P0, PT, R14, RZ, PT ;  /* 0x000000ff0e00720c */ /* 0x010fe20003f05270 */
[----:B------:R-:W-:-:S12]  /*17950*/  BSSY B0, `(.L_x_1514) ;  /* 0x0000024000007945 */ /* 0x000fd80003800000 */
[----:B------:R-:W-:Y:S05]  /*17960*/  @P0 BRA `(.L_x_1515) ;  /* 0x0000000000880947 */ /* 0x000fea0003800000 */
[----:B------:R-:W-:-:S03]  /*17970*/  UMOV UR4, 0xffffffff ;  /* 0xffffffff00047882 */ /* 0x000fc60000000000 */
[----:B------:R-:W-:Y:S05]  /*17980*/  BRA.DIV UR4, `(.L_x_1516) ;  /* 0x0000004604247947 */ /* 0x000fea000b800000 */
[----:B------:R-:W-:-:S13]  /*17990*/  ELECT P6, URZ, PT ;  /* 0x00000000003f782f */ /* 0x000fda00038c0000 */
.L_x_1652:
[----:B------:R-:W-:Y:S05]  /*179a0*/  @!P6 BRA `(.L_x_1515) ;  /* 0x000000000078e947 */ /* 0x000fea0003800000 */
[----:B------:R-:W-:-:S06]  /*179b0*/  ULOP3.LUT UR4, UR43, 0x2, URZ, 0xfc, !UPT ;  /* 0x000000022b047892 */ /* 0x000fcc000f8efc3f */
[----:B-1----:R-:W-:-:S05]  /*179c0*/  IMAD.U32 R0, RZ, RZ, UR4 ;  /* 0x00000004ff007e24 */ /* 0x002fca000f8e00ff */
[----:B------:R-:W-:-:S13]  /*179d0*/  ISETP.NE.AND P0, PT, R0, 0x3, PT ;  /* 0x000000030000780c */ /* 0x000fda0003f05270 */
[----:B------:R-:W-:Y:S05]  /*179e0*/  @!P0 BRA `(.L_x_1517) ;  /* 0x0000000000048947 */ /* 0x000fea0003800000 */
[----:B------:R-:W-:Y:S01]  /*179f0*/  BPT.TRAP 0x1 ;  /* 0x000000040000795c */ /* 0x000fe20000300000 */
.L_x_1517:
[----:B------:R-:W-:Y:S01]  /*17a00*/  IMAD R5, R24, 0x8, R7 ;  /* 0x0000000818057824 */ /* 0x000fe200078e0207 */
[----:B------:R-:W-:Y:S01]  /*17a10*/  SHF.L.U32 R0, R28, 0x1f, RZ ;  /* 0x0000001f1c007819 */ /* 0x000fe200000006ff */
[----:B------:R-:W-:-:S03]  /*17a20*/  VIADD R24, R24, 0x1 ;  /* 0x0000000118187836 */ /* 0x000fc60000000000 */
[----:B------:R-:W1:Y:S02]  /*17a30*/  SYNCS.PHASECHK.TRANS64.TRYWAIT P1, [R5+URZ+0x28840], R0 ;  /* 0x02884000050075a7 */ /* 0x000e64000802017f */
[----:B------:R-:W-:-:S04]  /*17a40*/  ISETP.NE.AND P2, PT, R24, 0x2, PT ;  /* 0x000000021800780c */ /* 0x000fc80003f45270 */
[----:B------:R-:W-:Y:S01]  /*17a50*/  SEL R3, RZ, 0x1, P2 ;  /* 0x00000001ff037807 */ /* 0x000fe20001000000 */
[----:B-1----:R-:W-:Y:S08]  /*17a60*/  @!P1 BRA `(.L_x_1518) ;  /* 0x00000044000c9947 */ /* 0x002ff00003800000 */
.L_x_1653:
[----:B------:R-:W-:Y:S02]  /*17a70*/  SEL R24, R24, RZ, P2 ;  /* 0x000000ff18187207 */ /* 0x000fe40001000000 */
[----:B------:R-:W-:Y:S01]  /*17a80*/  LOP3.LUT R2, R28, R3, RZ, 0x3c, !PT ;  /* 0x000000031c027212 */ /* 0x000fe200078e3cff */
[----:B------:R-:W-:Y:S06]  /*17a90*/  @!P0 BRA `(.L_x_1519) ;  /* 0x0000000000048947 */ /* 0x000fec0003800000 */
[----:B------:R-:W-:Y:S01]  /*17aa0*/  BPT.TRAP 0x1 ;  /* 0x000000040000795c */ /* 0x000fe20000300000 */
.L_x_1519:
[----:B------:R-:W-:Y:S01]  /*17ab0*/  IMAD R3, R24, 0x8, R7 ;  /* 0x0000000818037824 */ /* 0x000fe200078e0207 */
[----:B------:R-:W-:-:S04]  /*17ac0*/  SHF.L.U32 R2, R2, 0x1f, RZ ;  /* 0x0000001f02027819 */ /* 0x000fc800000006ff */
[----:B------:R-:W4:Y:S02]  /*17ad0*/  SYNCS.PHASECHK.TRANS64.TRYWAIT P1, [R3+URZ+0x28840], R2 ;  /* 0x02884002030075a7 */ /* 0x000f24000802017f */
[----:B----4-:R-:W-:Y:S05]  /*17ae0*/  @!P1 BRA `(.L_x_1520) ;  /* 0x0000004400009947 */ /* 0x010fea0003800000 */
.L_x_1654:
[----:B------:R-:W-:Y:S05]  /*17af0*/  @!P0 BRA `(.L_x_1521) ;  /* 0x0000000000048947 */ /* 0x000fea0003800000 */
[----:B------:R-:W-:Y:S01]  /*17b00*/  BPT.TRAP 0x1 ;  /* 0x000000040000795c */ /* 0x000fe20000300000 */
.L_x_1521:
[----:B------:R-:W5:Y:S02]  /*17b10*/  SYNCS.PHASECHK.TRANS64.TRYWAIT P1, [R5+URZ+0x28860], R0 ;  /* 0x02886000050075a7 */ /* 0x000f64000802017f */
[----:B-----5:R-:W-:Y:S05]  /*17b20*/  @!P1 BRA `(.L_x_1522) ;  /* 0x0000004400049947 */ /* 0x020fea0003800000 */
.L_x_1655:
[----:B------:R-:W-:Y:S05]  /*17b30*/  @!P0 BRA `(.L_x_1523) ;  /* 0x0000000000048947 */ /* 0x000fea0003800000 */
[----:B------:R-:W-:Y:S01]  /*17b40*/  BPT.TRAP 0x1 ;  /* 0x000000040000795c */ /* 0x000fe20000300000 */
.L_x_1523:
[----:B------:R0:W0:Y:S02]  /*17b50*/  SYNCS.PHASECHK.TRANS64.TRYWAIT P0, [R3+URZ+0x28860], R2 ;  /* 0x02886002030075a7 */ /* 0x000024000800017f */
[----:B0-----:R-:W-:Y:S05]  /*17b60*/  @!P0 NANOSLEEP.SYNCS 0x989680 ;  /* 0x009896800000895d */ /* 0x001fea0003900000 */
[----:B------:R-:W0:Y:S02]  /*17b70*/  @!P0 SYNCS.PHASECHK.TRANS64 P0, [R3+URZ+0x28860], R2 ;  /* 0x02886002030085a7 */ /* 0x000e24000800007f */
[----:B0-----:R-:W-:Y:S05]  /*17b80*/  @!P0 BRA `(.L_x_1523) ;  /* 0xfffffffc00f08947 */ /* 0x001fea000383ffff */
.L_x_1515:
[----:B------:R-:W-:Y:S05]  /*17b90*/  BSYNC B0 ;  /* 0x0000000000007941 */ /* 0x000fea0003800000 */
.L_x_1514:
[----:B------:R-:W-:Y:S05]  /*17ba0*/  EXIT ;  /* 0x000000000000794d */ /* 0x000fea0003800000 */
.L_x_1333:
[----:B0-----:R-:W-:-:S04]  /*17bb0*/  IMAD.U32 R3, RZ, RZ, UR41 ;  /* 0x00000029ff037e24 */ /* 0x001fc8000f8e00ff */
[----:B------:R0:W1:Y:S03]  /*17bc0*/  SYNCS.PHASECHK.TRANS64.TRYWAIT P1, [R3+URZ+0x28800], R0 ;  /* 0x02880000030075a7 */ /* 0x000066000802017f */
[----:B-1----:R-:W-:Y:S05]  /*17bd0*/  @!P1 NANOSLEEP.SYNCS 0x989680 ;  /* 0x009896800000995d */ /* 0x002fea0003900000 */
[----:B------:R-:W1:Y:S02]  /*17be0*/  @!P1 SYNCS.PHASECHK.TRANS64 P1, [R3+URZ+0x28800], R0 ;  /* 0x02880000030095a7 */ /* 0x000e64000802007f */
[----:B-1----:R-:W-:Y:S05]  /*17bf0*/  @!P1 BRA `(.L_x_1333) ;  /* 0xfffffffc00ec9947 */ /* 0x002fea000383ffff */
[----:B------:R-:W-:Y:S05]  /*17c00*/  BRA `(.L_x_1524) ;  /* 0xfffffe9c00d47947 */ /* 0x000fea000383ffff */
.L_x_1337:
[----:B-1----:R1:W2:Y:S02]  /*17c10*/  SYNCS.PHASECHK.TRANS64.TRYWAIT P1, [R9+URZ+0x28830], R0 ;  /* 0x02883000090075a7 */ /* 0x0022a4000802017f */
[----:B--2---:R-:W-:Y:S05]  /*17c20*/  @!P1 NANOSLEEP.SYNCS 0x989680 ;  /* 0x009896800000995d */ /* 0x004fea0003900000 */
[----:B------:R-:W2:Y:S02]  /*17c30*/  @!P1 SYNCS.PHASECHK.TRANS64 P1, [R9+URZ+0x28830], R0 ;  /* 0x02883000090095a7 */ /* 0x000ea4000802007f */
[----:B--2---:R-:W-:Y:S05]  /*17c40*/  @!P1 BRA `(.L_x_1337) ;  /* 0xfffffffc00f09947 */ /* 0x004fea000383ffff */
[----:B------:R-:W-:Y:S05]  /*17c50*/  BRA `(.L_x_1336) ;  /* 0xfffffe9c00f07947 */ /* 0x000fea000383ffff */
.L_x_1354:
[----:B-1----:R-:W-:-:S04]  /*17c60*/  IMAD.U32 R4, RZ, RZ, UR6 ;  /* 0x00000006ff047e24 */ /* 0x002fc8000f8e00ff */
[----:B------:R1:W2:Y:S03]  /*17c70*/  SYNCS.PHASECHK.TRANS64.TRYWAIT P1, [R4+URZ+0x28830], R3 ;  /* 0x02883003040075a7 */ /* 0x0002a6000802017f */
[----:B--2---:R-:W-:Y:S05]  /*17c80*/  @!P1 NANOSLEEP.SYNCS 0x989680 ;  /* 0x009896800000995d */ /* 0x004fea0003900000 */
[----:B------:R-:W2:Y:S02]  /*17c90*/  @!P1 SYNCS.PHASECHK.TRANS64 P1, [R4+URZ+0x28830], R3 ;  /* 0x02883003040095a7 */ /* 0x000ea4000802007f */
[----:B--2---:R-:W-:Y:S05]  /*17ca0*/  @!P1 BRA `(.L_x_1354) ;  /* 0xfffffffc00ec9947 */ /* 0x004fea000383ffff */
[----:B------:R-:W-:Y:S05]  /*17cb0*/  BRA `(.L_x_1351) ;  /* 0xfffffed800c87947 */ /* 0x000fea000383ffff */
.L_x_1358:
[----:B-1----:R-:W-:-:S04]  /*17cc0*/  IMAD.U32 R4, RZ, RZ, UR6 ;  /* 0x00000006ff047e24 */ /* 0x002fc8000f8e00ff */
[----:B------:R1:W2:Y:S03]  /*17cd0*/  SYNCS.PHASECHK.TRANS64.TRYWAIT P1, [R4+URZ+0x28850], R3 ;  /* 0x02885003040075a7 */ /* 0x0002a6000802017f */
[----:B--2---:R-:W-:Y:S05]  /*17ce0*/  @!P1 NANOSLEEP.SYNCS 0x989680 ;  /* 0x009896800000995d */ /* 0x004fea0003900000 */
[----:B------:R-:W2:Y:S02]  /*17cf0*/  @!P1 SYNCS.PHASECHK.TRANS64 P1, [R4+URZ+0x28850], R3 ;  /* 0x02885003040095a7 */ /* 0x000ea4000802007f */
[----:B--2---:R-:W-:Y:S05]  /*17d00*/  @!P1 BRA `(.L_x_1358) ;  /* 0xfffffffc00ec9947 */ /* 0x004fea000383ffff */
[----:B------:R-:W-:Y:S05]  /*17d10*/  BRA `(.L_x_1355) ;  /* 0xfffffedc00947947 */ /* 0x000fea000383ffff */
.L_x_1377:
[----:B-1----:R-:W-:-:S04]  /*17d20*/  IMAD.U32 R4, RZ, RZ, UR6 ;  /* 0x00000006ff047e24 */ /* 0x002fc8000f8e00ff */
[----:B------:R1:W2:Y:S03]  /*17d30*/  SYNCS.PHASECHK.TRANS64.TRYWAIT P1, [R4+URZ+0x28830], R3 ;  /* 0x02883003040075a7 */ /* 0x0002a6000802017f */
[----:B--2---:R-:W-:Y:S05]  /*17d40*/  @!P1 NANOSLEEP.SYNCS 0x989680 ;  /* 0x009896800000995d */ /* 0x004fea0003900000 */
[----:B------:R-:W2:Y:S02]  /*17d50*/  @!P1 SYNCS.PHASECHK.TRANS64 P1, [R4+URZ+0x28830], R3 ;  /* 0x02883003040095a7 */ /* 0x000ea4000802007f */
[----:B--2---:R-:W-:Y:S05]  /*17d60*/  @!P1 BRA `(.L_x_1377) ;  /* 0xfffffffc00ec9947 */ /* 0x004fea000383ffff */
[----:B------:R-:W-:Y:S05]  /*17d70*/  BRA `(.L_x_1374) ;  /* 0xffffff1400907947 */ /* 0x000fea000383ffff */
.L_x_1381:
[----:B-1----:R-:W-:-:S04]  /*17d80*/  IMAD.U32 R4, RZ, RZ, UR6 ;  /* 0x00000006ff047e24 */ /* 0x002fc8000f8e00ff */
[----:B------:R1:W2:Y:S03]  /*17d90*/  SYNCS.PHASECHK.TRANS64.TRYWAIT P1, [R4+URZ+0x28850], R3 ;  /* 0x02885003040075a7 */ /* 0x0002a6000802017f */
[----:B--2---:R-:W-:Y:S05]  /*17da0*/  @!P1 NANOSLEEP.SYNCS 0x989680 ;  /* 0x009896800000995d */ /* 0x004fea0003900000 */
[----:B------:R-:W2:Y:S02]  /*17db0*/  @!P1 SYNCS.PHASECHK.TRANS64 P1, [R4+URZ+0x28850], R3 ;  /* 0x02885003040095a7 */ /* 0x000ea4000802007f */
[----:B--2---:R-:W-:Y:S05]  /*17dc0*/  @!P1 BRA `(.L_x_1381) ;  /* 0xfffffffc00ec9947 */ /* 0x004fea000383ffff */
[----:B------:R-:W-:Y:S05]  /*17dd0*/  BRA `(.L_x_1378) ;  /* 0xffffff18005c7947 */ /* 0x000fea000383ffff */
.L_x_1389:
[----:B-1----:R-:W-:-:S04]  /*17de0*/  IMAD.U32 R4, RZ, RZ, UR6 ;  /* 0x00000006ff047e24 */ /* 0x002fc8000f8e00ff */
[----:B------:R1:W2:Y:S03]  /*17df0*/  SYNCS.PHASECHK.TRANS64.TRYWAIT P1, [R4+URZ+0x28830], R3 ;  /* 0x02883003040075a7 */ /* 0x0002a6000802017f */
[----:B--2---:R-:W-:Y:S05]  /*17e00*/  @!P1 NANOSLEEP.SYNCS 0x989680 ;  /* 0x009896800000995d */ /* 0x004fea0003900000 */
[----:B------:R-:W2:Y:S02]  /*17e10*/  @!P1 SYNCS.PHASECHK.TRANS64 P1, [R4+URZ+0x28830], R3 ;  /* 0x02883003040095a7 */ /* 0x000ea4000802007f */
[----:B--2---:R-:W-:Y:S05]  /*17e20*/  @!P1 BRA `(.L_x_1389) ;  /* 0xfffffffc00ec9947 */ /* 0x004fea000383ffff */
[----:B------:R-:W-:Y:S05]  /*17e30*/  BRA `(.L_x_1386) ;  /* 0xffffff3c00847947 */ /* 0x000fea000383ffff */
.L_x_1393:
[----:B-1----:R-:W-:-:S04]  /*17e40*/  IMAD.U32 R4, RZ, RZ, UR6 ;  /* 0x00000006ff047e24 */ /* 0x002fc8000f8e00ff */
[----:B------:R1:W2:Y:S03]  /*17e50*/  SYNCS.PHASECHK.TRANS64.TRYWAIT P1, [R4+URZ+0x28850], R3 ;  /* 0x02885003040075a7 */ /* 0x0002a6000802017f */
[----:B--2---:R-:W-:Y:S05]  /*17e60*/  @!P1 NANOSLEEP.SYNCS 0x989680 ;  /* 0x009896800000995d */ /* 0x004fea0003900000 */
[----:B------:R-:W2:Y:S02]  /*17e70*/  @!P1 SYNCS.PHASECHK.TRANS64 P1, [R4+URZ+0x28850], R3 ;  /* 0x02885003040095a7 */ /* 0x000ea4000802007f */
[----:B--2---:R-:W-:Y:S05]  /*17e80*/  @!P1 BRA `(.L_x_1393) ;  /* 0xfffffffc00ec9947 */ /* 0x004fea000383ffff */
[----:B------:R-:W-:Y:S05]  /*17e90*/  BRA `(.L_x_1390) ;  /* 0xffffff4000447947 */ /* 0x000fea000383ffff */
.L_x_1408:
[----:B-1----:R-:W-:-:S04]  /*17ea0*/  IMAD.U32 R6, RZ, RZ, UR5 ;  /* 0x00000005ff067e24 */ /* 0x002fc8000f8e00ff */
[----:B------:R1:W2:Y:S03]  /*17eb0*/  SYNCS.PHASECHK.TRANS64.TRYWAIT P1, [R6+URZ+0x28850], R5 ;  /* 0x02885005060075a7 */ /* 0x0002a6000802017f */
[----:B--2---:R-:W-:Y:S05]  /*17ec0*/  @!P1 NANOSLEEP.SYNCS 0x989680 ;  /* 0x009896800000995d */ /* 0x004fea0003900000 */
[----:B------:R-:W2:Y:S02]  /*17ed0*/  @!P1 SYNCS.PHASECHK.TRANS64 P1, [R6+URZ+0x28850], R5 ;  /* 0x02885005060095a7 */ /* 0x000ea4000802007f */
[----:B--2---:R-:W-:Y:S05]  /*17ee0*/  @!P1 BRA `(.L_x_1408) ;  /* 0xfffffffc00ec9947 */ /* 0x004fea000383ffff */
[----:B------:R-:W-:Y:S05]  /*17ef0*/  BRA `(.L_x_1407) ;  /* 0xffffff74006c7947 */ /* 0x000fea000383ffff */
.L_x_1459:
[----:B------:R-:W1:Y:S01]  /*17f00*/  S2R R17, SR_TID.X ;  /* 0x0000000000117919 */ /* 0x000e620000002100 */
[----:B------:R-:W-:Y:S01]  /*17f10*/  BSSY B0, `(.L_x_1525) ;  /* 0x000000a000007945 */ /* 0x000fe20003800000 */
[----:B------:R-:W-:Y:S02]  /*17f20*/  IMAD.MOV.U32 R12, RZ, RZ, RZ ;  /* 0x000000ffff0c7224 */ /* 0x000fe400078e00ff */
[----:B------:R-:W-:Y:S02]  /*17f30*/  IMAD.MOV.U32 R11, RZ, RZ, 0x1f ;  /* 0x0000001fff0b7424 */ /* 0x000fe400078e00ff */
[----:B------:R-:W-:Y:S01]  /*17f40*/  IMAD.MOV.U32 R15, RZ, RZ, -0x1 ;  /* 0xffffffffff0f7424 */ /* 0x000fe200078e00ff */
[----:B-1----:R-:W-:-:S04]  /*17f50*/  SHF.R.U32.HI R9, RZ, 0x5, R17 ;  /* 0x00000005ff097819 */ /* 0x002fc80000011611 */
[----:B------:R-:W-:-:S05]  /*17f60*/  LOP3.LUT R9, R9, 0x3, RZ, 0xc0, !PT ;  /* 0x0000000309097812 */ /* 0x000fca00078ec0ff */
[----:B------:R-:W-:-:S07]  /*17f70*/  IMAD.MOV.U32 R13, RZ, RZ, R9 ;  /* 0x000000ffff0d7224 */ /* 0x000fce00078e0009 */
[----:B0----5:R-:W-:Y:S05]  /*17f80*/  WARPSYNC.COLLECTIVE R15, `(.L_x_1526) ;  /* 0x000000000f087348 */ /* 0x021fea0003c00000 */
[----:B------:R1:W2:Y:S02]  /*17f90*/  SHFL.IDX P6, R14, R13, R12, R11 ;  /* 0x0000000c0d0e7389 */ /* 0x0002a400000c000b */
[----:B012--5:R-:W-:Y:S01]  /*17fa0*/  ENDCOLLECTIVE ;  /* 0x000000000000791b */ /* 0x027fe20003800000 */
.L_x_1526:
[----:B------:R-:W-:Y:S05]  /*17fb0*/  BSYNC B0 ;  /* 0x0000000000007941 */ /* 0x000fea0003800000 */
.L_x_1525:
[----:B------:R-:W-:Y:S05]  /*17fc0*/  BRA `(.L_x_1527) ;  /* 0xffffffbc00347947 */ /* 0x000fea000383ffff */
.L_x_1462:
[----:B0-----:R0:W1:Y:S02]  /*17fd0*/  SYNCS.PHASECHK.TRANS64.TRYWAIT P0, [R7+URZ+0x28840], R2 ;  /* 0x02884002070075a7 */ /* 0x001064000800017f */
[----:B-1----:R-:W-:Y:S05]  /*17fe0*/  @!P0 NANOSLEEP.SYNCS 0x989680 ;  /* 0x009896800000895d */ /* 0x002fea0003900000 */
[----:B------:R-:W1:Y:S02]  /*17ff0*/  @!P0 SYNCS.PHASECHK.TRANS64 P0, [R7+URZ+0x28840], R2 ;  /* 0x02884002070085a7 */ /* 0x000e64000800007f */
[----:B-1----:R-:W-:Y:S05]  /*18000*/  @!P0 BRA `(.L_x_1462) ;  /* 0xfffffffc00f08947 */ /* 0x002fea000383ffff */
[----:B------:R-:W-:Y:S05]  /*18010*/  BRA `(.L_x_1528) ;  /* 0xffffffbc00907947 */ /* 0x000fea000383ffff */
.L_x_1463:
        /* <DEDUP_REMOVED lines=8> */
.L_x_1530:
[----:B------:R-:W-:Y:S05]  /*180a0*/  BSYNC B0 ;  /* 0x0000000000007941 */ /* 0x000fea0003800000 */
.L_x_1529:
        /* <DEDUP_REMOVED lines=9> */
.L_x_1531:
[----:B------:R-:W-:Y:S02]  /*18140*/  IMAD.MOV.U32 R13, RZ, RZ, R0 ;  /* 0x000000ffff0d7224 */ /* 0x000fe400078e0000 */
[----:B------:R-:W-:Y:S02]  /*18150*/  IMAD.MOV.U32 R12, RZ, RZ, 0x1 ;  /* 0x00000001ff0c7424 */ /* 0x000fe400078e00ff */
[----:B------:R-:W-:-:S07]  /*18160*/  IMAD.MOV.U32 R3, RZ, RZ, R14 ;  /* 0x000000ffff037224 */ /* 0x000fce00078e000e */
[----:B------:R-:W-:Y:S05]  /*18170*/  WARPSYNC.COLLECTIVE R15, `(.L_x_1532) ;  /* 0x000000000f087348 */ /* 0x000fea0003c00000 */
[----:B------:R0:W1:Y:S02]  /*18180*/  SHFL.IDX P6, R14, R13, R12, R11 ;  /* 0x0000000c0d0e7389 */ /* 0x00006400000c000b */
[----:B01----:R-:W-:Y:S01]  /*18190*/  ENDCOLLECTIVE ;  /* 0x000000000000791b */ /* 0x003fe20003800000 */
.L_x_1532:
        /* <DEDUP_REMOVED lines=16> */
.L_x_1533:
[----:B------:R-:W-:Y:S02]  /*182a0*/  @P1 IMAD R8, R5, 0x2, R22 ;  /* 0x0000000205081824 */ /* 0x000fe400078e0216 */
[----:B------:R-:W-:Y:S02]  /*182b0*/  IMAD.MOV.U32 R13, RZ, RZ, R0 ;  /* 0x000000ffff0d7224 */ /* 0x000fe400078e0000 */
[----:B------:R-:W-:Y:S02]  /*182c0*/  IMAD.MOV.U32 R12, RZ, RZ, 0x2 ;  /* 0x00000002ff0c7424 */ /* 0x000fe400078e00ff */
[----:B------:R-:W-:-:S07]  /*182d0*/  IMAD.MOV.U32 R3, RZ, RZ, R14 ;  /* 0x000000ffff037224 */ /* 0x000fce00078e000e */
[----:B------:R-:W-:Y:S05]  /*182e0*/  WARPSYNC.COLLECTIVE R15, `(.L_x_1534) ;  /* 0x000000000f087348 */ /* 0x000fea0003c00000 */
[----:B------:R0:W1:Y:S02]  /*182f0*/  SHFL.IDX P6, R14, R13, R12, R11 ;  /* 0x0000000c0d0e7389 */ /* 0x00006400000c000b */
[----:B01----:R-:W-:Y:S01]  /*18300*/  ENDCOLLECTIVE ;  /* 0x000000000000791b */ /* 0x003fe20003800000 */
.L_x_1534:
        /* <DEDUP_REMOVED lines=16> */
.L_x_1535:
[----:B------:R-:W-:Y:S02]  /*18410*/  @P1 IMAD R8, R5, 0x2, R22 ;  /* 0x0000000205081824 */ /* 0x000fe400078e0216 */
[----:B------:R-:W-:Y:S02]  /*18420*/  IMAD.MOV.U32 R13, RZ, RZ, R0 ;  /* 0x000000ffff0d7224 */ /* 0x000fe400078e0000 */
[----:B------:R-:W-:Y:S02]  /*18430*/  IMAD.MOV.U32 R12, RZ, RZ, 0x3 ;  /* 0x00000003ff0c7424 */ /* 0x000fe400078e00ff */
[----:B------:R-:W-:-:S07]  /*18440*/  IMAD.MOV.U32 R3, RZ, RZ, R14 ;  /* 0x000000ffff037224 */ /* 0x000fce00078e000e */
[----:B------:R-:W-:Y:S05]  /*18450*/  WARPSYNC.COLLECTIVE R15, `(.L_x_1536) ;  /* 0x000000000f087348 */ /* 0x000fea0003c00000 */
[----:B------:R0:W1:Y:S02]  /*18460*/  SHFL.IDX P6, R14, R13, R12, R11 ;  /* 0x0000000c0d0e7389 */ /* 0x00006400000c000b */
[----:B01----:R-:W-:Y:S01]  /*18470*/  ENDCOLLECTIVE ;  /* 0x000000000000791b */ /* 0x003fe20003800000 */
.L_x_1536:
        /* <DEDUP_REMOVED lines=16> */
.L_x_1537:
[----:B------:R-:W-:Y:S02]  /*18580*/  @P1 IMAD R8, R5, 0x2, R22 ;  /* 0x0000000205081824 */ /* 0x000fe400078e0216 */
[----:B------:R-:W-:Y:S02]  /*18590*/  IMAD.MOV.U32 R13, RZ, RZ, R0 ;  /* 0x000000ffff0d7224 */ /* 0x000fe400078e0000 */
[----:B------:R-:W-:Y:S02]  /*185a0*/  IMAD.MOV.U32 R12, RZ, RZ, 0x4 ;  /* 0x00000004ff0c7424 */ /* 0x000fe400078e00ff */
[----:B------:R-:W-:-:S07]  /*185b0*/  IMAD.MOV.U32 R3, RZ, RZ, R14 ;  /* 0x000000ffff037224 */ /* 0x000fce00078e000e */
[----:B------:R-:W-:Y:S05]  /*185c0*/  WARPSYNC.COLLECTIVE R15, `(.L_x_1538) ;  /* 0x000000000f087348 */ /* 0x000fea0003c00000 */
[----:B------:R0:W1:Y:S02]  /*185d0*/  SHFL.IDX P6, R14, R13, R12, R11 ;  /* 0x0000000c0d0e7389 */ /* 0x00006400000c000b */
[----:B01----:R-:W-:Y:S01]  /*185e0*/  ENDCOLLECTIVE ;  /* 0x000000000000791b */ /* 0x003fe20003800000 */
.L_x_1538:
        /* <DEDUP_REMOVED lines=16> */
.L_x_1539:
[----:B------:R-:W-:Y:S02]  /*186f0*/  @P1 IMAD R8, R5, 0x2, R22 ;  /* 0x0000000205081824 */ /* 0x000fe400078e0216 */
[----:B------:R-:W-:Y:S02]  /*18700*/  IMAD.MOV.U32 R13, RZ, RZ, R0 ;  /* 0x000000ffff0d7224 */ /* 0x000fe400078e0000 */
[----:B------:R-:W-:Y:S02]  /*18710*/  IMAD.MOV.U32 R12, RZ, RZ, 0x5 ;  /* 0x00000005ff0c7424 */ /* 0x000fe400078e00ff */
[----:B------:R-:W-:-:S07]  /*18720*/  IMAD.MOV.U32 R3, RZ, RZ, R14 ;  /* 0x000000ffff037224 */ /* 0x000fce00078e000e */
[----:B------:R-:W-:Y:S05]  /*18730*/  WARPSYNC.COLLECTIVE R15, `(.L_x_1540) ;  /* 0x000000000f087348 */ /* 0x000fea0003c00000 */
[----:B------:R0:W1:Y:S02]  /*18740*/  SHFL.IDX P6, R14, R13, R12, R11 ;  /* 0x0000000c0d0e7389 */ /* 0x00006400000c000b */
[----:B01----:R-:W-:Y:S01]  /*18750*/  ENDCOLLECTIVE ;  /* 0x000000000000791b */ /* 0x003fe20003800000 */
.L_x_1540:
        /* <DEDUP_REMOVED lines=16> */
.L_x_1541:
[----:B------:R-:W-:Y:S02]  /*18860*/  @P1 IMAD R8, R5, 0x2, R22 ;  /* 0x0000000205081824 */ /* 0x000fe400078e0216 */
[----:B------:R-:W-:Y:S02]  /*18870*/  IMAD.MOV.U32 R13, RZ, RZ, R0 ;  /* 0x000000ffff0d7224 */ /* 0x000fe400078e0000 */
[----:B------:R-:W-:Y:S02]  /*18880*/  IMAD.MOV.U32 R12, RZ, RZ, 0x6 ;  /* 0x00000006ff0c7424 */ /* 0x000fe400078e00ff */
[----:B------:R-:W-:-:S07]  /*18890*/  IMAD.MOV.U32 R3, RZ, RZ, R14 ;  /* 0x000000ffff037224 */ /* 0x000fce00078e000e */
[----:B------:R-:W-:Y:S05]  /*188a0*/  WARPSYNC.COLLECTIVE R15, `(.L_x_1542) ;  /* 0x000000000f087348 */ /* 0x000fea0003c00000 */
[----:B------:R0:W1:Y:S02]  /*188b0*/  SHFL.IDX P6, R14, R13, R12, R11 ;  /* 0x0000000c0d0e7389 */ /* 0x00006400000c000b */
[----:B01----:R-:W-:Y:S01]  /*188c0*/  ENDCOLLECTIVE ;  /* 0x000000000000791b */ /* 0x003fe20003800000 */
.L_x_1542:
        /* <DEDUP_REMOVED lines=16> */
.L_x_1543:
[----:B------:R-:W-:Y:S02]  /*189d0*/  @P1 IMAD R8, R5, 0x2, R22 ;  /* 0x0000000205081824 */ /* 0x000fe400078e0216 */
[----:B------:R-:W-:Y:S02]  /*189e0*/  IMAD.MOV.U32 R13, RZ, RZ, R0 ;  /* 0x000000ffff0d7224 */ /* 0x000fe400078e0000 */
[----:B------:R-:W-:Y:S02]  /*189f0*/  IMAD.MOV.U32 R12, RZ, RZ, 0x7 ;  /* 0x00000007ff0c7424 */ /* 0x000fe400078e00ff */
[----:B------:R-:W-:-:S07]  /*18a00*/  IMAD.MOV.U32 R3, RZ, RZ, R14 ;  /* 0x000000ffff037224 */ /* 0x000fce00078e000e */
[----:B------:R-:W-:Y:S05]  /*18a10*/  WARPSYNC.COLLECTIVE R15, `(.L_x_1544) ;  /* 0x000000000f087348 */ /* 0x000fea0003c00000 */
[----:B------:R0:W1:Y:S02]  /*18a20*/  SHFL.IDX P6, R14, R13, R12, R11 ;  /* 0x0000000c0d0e7389 */ /* 0x00006400000c000b */
[----:B01----:R-:W-:Y:S01]  /*18a30*/  ENDCOLLECTIVE ;  /* 0x000000000000791b */ /* 0x003fe20003800000 */
.L_x_1544:
[----:B------:R-:W-:-:S05]  /*18a40*/  @P1 LEA R3, P0, R30, R3, 0x1 ;  /* 0x000000031e031211 */ /* 0x000fca00078008ff */
[----:B------:R-:W-:-:S05]  /*18a50*/  @P1 IMAD.X R2, RZ, RZ, R2, P0 ;  /* 0x000000ffff021224 */ /* 0x000fca00000e0602 */
[----:B------:R-:W-:Y:S01]  /*18a60*/  @P1 LOP3.LUT R3, R3, R2, RZ, 0x3c, !PT ;  /* 0x0000000203031212 */ /* 0x000fe200078e3cff */
[----:B------:R-:W-:-:S03]  /*18a70*/  IMAD.MOV.U32 R13, RZ, RZ, R4 ;  /* 0x000000ffff0d7224 */ /* 0x000fc600078e0004 */
[----:B------:R-:W-:-:S04]  /*18a80*/  @P1 LOP3.LUT R2, R3, R2, RZ, 0x3c, !PT ;  /* 0x0000000203021212 */ /* 0x000fc800078e3cff */
[----:B------:R-:W-:Y:S01]  /*18a90*/  @P1 LOP3.LUT R3, R3, R2, RZ, 0x3c, !PT ;  /* 0x0000000203031212 */ /* 0x000fe200078e3cff */
[----:B------:R-:W-:-:S07]  /*18aa0*/  IMAD.MOV.U32 R0, RZ, RZ, R14 ;  /* 0x000000ffff007224 */ /* 0x000fce00078e000e */
[----:B------:R-:W-:Y:S05]  /*18ab0*/  WARPSYNC.COLLECTIVE R15, `(.L_x_1545) ;  /* 0x000000000f087348 */ /* 0x000fea0003c00000 */
[----:B------:R0:W1:Y:S02]  /*18ac0*/  SHFL.IDX P6, R14, R13, R12, R11 ;  /* 0x0000000c0d0e7389 */ /* 0x00006400000c000b */
[----:B01----:R-:W-:Y:S01]  /*18ad0*/  ENDCOLLECTIVE ;  /* 0x000000000000791b */ /* 0x003fe20003800000 */
.L_x_1545:
[----:B------:R-:W-:Y:S01]  /*18ae0*/  @!PT LDS RZ, [RZ] ;  /* 0x00000000fffff984 */ /* 0x000fe20000000800 */
[----:B------:R-:W-:Y:S01]  /*18af0*/  @!PT LDS RZ, [RZ] ;  /* 0x00000000fffff984 */ /* 0x000fe20000000800 */
[----:B------:R-:W-:Y:S01]  /*18b00*/  @!PT LDS RZ, [RZ] ;  /* 0x00000000fffff984 */ /* 0x000fe20000000800 */
[----:B------:R-:W-:Y:S04]  /*18b10*/  @P1 LDGSTS.E.BYPASS.LTC128B.128 [R8+0x1b400], desc[UR54][R2.64], !P3 ;  /* 0x1b40000002081fae */ /* 0x000fe8000d901d76 */
[----:B------:R0:W-:Y:S02]  /*18b20*/  @P1 LDGSTS.E.BYPASS.LTC128B.128 [R8+0x1f400], desc[UR54][R2.64+0x80], !P2 ;  /* 0x1f40008002081fae */ /* 0x0001e4000d101d76 */
[----:B0-----:R-:W-:Y:S01]  /*18b30*/  IMAD.MOV.U32 R2, RZ, RZ, R14 ;  /* 0x000000ffff027224 */ /* 0x001fe200078e000e */
[----:B------:R-:W-:Y:S06]  /*18b40*/  BRA `(.L_x_1546) ;  /* 0xffffffb800747947 */ /* 0x000fec000383ffff */
.L_x_1468:
[----:B------:R-:W-:Y:S02]  /*18b50*/  IMAD.MOV.U32 R13, RZ, RZ, R4 ;  /* 0x000000ffff0d7224 */ /* 0x000fe400078e0004 */
[----:B------:R-:W-:Y:S02]  /*18b60*/  IMAD.MOV.U32 R12, RZ, RZ, RZ ;  /* 0x000000ffff0c7224 */ /* 0x000fe400078e00ff */
[----:B------:R-:W-:Y:S02]  /*18b70*/  IMAD.MOV.U32 R11, RZ, RZ, 0x181f ;  /* 0x0000181fff0b7424 */ /* 0x000fe400078e00ff */
[----:B------:R-:W-:Y:S02]  /*18b80*/  IMAD.MOV.U32 R15, RZ, RZ, -0x1 ;  /* 0xffffffffff0f7424 */ /* 0x000fe400078e00ff */
[----:B------:R-:W-:Y:S02]  /*18b90*/  IMAD R31, R31, R5, RZ ;  /* 0x000000051f1f7224 */ /* 0x000fe400078e02ff */
[----:B------:R-:W-:-:S07]  /*18ba0*/  IMAD.IADD R27, R9, 0x1, R27 ;  /* 0x00000001091b7824 */ /* 0x000fce00078e021b */
[----:B-----5:R-:W-:Y:S05]  /*18bb0*/  WARPSYNC.COLLECTIVE R15, `(.L_x_1547) ;  /* 0x000000000f087348 */ /* 0x020fea0003c00000 */
[----:B------:R0:W1:Y:S02]  /*18bc0*/  SHFL.IDX P6, R14, R13, R12, R11 ;  /* 0x0000000c0d0e7389 */ /* 0x00006400000c000b */
[----:B01---5:R-:W-:Y:S01]  /*18bd0*/  ENDCOLLECTIVE ;  /* 0x000000000000791b */ /* 0x023fe20003800000 */
.L_x_1547:
[C---:B------:R-:W-:Y:S01]  /*18be0*/  VIADD R6, R27.reuse, 0x10 ;  /* 0x000000101b067836 */ /* 0x040fe20000000000 */
[----:B------:R-:W-:Y:S01]  /*18bf0*/  ISETP.GE.AND P2, PT, R27, R31, PT ;  /* 0x0000001f1b00720c */ /* 0x000fe20003f46270 */
[----:B------:R-:W-:Y:S02]  /*18c00*/  IMAD.MOV.U32 R13, RZ, RZ, R0 ;  /* 0x000000ffff0d7224 */ /* 0x000fe400078e0000 */
[----:B------:R-:W-:-:S10]  /*18c10*/  IMAD.MOV.U32 R2, RZ, RZ, R14 ;  /* 0x000000ffff027224 */ /* 0x000fd400078e000e */
[----:B------:R-:W-:Y:S05]  /*18c20*/  WARPSYNC.COLLECTIVE R15, `(.L_x_1548) ;  /* 0x000000000f087348 */ /* 0x000fea0003c00000 */
[----:B------:R0:W1:Y:S02]  /*18c30*/  SHFL.IDX P6, R14, R13, R12, R11 ;  /* 0x0000000c0d0e7389 */ /* 0x00006400000c000b */
[----:B01----:R-:W-:Y:S01]  /*18c40*/  ENDCOLLECTIVE ;  /* 0x000000000000791b */ /* 0x003fe20003800000 */
.L_x_1548:
        /* <DEDUP_REMOVED lines=8> */
.L_x_1549:
[----:B------:R-:W-:Y:S01]  /*18cd0*/  @!PT LDS RZ, [RZ] ;  /* 0x00000000fffff984 */ /* 0x000fe20000000800 */
[----:B------:R-:W-:Y:S01]  /*18ce0*/  @!PT LDS RZ, [RZ] ;  /* 0x00000000fffff984 */ /* 0x000fe20000000800 */
[----:B------:R-:W-:Y:S01]  /*18cf0*/  @!PT LDS RZ, [RZ] ;  /* 0x00000000fffff984 */ /* 0x000fe20000000800 */
[----:B------:R-:W-:Y:S04]  /*18d00*/  @!P2 LDGSTS.E.BYPASS.LTC128B.128 [R8+0x10400], desc[UR54][R2.64], !P0 ;  /* 0x104000000208afae */ /* 0x000fe8000c101d76 */
[----:B------:R0:W-:Y:S01]  /*18d10*/  @!P2 LDGSTS.E.BYPASS.LTC128B.128 [R8+0x14400], desc[UR54][R2.64+0x80], !P1 ;  /* 0x144000800208afae */ /* 0x0001e2000c901d76 */
[----:B------:R-:W-:Y:S01]  /*18d20*/  ISETP.GE.AND P2, PT, R6, R31, PT ;  /* 0x0000001f0600720c */ /* 0x000fe20003f46270 */
[----:B------:R-:W-:Y:S02]  /*18d30*/  VIADD R6, R27, 0x20 ;  /* 0x000000201b067836 */ /* 0x000fe40000000000 */
[----:B------:R-:W-:Y:S02]  /*18d40*/  IMAD.MOV.U32 R13, RZ, RZ, R0 ;  /* 0x000000ffff0d7224 */ /* 0x000fe400078e0000 */
[----:B0-----:R-:W-:-:S08]  /*18d50*/  IMAD.MOV.U32 R2, RZ, RZ, R14 ;  /* 0x000000ffff027224 */ /* 0x001fd000078e000e */
[----:B------:R-:W-:Y:S05]  /*18d60*/  WARPSYNC.COLLECTIVE R15, `(.L_x_1550) ;  /* 0x000000000f087348 */ /* 0x000fea0003c00000 */
[----:B------:R0:W1:Y:S02]  /*18d70*/  SHFL.IDX P6, R14, R13, R12, R11 ;  /* 0x0000000c0d0e7389 */ /* 0x00006400000c000b */
[----:B01----:R-:W-:Y:S01]  /*18d80*/  ENDCOLLECTIVE ;  /* 0x000000000000791b */ /* 0x003fe20003800000 */
.L_x_1550:
        /* <DEDUP_REMOVED lines=8> */
.L_x_1551:
[----:B------:R-:W-:-:S05]  /*18e10*/  @!P2 IMAD.MOV.U32 R3, RZ, RZ, R5 ;  /* 0x000000ffff03a224 */ /* 0x000fca00078e0005 */
        /* <DEDUP_REMOVED lines=12> */
.L_x_1552:
        /* <DEDUP_REMOVED lines=8> */
.L_x_1553:
        /* <DEDUP_REMOVED lines=13> */
.L_x_1554:
        /* <DEDUP_REMOVED lines=8> */
.L_x_1555:
        /* <DEDUP_REMOVED lines=13> */
.L_x_1556:
        /* <DEDUP_REMOVED lines=8> */
.L_x_1557:
        /* <DEDUP_REMOVED lines=13> */
.L_x_1558:
        /* <DEDUP_REMOVED lines=8> */
.L_x_1559:
[----:B------:R-:W-:-:S05]  /*19350*/  @!P2 IMAD.MOV.U32 R3, RZ, RZ, R5 ;  /* 0x000000ffff03a224 */ /* 0x000fca00078e0005 */
        /* <DEDUP_REMOVED lines=11> */
.L_x_1560:
        /* <DEDUP_REMOVED lines=8> */
.L_x_1561:
        /* <DEDUP_REMOVED lines=11> */
.L_x_1562:
[----:B------:R-:W-:Y:S05]  /*19540*/  BRA `(.L_x_1563) ;  /* 0xffffffb800e07947 */ /* 0x000fea000383ffff */
.L_x_1473:
[----:B0-----:R0:W1:Y:S02]  /*19550*/  SYNCS.PHASECHK.TRANS64.TRYWAIT P1, [R22+URZ+0x28820], R3 ;  /* 0x02882003160075a7 */ /* 0x001064000802017f */
[----:B-1----:R-:W-:Y:S05]  /*19560*/  @!P1 NANOSLEEP.SYNCS 0x989680 ;  /* 0x009896800000995d */ /* 0x002fea0003900000 */
[----:B------:R-:W1:Y:S02]  /*19570*/  @!P1 SYNCS.PHASECHK.TRANS64 P1, [R22+URZ+0x28820], R3 ;  /* 0x02882003160095a7 */ /* 0x000e64000802007f */
[----:B-1----:R-:W-:Y:S05]  /*19580*/  @!P1 BRA `(.L_x_1473) ;  /* 0xfffffffc00f09947 */ /* 0x002fea000383ffff */
[----:B------:R-:W-:Y:S05]  /*19590*/  BRA `(.L_x_1564) ;  /* 0xffffffbc00587947 */ /* 0x000fea000383ffff */
.L_x_1478:
[----:B0-----:R0:W1:Y:S02]  /*195a0*/  SYNCS.PHASECHK.TRANS64.TRYWAIT P0, [R6+URZ+0x28840], R3 ;  /* 0x02884003060075a7 */ /* 0x001064000800017f */
[----:B-1----:R-:W-:Y:S05]  /*195b0*/  @!P0 NANOSLEEP.SYNCS 0x989680 ;  /* 0x009896800000895d */ /* 0x002fea0003900000 */
[----:B------:R-:W1:Y:S02]  /*195c0*/  @!P0 SYNCS.PHASECHK.TRANS64 P0, [R6+URZ+0x28840], R3 ;  /* 0x02884003060085a7 */ /* 0x000e64000800007f */
[----:B-1----:R-:W-:Y:S05]  /*195d0*/  @!P0 BRA `(.L_x_1478) ;  /* 0xfffffffc00f08947 */ /* 0x002fea000383ffff */
[----:B------:R-:W-:Y:S05]  /*195e0*/  BRA `(.L_x_1565) ;  /* 0xffffffc000207947 */ /* 0x000fea000383ffff */
.L_x_1479:
[----:B------:R-:W-:Y:S01]  /*195f0*/  BSSY B1, `(.L_x_1566) ;  /* 0x0000008000017945 */ /* 0x000fe20003800000 */
[----:B------:R-:W-:Y:S02]  /*19600*/  IMAD.MOV.U32 R13, RZ, RZ, R9 ;  /* 0x000000ffff0d7224 */ /* 0x000fe400078e0009 */
[----:B------:R-:W-:Y:S02]  /*19610*/  IMAD.MOV.U32 R12, RZ, RZ, RZ ;  /* 0x000000ffff0c7224 */ /* 0x000fe400078e00ff */
[----:B------:R-:W-:Y:S02]  /*19620*/  IMAD.MOV.U32 R11, RZ, RZ, 0x181f ;  /* 0x0000181fff0b7424 */ /* 0x000fe400078e00ff */
[----:B------:R-:W-:-:S07]  /*19630*/  IMAD.MOV.U32 R15, RZ, RZ, -0x1 ;  /* 0xffffffffff0f7424 */ /* 0x000fce00078e00ff */
[----:B--2---:R-:W-:Y:S05]  /*19640*/  WARPSYNC.COLLECTIVE R15, `(.L_x_1567) ;  /* 0x000000000f087348 */ /* 0x004fea0003c00000 */
[----:B--2---:R0:W1:Y:S02]  /*19650*/  SHFL.IDX P6, R14, R13, R12, R11 ;  /* 0x0000000c0d0e7389 */ /* 0x00406400000c000b */
[----:B01----:R-:W-:Y:S01]  /*19660*/  ENDCOLLECTIVE ;  /* 0x000000000000791b */ /* 0x003fe20003800000 */
.L_x_1567:
[----:B------:R-:W-:Y:S05]  /*19670*/  BSYNC B1 ;  /* 0x0000000000017941 */ /* 0x000fea0003800000 */
.L_x_1566:
        /* <DEDUP_REMOVED lines=9> */
.L_x_1568:
[----:B------:R-:W-:Y:S02]  /*19710*/  IMAD R8, R8, 0x2, R22 ;  /* 0x0000000208087824 */ /* 0x000fe400078e0216 */
[----:B------:R-:W-:Y:S02]  /*19720*/  IMAD.MOV.U32 R13, RZ, RZ, R9 ;  /* 0x000000ffff0d7224 */ /* 0x000fe400078e0009 */
[----:B------:R-:W-:Y:S02]  /*19730*/  IMAD.MOV.U32 R12, RZ, RZ, 0x1 ;  /* 0x00000001ff0c7424 */ /* 0x000fe400078e00ff */
[----:B------:R-:W-:-:S07]  /*19740*/  IMAD.MOV.U32 R2, RZ, RZ, R14 ;  /* 0x000000ffff027224 */ /* 0x000fce00078e000e */
[----:B------:R-:W-:Y:S05]  /*19750*/  WARPSYNC.COLLECTIVE R15, `(.L_x_1569) ;  /* 0x000000000f087348 */ /* 0x000fea0003c00000 */
[----:B------:R0:W1:Y:S02]  /*19760*/  SHFL.IDX P6, R14, R13, R12, R11 ;  /* 0x0000000c0d0e7389 */ /* 0x00006400000c000b */
[----:B01----:R-:W-:Y:S01]  /*19770*/  ENDCOLLECTIVE ;  /* 0x000000000000791b */ /* 0x003fe20003800000 */
.L_x_1569:
        /* <DEDUP_REMOVED lines=12> */
.L_x_1570:
[----:B------:R-:W-:Y:S02]  /*19840*/  IMAD.MOV.U32 R13, RZ, RZ, R9 ;  /* 0x000000ffff0d7224 */ /* 0x000fe400078e0009 */
[----:B------:R-:W-:Y:S02]  /*19850*/  IMAD.MOV.U32 R12, RZ, RZ, 0x2 ;  /* 0x00000002ff0c7424 */ /* 0x000fe400078e00ff */
[----:B------:R-:W-:-:S07]  /*19860*/  IMAD.MOV.U32 R2, RZ, RZ, R14 ;  /* 0x000000ffff027224 */ /* 0x000fce00078e000e */
[----:B------:R-:W-:Y:S05]  /*19870*/  WARPSYNC.COLLECTIVE R15, `(.L_x_1571) ;  /* 0x000000000f087348 */ /* 0x000fea0003c00000 */
[----:B------:R0:W1:Y:S02]  /*19880*/  SHFL.IDX P6, R14, R13, R12, R11 ;  /* 0x0000000c0d0e7389 */ /* 0x00006400000c000b */
[----:B01----:R-:W-:Y:S01]  /*19890*/  ENDCOLLECTIVE ;  /* 0x000000000000791b */ /* 0x003fe20003800000 */
.L_x_1571:
        /* <DEDUP_REMOVED lines=12> */
.L_x_1572:
[----:B------:R-:W-:Y:S02]  /*19960*/  IMAD.MOV.U32 R13, RZ, RZ, R9 ;  /* 0x000000ffff0d7224 */ /* 0x000fe400078e0009 */
[----:B------:R-:W-:Y:S02]  /*19970*/  IMAD.MOV.U32 R12, RZ, RZ, 0x3 ;  /* 0x00000003ff0c7424 */ /* 0x000fe400078e00ff */
[----:B------:R-:W-:-:S07]  /*19980*/  IMAD.MOV.U32 R2, RZ, RZ, R14 ;  /* 0x000000ffff027224 */ /* 0x000fce00078e000e */
[----:B------:R-:W-:Y:S05]  /*19990*/  WARPSYNC.COLLECTIVE R15, `(.L_x_1573) ;  /* 0x000000000f087348 */ /* 0x000fea0003c00000 */
[----:B------:R0:W1:Y:S02]  /*199a0*/  SHFL.IDX P6, R14, R13, R12, R11 ;  /* 0x0000000c0d0e7389 */ /* 0x00006400000c000b */
[----:B01----:R-:W-:Y:S01]  /*199b0*/  ENDCOLLECTIVE ;  /* 0x000000000000791b */ /* 0x003fe20003800000 */
.L_x_1573:
        /* <DEDUP_REMOVED lines=12> */
.L_x_1574:
[----:B------:R-:W-:Y:S01]  /*19a80*/  IMAD.MOV.U32 R13, RZ, RZ, R9 ;  /* 0x000000ffff0d7224 */ /* 0x000fe200078e0009 */
[----:B------:R-:W-:Y:S01]  /*19a90*/  MOV R12, 0x4 ;  /* 0x00000004000c7802 */ /* 0x000fe20000000f00 */
[----:B------:R-:W-:-:S07]  /*19aa0*/  IMAD.MOV.U32 R2, RZ, RZ, R14 ;  /* 0x000000ffff027224 */ /* 0x000fce00078e000e */
[----:B------:R-:W-:Y:S05]  /*19ab0*/  WARPSYNC.COLLECTIVE R15, `(.L_x_1575) ;  /* 0x000000000f087348 */ /* 0x000fea0003c00000 */
[----:B------:R0:W1:Y:S02]  /*19ac0*/  SHFL.IDX P6, R14, R13, R12, R11 ;  /* 0x0000000c0d0e7389 */ /* 0x00006400000c000b */
[----:B01----:R-:W-:Y:S01]  /*19ad0*/  ENDCOLLECTIVE ;  /* 0x000000000000791b */ /* 0x003fe20003800000 */
.L_x_1575:
        /* <DEDUP_REMOVED lines=12> */
.L_x_1576:
[----:B------:R-:W-:Y:S02]  /*19ba0*/  IMAD.MOV.U32 R13, RZ, RZ, R9 ;  /* 0x000000ffff0d7224 */ /* 0x000fe400078e0009 */
[----:B------:R-:W-:Y:S02]  /*19bb0*/  IMAD.MOV.U32 R12, RZ, RZ, 0x5 ;  /* 0x00000005ff0c7424 */ /* 0x000fe400078e00ff */
[----:B------:R-:W-:-:S07]  /*19bc0*/  IMAD.MOV.U32 R2, RZ, RZ, R14 ;  /* 0x000000ffff027224 */ /* 0x000fce00078e000e */
[----:B------:R-:W-:Y:S05]  /*19bd0*/  WARPSYNC.COLLECTIVE R15, `(.L_x_1577) ;  /* 0x000000000f087348 */ /* 0x000fea0003c00000 */
[----:B------:R0:W1:Y:S02]  /*19be0*/  SHFL.IDX P6, R14, R13, R12, R11 ;  /* 0x0000000c0d0e7389 */ /* 0x00006400000c000b */
[----:B01----:R-:W-:Y:S01]  /*19bf0*/  ENDCOLLECTIVE ;  /* 0x000000000000791b */ /* 0x003fe20003800000 */
.L_x_1577:
        /* <DEDUP_REMOVED lines=12> */
.L_x_1578:
[----:B------:R-:W-:Y:S02]  /*19cc0*/  IMAD.MOV.U32 R13, RZ, RZ, R9 ;  /* 0x000000ffff0d7224 */ /* 0x000fe400078e0009 */
[----:B------:R-:W-:Y:S02]  /*19cd0*/  IMAD.MOV.U32 R12, RZ, RZ, 0x6 ;  /* 0x00000006ff0c7424 */ /* 0x000fe400078e00ff */
[----:B------:R-:W-:-:S07]  /*19ce0*/  IMAD.MOV.U32 R2, RZ, RZ, R14 ;  /* 0x000000ffff027224 */ /* 0x000fce00078e000e */
[----:B------:R-:W-:Y:S05]  /*19cf0*/  WARPSYNC.COLLECTIVE R15, `(.L_x_1579) ;  /* 0x000000000f087348 */ /* 0x000fea0003c00000 */
[----:B------:R0:W1:Y:S02]  /*19d00*/  SHFL.IDX P6, R14, R13, R12, R11 ;  /* 0x0000000c0d0e7389 */ /* 0x00006400000c000b */
[----:B01----:R-:W-:Y:S01]  /*19d10*/  ENDCOLLECTIVE ;  /* 0x000000000000791b */ /* 0x003fe20003800000 */
.L_x_1579:
        /* <DEDUP_REMOVED lines=12> */
.L_x_1580:
[----:B------:R-:W-:Y:S02]  /*19de0*/  IMAD.MOV.U32 R13, RZ, RZ, R9 ;  /* 0x000000ffff0d7224 */ /* 0x000fe400078e0009 */
[----:B------:R-:W-:Y:S02]  /*19df0*/  IMAD.MOV.U32 R12, RZ, RZ, 0x7 ;  /* 0x00000007ff0c7424 */ /* 0x000fe400078e00ff */
[----:B------:R-:W-:-:S07]  /*19e00*/  IMAD.MOV.U32 R2, RZ, RZ, R14 ;  /* 0x000000ffff027224 */ /* 0x000fce00078e000e */
[----:B------:R-:W-:Y:S05]  /*19e10*/  WARPSYNC.COLLECTIVE R15, `(.L_x_1581) ;  /* 0x000000000f087348 */ /* 0x000fea0003c00000 */
[----:B------:R0:W1:Y:S02]  /*19e20*/  SHFL.IDX P6, R14, R13, R12, R11 ;  /* 0x0000000c0d0e7389 */ /* 0x00006400000c000b */
[----:B01----:R-:W-:Y:S01]  /*19e30*/  ENDCOLLECTIVE ;  /* 0x000000000000791b */ /* 0x003fe20003800000 */
.L_x_1581:
        /* <DEDUP_REMOVED lines=12> */
.L_x_1582:
[----:B------:R-:W-:Y:S01]  /*19f00*/  IMAD.MOV.U32 R2, RZ, RZ, R14 ;  /* 0x000000ffff027224 */ /* 0x000fe200078e000e */
[----:B------:R-:W-:Y:S06]  /*19f10*/  BRA `(.L_x_1583) ;  /* 0xffffffb800f47947 */ /* 0x000fec000383ffff */
.L_x_1484:
[----:B-1----:R1:W3:Y:S02]  /*19f20*/  SYNCS.PHASECHK.TRANS64.TRYWAIT P0, [R6+URZ+0x28860], R2 ;  /* 0x02886002060075a7 */ /* 0x0022e4000800017f */
[----:B---3--:R-:W-:Y:S05]  /*19f30*/  @!P0 NANOSLEEP.SYNCS 0x989680 ;  /* 0x009896800000895d */ /* 0x008fea0003900000 */
[----:B------:R-:W3:Y:S02]  /*19f40*/  @!P0 SYNCS.PHASECHK.TRANS64 P0, [R6+URZ+0x28860], R2 ;  /* 0x02886002060085a7 */ /* 0x000ee4000800007f */
[----:B---3--:R-:W-:Y:S05]  /*19f50*/  @!P0 BRA `(.L_x_1484) ;  /* 0xfffffffc00f08947 */ /* 0x008fea000383ffff */
[----:B------:R-:W-:Y:S05]  /*19f60*/  BRA `(.L_x_1584) ;  /* 0xffffffbc00507947 */ /* 0x000fea000383ffff */
.L_x_1485:
[----:B------:R-:W-:Y:S01]  /*19f70*/  BSSY B1, `(.L_x_1585) ;  /* 0x0000008000017945 */ /* 0x000fe20003800000 */
[----:B------:R-:W-:Y:S02]  /*19f80*/  IMAD.MOV.U32 R13, RZ, RZ, R23 ;  /* 0x000000ffff0d7224 */ /* 0x000fe400078e0017 */
[----:B------:R-:W-:Y:S02]  /*19f90*/  IMAD.MOV.U32 R12, RZ, RZ, RZ ;  /* 0x000000ffff0c7224 */ /* 0x000fe400078e00ff */
[----:B------:R-:W-:Y:S02]  /*19fa0*/  IMAD.MOV.U32 R11, RZ, RZ, 0x181f ;  /* 0x0000181fff0b7424 */ /* 0x000fe400078e00ff */
[----:B------:R-:W-:-:S07]  /*19fb0*/  IMAD.MOV.U32 R15, RZ, RZ, -0x1 ;  /* 0xffffffffff0f7424 */ /* 0x000fce00078e00ff */
[----:B-12---:R-:W-:Y:S05]  /*19fc0*/  WARPSYNC.COLLECTIVE R15, `(.L_x_1586) ;  /* 0x000000000f087348 */ /* 0x006fea0003c00000 */
[----:B--2---:R0:W2:Y:S02]  /*19fd0*/  SHFL.IDX P6, R14, R13, R12, R11 ;  /* 0x0000000c0d0e7389 */ /* 0x0040a400000c000b */
[----:B012---:R-:W-:Y:S01]  /*19fe0*/  ENDCOLLECTIVE ;  /* 0x000000000000791b */ /* 0x007fe20003800000 */
.L_x_1586:
[----:B------:R-:W-:Y:S05]  /*19ff0*/  BSYNC B1 ;  /* 0x0000000000017941 */ /* 0x000fea0003800000 */
.L_x_1585:
        /* <DEDUP_REMOVED lines=9> */
.L_x_1587:
[----:B------:R-:W-:Y:S02]  /*1a090*/  IMAD.MOV.U32 R13, RZ, RZ, R23 ;  /* 0x000000ffff0d7224 */ /* 0x000fe400078e0017 */
[----:B------:R-:W-:Y:S02]  /*1a0a0*/  IMAD.MOV.U32 R12, RZ, RZ, 0x1 ;  /* 0x00000001ff0c7424 */ /* 0x000fe400078e00ff */
[----:B------:R-:W-:-:S07]  /*1a0b0*/  IMAD.MOV.U32 R2, RZ, RZ, R14 ;  /* 0x000000ffff027224 */ /* 0x000fce00078e000e */
[----:B------:R-:W-:Y:S05]  /*1a0c0*/  WARPSYNC.COLLECTIVE R15, `(.L_x_1588) ;  /* 0x000000000f087348 */ /* 0x000fea0003c00000 */
[----:B------:R0:W1:Y:S02]  /*1a0d0*/  SHFL.IDX P6, R14, R13, R12, R11 ;  /* 0x0000000c0d0e7389 */ /* 0x00006400000c000b */
[----:B01----:R-:W-:Y:S01]  /*1a0e0*/  ENDCOLLECTIVE ;  /* 0x000000000000791b */ /* 0x003fe20003800000 */
.L_x_1588:
[----:B------:R-:W-:-:S05]  /*1a0f0*/  IADD3 R2, P0, R2, R5, RZ ;  /* 0x0000000502027210 */ /* 0x000fca0007f1e0ff */
        /* <DEDUP_REMOVED lines=13> */
.L_x_1589:
[----:B------:R-:W-:Y:S02]  /*1a1d0*/  IMAD.MOV.U32 R13, RZ, RZ, R23 ;  /* 0x000000ffff0d7224 */ /* 0x000fe400078e0017 */
[----:B------:R-:W-:Y:S02]  /*1a1e0*/  IMAD.MOV.U32 R12, RZ, RZ, 0x2 ;  /* 0x00000002ff0c7424 */ /* 0x000fe400078e00ff */
[----:B------:R-:W-:-:S07]  /*1a1f0*/  IMAD.MOV.U32 R2, RZ, RZ, R14 ;  /* 0x000000ffff027224 */ /* 0x000fce00078e000e */
[----:B------:R-:W-:Y:S05]  /*1a200*/  WARPSYNC.COLLECTIVE R15, `(.L_x_1590) ;  /* 0x000000000f087348 */ /* 0x000fea0003c00000 */
[----:B------:R0:W1:Y:S02]  /*1a210*/  SHFL.IDX P6, R14, R13, R12, R11 ;  /* 0x0000000c0d0e7389 */ /* 0x00006400000c000b */
[----:B01----:R-:W-:Y:S01]  /*1a220*/  ENDCOLLECTIVE ;  /* 0x000000000000791b */ /* 0x003fe20003800000 */
.L_x_1590:
        /* <DEDUP_REMOVED lines=14> */
.L_x_1591:
[----:B------:R-:W-:Y:S02]  /*1a310*/  IMAD.MOV.U32 R13, RZ, RZ, R23 ;  /* 0x000000ffff0d7224 */ /* 0x000fe400078e0017 */
[----:B------:R-:W-:Y:S02]  /*1a320*/  IMAD.MOV.U32 R12, RZ, RZ, 0x3 ;  /* 0x00000003ff0c7424 */ /* 0x000fe400078e00ff */
[----:B------:R-:W-:-:S07]  /*1a330*/  IMAD.MOV.U32 R2, RZ, RZ, R14 ;  /* 0x000000ffff027224 */ /* 0x000fce00078e000e */
[----:B------:R-:W-:Y:S05]  /*1a340*/  WARPSYNC.COLLECTIVE R15, `(.L_x_1592) ;  /* 0x000000000f087348 */ /* 0x000fea0003c00000 */
[----:B------:R0:W1:Y:S02]  /*1a350*/  SHFL.IDX P6, R14, R13, R12, R11 ;  /* 0x0000000c0d0e7389 */ /* 0x00006400000c000b */
[----:B01----:R-:W-:Y:S01]  /*1a360*/  ENDCOLLECTIVE ;  /* 0x000000000000791b */ /* 0x003fe20003800000 */
.L_x_1592:
        /* <DEDUP_REMOVED lines=14> */
.L_x_1593:
[----:B------:R-:W-:Y:S02]  /*1a450*/  IMAD.MOV.U32 R13, RZ, RZ, R23 ;  /* 0x000000ffff0d7224 */ /* 0x000fe400078e0017 */
[----:B------:R-:W-:Y:S02]  /*1a460*/  IMAD.MOV.U32 R12, RZ, RZ, 0x4 ;  /* 0x00000004ff0c7424 */ /* 0x000fe400078e00ff */
[----:B------:R-:W-:-:S07]  /*1a470*/  IMAD.MOV.U32 R2, RZ, RZ, R14 ;  /* 0x000000ffff027224 */ /* 0x000fce00078e000e */
[----:B------:R-:W-:Y:S05]  /*1a480*/  WARPSYNC.COLLECTIVE R15, `(.L_x_1594) ;  /* 0x000000000f087348 */ /* 0x000fea0003c00000 */
[----:B------:R0:W1:Y:S02]  /*1a490*/  SHFL.IDX P6, R14, R13, R12, R11 ;  /* 0x0000000c0d0e7389 */ /* 0x00006400000c000b */
[----:B01----:R-:W-:Y:S01]  /*1a4a0*/  ENDCOLLECTIVE ;  /* 0x000000000000791b */ /* 0x003fe20003800000 */
.L_x_1594:
        /* <DEDUP_REMOVED lines=14> */
.L_x_1595:
[----:B------:R-:W-:Y:S02]  /*1a590*/  IMAD.MOV.U32 R13, RZ, RZ, R23 ;  /* 0x000000ffff0d7224 */ /* 0x000fe400078e0017 */
[----:B------:R-:W-:Y:S02]  /*1a5a0*/  IMAD.MOV.U32 R12, RZ, RZ, 0x5 ;  /* 0x00000005ff0c7424 */ /* 0x000fe400078e00ff */
[----:B------:R-:W-:-:S07]  /*1a5b0*/  IMAD.MOV.U32 R2, RZ, RZ, R14 ;  /* 0x000000ffff027224 */ /* 0x000fce00078e000e */
[----:B------:R-:W-:Y:S05]  /*1a5c0*/  WARPSYNC.COLLECTIVE R15, `(.L_x_1596) ;  /* 0x000000000f087348 */ /* 0x000fea0003c00000 */
[----:B------:R0:W1:Y:S02]  /*1a5d0*/  SHFL.IDX P6, R14, R13, R12, R11 ;  /* 0x0000000c0d0e7389 */ /* 0x00006400000c000b */
[----:B01----:R-:W-:Y:S01]  /*1a5e0*/  ENDCOLLECTIVE ;  /* 0x000000000000791b */ /* 0x003fe20003800000 */
.L_x_1596:
        /* <DEDUP_REMOVED lines=14> */
.L_x_1597:
[----:B------:R-:W-:Y:S02]  /*1a6d0*/  IMAD.MOV.U32 R13, RZ, RZ, R23 ;  /* 0x000000ffff0d7224 */ /* 0x000fe400078e0017 */
[----:B------:R-:W-:Y:S02]  /*1a6e0*/  IMAD.MOV.U32 R12, RZ, RZ, 0x6 ;  /* 0x00000006ff0c7424 */ /* 0x000fe400078e00ff */
[----:B------:R-:W-:-:S07]  /*1a6f0*/  IMAD.MOV.U32 R2, RZ, RZ, R14 ;  /* 0x000000ffff027224 */ /* 0x000fce00078e000e */
[----:B------:R-:W-:Y:S05]  /*1a700*/  WARPSYNC.COLLECTIVE R15, `(.L_x_1598) ;  /* 0x000000000f087348 */ /* 0x000fea0003c00000 */
[----:B------:R0:W1:Y:S02]  /*1a710*/  SHFL.IDX P6, R14, R13, R12, R11 ;  /* 0x0000000c0d0e7389 */ /* 0x00006400000c000b */
[----:B01----:R-:W-:Y:S01]  /*1a720*/  ENDCOLLECTIVE ;  /* 0x000000000000791b */ /* 0x003fe20003800000 */
.L_x_1598:
        /* <DEDUP_REMOVED lines=14> */
.L_x_1599:
[----:B------:R-:W-:Y:S02]  /*1a810*/  IMAD.MOV.U32 R13, RZ, RZ, R23 ;  /* 0x000000ffff0d7224 */ /* 0x000fe400078e0017 */
[----:B------:R-:W-:Y:S02]  /*1a820*/  IMAD.MOV.U32 R12, RZ, RZ, 0x7 ;  /* 0x00000007ff0c7424 */ /* 0x000fe400078e00ff */
[----:B------:R-:W-:-:S07]  /*1a830*/  IMAD.MOV.U32 R2, RZ, RZ, R14 ;  /* 0x000000ffff027224 */ /* 0x000fce00078e000e */
[----:B------:R-:W-:Y:S05]  /*1a840*/  WARPSYNC.COLLECTIVE R15, `(.L_x_1600) ;  /* 0x000000000f087348 */ /* 0x000fea0003c00000 */
[----:B------:R0:W1:Y:S02]  /*1a850*/  SHFL.IDX P6, R14, R13, R12, R11 ;  /* 0x0000000c0d0e7389 */ /* 0x00006400000c000b */
[----:B01----:R-:W-:Y:S01]  /*1a860*/  ENDCOLLECTIVE ;  /* 0x000000000000791b */ /* 0x003fe20003800000 */
.L_x_1600:
[----:B------:R-:W-:-:S05]  /*1a870*/  IADD3 R2, P0, R2, R5, RZ ;  /* 0x0000000502027210 */ /* 0x000fca0007f1e0ff */
        /* <DEDUP_REMOVED lines=12> */
.L_x_1601:
[----:B------:R-:W-:Y:S01]  /*1a940*/  @!PT LDS RZ, [RZ] ;  /* 0x00000000fffff984 */ /* 0x000fe20000000800 */
[----:B------:R-:W-:Y:S01]  /*1a950*/  @!PT LDS RZ, [RZ] ;  /* 0x00000000fffff984 */ /* 0x000fe20000000800 */
[----:B------:R-:W-:Y:S01]  /*1a960*/  @!PT LDS RZ, [RZ] ;  /* 0x00000000fffff984 */ /* 0x000fe20000000800 */
[----:B------:R1:W-:Y:S01]  /*1a970*/  LDGSTS.E.BYPASS.LTC128B.128 [R7+0x7400], desc[UR54][R2.64+0x80], !P0 ;  /* 0x0740008002077fae */ /* 0x0003e2000c101d76 */
[----:B------:R-:W-:Y:S05]  /*1a980*/  BRA `(.L_x_1602) ;  /* 0xffffffb400d87947 */ /* 0x000fea000383ffff */
.L_x_1493:
[----:B0-----:R0:W1:Y:S02]  /*1a990*/  SYNCS.PHASECHK.TRANS64.TRYWAIT P0, [R0+URZ+0x28860], R3 ;  /* 0x02886003000075a7 */ /* 0x001064000800017f */
[----:B-1----:R-:W-:Y:S05]  /*1a9a0*/  @!P0 NANOSLEEP.SYNCS 0x989680 ;  /* 0x009896800000895d */ /* 0x002fea0003900000 */
[----:B------:R-:W1:Y:S02]  /*1a9b0*/  @!P0 SYNCS.PHASECHK.TRANS64 P0, [R0+URZ+0x28860], R3 ;  /* 0x02886003000085a7 */ /* 0x000e64000800007f */
[----:B-1----:R-:W-:Y:S05]  /*1a9c0*/  @!P0 BRA `(.L_x_1493) ;  /* 0xfffffffc00f08947 */ /* 0x002fea000383ffff */
[----:B------:R-:W-:Y:S05]  /*1a9d0*/  BRA `(.L_x_1603) ;  /* 0xffffffb800f47947 */ /* 0x000fea000383ffff */
.L_x_1494:
[----:B------:R-:W-:Y:S01]  /*1a9e0*/  BSSY B0, `(.L_x_1604) ;  /* 0x0000008000007945 */ /* 0x000fe20003800000 */
[----:B------:R-:W-:Y:S02]  /*1a9f0*/  IMAD.MOV.U32 R13, RZ, RZ, R23 ;  /* 0x000000ffff0d7224 */ /* 0x000fe400078e0017 */
[----:B------:R-:W-:Y:S02]  /*1aa00*/  IMAD.MOV.U32 R12, RZ, RZ, RZ ;  /* 0x000000ffff0c7224 */ /* 0x000fe400078e00ff */
[----:B------:R-:W-:Y:S02]  /*1aa10*/  IMAD.MOV.U32 R11, RZ, RZ, 0x181f ;  /* 0x0000181fff0b7424 */ /* 0x000fe400078e00ff */
[----:B------:R-:W-:-:S07]  /*1aa20*/  IMAD.MOV.U32 R15, RZ, RZ, -0x1 ;  /* 0xffffffffff0f7424 */ /* 0x000fce00078e00ff */
[----:B0-2---:R-:W-:Y:S05]  /*1aa30*/  WARPSYNC.COLLECTIVE R15, `(.L_x_1605) ;  /* 0x000000000f087348 */ /* 0x005fea0003c00000 */
[----:B--2---:R1:W2:Y:S02]  /*1aa40*/  SHFL.IDX P6, R14, R13, R12, R11 ;  /* 0x0000000c0d0e7389 */ /* 0x0042a400000c000b */
[----:B012---:R-:W-:Y:S01]  /*1aa50*/  ENDCOLLECTIVE ;  /* 0x000000000000791b */ /* 0x007fe20003800000 */
.L_x_1605:
[----:B------:R-:W-:Y:S05]  /*1aa60*/  BSYNC B0 ;  /* 0x0000000000007941 */ /* 0x000fea0003800000 */
.L_x_1604:
        /* <DEDUP_REMOVED lines=9> */
.L_x_1606:
[----:B------:R-:W-:Y:S01]  /*1ab00*/  ULDC UR4, c[0x0][0x2f4] ;  /* 0x0000bd0000047ab9 */ /* 0x000fe20000000800 */
[----:B------:R-:W-:Y:S01]  /*1ab10*/  IMAD R4, R9, 0x2, R22 ;  /* 0x0000000209047824 */ /* 0x000fe200078e0216 */
[----:B------:R-:W-:Y:S02]  /*1ab20*/  ISETP.GE.AND P1, PT, R30, UR4, PT ;  /* 0x000000041e007c0c */ /* 0x000fe4000bf26270 */
[----:B------:R-:W-:Y:S02]  /*1ab30*/  ISETP.GE.AND P0, PT, R29, UR4, PT ;  /* 0x000000041d007c0c */ /* 0x000fe4000bf06270 */
[C---:B------:R-:W-:Y:S02]  /*1ab40*/  ISETP.LT.OR P3, PT, R6.reuse, 0x1, P1 ;  /* 0x000000010600780c */ /* 0x040fe40000f61670 */
[----:B------:R-:W-:Y:S01]  /*1ab50*/  ISETP.LT.OR P4, PT, R6, 0x1, P0 ;  /* 0x000000010600780c */ /* 0x000fe20000781670 */
[----:B------:R-:W-:Y:S02]  /*1ab60*/  IMAD.MOV.U32 R13, RZ, RZ, R23 ;  /* 0x000000ffff0d7224 */ /* 0x000fe400078e0017 */
[----:B------:R-:W-:Y:S01]  /*1ab70*/  IMAD.MOV.U32 R12, RZ, RZ, 0x1 ;  /* 0x00000001ff0c7424 */ /* 0x000fe200078e00ff */
[----:B------:R-:W-:-:S13]  /*1ab80*/  IADD3 R2, P2, R14, R5, RZ ;  /* 0x000000050e027210 */ /* 0x000fda0007f5e0ff */
[----:B------:R-:W-:Y:S05]  /*1ab90*/  WARPSYNC.COLLECTIVE R15, `(.L_x_1607) ;  /* 0x000000000f087348 */ /* 0x000fea0003c00000 */
[----:B------:R0:W1:Y:S02]  /*1aba0*/  SHFL.IDX P6, R14, R13, R12, R11 ;  /* 0x0000000c0d0e7389 */ /* 0x00006400000c000b */
[----:B01----:R-:W-:Y:S01]  /*1abb0*/  ENDCOLLECTIVE ;  /* 0x000000000000791b */ /* 0x003fe20003800000 */
.L_x_1607:
        /* <DEDUP_REMOVED lines=13> */
.L_x_1608:
[----:B------:R-:W-:Y:S02]  /*1ac90*/  IMAD.MOV.U32 R13, RZ, RZ, R23 ;  /* 0x000000ffff0d7224 */ /* 0x000fe400078e0017 */
[----:B------:R-:W-:Y:S02]  /*1aca0*/  IMAD.MOV.U32 R12, RZ, RZ, 0x2 ;  /* 0x00000002ff0c7424 */ /* 0x000fe400078e00ff */
[----:B------:R-:W-:-:S07]  /*1acb0*/  IMAD.MOV.U32 R10, RZ, RZ, R14 ;  /* 0x000000ffff0a7224 */ /* 0x000fce00078e000e */
[----:B------:R-:W-:Y:S05]  /*1acc0*/  WARPSYNC.COLLECTIVE R15, `(.L_x_1609) ;  /* 0x000000000f087348 */ /* 0x000fea0003c00000 */
[----:B------:R0:W1:Y:S02]  /*1acd0*/  SHFL.IDX P6, R14, R13, R12, R11 ;  /* 0x0000000c0d0e7389 */ /* 0x00006400000c000b */
[----:B01----:R-:W-:Y:S01]  /*1ace0*/  ENDCOLLECTIVE ;  /* 0x000000000000791b */ /* 0x003fe20003800000 */
.L_x_1609:
[----:B------:R-:W-:-:S05]  /*1acf0*/  IADD3 R2, P2, R10, R5, RZ ;  /* 0x000000050a027210 */ /* 0x000fca0007f5e0ff */
[----:B------:R-:W-:-:S05]  /*1ad00*/  IMAD.X R3, RZ, RZ, R7, P2 ;  /* 0x000000ffff037224 */ /* 0x000fca00010e0607 */
[----:B------:R-:W-:Y:S01]  /*1ad10*/  @!PT LDS RZ, [RZ] ;  /* 0x00000000fffff984 */ /* 0x000fe20000000800 */
[----:B------:R-:W-:Y:S01]  /*1ad20*/  @!PT LDS RZ, [RZ] ;  /* 0x00000000fffff984 */ /* 0x000fe20000000800 */
[----:B------:R-:W-:Y:S01]  /*1ad30*/  @!PT LDS RZ, [RZ] ;  /* 0x00000000fffff984 */ /* 0x000fe20000000800 */
[----:B------:R0:W-:Y:S01]  /*1ad40*/  LDGSTS.E.BYPASS.LTC128B.128 [R4+0xc00], desc[UR54][R2.64], !P3 ;  /* 0x00c0000002047fae */ /* 0x0001e2000d901d76 */
[----:B------:R-:W-:Y:S01]  /*1ad50*/  IMAD.MOV.U32 R13, RZ, RZ, R17 ;  /* 0x000000ffff0d7224 */ /* 0x000fe200078e0011 */
[C---:B------:R-:W-:Y:S02]  /*1ad60*/  ISETP.LT.OR P3, PT, R6.reuse, 0x21, P1 ;  /* 0x000000210600780c */ /* 0x040fe40000f61670 */
[----:B------:R0:W-:Y:S01]  /*1ad70*/  LDGSTS.E.BYPASS.LTC128B.128 [R4+0x4c00], desc[UR54][R2.64+0x80], !P4 ;  /* 0x04c0008002047fae */ /* 0x0001e2000e101d76 */
[----:B------:R-:W-:Y:S01]  /*1ad80*/  ISETP.LT.OR P4, PT, R6, 0x21, P0 ;  /* 0x000000210600780c */ /* 0x000fe20000781670 */
[----:B------:R-:W-:-:S12]  /*1ad90*/  IMAD.MOV.U32 R8, RZ, RZ, R14 ;  /* 0x000000ffff087224 */ /* 0x000fd800078e000e */
[----:B0-----:R-:W-:Y:S05]  /*1ada0*/  WARPSYNC.COLLECTIVE R15, `(.L_x_1610) ;  /* 0x000000000f087348 */ /* 0x001fea0003c00000 */
[----:B------:R1:W2:Y:S02]  /*1adb0*/  SHFL.IDX P6, R14, R13, R12, R11 ;  /* 0x0000000c0d0e7389 */ /* 0x0002a400000c000b */
[----:B012---:R-:W-:Y:S01]  /*1adc0*/  ENDCOLLECTIVE ;  /* 0x000000000000791b */ /* 0x007fe20003800000 */
.L_x_1610:
[----:B------:R-:W-:Y:S02]  /*1add0*/  IMAD.MOV.U32 R13, RZ, RZ, R23 ;  /* 0x000000ffff0d7224 */ /* 0x000fe400078e0017 */
[----:B------:R-:W-:Y:S01]  /*1ade0*/  IMAD.MOV.U32 R12, RZ, RZ, 0x3 ;  /* 0x00000003ff0c7424 */ /* 0x000fe200078e00ff */
[----:B------:R-:W-:-:S13]  /*1adf0*/  IADD3 R2, P2, R14, R5, RZ ;  /* 0x000000050e027210 */ /* 0x000fda0007f5e0ff */
[----:B------:R-:W-:Y:S05]  /*1ae00*/  WARPSYNC.COLLECTIVE R15, `(.L_x_1611) ;  /* 0x000000000f087348 */ /* 0x000fea0003c00000 */
[----:B------:R0:W1:Y:S02]  /*1ae10*/  SHFL.IDX P6, R14, R13, R12, R11 ;  /* 0x0000000c0d0e7389 */ /* 0x00006400000c000b */
[----:B01----:R-:W-:Y:S01]  /*1ae20*/  ENDCOLLECTIVE ;  /* 0x000000000000791b */ /* 0x003fe20003800000 */
.L_x_1611:
        /* <DEDUP_REMOVED lines=13> */
.L_x_1612:
[----:B------:R-:W-:Y:S02]  /*1af00*/  IMAD.MOV.U32 R13, RZ, RZ, R23 ;  /* 0x000000ffff0d7224 */ /* 0x000fe400078e0017 */
[----:B------:R-:W-:Y:S01]  /*1af10*/  IMAD.MOV.U32 R12, RZ, RZ, 0x4 ;  /* 0x00000004ff0c7424 */ /* 0x000fe200078e00ff */
[----:B------:R-:W-:-:S13]  /*1af20*/  IADD3 R2, P2, R14, R5, RZ ;  /* 0x000000050e027210 */ /* 0x000fda0007f5e0ff */
[----:B------:R-:W-:Y:S05]  /*1af30*/  WARPSYNC.COLLECTIVE R15, `(.L_x_1613) ;  /* 0x000000000f087348 */ /* 0x000fea0003c00000 */
[----:B------:R0:W1:Y:S02]  /*1af40*/  SHFL.IDX P6, R14, R13, R12, R11 ;  /* 0x0000000c0d0e7389 */ /* 0x00006400000c000b */
[----:B01----:R-:W-:Y:S01]  /*1af50*/  ENDCOLLECTIVE ;  /* 0x000000000000791b */ /* 0x003fe20003800000 */
.L_x_1613:
        /* <DEDUP_REMOVED lines=13> */
.L_x_1614:
[----:B------:R-:W-:Y:S02]  /*1b030*/  IMAD.MOV.U32 R13, RZ, RZ, R23 ;  /* 0x000000ffff0d7224 */ /* 0x000fe400078e0017 */
[----:B------:R-:W-:Y:S02]  /*1b040*/  IMAD.MOV.U32 R12, RZ, RZ, 0x5 ;  /* 0x00000005ff0c7424 */ /* 0x000fe400078e00ff */
[----:B------:R-:W-:-:S07]  /*1b050*/  IMAD.MOV.U32 R10, RZ, RZ, R14 ;  /* 0x000000ffff0a7224 */ /* 0x000fce00078e000e */
[----:B------:R-:W-:Y:S05]  /*1b060*/  WARPSYNC.COLLECTIVE R15, `(.L_x_1615) ;  /* 0x000000000f087348 */ /* 0x000fea0003c00000 */
[----:B------:R0:W1:Y:S02]  /*1b070*/  SHFL.IDX P6, R14, R13, R12, R11 ;  /* 0x0000000c0d0e7389 */ /* 0x00006400000c000b */
[----:B01----:R-:W-:Y:S01]  /*1b080*/  ENDCOLLECTIVE ;  /* 0x000000000000791b */ /* 0x003fe20003800000 */
.L_x_1615:
        /* <DEDUP_REMOVED lines=14> */
.L_x_1616:
[----:B------:R-:W-:Y:S02]  /*1b170*/  IMAD.MOV.U32 R13, RZ, RZ, R23 ;  /* 0x000000ffff0d7224 */ /* 0x000fe400078e0017 */
[----:B------:R-:W-:Y:S01]  /*1b180*/  IMAD.MOV.U32 R12, RZ, RZ, 0x6 ;  /* 0x00000006ff0c7424 */ /* 0x000fe200078e00ff */
[----:B------:R-:W-:-:S13]  /*1b190*/  IADD3 R2, P2, R14, R5, RZ ;  /* 0x000000050e027210 */ /* 0x000fda0007f5e0ff */
[----:B------:R-:W-:Y:S05]  /*1b1a0*/  WARPSYNC.COLLECTIVE R15, `(.L_x_1617) ;  /* 0x000000000f087348 */ /* 0x000fea0003c00000 */
[----:B------:R0:W1:Y:S02]  /*1b1b0*/  SHFL.IDX P6, R14, R13, R12, R11 ;  /* 0x0000000c0d0e7389 */ /* 0x00006400000c000b */
[----:B01----:R-:W-:Y:S01]  /*1b1c0*/  ENDCOLLECTIVE ;  /* 0x000000000000791b */ /* 0x003fe20003800000 */
.L_x_1617:
        /* <DEDUP_REMOVED lines=13> */
.L_x_1618:
[----:B------:R-:W-:Y:S02]  /*1b2a0*/  IMAD.MOV.U32 R13, RZ, RZ, R23 ;  /* 0x000000ffff0d7224 */ /* 0x000fe400078e0017 */
[----:B------:R-:W-:Y:S02]  /*1b2b0*/  IMAD.MOV.U32 R12, RZ, RZ, 0x7 ;  /* 0x00000007ff0c7424 */ /* 0x000fe400078e00ff */
[----:B------:R-:W-:-:S07]  /*1b2c0*/  IMAD.MOV.U32 R10, RZ, RZ, R14 ;  /* 0x000000ffff0a7224 */ /* 0x000fce00078e000e */
[----:B------:R-:W-:Y:S05]  /*1b2d0*/  WARPSYNC.COLLECTIVE R15, `(.L_x_1619) ;  /* 0x000000000f087348 */ /* 0x000fea0003c00000 */
[----:B------:R0:W1:Y:S02]  /*1b2e0*/  SHFL.IDX P6, R14, R13, R12, R11 ;  /* 0x0000000c0d0e7389 */ /* 0x00006400000c000b */
[----:B01----:R-:W-:Y:S01]  /*1b2f0*/  ENDCOLLECTIVE ;  /* 0x000000000000791b */ /* 0x003fe20003800000 */
.L_x_1619:
        /* <DEDUP_REMOVED lines=12> */
.L_x_1620:
[----:B------:R-:W-:Y:S05]  /*1b3c0*/  BRA `(.L_x_1621) ;  /* 0xffffffb400947947 */ /* 0x000fea000383ffff */
.L_x_1499:
        /* <DEDUP_REMOVED lines=8> */
.L_x_1623:
[----:B------:R-:W-:Y:S05]  /*1b450*/  BSYNC B0 ;  /* 0x0000000000007941 */ /* 0x000fea0003800000 */
.L_x_1622:
[----:B------:R-:W-:Y:S02]  /*1b460*/  IMAD.MOV.U32 R13, RZ, RZ, R16 ;  /* 0x000000ffff0d7224 */ /* 0x000fe400078e0010 */
[----:B------:R-:W-:Y:S02]  /*1b470*/  IMAD.MOV.U32 R12, RZ, RZ, 0x1 ;  /* 0x00000001ff0c7424 */ /* 0x000fe400078e00ff */
[----:B------:R-:W-:Y:S02]  /*1b480*/  IMAD.MOV.U32 R11, RZ, RZ, 0x1f ;  /* 0x0000001fff0b7424 */ /* 0x000fe400078e00ff */
[----:B------:R-:W-:Y:S02]  /*1b490*/  IMAD.MOV.U32 R15, RZ, RZ, -0x1 ;  /* 0xffffffffff0f7424 */ /* 0x000fe400078e00ff */
[----:B------:R-:W-:Y:S02]  /*1b4a0*/  IMAD.IADD R7, R19, 0x1, R8 ;  /* 0x0000000113077824 */ /* 0x000fe400078e0208 */
[----:B------:R-:W-:-:S07]  /*1b4b0*/  IMAD.MOV.U32 R5, RZ, RZ, R14 ;  /* 0x000000ffff057224 */ /* 0x000fce00078e000e */
[----:B------:R-:W-:Y:S05]  /*1b4c0*/  WARPSYNC.COLLECTIVE R15, `(.L_x_1624) ;  /* 0x000000000f087348 */ /* 0x000fea0003c00000 */
[----:B------:R0:W1:Y:S02]  /*1b4d0*/  SHFL.IDX P6, R14, R13, R12, R11 ;  /* 0x0000000c0d0e7389 */ /* 0x00006400000c000b */
[----:B01----:R-:W-:Y:S01]  /*1b4e0*/  ENDCOLLECTIVE ;  /* 0x000000000000791b */ /* 0x003fe20003800000 */
.L_x_1624:
        /* <DEDUP_REMOVED lines=11> */
[C---:B------:R-:W-:Y:S01]  /*1b5a0*/  ISETP.GE.U32.AND P5, PT, R8.reuse, 0x10, PT ;  /* 0x000000100800780c */ /* 0x040fe20003fa6070 */
[----:B--2---:R-:W-:Y:S01]  /*1b5b0*/  @!P1 IMAD.MOV.U32 R4, RZ, RZ, R2 ;  /* 0x000000ffff049224 */ /* 0x004fe200078e0002 */
[----:B------:R-:W-:-:S03]  /*1b5c0*/  ISETP.NE.AND P1, PT, R8, RZ, PT ;  /* 0x000000ff0800720c */ /* 0x000fc60003f25270 */
[----:B------:R-:W-:-:S10]  /*1b5d0*/  IMAD.MOV.U32 R13, RZ, RZ, R4 ;  /* 0x000000ffff0d7224 */ /* 0x000fd400078e0004 */
[----:B------:R-:W-:Y:S05]  /*1b5e0*/  WARPSYNC.COLLECTIVE R15, `(.L_x_1625) ;  /* 0x000000000f087348 */ /* 0x000fea0003c00000 */
[----:B------:R0:W1:Y:S02]  /*1b5f0*/  SHFL.UP P6, R14, R13, R12, R11 ;  /* 0x0400000c0d0e7389 */ /* 0x00006400000c000b */
[----:B01----:R-:W-:Y:S01]  /*1b600*/  ENDCOLLECTIVE ;  /* 0x000000000000791b */ /* 0x003fe20003800000 */
.L_x_1625:
[----:B------:R-:W-:Y:S01]  /*1b610*/  IMAD.MOV.U32 R12, RZ, RZ, 0x2 ;  /* 0x00000002ff0c7424 */ /* 0x000fe200078e00ff */
[----:B------:R-:W-:-:S05]  /*1b620*/  SEL R7, R14, RZ, P1 ;  /* 0x000000ff0e077207 */ /* 0x000fca0000800000 */
[----:B------:R-:W-:-:S04]  /*1b630*/  IMAD.IADD R6, R4, 0x1, R7 ;  /* 0x0000000104067824 */ /* 0x000fc800078e0207 */
[----:B------:R-:W-:-:S07]  /*1b640*/  IMAD.MOV.U32 R13, RZ, RZ, R6 ;  /* 0x000000ffff0d7224 */ /* 0x000fce00078e0006 */
[----:B------:R-:W-:Y:S05]  /*1b650*/  WARPSYNC.COLLECTIVE R15, `(.L_x_1626) ;  /* 0x000000000f087348 */ /* 0x000fea0003c00000 */
[----:B------:R0:W1:Y:S02]  /*1b660*/  SHFL.UP P6, R14, R13, R12, R11 ;  /* 0x0400000c0d0e7389 */ /* 0x00006400000c000b */
[----:B01----:R-:W-:Y:S01]  /*1b670*/  ENDCOLLECTIVE ;  /* 0x000000000000791b */ /* 0x003fe20003800000 */
.L_x_1626:
[----:B------:R-:W-:Y:S01]  /*1b680*/  IMAD.MOV.U32 R12, RZ, RZ, 0x4 ;  /* 0x00000004ff0c7424 */ /* 0x000fe200078e00ff */
[----:B------:R-:W-:-:S05]  /*1b690*/  SEL R7, R14, RZ, P2 ;  /* 0x000000ff0e077207 */ /* 0x000fca0001000000 */
[----:B------:R-:W-:-:S04]  /*1b6a0*/  IMAD.IADD R7, R6, 0x1, R7 ;  /* 0x0000000106077824 */ /* 0x000fc800078e0207 */
[----:B------:R-:W-:-:S07]  /*1b6b0*/  IMAD.MOV.U32 R13, RZ, RZ, R7 ;  /* 0x000000ffff0d7224 */ /* 0x000fce00078e0007 */
[----:B------:R-:W-:Y:S05]  /*1b6c0*/  WARPSYNC.COLLECTIVE R15, `(.L_x_1627) ;  /* 0x000000000f087348 */ /* 0x000fea0003c00000 */
[----:B------:R0:W1:Y:S02]  /*1b6d0*/  SHFL.UP P6, R14, R13, R12, R11 ;  /* 0x0400000c0d0e7389 */ /* 0x00006400000c000b */
[----:B01----:R-:W-:Y:S01]  /*1b6e0*/  ENDCOLLECTIVE ;  /* 0x000000000000791b */ /* 0x003fe20003800000 */
.L_x_1627:
[----:B------:R-:W-:Y:S01]  /*1b6f0*/  IMAD.MOV.U32 R12, RZ, RZ, 0x8 ;  /* 0x00000008ff0c7424 */ /* 0x000fe200078e00ff */
[----:B------:R-:W-:-:S05]  /*1b700*/  SEL R2, R14, RZ, P3 ;  /* 0x000000ff0e027207 */ /* 0x000fca0001800000 */
[----:B------:R-:W-:-:S04]  /*1b710*/  IMAD.IADD R2, R7, 0x1, R2 ;  /* 0x0000000107027824 */ /* 0x000fc800078e0202 */
[----:B------:R-:W-:-:S07]  /*1b720*/  IMAD.MOV.U32 R13, RZ, RZ, R2 ;  /* 0x000000ffff0d7224 */ /* 0x000fce00078e0002 */
[----:B------:R-:W-:Y:S05]  /*1b730*/  WARPSYNC.COLLECTIVE R15, `(.L_x_1628) ;  /* 0x000000000f087348 */ /* 0x000fea0003c00000 */
[----:B------:R0:W1:Y:S02]  /*1b740*/  SHFL.UP P6, R14, R13, R12, R11 ;  /* 0x0400000c0d0e7389 */ /* 0x00006400000c000b */
[----:B01----:R-:W-:Y:S01]  /*1b750*/  ENDCOLLECTIVE ;  /* 0x000000000000791b */ /* 0x003fe20003800000 */
.L_x_1628:
[----:B------:R-:W-:Y:S01]  /*1b760*/  IMAD.MOV.U32 R12, RZ, RZ, 0x10 ;  /* 0x00000010ff0c7424 */ /* 0x000fe200078e00ff */
[----:B------:R-:W-:-:S05]  /*1b770*/  SEL R3, R14, RZ, P4 ;  /* 0x000000ff0e037207 */ /* 0x000fca0002000000 */
[----:B------:R-:W-:-:S04]  /*1b780*/  IMAD.IADD R3, R2, 0x1, R3 ;  /* 0x0000000102037824 */ /* 0x000fc800078e0203 */
[----:B------:R-:W-:-:S07]  /*1b790*/  IMAD.MOV.U32 R13, RZ, RZ, R3 ;  /* 0x000000ffff0d7224 */ /* 0x000fce00078e0003 */
[----:B------:R-:W-:Y:S05]  /*1b7a0*/  WARPSYNC.COLLECTIVE R15, `(.L_x_1629) ;  /* 0x000000000f087348 */ /* 0x000fea0003c00000 */
[----:B------:R0:W1:Y:S02]  /*1b7b0*/  SHFL.UP P6, R14, R13, R12, R11 ;  /* 0x0400000c0d0e7389 */ /* 0x00006400000c000b */
[----:B01----:R-:W-:Y:S01]  /*1b7c0*/  ENDCOLLECTIVE ;  /* 0x000000000000791b */ /* 0x003fe20003800000 */
.L_x_1629:
[----:B------:R-:W-:Y:S02]  /*1b7d0*/  IMAD.MOV.U32 R12, RZ, RZ, 0x1f ;  /* 0x0000001fff0c7424 */ /* 0x000fe400078e00ff */
[----:B------:R-:W-:Y:S01]  /*1b7e0*/  IMAD.MOV.U32 R11, RZ, RZ, 0x1f ;  /* 0x0000001fff0b7424 */ /* 0x000fe200078e00ff */
[----:B------:R-:W-:-:S05]  /*1b7f0*/  SEL R6, R14, RZ, P5 ;  /* 0x000000ff0e067207 */ /* 0x000fca0002800000 */
[----:B------:R-:W-:-:S04]  /*1b800*/  IMAD.IADD R6, R3, 0x1, R6 ;  /* 0x0000000103067824 */ /* 0x000fc800078e0206 */
[----:B------:R-:W-:-:S07]  /*1b810*/  IMAD.MOV.U32 R13, RZ, RZ, R6 ;  /* 0x000000ffff0d7224 */ /* 0x000fce00078e0006 */
[----:B------:R-:W-:Y:S05]  /*1b820*/  WARPSYNC.COLLECTIVE R15, `(.L_x_1630) ;  /* 0x000000000f087348 */ /* 0x000fea0003c00000 */
[----:B------:R0:W1:Y:S02]  /*1b830*/  SHFL.IDX P6, R14, R13, R12, R11 ;  /* 0x0000000c0d0e7389 */ /* 0x00006400000c000b */
[----:B01----:R-:W-:Y:S01]  /*1b840*/  ENDCOLLECTIVE ;  /* 0x000000000000791b */ /* 0x003fe20003800000 */
.L_x_1630:
[----:B------:R-:W-:Y:S05]  /*1b850*/  BRA `(.L_x_1631) ;  /* 0xffffffb400a07947 */ /* 0x000fea000383ffff */
.L_x_1504:
[----:B------:R-:W-:Y:S01]  /*1b860*/  BSSY B0, `(.L_x_1632) ;  /* 0x0000008000007945 */ /* 0x000fe20003800000 */
[----:B-----5:R-:W-:Y:S02]  /*1b870*/  IMAD.MOV.U32 R13, RZ, RZ, R4 ;  /* 0x000000ffff0d7224 */ /* 0x020fe400078e0004 */
[----:B------:R-:W-:Y:S02]  /*1b880*/  IMAD.MOV.U32 R12, RZ, RZ, 0x1 ;  /* 0x00000001ff0c7424 */ /* 0x000fe400078e00ff */
[----:B------:R-:W-:Y:S02]  /*1b890*/  IMAD.MOV.U32 R11, RZ, RZ, RZ ;  /* 0x000000ffff0b7224 */ /* 0x000fe400078e00ff */
[----:B------:R-:W-:-:S07]  /*1b8a0*/  IMAD.MOV.U32 R15, RZ, RZ, -0x1 ;  /* 0xffffffffff0f7424 */ /* 0x000fce00078e00ff */
[----:B012---:R-:W-:Y:S05]  /*1b8b0*/  WARPSYNC.COLLECTIVE R15, `(.L_x_1633) ;  /* 0x000000000f087348 */ /* 0x007fea0003c00000 */
[----:B------:R3:W4:Y:S02]  /*1b8c0*/  SHFL.UP P6, R14, R13, R12, R11 ;  /* 0x0400000c0d0e7389 */ /* 0x00072400000c000b */
[----:B01234-:R-:W-:Y:S01]  /*1b8d0*/  ENDCOLLECTIVE ;  /* 0x000000000000791b */ /* 0x01ffe20003800000 */
.L_x_1633:
[----:B------:R-:W-:Y:S05]  /*1b8e0*/  BSYNC B0 ;  /* 0x0000000000007941 */ /* 0x000fea0003800000 */
.L_x_1632:
[----:B------:R-:W-:Y:S01]  /*1b8f0*/  SEL R13, R14, RZ, P1 ;  /* 0x000000ff0e0d7207 */ /* 0x000fe20000800000 */
[----:B------:R-:W-:Y:S02]  /*1b900*/  IMAD.MOV.U32 R12, RZ, RZ, 0x2 ;  /* 0x00000002ff0c7424 */ /* 0x000fe400078e00ff */
[----:B------:R-:W-:Y:S02]  /*1b910*/  IMAD.MOV.U32 R11, RZ, RZ, RZ ;  /* 0x000000ffff0b7224 */ /* 0x000fe400078e00ff */
[----:B------:R-:W-:Y:S02]  /*1b920*/  IMAD.IADD R13, R4, 0x1, R13 ;  /* 0x00000001040d7824 */ /* 0x000fe400078e020d */
[----:B------:R-:W-:-:S07]  /*1b930*/  IMAD.MOV.U32 R15, RZ, RZ, -0x1 ;  /* 0xffffffffff0f7424 */ /* 0x000fce00078e00ff */
[----:B------:R-:W-:Y:S05]  /*1b940*/  WARPSYNC.COLLECTIVE R15, `(.L_x_1634) ;  /* 0x000000000f087348 */ /* 0x000fea0003c00000 */
[----:B------:R0:W1:Y:S02]  /*1b950*/  SHFL.UP P6, R14, R13, R12, R11 ;  /* 0x0400000c0d0e7389 */ /* 0x00006400000c000b */
[----:B01----:R-:W-:Y:S01]  /*1b960*/  ENDCOLLECTIVE ;  /* 0x000000000000791b */ /* 0x003fe20003800000 */
.L_x_1634:
[----:B------:R-:W-:Y:S01]  /*1b970*/  IMAD.MOV.U32 R12, RZ, RZ, 0x4 ;  /* 0x00000004ff0c7424 */ /* 0x000fe200078e00ff */
[----:B------:R-:W-:-:S05]  /*1b980*/  SEL R0, R14, RZ, P2 ;  /* 0x000000ff0e007207 */ /* 0x000fca0001000000 */
[----:B------:R-:W-:-:S04]  /*1b990*/  IMAD.IADD R0, R13, 0x1, R0 ;  /* 0x000000010d007824 */ /* 0x000fc800078e0200 */
[----:B------:R-:W-:-:S07]  /*1b9a0*/  IMAD.MOV.U32 R13, RZ, RZ, R0 ;  /* 0x000000ffff0d7224 */ /* 0x000fce00078e0000 */
[----:B------:R-:W-:Y:S05]  /*1b9b0*/  WARPSYNC.COLLECTIVE R15, `(.L_x_1635) ;  /* 0x000000000f087348 */ /* 0x000fea0003c00000 */
[----:B------:R0:W1:Y:S02]  /*1b9c0*/  SHFL.UP P6, R14, R13, R12, R11 ;  /* 0x0400000c0d0e7389 */ /* 0x00006400000c000b */
[----:B01----:R-:W-:Y:S01]  /*1b9d0*/  ENDCOLLECTIVE ;  /* 0x000000000000791b */ /* 0x003fe20003800000 */
.L_x_1635:
[----:B------:R-:W-:Y:S01]  /*1b9e0*/  IMAD.MOV.U32 R12, RZ, RZ, 0x8 ;  /* 0x00000008ff0c7424 */ /* 0x000fe200078e00ff */
[----:B------:R-:W-:-:S05]  /*1b9f0*/  SEL R3, R14, RZ, P3 ;  /* 0x000000ff0e037207 */ /* 0x000fca0001800000 */
[----:B------:R-:W-:-:S04]  /*1ba00*/  IMAD.IADD R2, R0, 0x1, R3 ;  /* 0x0000000100027824 */ /* 0x000fc800078e0203 */
[----:B------:R-:W-:-:S07]  /*1ba10*/  IMAD.MOV.U32 R13, RZ, RZ, R2 ;  /* 0x000000ffff0d7224 */ /* 0x000fce00078e0002 */
[----:B------:R-:W-:Y:S05]  /*1ba20*/  WARPSYNC.COLLECTIVE R15, `(.L_x_1636) ;  /* 0x000000000f087348 */ /* 0x000fea0003c00000 */
[----:B------:R0:W1:Y:S02]  /*1ba30*/  SHFL.UP P6, R14, R13, R12, R11 ;  /* 0x0400000c0d0e7389 */ /* 0x00006400000c000b */
[----:B01----:R-:W-:Y:S01]  /*1ba40*/  ENDCOLLECTIVE ;  /* 0x000000000000791b */ /* 0x003fe20003800000 */
.L_x_1636:
[----:B------:R-:W-:Y:S01]  /*1ba50*/  IMAD.MOV.U32 R12, RZ, RZ, 0x10 ;  /* 0x00000010ff0c7424 */ /* 0x000fe200078e00ff */
[----:B------:R-:W-:-:S05]  /*1ba60*/  SEL R3, R14, RZ, P4 ;  /* 0x000000ff0e037207 */ /* 0x000fca0002000000 */
[----:B------:R-:W-:-:S04]  /*1ba70*/  IMAD.IADD R3, R2, 0x1, R3 ;  /* 0x0000000102037824 */ /* 0x000fc800078e0203 */
[----:B------:R-:W-:-:S07]  /*1ba80*/  IMAD.MOV.U32 R13, RZ, RZ, R3 ;  /* 0x000000ffff0d7224 */ /* 0x000fce00078e0003 */
[----:B------:R-:W-:Y:S05]  /*1ba90*/  WARPSYNC.COLLECTIVE R15, `(.L_x_1637) ;  /* 0x000000000f087348 */ /* 0x000fea0003c00000 */
[----:B------:R0:W1:Y:S02]  /*1baa0*/  SHFL.UP P6, R14, R13, R12, R11 ;  /* 0x0400000c0d0e7389 */ /* 0x00006400000c000b */
[----:B01----:R-:W-:Y:S01]  /*1bab0*/  ENDCOLLECTIVE ;  /* 0x000000000000791b */ /* 0x003fe20003800000 */
.L_x_1637:
        /* <DEDUP_REMOVED lines=8> */
.L_x_1638:
[----:B------:R-:W-:Y:S05]  /*1bb40*/  BRA `(.L_x_1639) ;  /* 0xffffffb400807947 */ /* 0x000fea000383ffff */
.L_x_1506:
[----:B------:R-:W-:Y:S01]  /*1bb50*/  BSSY B0, `(.L_x_1640) ;  /* 0x0000006000007945 */ /* 0x000fe20003800000 */
[----:B------:R-:W-:Y:S01]  /*1bb60*/  PLOP3.LUT P6, PT, P6, PT, PT, 0x8, 0x0 ;  /* 0x000000000000781c */ /* 0x000fe200037ce170 */
[----:B------:R-:W-:-:S12]  /*1bb70*/  IMAD.MOV.U32 R15, RZ, RZ, -0x1 ;  /* 0xffffffffff0f7424 */ /* 0x000fd800078e00ff */
[----:B01----:R-:W-:Y:S05]  /*1bb80*/  WARPSYNC.COLLECTIVE R15, `(.L_x_1641) ;  /* 0x000000000f087348 */ /* 0x003fea0003c00000 */
[----:B------:R-:W-:Y:S01]  /*1bb90*/  VOTE.ANY R14, PT, P6 ;  /* 0x00000000000e7806 */ /* 0x000fe200030e0100 */
[----:B01----:R-:W-:Y:S06]  /*1bba0*/  ENDCOLLECTIVE ;  /* 0x000000000000791b */ /* 0x003fec0003800000 */
.L_x_1641:
[----:B------:R-:W-:Y:S05]  /*1bbb0*/  BSYNC B0 ;  /* 0x0000000000007941 */ /* 0x000fea0003800000 */
.L_x_1640:
[----:B------:R-:W-:Y:S02]  /*1bbc0*/  IMAD.MOV.U32 R0, RZ, RZ, R14 ;  /* 0x000000ffff007224 */ /* 0x000fe400078e000e */
[----:B------:R-:W-:Y:S02]  /*1bbd0*/  IMAD.MOV.U32 R13, RZ, RZ, R4 ;  /* 0x000000ffff0d7224 */ /* 0x000fe400078e0004 */
[----:B------:R-:W0:Y:S01]  /*1bbe0*/  POPC R8, R0 ;  /* 0x0000000000087309 */ /* 0x000e220000000000 */
[----:B------:R-:W-:Y:S02]  /*1bbf0*/  IMAD.MOV.U32 R11, RZ, RZ, 0x1f ;  /* 0x0000001fff0b7424 */ /* 0x000fe400078e00ff */
[----:B------:R-:W-:Y:S02]  /*1bc00*/  IMAD.MOV.U32 R15, RZ, RZ, -0x1 ;  /* 0xffffffffff0f7424 */ /* 0x000fe400078e00ff */
[----:B0-----:R-:W-:-:S07]  /*1bc10*/  IMAD.MOV.U32 R12, RZ, RZ, R8 ;  /* 0x000000ffff0c7224 */ /* 0x001fce00078e0008 */
[----:B------:R-:W-:Y:S05]  /*1bc20*/  WARPSYNC.COLLECTIVE R15, `(.L_x_1642) ;  /* 0x000000000f087348 */ /* 0x000fea0003c00000 */
[----:B------:R0:W1:Y:S02]  /*1bc30*/  SHFL.IDX P6, R14, R13, R12, R11 ;  /* 0x0000000c0d0e7389 */ /* 0x00006400000c000b */
[----:B01----:R-:W-:Y:S01]  /*1bc40*/  ENDCOLLECTIVE ;  /* 0x000000000000791b */ /* 0x003fe20003800000 */
.L_x_1642:
[----:B------:R-:W-:Y:S01]  /*1bc50*/  IMAD.MOV.U32 R4, RZ, RZ, R14 ;  /* 0x000000ffff047224 */ /* 0x000fe200078e000e */
[----:B------:R-:W-:Y:S06]  /*1bc60*/  BRA `(.L_x_1643) ;  /* 0xffffffb400707947 */ /* 0x000fec000383ffff */
.L_x_1508:
[----:B------:R-:W-:Y:S01]  /*1bc70*/  BSSY B0, `(.L_x_1644) ;  /* 0x0000007000007945 */ /* 0x000fe20003800000 */
[----:B------:R-:W-:Y:S02]  /*1bc80*/  IMAD.MOV.U32 R13, RZ, RZ, R6 ;  /* 0x000000ffff0d7224 */ /* 0x000fe400078e0006 */
[----:B------:R-:W-:Y:S02]  /*1bc90*/  IMAD.MOV.U32 R11, RZ, RZ, 0x1f ;  /* 0x0000001fff0b7424 */ /* 0x000fe400078e00ff */
[----:B------:R-:W-:-:S07]  /*1bca0*/  IMAD.MOV.U32 R15, RZ, RZ, -0x1 ;  /* 0xffffffffff0f7424 */ /* 0x000fce00078e00ff */
[----:B0123--:R-:W-:Y:S05]  /*1bcb0*/  WARPSYNC.COLLECTIVE R15, `(.L_x_1645) ;  /* 0x000000000f087348 */ /* 0x00ffea0003c00000 */
[----:B------:R4:W0:Y:S02]  /*1bcc0*/  SHFL.IDX P6, R14, R13, R12, R11 ;  /* 0x0000000c0d0e7389 */ /* 0x00082400000c000b */
[----:B01234-:R-:W-:Y:S01]  /*1bcd0*/  ENDCOLLECTIVE ;  /* 0x000000000000791b */ /* 0x01ffe20003800000 */
.L_x_1645:
[----:B------:R-:W-:Y:S05]  /*1bce0*/  BSYNC B0 ;  /* 0x0000000000007941 */ /* 0x000fea0003800000 */
.L_x_1644:
[----:B------:R-:W-:Y:S05]  /*1bcf0*/  BRA `(.L_x_1507) ;  /* 0xffffffb400687947 */ /* 0x000fea000383ffff */
.L_x_1512:
[----:B-1----:R1:W4:Y:S02]  /*1bd00*/  SYNCS.PHASECHK.TRANS64.TRYWAIT P0, [R7+URZ+0x28820], R0 ;  /* 0x02882000070075a7 */ /* 0x002324000800017f */
[----:B----4-:R-:W-:Y:S05]  /*1bd10*/  @!P0 NANOSLEEP.SYNCS 0x989680 ;  /* 0x009896800000895d */ /* 0x010fea0003900000 */
[----:B------:R-:W4:Y:S02]  /*1bd20*/  @!P0 SYNCS.PHASECHK.TRANS64 P0, [R7+URZ+0x28820], R0 ;  /* 0x02882000070085a7 */ /* 0x000f24000800007f */
[----:B----4-:R-:W-:Y:S05]  /*1bd30*/  @!P0 BRA `(.L_x_1512) ;  /* 0xfffffffc00f08947 */ /* 0x010fea000383ffff */
[----:B------:R-:W-:Y:S05]  /*1bd40*/  BRA `(.L_x_1646) ;  /* 0xffffffb800e07947 */ /* 0x000fea000383ffff */
.L_x_1513:
[----:B------:R-:W4:Y:S01]  /*1bd50*/  S2R R2, SR_TID.X ;  /* 0x0000000000027919 */ /* 0x000f220000002100 */
[----:B------:R-:W-:Y:S01]  /*1bd60*/  BSSY B0, `(.L_x_1647) ;  /* 0x000000a000007945 */ /* 0x000fe20003800000 */
[----:B------:R-:W-:Y:S02]  /*1bd70*/  IMAD.MOV.U32 R12, RZ, RZ, RZ ;  /* 0x000000ffff0c7224 */ /* 0x000fe400078e00ff */
[----:B------:R-:W-:Y:S02]  /*1bd80*/  IMAD.MOV.U32 R11, RZ, RZ, 0x1f ;  /* 0x0000001fff0b7424 */ /* 0x000fe400078e00ff */
[----:B------:R-:W-:Y:S01]  /*1bd90*/  IMAD.MOV.U32 R15, RZ, RZ, -0x1 ;  /* 0xffffffffff0f7424 */ /* 0x000fe200078e00ff */
[----:B----4-:R-:W-:-:S04]  /*1bda0*/  SHF.R.U32.HI R2, RZ, 0x5, R2 ;  /* 0x00000005ff027819 */ /* 0x010fc80000011602 */
[----:B------:R-:W-:-:S05]  /*1bdb0*/  LOP3.LUT R2, R2, 0x3, RZ, 0xc0, !PT ;  /* 0x0000000302027812 */ /* 0x000fca00078ec0ff */
[----:B------:R-:W-:-:S07]  /*1bdc0*/  IMAD.MOV.U32 R13, RZ, RZ, R2 ;  /* 0x000000ffff0d7224 */ /* 0x000fce00078e0002 */
[----:B0123--:R-:W-:Y:S05]  /*1bdd0*/  WARPSYNC.COLLECTIVE R15, `(.L_x_1648) ;  /* 0x000000000f087348 */ /* 0x00ffea0003c00000 */
[----:B------:R4:W0:Y:S02]  /*1bde0*/  SHFL.IDX P6, R14, R13, R12, R11 ;  /* 0x0000000c0d0e7389 */ /* 0x00082400000c000b */
[----:B01234-:R-:W-:Y:S01]  /*1bdf0*/  ENDCOLLECTIVE ;  /* 0x000000000000791b */ /* 0x01ffe20003800000 */
.L_x_1648:
[----:B------:R-:W-:Y:S05]  /*1be00*/  BSYNC B0 ;  /* 0x0000000000007941 */ /* 0x000fea0003800000 */
.L_x_1647:
[----:B------:R-:W-:Y:S05]  /*1be10*/  BRA `(.L_x_1649) ;  /* 0xffffffb800c87947 */ /* 0x000fea000383ffff */
.L_x_1516:
[----:B------:R-:W-:Y:S01]  /*1be20*/  BSSY B1, `(.L_x_1650) ;  /* 0x0000006000017945 */ /* 0x000fe20003800000 */
[----:B------:R-:W-:-:S07]  /*1be30*/  IMAD.MOV.U32 R15, RZ, RZ, -0x1 ;  /* 0xffffffffff0f7424 */ /* 0x000fce00078e00ff */
[----:B0123--:R-:W-:Y:S05]  /*1be40*/  WARPSYNC.COLLECTIVE R15, `(.L_x_1651) ;  /* 0x000000000f0c7348 */ /* 0x00ffea0003c00000 */
[----:B------:R-:W-:Y:S02]  /*1be50*/  ELECT P6, UR62, PT ;  /* 0x00000000003e782f */ /* 0x000fe400038c0000 */
[----:B------:R-:W-:Y:S01]  /*1be60*/  MOV R14, UR62 ;  /* 0x0000003e000e7c02 */ /* 0x000fe20008000f00 */
[----:B0123--:R-:W-:Y:S10]  /*1be70*/  ENDCOLLECTIVE ;  /* 0x000000000000791b */ /* 0x00fff40003800000 */
.L_x_1651:
[----:B------:R-:W-:Y:S05]  /*1be80*/  BSYNC B1 ;  /* 0x0000000000017941 */ /* 0x000fea0003800000 */
.L_x_1650:
[----:B------:R-:W-:Y:S05]  /*1be90*/  BRA `(.L_x_1652) ;  /* 0xffffffb800c07947 */ /* 0x000fea000383ffff */
.L_x_1518:
[----:B-1----:R1:W4:Y:S02]  /*1bea0*/  SYNCS.PHASECHK.TRANS64.TRYWAIT P1, [R5+URZ+0x28840], R0 ;  /* 0x02884000050075a7 */ /* 0x002324000802017f */
[----:B----4-:R-:W-:Y:S05]  /*1beb0*/  @!P1 NANOSLEEP.SYNCS 0x989680 ;  /* 0x009896800000995d */ /* 0x010fea0003900000 */
[----:B------:R-:W4:Y:S02]  /*1bec0*/  @!P1 SYNCS.PHASECHK.TRANS64 P1, [R5+URZ+0x28840], R0 ;  /* 0x02884000050095a7 */ /* 0x000f24000802007f */
[----:B----4-:R-:W-:Y:S05]  /*1bed0*/  @!P1 BRA `(.L_x_1518) ;  /* 0xfffffffc00f09947 */ /* 0x010fea000383ffff */
[----:B------:R-:W-:Y:S05]  /*1bee0*/  BRA `(.L_x_1653) ;  /* 0xffffffb800e07947 */ /* 0x000fea000383ffff */
.L_x_1520:
[----:B----4-:R4:W0:Y:S02]  /*1bef0*/  SYNCS.PHASECHK.TRANS64.TRYWAIT P1, [R3+URZ+0x28840], R2 ;  /* 0x02884002030075a7 */ /* 0x010824000802017f */
[----:B0-----:R-:W-:Y:S05]  /*1bf00*/  @!P1 NANOSLEEP.SYNCS 0x989680 ;  /* 0x009896800000995d */ /* 0x001fea0003900000 */
[----:B------:R-:W0:Y:S02]  /*1bf10*/  @!P1 SYNCS.PHASECHK.TRANS64 P1, [R3+URZ+0x28840], R2 ;  /* 0x02884002030095a7 */ /* 0x000e24000802007f */
[----:B0-----:R-:W-:Y:S05]  /*1bf20*/  @!P1 BRA `(.L_x_1520) ;  /* 0xfffffffc00f09947 */ /* 0x001fea000383ffff */
[----:B------:R-:W-:Y:S05]  /*1bf30*/  BRA `(.L_x_1654) ;  /* 0xffffffb800ec7947 */ /* 0x000fea000383ffff */
.L_x_1522:
[----:B------:R0:W0:Y:S02]  /*1bf40*/  SYNCS.PHASECHK.TRANS64.TRYWAIT P1, [R5+URZ+0x28860], R0 ;  /* 0x02886000050075a7 */ /* 0x000024000802017f */
[----:B0-----:R-:W-:Y:S05]  /*1bf50*/  @!P1 NANOSLEEP.SYNCS 0x989680 ;  /* 0x009896800000995d */ /* 0x001fea0003900000 */
[----:B------:R-:W0:Y:S02]  /*1bf60*/  @!P1 SYNCS.PHASECHK.TRANS64 P1, [R5+URZ+0x28860], R0 ;  /* 0x02886000050095a7 */ /* 0x000e24000802007f */
[----:B0-----:R-:W-:Y:S05]  /*1bf70*/  @!P1 BRA `(.L_x_1522) ;  /* 0xfffffffc00f09947 */ /* 0x001fea000383ffff */
[----:B------:R-:W-:Y:S05]  /*1bf80*/  BRA `(.L_x_1655) ;  /* 0xffffffb800e87947 */ /* 0x000fea000383ffff */
.L_x_1656:
        /* <DEDUP_REMOVED lines=15> */
.L_x_3482:


//--------------------- .text._ZN7cutlass13device_kernelIN5flash11enable_sm90INS1_16FlashAttnFwdSm90INS1_25CollectiveMainloopFwdSm90ILi2EN4cute5tupleIJNS5_1CILi1EEES8_S8_EEENS6_IJNS7_ILi128EEESA_SA_EEELi128ENS_6half_tEfNS_4arch4Sm90ELb0ELb1ELb1ELb1ELb1ELb1ELb0ELb1ELb1ELb1ELb0ELb0EEENS1_21CollectiveEpilogueFwdISB_S9_SC_SE_Li256ELb1ELb1ELb0ELb0EEENS1_36VarlenDynamicPersistentTileSchedulerILi128ELi128ELi256ELi128ELb0ELb1ELb1ELb1ELb0ELb1EEEEEEEEEvNT_6ParamsE --------------------------
	.section	.text._ZN7cutlass13device_kernelIN5flash11enable_sm90INS1_16FlashAttnFwdSm90INS1_25CollectiveMainloopFwdSm90ILi2EN4cute5tupleIJNS5_1CILi1EEES8_S8_EEENS6_IJNS7_ILi128EEESA_SA_EEELi128ENS_6half_tEfNS_4arch4Sm90ELb0ELb1ELb1ELb1ELb1ELb1ELb0ELb1ELb1ELb1ELb0ELb0EEENS1_21CollectiveEpilogueFwdISB_S9_SC_SE_Li256ELb1ELb1ELb0ELb0EEENS1_36VarlenDynamicPersistentTileSchedulerILi128ELi128ELi256ELi128ELb0ELb1ELb1ELb1ELb0ELb1EEEEEEEEEvNT_6ParamsE,"ax",@progbits
	.align	128
.text._ZN7cutlass13device_kernelIN5flash11enable_sm90INS1_16FlashAttnFwdSm90INS1_25CollectiveMainloopFwdSm90ILi2EN4cute5tupleIJNS5_1CILi1EEES8_S8_EEENS6_IJNS7_ILi128EEESA_SA_EEELi128ENS_6half_tEfNS_4arch4Sm90ELb0ELb1ELb1ELb1ELb1ELb1ELb0ELb1ELb1ELb1ELb0ELb0EEENS1_21CollectiveEpilogueFwdISB_S9_SC_SE_Li256ELb1ELb1ELb0ELb0EEENS1_36VarlenDynamicPersistentTileSchedulerILi128ELi128ELi256ELi128ELb0ELb1ELb1ELb1ELb0ELb1EEEEEEEEEvNT_6ParamsE:
        .type           _ZN7cutlass13device_kernelIN5flash11enable_sm90INS1_16FlashAttnFwdSm90INS1_25CollectiveMainloopFwdSm90ILi2EN4cute5tupleIJNS5_1CILi1EEES8_S8_EEENS6_IJNS7_ILi128EEESA_SA_EEELi128ENS_6half_tEfNS_4arch4Sm90ELb0ELb1ELb1ELb1ELb1ELb1ELb0ELb1ELb1ELb1ELb0ELb0EEENS1_21CollectiveEpilogueFwdISB_S9_SC_SE_Li256ELb1ELb1ELb0ELb0EEENS1_36VarlenDynamicPersistentTileSchedulerILi128ELi128ELi256ELi128ELb0ELb1ELb1ELb1ELb0ELb1EEEEEEEEEvNT_6ParamsE,@function
        .size           _ZN7cutlass13device_kernelIN5flash11enable_sm90INS1_16FlashAttnFwdSm90INS1_25CollectiveMainloopFwdSm90ILi2EN4cute5tupleIJNS5_1CILi1EEES8_S8_EEENS6_IJNS7_ILi128EEESA_SA_EEELi128ENS_6half_tEfNS_4arch4Sm90ELb0ELb1ELb1ELb1ELb1ELb1ELb0ELb1ELb1ELb1ELb0ELb0EEENS1_21CollectiveEpilogueFwdISB_S9_SC_SE_Li256ELb1ELb1ELb0ELb0EEENS1_36VarlenDynamicPersistentTileSchedulerILi128ELi128ELi256ELi128ELb0ELb1ELb1ELb1ELb0ELb1EEEEEEEEEvNT_6ParamsE,(.L_x_3483 - _ZN7cutlass13device_kernelIN5flash11enable_sm90INS1_16FlashAttnFwdSm90INS1_25CollectiveMainloopFwdSm90ILi2EN4cute5tupleIJNS5_1CILi1EEES8_S8_EEENS6_IJNS7_ILi128EEESA_SA_EEELi128ENS_6half_tEfNS_4arch4Sm90ELb0ELb1ELb1ELb1ELb1ELb1ELb0ELb1ELb1ELb1ELb0ELb0EEENS1_21CollectiveEpilogueFwdISB_S9_SC_SE_Li256ELb1ELb1ELb0ELb0EEENS1_36VarlenDynamicPersistentTileSchedulerILi128ELi128ELi256ELi128ELb0ELb1ELb1ELb1ELb0ELb1EEEEEEEEEvNT_6ParamsE)
        .other          _ZN7cutlass13device_kernelIN5flash11enable_sm90INS1_16FlashAttnFwdSm90INS1_25CollectiveMainloopFwdSm90ILi2EN4cute5tupleIJNS5_1CILi1EEES8_S8_EEENS6_IJNS7_ILi128EEESA_SA_EEELi128ENS_6half_tEfNS_4arch4Sm90ELb0ELb1ELb1ELb1ELb1ELb1ELb0ELb1ELb1ELb1ELb0ELb0EEENS1_21CollectiveEpilogueFwdISB_S9_SC_SE_Li256ELb1ELb1ELb0ELb0EEENS1_36VarlenDynamicPersistentTileSchedulerILi128ELi128ELi256ELi128ELb0ELb1ELb1ELb1ELb0ELb1EEEEEEEEEvNT_6ParamsE,@"STO_CUDA_ENTRY STV_DEFAULT"
_ZN7cutlass13device_kernelIN5flash11enable_sm90INS1_16FlashAttnFwdSm90INS1_25CollectiveMainloopFwdSm90ILi2EN4cute5tupleIJNS5_1CILi1EEES8_S8_EEENS6_IJNS7_ILi128EEESA_SA_EEELi128ENS_6half_tEfNS_4arch4Sm90ELb0ELb1ELb1ELb1ELb1ELb1ELb0ELb1ELb1ELb1ELb0ELb0EEENS1_21CollectiveEpilogueFwdISB_S9_SC_SE_Li256ELb1ELb1ELb0ELb0EEENS1_36VarlenDynamicPersistentTileSchedulerILi128ELi128ELi256ELi128ELb0ELb1ELb1ELb1ELb0ELb1EEEEEEEEEvNT_6ParamsE:
[----:B------:R-:W0:Y:S02]  /*0000*/  LDC R1, c[0x0][0x28] ;  /* 0x00000a00ff017b82 */ /* 0x000e240000000800 */
[----:B0-----:R-:W-:Y:S01]  /*0010*/  VIADD R1, R1, 0xffffffd0 ;  /* 0xffffffd001017836 */ /* 0x001fe20000000000 */
[----:B------:R-:W0:Y:S01]  /*0020*/  S2R R0, SR_TID.X ;  /* 0x0000000000007919 */ /* 0x000e220000002100 */
[----:B------:R-:W-:Y:S01]  /*0030*/  ELECT P0, URZ, PT ;  /* 0x00000000003f782f */ /* 0x000fe20003800000 */
[----:B------:R-:W-:Y:S01]  /*0040*/  BSSY B0, `(.L_x_1657) ;  /* 0x000000e000007945 */ /* 0x000fe20003800000 */
[--C-:B0-----:R-:W-:Y:S02]  /*0050*/  SHF.R.U32.HI R2, RZ, 0x5, R0.reuse ;  /* 0x00000005ff027819 */ /* 0x101fe40000011600 */
[----:B------:R-:W-:-:S03]  /*0060*/  SHF.R.U32.HI R4, RZ, 0x7, R0 ;  /* 0x00000007ff047819 */ /* 0x000fc60000011600 */
        /* <DEDUP_REMOVED lines=11> */
.L_x_1658:
[----:B------:R-:W-:Y:S05]  /*0120*/  BSYNC B0 ;  /* 0x0000000000007941 */ /* 0x000fea0003800000 */
.L_x_1657:
[----:B------:R-:W-:Y:S01]  /*0130*/  VOTEU.ANY UP0, P0 ;  /* 0x00000000003f7886 */ /* 0x000fe20000000100 */
[----:B------:R-:W0:Y:S01]  /*0140*/  SHFL.IDX PT, R4, R4, RZ, 0x1f ;  /* 0x00001fff04047589 */ /* 0x000e2200000e0000 */
[----:B------:R-:W-:Y:S01]  /*0150*/  UMOV UR4, 0x80 ;  /* 0x0000008000047882 */ /* 0x000fe20000000000 */
[----:B------:R-:W-:Y:S01]  /*0160*/  UMOV UR7, 0x100 ;  /* 0x0000010000077882 */ /* 0x000fe20000000000 */
[----:B------:R-:W-:Y:S01]  /*0170*/  VOTEU.ANY UP1, P0 ;  /* 0x00000000003f7886 */ /* 0x000fe20000020100 */
[----:B------:R-:W1:Y:S01]  /*0180*/  @UP0 S2UR UR8, SR_CgaCtaId ;  /* 0x00000000000809c3 */ /* 0x000e620000008800 */
[----:B------:R-:W2:Y:S01]  /*0190*/  SHFL.IDX PT, R3, R2, RZ, 0x1f ;  /* 0x00001fff02037589 */ /* 0x000ea200000e0000 */
[----:B------:R-:W-:Y:S01]  /*01a0*/  @UP0 UMOV UR6, 0x400 ;  /* 0x0000040000060882 */ /* 0x000fe20000000000 */
[----:B------:R-:W-:-:S04]  /*01b0*/  @UP0 UIADD3 UR4, -UR4, 0x100000, URZ ;  /* 0x0010000004040890 */ /* 0x000fc8000fffe13f */
[----:B------:R-:W-:Y:S02]  /*01c0*/  @UP0 USHF.L.U32 UR5, UR4, 0xb, URZ ;  /* 0x0000000b04050899 */ /* 0x000fe4000800063f */
[----:B------:R-:W-:Y:S01]  /*01d0*/  @UP0 USHF.L.U32 UR4, UR4, 0x1, URZ ;  /* 0x0000000104040899 */ /* 0x000fe2000800063f */
[----:B------:R-:W-:Y:S01]  /*01e0*/  VOTEU.ANY UP2, P0 ;  /* 0x00000000003f7886 */ /* 0x000fe20000040100 */
[----:B0-----:R-:W-:Y:S01]  /*01f0*/  R2UR UR9, R4 ;  /* 0x00000000040972ca */ /* 0x001fe200000e0000 */
[----:B-1----:R-:W-:Y:S01]  /*0200*/  @UP0 ULEA UR8, UR8, UR6, 0x18 ;  /* 0x0000000608080291 */ /* 0x002fe2000f8ec03f */
[----:B--2---:R-:W-:Y:S01]  /*0210*/  ISETP.NE.AND P1, PT, R3, RZ, PT ;  /* 0x000000ff0300720c */ /* 0x004fe20003f25270 */
[----:B------:R-:W-:-:S04]  /*0220*/  @UP0 UIADD3 UR6, -UR7, 0x100000, URZ ;  /* 0x0010000007060890 */ /* 0x000fc8000fffe13f */
[----:B------:R-:W-:Y:S02]  /*0230*/  @UP0 USHF.L.U32 UR7, UR6, 0xb, URZ ;  /* 0x0000000b06070899 */ /* 0x000fe4000800063f */
[----:B------:R-:W-:-:S04]  /*0240*/  @UP0 USHF.L.U32 UR6, UR6, 0x1, URZ ;  /* 0x0000000106060899 */ /* 0x000fc8000800063f */
[----:B------:R-:W-:Y:S01]  /*0250*/  UISETP.NE.AND UP0, UPT, UR9, URZ, UPT ;  /* 0x0000003f0900728c */ /* 0x000fe2000bf05270 */
[----:B------:R-:W0:Y:S02]  /*0260*/  FENCE.VIEW.ASYNC.S ;  /* 0x00000000000073c6 */ /* 0x000e240000000000 */
[----:B0-----:R0:W1:Y:S05]  /*0270*/  @UP1 SYNCS.EXCH.64 URZ, [UR8+0x28800], UR4 ;  /* 0x02880004083f15b2 */ /* 0x00106a0008000100 */
[----:B------:R0:W2:Y:S01]  /*0280*/  @UP2 SYNCS.EXCH.64 URZ, [UR8+0x28820], UR6 ;  /* 0x02882006083f25b2 */ /* 0x0000a20008000100 */
        /* <DEDUP_REMOVED lines=17> */
[----:B------:R3:W0:Y:S02]  /*03a0*/  SYNCS.EXCH.64 URZ, [UR8+0x28848], UR6 ;  /* 0x02884806083f75b2 */ /* 0x0006240008000100 */
[----:B---3--:R-:W-:Y:S01]  /*03b0*/  NOP ;  /* 0x0000000000007918 */ /* 0x008fe20000000000 */
.L_x_1659:
[----:B------:R-:W3:Y:S01]  /*03c0*/  SHFL.IDX PT, R3, R2, RZ, 0x1f ;  /* 0x00001fff02037589 */ /* 0x000ee200000e0000 */
[----:B------:R-:W-:Y:S01]  /*03d0*/  NOP ;  /* 0x0000000000007918 */ /* 0x000fe20000000000 */
[----:B---3--:R-:W-:-:S13]  /*03e0*/  ISETP.NE.AND P0, PT, R3, RZ, PT ;  /* 0x000000ff0300720c */ /* 0x008fda0003f05270 */
        /* <DEDUP_REMOVED lines=17> */
[----:B------:R3:W0:Y:S02]  /*0500*/  SYNCS.EXCH.64 URZ, [UR8+0x28868], UR6 ;  /* 0x02886806083f75b2 */ /* 0x0006240008000100 */
[----:B---3--:R-:W-:Y:S01]  /*0510*/  NOP ;  /* 0x0000000000007918 */ /* 0x008fe20000000000 */
.L_x_1660:
[----:B------:R-:W3:Y:S01]  /*0520*/  SHFL.IDX PT, R3, R2, RZ, 0x1f ;  /* 0x00001fff02037589 */ /* 0x000ee200000e0000 */
[----:B------:R-:W-:Y:S01]  /*0530*/  NOP ;  /* 0x0000000000007918 */ /* 0x000fe20000000000 */
[----:B---3--:R-:W-:-:S13]  /*0540*/  ISETP.NE.AND P0, PT, R3, RZ, PT ;  /* 0x000000ff0300720c */ /* 0x008fda0003f05270 */
        /* <DEDUP_REMOVED lines=13> */
[----:B------:R3:W0:Y:S02]  /*0620*/  SYNCS.EXCH.64 URZ, [UR6+0x28888], UR4 ;  /* 0x02888804063f75b2 */ /* 0x0006240008000100 */
[----:B---3--:R-:W-:Y:S01]  /*0630*/  NOP ;  /* 0x0000000000007918 */ /* 0x008fe20000000000 */
.L_x_1661:
        /* <DEDUP_REMOVED lines=22> */
.L_x_1662:
        /* <DEDUP_REMOVED lines=22> */
.L_x_1663:
[----:B------:R-:W-:Y:S01]  /*0900*/  PLOP3.LUT P0, PT, PT, PT, UP0, 0x80, 0x0 ;  /* 0x000000000000781c */ /* 0x000fe20003f0f008 */
[----:B------:R-:W-:Y:S01]  /*0910*/  UMOV UR36, 0x1 ;  /* 0x0000000100247882 */ /* 0x000fe20000000000 */
[----:B------:R-:W-:Y:S01]  /*0920*/  NOP ;  /* 0x0000000000007918 */ /* 0x000fe20000000000 */
[----:B------:R-:W-:Y:S01]  /*0930*/  USEL UR36, UR36, 0x2, !UP0 ;  /* 0x0000000224247887 */ /* 0x000fe2000c000000 */
[----:B------:R-:W-:Y:S01]  /*0940*/  BSSY B9, `(.L_x_1664) ;  /* 0x0002509000097945 */ /* 0x000fe20003800000 */
[----:B------:R-:W-:Y:S01]  /*0950*/  ULDC.64 UR54, c[0x0][0x208] ;  /* 0x0000820000367ab9 */ /* 0x000fe20000000a00 */
[----:B012-4-:R-:W-:Y:S07]  /*0960*/  BAR.SYNC.DEFER_BLOCKING 0x0 ;  /* 0x0000000000007b1d */ /* 0x017fee0000010000 */
[----:B------:R-:W-:Y:S05]  /*0970*/  @!P0 BRA `(.L_x_1665) ;  /* 0x000001dc00508947 */ /* 0x000fea0003800000 */
.L_x_1666:
[----:B------:R-:W-:-:S08]  /*0980*/  NOP ;  /* 0x0000000000007918 */ /* 0x000fd00000000000 */
[----:B------:R-:W0:Y:S02]  /*0990*/  USETMAXREG.TRY_ALLOC.CTAPOOL UP0, 0xe8 ;  /* 0x000000e8000079c8 */ /* 0x000e240008000600 */
[----:B0-----:R-:W-:-:S13]  /*09a0*/  PLOP3.LUT P0, PT, PT, PT, UP0, 0x80, 0x0 ;  /* 0x000000000000781c */ /* 0x001fda0003f0f008 */
[----:B------:R-:W-:Y:S05]  /*09b0*/  @!P0 BRA `(.L_x_1666) ;  /* 0xfffffffc00f08947 */ /* 0x000fea000383ffff */
[----:B------:R-:W-:Y:S01]  /*09c0*/  SHF.R.U32.HI R2, RZ, 0x7, R0 ;  /* 0x00000007ff027819 */ /* 0x000fe20000011600 */
[----:B------:R-:W0:Y:S08]  /*09d0*/  S2UR UR38, SR_CgaCtaId ;  /* 0x00000000002679c3 */ /* 0x000e300000008800 */
[----:B------:R-:W-:Y:S06]  /*09e0*/  BAR.ARV 0x8, 0x180 ;  /* 0x0206000000007b1d */ /* 0x000fec0000002000 */
[----:B------:R-:W-:Y:S01]  /*09f0*/  ISETP.NE.AND P0, PT, R2, 0x1, PT ;  /* 0x000000010200780c */ /* 0x000fe20003f05270 */
[----:B------:R-:W-:-:S12]  /*0a00*/  UMOV UR4, 0x400 ;  /* 0x0000040000047882 */ /* 0x000fd80000000000 */
[----:B------:R-:W-:Y:S06]  /*0a10*/  @!P0 BAR.ARV 0x9, 0x100 ;  /* 0x0244000000008b1d */ /* 0x000fec0000002000 */
[----:B0-----:R-:W-:Y:S02]  /*0a20*/  ULEA UR4, UR38, UR4, 0x18 ;  /* 0x0000000426047291 */ /* 0x001fe4000f8ec03f */
[----:B------:R-:W-:Y:S04]  /*0a30*/  BAR.SYNC.DEFER_BLOCKING 0x5, 0x180 ;  /* 0x0146000000007b1d */ /* 0x000fe80000010000 */
[----:B------:R-:W-:-:S02]  /*0a40*/  IMAD.U32 R18, RZ, RZ, UR4 ;  /* 0x00000004ff127e24 */ /* 0x000fc4000f8e00ff */
[----:B------:R-:W-:-:S03]  /*0a50*/  ULDC UR4, c[0x0][0xc3c] ;  /* 0x00030f0000047ab9 */ /* 0x000fc60000000800 */
[----:B------:R-:W0:Y:S01]  /*0a60*/  LDS.128 R40, [R18+0x288d0] ;  /* 0x0288d00012287984 */ /* 0x000e220000000c00 */
[----:B------:R-:W-:Y:S06]  /*0a70*/  BAR.ARV 0x4, 0x180 ;  /* 0x0106000000007b1d */ /* 0x000fec0000002000 */
[----:B0-----:R-:W-:-:S13]  /*0a80*/  ISETP.GE.AND P0, PT, R43, UR4, PT ;  /* 0x000000042b007c0c */ /* 0x001fda000bf06270 */
[----:B------:R-:W-:Y:S05]  /*0a90*/  @P0 BRA `(.L_x_1667) ;  /* 0x0000024c00cc0947 */ /* 0x000fea0003800000 */
[----:B------:R-:W-:Y:S01]  /*0aa0*/  VIADD R226, R0, 0xffffff80 ;  /* 0xffffff8000e27836 */ /* 0x000fe20000000000 */
[----:B------:R-:W-:Y:S01]  /*0ab0*/  R2UR UR40, R18 ;  /* 0x00000000122872ca */ /* 0x000fe200000e0000 */
[----:B------:R-:W-:Y:S01]  /*0ac0*/  IMAD.MOV.U32 R19, RZ, RZ, RZ ;  /* 0x000000ffff137224 */ /* 0x000fe200078e00ff */
[----:B------:R-:W-:Y:S01]  /*0ad0*/  ULOP3.LUT UR39, UR36, 0x1, URZ, 0xfc, !UPT ;  /* 0x0000000124277892 */ /* 0x000fe2000f8efc3f */
[----:B------:R-:W-:Y:S01]  /*0ae0*/  IMAD.MOV.U32 R192, RZ, RZ, RZ ;  /* 0x000000ffffc07224 */ /* 0x000fe200078e00ff */
[----:B------:R-:W-:Y:S01]  /*0af0*/  SHF.R.S32.HI R3, RZ, 0x1f, R226 ;  /* 0x0000001fff037819 */ /* 0x000fe200000114e2 */
[----:B------:R-:W-:Y:S01]  /*0b00*/  IMAD.MOV.U32 R187, RZ, RZ, RZ ;  /* 0x000000ffffbb7224 */ /* 0x000fe200078e00ff */
[----:B------:R-:W-:Y:S01]  /*0b10*/  UMOV UR37, URZ ;  /* 0x0000003f00257c82 */ /* 0x000fe20008000000 */
[----:B------:R-:W-:Y:S01]  /*0b20*/  IMAD.MOV.U32 R184, RZ, RZ, RZ ;  /* 0x000000ffffb87224 */ /* 0x000fe200078e00ff */
[CC--:B------:R-:W-:Y:S02]  /*0b30*/  LEA.HI R5, R3.reuse, R226.reuse, RZ, 0x7 ;  /* 0x000000e203057211 */ /* 0x0c0fe400078f38ff */
[----:B------:R-:W-:-:S02]  /*0b40*/  LEA.HI R2, R3, R226, RZ, 0x5 ;  /* 0x000000e203027211 */ /* 0x000fc400078f28ff */
[----:B------:R-:W-:Y:S01]  /*0b50*/  LOP3.LUT R211, R5, 0xffffff80, RZ, 0xc0, !PT ;  /* 0xffffff8005d37812 */ /* 0x000fe200078ec0ff */
[----:B------:R-:W-:Y:S01]  /*0b60*/  UIADD3 UR40, UR40, 0x10400, URZ ;  /* 0x0001040028287890 */ /* 0x000fe2000fffe03f */
[CC--:B------:R-:W-:Y:S02]  /*0b70*/  LEA.HI R0, R3.reuse, R226.reuse, RZ, 0x4 ;  /* 0x000000e203007211 */ /* 0x0c0fe400078f20ff */
[----:B------:R-:W-:Y:S01]  /*0b80*/  SHF.L.U32 R2, R2, 0x5, RZ ;  /* 0x0000000502027819 */ /* 0x000fe200000006ff */
[----:B------:R-:W-:Y:S01]  /*0b90*/  IMAD.IADD R211, R226, 0x1, -R211 ;  /* 0x00000001e2d37824 */ /* 0x000fe200078e0ad3 */
[----:B------:R-:W-:Y:S02]  /*0ba0*/  LOP3.LUT R7, R0, 0x3fffff0, RZ, 0xc0, !PT ;  /* 0x03fffff000077812 */ /* 0x000fe400078ec0ff */
[----:B------:R-:W-:Y:S02]  /*0bb0*/  LOP3.LUT R2, R2, 0xfffffc00, RZ, 0xc0, !PT ;  /* 0xfffffc0002027812 */ /* 0x000fe400078ec0ff */
[----:B------:R-:W-:Y:S01]  /*0bc0*/  SHF.R.S32.HI R4, RZ, 0x1f, R211 ;  /* 0x0000001fff047819 */ /* 0x000fe200000114d3 */
[----:B------:R-:W-:Y:S01]  /*0bd0*/  IMAD.IADD R7, R226, 0x1, -R7 ;  /* 0x00000001e2077824 */ /* 0x000fe200078e0a07 */
[----:B------:R-:W-:-:S02]  /*0be0*/  LEA.HI R10, R3, R226, RZ, 0x2 ;  /* 0x000000e2030a7211 */ /* 0x000fc400078f10ff */
[----:B------:R-:W-:Y:S02]  /*0bf0*/  LEA.HI R6, R4, R211, RZ, 0x2 ;  /* 0x000000d304067211 */ /* 0x000fe400078f10ff */
[----:B------:R-:W-:Y:S02]  /*0c00*/  LOP3.LUT R13, R10, 0xfffffffc, RZ, 0xc0, !PT ;  /* 0xfffffffc0a0d7812 */ /* 0x000fe400078ec0ff */
[--C-:B------:R-:W-:Y:S02]  /*0c10*/  SHF.R.S32.HI R8, RZ, 0x2, R6.reuse ;  /* 0x00000002ff087819 */ /* 0x100fe40000011406 */
[----:B------:R-:W-:Y:S01]  /*0c20*/  SHF.R.S32.HI R9, RZ, 0x1f, R6 ;  /* 0x0000001fff097819 */ /* 0x000fe20000011406 */
[----:B------:R-:W-:Y:S01]  /*0c30*/  IMAD.IADD R13, R226, 0x1, -R13 ;  /* 0x00000001e20d7824 */ /* 0x000fe200078e0a0d */
[----:B------:R-:W-:Y:S02]  /*0c40*/  SHF.R.S32.HI R218, RZ, 0x7, R5 ;  /* 0x00000007ffda7819 */ /* 0x000fe40000011405 */
[----:B------:R-:W-:-:S02]  /*0c50*/  LEA.HI R9, R9, R8, RZ, 0x3 ;  /* 0x0000000809097211 */ /* 0x000fc400078f18ff */
[----:B------:R-:W-:Y:S02]  /*0c60*/  LEA.HI R188, R3, R226, RZ, 0x3 ;  /* 0x000000e203bc7211 */ /* 0x000fe400078f18ff */
[----:B------:R-:W-:Y:S01]  /*0c70*/  LOP3.LUT R11, R9, 0xfffffff8, RZ, 0xc0, !PT ;  /* 0xfffffff8090b7812 */ /* 0x000fe200078ec0ff */
[----:B------:R-:W-:Y:S01]  /*0c80*/  IMAD R9, R7, 0x40, R2 ;  /* 0x0000004007097824 */ /* 0x000fe200078e0202 */
[----:B------:R-:W-:Y:S02]  /*0c90*/  SHF.R.S32.HI R7, RZ, 0x4, R0 ;  /* 0x00000004ff077819 */ /* 0x000fe40000011400 */
[----:B------:R-:W-:Y:S01]  /*0ca0*/  LEA.HI R4, R4, R211, RZ, 0x5 ;  /* 0x000000d304047211 */ /* 0x000fe200078f28ff */
[----:B------:R-:W-:Y:S01]  /*0cb0*/  IMAD.IADD R11, R8, 0x1, -R11 ;  /* 0x00000001080b7824 */ /* 0x000fe200078e0a0b */
[----:B------:R-:W-:Y:S02]  /*0cc0*/  LEA.HI R0, R0, R7, RZ, 0x1 ;  /* 0x0000000700007211 */ /* 0x000fe400078f08ff */
[----:B------:R-:W-:-:S02]  /*0cd0*/  LEA.HI R5, R5, R218, RZ, 0x1 ;  /* 0x000000da05057211 */ /* 0x000fc400078f08ff */
[----:B------:R-:W-:Y:S02]  /*0ce0*/  LOP3.LUT R207, R188, 0xfffffff8, RZ, 0xc0, !PT ;  /* 0xfffffff8bccf7812 */ /* 0x000fe400078ec0ff */
[----:B------:R-:W-:Y:S02]  /*0cf0*/  LOP3.LUT R0, R0, 0x1ffffffe, RZ, 0xc0, !PT ;  /* 0x1ffffffe00007812 */ /* 0x000fe400078ec0ff */
[----:B------:R-:W-:Y:S01]  /*0d00*/  SHF.R.S32.HI R4, RZ, 0x5, R4 ;  /* 0x00000005ff047819 */ /* 0x000fe20000011404 */
[----:B------:R-:W-:Y:S01]  /*0d10*/  IMAD.IADD R207, R226, 0x1, -R207 ;  /* 0x00000001e2cf7824 */ /* 0x000fe200078e0acf */
[----:B------:R-:W-:Y:S02]  /*0d20*/  LOP3.LUT R5, R5, 0x3fffffe, RZ, 0xc0, !PT ;  /* 0x03fffffe05057812 */ /* 0x000fe400078ec0ff */
[----:B------:R-:W-:Y:S01]  /*0d30*/  SHF.R.S32.HI R188, RZ, 0x3, R188 ;  /* 0x00000003ffbc7819 */ /* 0x000fe200000114bc */
[----:B------:R-:W-:Y:S01]  /*0d40*/  IMAD R4, R4, 0x10, R11 ;  /* 0x0000001004047824 */ /* 0x000fe200078e020b */
[----:B------:R-:W-:Y:S01]  /*0d50*/  LEA.HI R2, R13, R13, RZ, 0x1 ;  /* 0x0000000d0d027211 */ /* 0x000fe200078f08ff */
[----:B------:R-:W-:Y:S01]  /*0d60*/  IMAD.IADD R5, R218, 0x1, -R5 ;  /* 0x00000001da057824 */ /* 0x000fe200078e0a05 */
[----:B------:R-:W-:Y:S01]  /*0d70*/  LEA.HI R3, R3, R226, RZ, 0x6 ;  /* 0x000000e203037211 */ /* 0x000fe200078f30ff */
[C---:B------:R-:W-:Y:S01]  /*0d80*/  IMAD.SHL.U32 R222, R188.reuse, 0x40, RZ ;  /* 0x00000040bcde7824 */ /* 0x040fe200078e00ff */
[----:B------:R-:W-:Y:S01]  /*0d90*/  IADD3 R0, R7, -R0, RZ ;  /* 0x8000000007007210 */ /* 0x000fe20007ffe0ff */
[----:B------:R-:W-:Y:S01]  /*0da0*/  VIADD R217, R188, 0x20 ;  /* 0x00000020bcd97836 */ /* 0x000fe20000000000 */
[----:B------:R-:W-:Y:S01]  /*0db0*/  LOP3.LUT R2, R2, 0x1ffffffe, RZ, 0xc0, !PT ;  /* 0x1ffffffe02027812 */ /* 0x000fe200078ec0ff */
[----:B------:R-:W-:Y:S01]  /*0dc0*/  VIADD R216, R188, 0x40 ;  /* 0x00000040bcd87836 */ /* 0x000fe20000000000 */
[----:B------:R-:W-:Y:S01]  /*0dd0*/  SHF.L.U32 R3, R3, 0x3, RZ ;  /* 0x0000000303037819 */ /* 0x000fe200000006ff */
[----:B------:R-:W-:Y:S01]  /*0de0*/  IMAD R220, R0, 0x8, R9 ;  /* 0x0000000800dc7824 */ /* 0x000fe200078e0209 */
[----:B------:R-:W-:Y:S01]  /*0df0*/  IADD3 R215, R188, 0x60, RZ ;  /* 0x00000060bcd77810 */ /* 0x000fe20007ffe0ff */
[----:B------:R-:W-:Y:S01]  /*0e00*/  IMAD.SHL.U32 R16, R207, 0x8, RZ ;  /* 0x00000008cf107824 */ /* 0x000fe200078e00ff */
[----:B------:R-:W-:Y:S01]  /*0e10*/  LOP3.LUT R204, R3, 0xfffffe00, RZ, 0xc0, !PT ;  /* 0xfffffe0003cc7812 */ /* 0x000fe200078ec0ff */
[----:B------:R-:W-:Y:S01]  /*0e20*/  IMAD.IADD R0, R13, 0x1, -R2 ;  /* 0x000000010d007824 */ /* 0x000fe200078e0a02 */
[----:B------:R-:W-:Y:S01]  /*0e30*/  LEA R219, R5, R4, 0x6 ;  /* 0x0000000405db7211 */ /* 0x000fe200078e30ff */
[----:B------:R-:W-:Y:S01]  /*0e40*/  IMAD.SHL.U32 R199, R217, 0x40, RZ ;  /* 0x00000040d9c77824 */ /* 0x000fe200078e00ff */
[----:B------:R-:W-:Y:S01]  /*0e50*/  LOP3.LUT R3, R222, 0x1c0, RZ, 0xc0, !PT ;  /* 0x000001c0de037812 */ /* 0x000fe200078ec0ff */
[----:B------:R-:W-:Y:S01]  /*0e60*/  IMAD.SHL.U32 R197, R216, 0x40, RZ ;  /* 0x00000040d8c57824 */ /* 0x000fe200078e00ff */
[----:B------:R-:W-:Y:S01]  /*0e70*/  SHF.R.S32.HI R2, RZ, 0x1f, R217 ;  /* 0x0000001fff027819 */ /* 0x000fe200000114d9 */
[----:B------:R-:W-:Y:S01]  /*0e80*/  IMAD.SHL.U32 R196, R215, 0x40, RZ ;  /* 0x00000040d7c47824 */ /* 0x000fe200078e00ff */
[----:B------:R-:W-:Y:S01]  /*0e90*/  SHF.R.S32.HI R5, RZ, 0x1f, R216 ;  /* 0x0000001fff057819 */ /* 0x000fe200000114d8 */
[----:B------:R-:W-:Y:S01]  /*0ea0*/  IMAD R195, R0, 0x8, R219 ;  /* 0x0000000800c37824 */ /* 0x000fe200078e02db */
[----:B------:R-:W-:-:S02]  /*0eb0*/  SHF.R.S32.HI R4, RZ, 0x1f, R215 ;  /* 0x0000001fff047819 */ /* 0x000fc400000114d7 */
[----:B------:R-:W-:Y:S02]  /*0ec0*/  SHF.R.U32.HI R203, RZ, 0x3, R3 ;  /* 0x00000003ffcb7819 */ /* 0x000fe40000011603 */
[----:B------:R-:W-:Y:S02]  /*0ed0*/  LOP3.LUT R206, R3, 0x38, R16, 0xf8, !PT ;  /* 0x0000003803ce7812 */ /* 0x000fe400078ef810 */
[----:B------:R-:W-:Y:S01]  /*0ee0*/  LEA.HI R3, R2, R217, RZ, 0x3 ;  /* 0x000000d902037211 */ /* 0x000fe200078f18ff */
[----:B------:R-:W-:Y:S01]  /*0ef0*/  VIADD R2, R16, 0x40 ;  /* 0x0000004010027836 */ /* 0x000fe20000000000 */
[----:B------:R-:W-:Y:S02]  /*0f00*/  LEA.HI R5, R5, R216, RZ, 0x3 ;  /* 0x000000d805057211 */ /* 0x000fe400078f18ff */
[----:B------:R-:W-:Y:S01]  /*0f10*/  LEA.HI R4, R4, R215, RZ, 0x3 ;  /* 0x000000d704047211 */ /* 0x000fe200078f18ff */
[----:B------:R-:W-:Y:S01]  /*0f20*/  IMAD.SHL.U32 R3, R3, 0x40, RZ ;  /* 0x0000004003037824 */ /* 0x000fe200078e00ff */
[----:B------:R-:W-:Y:S01]  /*0f30*/  LOP3.LUT R199, R199, 0x1c0, RZ, 0xc0, !PT ;  /* 0x000001c0c7c77812 */ /* 0x000fe200078ec0ff */
[----:B------:R-:W-:Y:S01]  /*0f40*/  IMAD.SHL.U32 R5, R5, 0x40, RZ ;  /* 0x0000004005057824 */ /* 0x000fe200078e00ff */
[----:B------:R-:W-:-:S02]  /*0f50*/  LOP3.LUT R197, R197, 0x1c0, RZ, 0xc0, !PT ;  /* 0x000001c0c5c57812 */ /* 0x000fc400078ec0ff */
[----:B------:R-:W-:Y:S02]  /*0f60*/  LOP3.LUT R196, R196, 0x1c0, RZ, 0xc0, !PT ;  /* 0x000001c0c4c47812 */ /* 0x000fe400078ec0ff */
[----:B------:R-:W-:Y:S02]  /*0f70*/  SHF.L.U32 R4, R4, 0x6, RZ ;  /* 0x0000000604047819 */ /* 0x000fe400000006ff */
[----:B------:R-:W-:Y:S02]  /*0f80*/  SHF.L.U32 R22, R207, 0x2, RZ ;  /* 0x00000002cf167819 */ /* 0x000fe400000006ff */
[----:B------:R-:W-:Y:S02]  /*0f90*/  SHF.R.U32.HI R225, RZ, 0x3, R199 ;  /* 0x00000003ffe17819 */ /* 0x000fe400000116c7 */
[----:B------:R-:W-:Y:S01]  /*0fa0*/  LOP3.LUT R7, R199, 0x38, R16, 0xf8, !PT ;  /* 0x00000038c7077812 */ /* 0x000fe200078ef810 */
[----:B------:R-:W-:Y:S01]  /*0fb0*/  VIADD R186, R22, 0x20 ;  /* 0x0000002016ba7836 */ /* 0x000fe20000000000 */
[----:B------:R-:W-:-:S02]  /*0fc0*/  SHF.R.U32.HI R224, RZ, 0x3, R197 ;  /* 0x00000003ffe07819 */ /* 0x000fc400000116c5 */
[----:B------:R-:W-:Y:S02]  /*0fd0*/  LOP3.LUT R8, R197, 0x38, R16, 0xf8, !PT ;  /* 0x00000038c5087812 */ /* 0x000fe400078ef810 */
[----:B------:R-:W-:Y:S02]  /*0fe0*/  SHF.R.U32.HI R223, RZ, 0x3, R196 ;  /* 0x00000003ffdf7819 */ /* 0x000fe400000116c4 */
[----:B------:R-:W-:Y:S02]  /*0ff0*/  LOP3.LUT R9, R196, 0x38, R16, 0xf8, !PT ;  /* 0x00000038c4097812 */ /* 0x000fe400078ef810 */
[----:B------:R-:W-:Y:S02]  /*1000*/  LOP3.LUT R202, R3, 0xfffffe00, RZ, 0xc0, !PT ;  /* 0xfffffe0003ca7812 */ /* 0x000fe400078ec0ff */
[----:B------:R-:W-:Y:S02]  /*1010*/  LOP3.LUT R201, R5, 0xfffffe00, RZ, 0xc0, !PT ;  /* 0xfffffe0005c97812 */ /* 0x000fe400078ec0ff */
[----:B------:R-:W-:-:S02]  /*1020*/  LOP3.LUT R200, R4, 0xfffffe00, RZ, 0xc0, !PT ;  /* 0xfffffe0004c87812 */ /* 0x000fc400078ec0ff */
[----:B------:R-:W-:Y:S02]  /*1030*/  LOP3.LUT R6, R6, 0x7ffffffc, RZ, 0xc0, !PT ;  /* 0x7ffffffc06067812 */ /* 0x000fe400078ec0ff */
[----:B------:R-:W-:Y:S02]  /*1040*/  LOP3.LUT R206, R204, R206, R203, 0xf6, !PT ;  /* 0x000000ceccce7212 */ /* 0x000fe400078ef6cb */
[----:B------:R-:W-:Y:S01]  /*1050*/  LOP3.LUT R7, R202, R7, R225, 0xf6, !PT ;  /* 0x00000007ca077212 */ /* 0x000fe200078ef6e1 */
[----:B------:R-:W-:Y:S01]  /*1060*/  IMAD.IADD R191, R211, 0x1, -R6 ;  /* 0x00000001d3bf7824 */ /* 0x000fe200078e0a06 */
[----:B------:R-:W-:Y:S02]  /*1070*/  LOP3.LUT R8, R201, R8, R224, 0xf6, !PT ;  /* 0x00000008c9087212 */ /* 0x000fe400078ef6e0 */
[----:B------:R-:W-:Y:S02]  /*1080*/  LOP3.LUT R9, R200, R9, R223, 0xf6, !PT ;  /* 0x00000009c8097212 */ /* 0x000fe400078ef6df */
[----:B------:R-:W-:-:S02]  /*1090*/  SHF.R.S32.HI R221, RZ, 0x1f, R188 ;  /* 0x0000001fffdd7819 */ /* 0x000fc400000114bc */
[----:B------:R-:W-:Y:S02]  /*10a0*/  SHF.R.S32.HI R23, RZ, 0x1f, R22 ;  /* 0x0000001fff177819 */ /* 0x000fe40000011416 */
[----:B------:R-:W-:Y:S02]  /*10b0*/  SHF.R.S32.HI R17, RZ, 0x1f, R16 ;  /* 0x0000001fff117819 */ /* 0x000fe40000011410 */
[----:B------:R-:W-:Y:S02]  /*10c0*/  SHF.R.S32.HI R185, RZ, 0x1f, R2 ;  /* 0x0000001fffb97819 */ /* 0x000fe40000011402 */
[----:B------:R-:W-:Y:S02]  /*10d0*/  SHF.R.S32.HI R210, RZ, 0x1f, R186 ;  /* 0x0000001fffd27819 */ /* 0x000fe400000114ba */
[----:B------:R-:W-:Y:S02]  /*10e0*/  LEA R205, R206, UR40, 0x1 ;  /* 0x00000028cecd7c11 */ /* 0x000fe4000f8e08ff */
[----:B------:R-:W-:-:S02]  /*10f0*/  LEA R214, R7, UR40, 0x1 ;  /* 0x0000002807d67c11 */ /* 0x000fc4000f8e08ff */
[----:B------:R-:W-:Y:S02]  /*1100*/  LEA R213, R8, UR40, 0x1 ;  /* 0x0000002808d57c11 */ /* 0x000fe4000f8e08ff */
[----:B------:R-:W-:-:S07]  /*1110*/  LEA R212, R9, UR40, 0x1 ;  /* 0x0000002809d47c11 */ /* 0x000fce000f8e08ff */
.L_x_1949:
[----:B------:R-:W-:Y:S05]  /*1120*/  YIELD ;  /* 0x0000000000007946 */ /* 0x000fea0003800000 */
[----:B------:R-:W-:Y:S01]  /*1130*/  ULDC.64 UR4, c[0x0][0xa28] ;  /* 0x00028a0000047ab9 */ /* 0x000fe20000000a00 */
[----:B0---4-:R-:W0:Y:S01]  /*1140*/  LDC.64 R6, c[0x0][0xa08] ;  /* 0x00028200ff067b82 */ /* 0x011e220000000a00 */
[----:B------:R-:W-:Y:S01]  /*1150*/  ISETP.NE.U32.AND P1, PT, RZ, UR4, PT ;  /* 0x00000004ff007c0c */ /* 0x000fe2000bf25070 */
[----:B------:R-:W-:Y:S02]  /*1160*/  IMAD.MOV.U32 R3, RZ, RZ, RZ ;  /* 0x000000ffff037224 */ /* 0x000fe400078e00ff */
[----:B------:R-:W-:Y:S01]  /*1170*/  IMAD.MOV.U32 R29, RZ, RZ, RZ ;  /* 0x000000ffff1d7224 */ /* 0x000fe200078e00ff */
[----:B------:R-:W-:Y:S01]  /*1180*/  ISETP.NE.AND.EX P1, PT, RZ, UR5, PT, P1 ;  /* 0x00000005ff007c0c */ /* 0x000fe2000bf25310 */
[----:B------:R-:W-:-:S02]  /*1190*/  ULDC.64 UR4, c[0x0][0xa18] ;  /* 0x0002860000047ab9 */ /* 0x000fc40000000a00 */
[----:B------:R-:W-:-:S04]  /*11a0*/  ISETP.NE.U32.AND P2, PT, RZ, UR4, PT ;  /* 0x00000004ff007c0c */ /* 0x000fc8000bf45070 */
[----:B------:R-:W-:Y:S01]  /*11b0*/  ISETP.NE.AND.EX P2, PT, RZ, UR5, PT, P2 ;  /* 0x00000005ff007c0c */ /* 0x000fe2000bf45320 */
[----:B------:R-:W-:Y:S02]  /*11c0*/  ULDC.64 UR4, c[0x0][0xa08] ;  /* 0x0002820000047ab9 */ /* 0x000fe40000000a00 */
[----:B------:R-:W-:-:S03]  /*11d0*/  ISETP.NE.U32.AND P0, PT, RZ, UR4, PT ;  /* 0x00000004ff007c0c */ /* 0x000fc6000bf05070 */
[----:B-1----:R-:W1:Y:S01]  /*11e0*/  @P1 LDC.64 R4, c[0x0][0xa28] ;  /* 0x00028a00ff041b82 */ /* 0x002e620000000a00 */
[----:B------:R-:W-:Y:S01]  /*11f0*/  ISETP.NE.AND.EX P0, PT, RZ, UR5, PT, P0 ;  /* 0x00000005ff007c0c */ /* 0x000fe2000bf05300 */
[----:B0-----:R-:W-:-:S06]  /*1200*/  IMAD.WIDE R10, R43, 0x4, R6 ;  /* 0x000000042b0a7825 */ /* 0x001fcc00078e0206 */
[----:B------:R-:W0:Y:S01]  /*1210*/  @P2 LDC.64 R8, c[0x0][0xa18] ;  /* 0x00028600ff082b82 */ /* 0x000e220000000a00 */
[----:B------:R-:W-:Y:S02]  /*1220*/  ULDC UR4, c[0x0][0x288] ;  /* 0x0000a20000047ab9 */ /* 0x000fe40000000800 */
[----:B------:R-:W-:Y:S01]  /*1230*/  MOV R189, UR4 ;  /* 0x0000000400bd7c02 */ /* 0x000fe20008000f00 */
[----:B------:R-:W-:Y:S02]  /*1240*/  ULDC.64 UR4, c[0x0][0x418] ;  /* 0x0001060000047ab9 */ /* 0x000fe40000000a00 */
[----:B--2---:R2:W5:Y:S01]  /*1250*/  @P0 LDG.E R29, desc[UR54][R10.64] ;  /* 0x000000360a1d0981 */ /* 0x004562000c1e1900 */
[----:B-1----:R-:W-:-:S05]  /*1260*/  @P1 IMAD.WIDE R4, R43, 0x4, R4 ;  /* 0x000000042b041825 */ /* 0x002fca00078e0204 */
[----:B------:R2:W5:Y:S01]  /*1270*/  @P1 LDG.E R3, desc[UR54][R4.64] ;  /* 0x0000003604031981 */ /* 0x000562000c1e1900 */
[----:B0-----:R-:W-:-:S05]  /*1280*/  @P2 IMAD.WIDE R6, R43, 0x4, R8 ;  /* 0x000000042b062825 */ /* 0x001fca00078e0208 */
        /* <DEDUP_REMOVED lines=8> */
[----:B------:R-:W-:Y:S02]  /*1310*/  IMAD.U32 R25, RZ, RZ, UR5 ;  /* 0x00000005ff197e24 */ /* 0x000fe4000f8e00ff */
[----:B------:R-:W-:Y:S01]  /*1320*/  IMAD.U32 R28, RZ, RZ, UR4 ;  /* 0x00000004ff1c7e24 */ /* 0x000fe2000f8e00ff */
[----:B--2---:R-:W-:Y:S06]  /*1330*/  @P2 BRA `(.L_x_1668) ;  /* 0x0000000000242947 */ /* 0x004fec0003800000 */
        /* <DEDUP_REMOVED lines=8> */
[----:B--2---:R-:W-:-:S07]  /*13c0*/  IMAD.IADD R189, R0, 0x1, -R189 ;  /* 0x0000000100bd7824 */ /* 0x004fce00078e0abd */
.L_x_1668:
[----:B------:R-:W-:Y:S01]  /*13d0*/  ULDC.64 UR4, c[0x0][0xa20] ;  /* 0x0002880000047ab9 */ /* 0x000fe20000000a00 */
[----:B------:R-:W-:Y:S01]  /*13e0*/  IMAD.MOV.U32 R208, RZ, RZ, R42 ;  /* 0x000000ffffd07224 */ /* 0x000fe200078e002a */
[----:B------:R-:W-:Y:S02]  /*13f0*/  ISETP.NE.U32.AND P1, PT, RZ, UR4, PT ;  /* 0x00000004ff007c0c */ /* 0x000fe4000bf25070 */
[----:B------:R-:W-:Y:S02]  /*1400*/  MOV R209, R43 ;  /* 0x0000002b00d17202 */ /* 0x000fe40000000f00 */
[----:B------:R-:W-:-:S13]  /*1410*/  ISETP.NE.AND.EX P1, PT, RZ, UR5, PT, P1 ;  /* 0x00000005ff007c0c */ /* 0x000fda000bf25310 */
[----:B------:R-:W-:Y:S05]  /*1420*/  @!P1 BRA `(.L_x_1669) ;  /* 0x0000000000109947 */ /* 0x000fea0003800000 */
[----:B------:R-:W0:Y:S02]  /*1430*/  LDC.64 R4, c[0x0][0xa20] ;  /* 0x00028800ff047b82 */ /* 0x000e240000000a00 */
[----:B0-----:R-:W-:-:S05]  /*1440*/  IMAD.WIDE R4, R43, 0x4, R4 ;  /* 0x000000042b047825 */ /* 0x001fca00078e0204 */
[----:B------:R0:W5:Y:S01]  /*1450*/  LDG.E R28, desc[UR54][R4.64] ;  /* 0x00000036041c7981 */ /* 0x000162000c1e1900 */
[----:B------:R-:W-:Y:S05]  /*1460*/  BRA `(.L_x_1670) ;  /* 0x0000000000107947 */ /* 0x000fea0003800000 */
.L_x_1669:
[----:B------:R-:W-:Y:S05]  /*1470*/  @!P0 BRA `(.L_x_1670) ;  /* 0x00000000000c8947 */ /* 0x000fea0003800000 */
[----:B------:R-:W2:Y:S04]  /*1480*/  LDG.E R5, desc[UR54][R10.64] ;  /* 0x000000360a057981 */ /* 0x000ea8000c1e1900 */
[----:B------:R-:W2:Y:S02]  /*1490*/  LDG.E R28, desc[UR54][R10.64+0x4] ;  /* 0x000004360a1c7981 */ /* 0x000ea4000c1e1900 */
[----:B--2---:R-:W-:-:S07]  /*14a0*/  IMAD.IADD R28, R28, 0x1, -R5 ;  /* 0x000000011c1c7824 */ /* 0x004fce00078e0a05 */
.L_x_1670:
[----:B------:R-:W-:Y:S01]  /*14b0*/  ULDC.64 UR4, c[0x0][0xa10] ;  /* 0x0002840000047ab9 */ /* 0x000fe20000000a00 */
[----:B------:R-:W1:Y:S01]  /*14c0*/  LDC R8, c[0x0][0x448] ;  /* 0x00011200ff087b82 */ /* 0x000e620000000800 */
[----:B------:R-:W-:-:S04]  /*14d0*/  ISETP.NE.U32.AND P0, PT, RZ, UR4, PT ;  /* 0x00000004ff007c0c */ /* 0x000fc8000bf05070 */
[----:B------:R-:W-:Y:S01]  /*14e0*/  ISETP.NE.AND.EX P0, PT, RZ, UR5, PT, P0 ;  /* 0x00000005ff007c0c */ /* 0x000fe2000bf05300 */
[----:B------:R-:W-:Y:S02]  /*14f0*/  ULDC.64 UR4, c[0x0][0xa30] ;  /* 0x00028c0000047ab9 */ /* 0x000fe40000000a00 */
[----:B------:R-:W-:Y:S01]  /*1500*/  ISETP.NE.U32.AND P1, PT, RZ, UR4, PT ;  /* 0x00000004ff007c0c */ /* 0x000fe2000bf25070 */
[----:B-----5:R-:W-:Y:S01]  /*1510*/  IMAD.MOV.U32 R24, RZ, RZ, R28 ;  /* 0x000000ffff187224 */ /* 0x020fe200078e001c */
[----:B------:R-:W2:Y:S02]  /*1520*/  LDC.64 R12, c[0x0][0x9e0] ;  /* 0x00027800ff0c7b82 */ /* 0x000ea40000000a00 */
[----:B------:R-:W-:-:S06]  /*1530*/  ISETP.NE.AND.EX P1, PT, RZ, UR5, PT, P1 ;  /* 0x00000005ff007c0c */ /* 0x000fcc000bf25310 */
[----:B0-----:R-:W0:Y:S08]  /*1540*/  @P0 LDC.64 R4, c[0x0][0xa10] ;  /* 0x00028400ff040b82 */ /* 0x001e300000000a00 */
[----:B------:R-:W3:Y:S01]  /*1550*/  @P1 LDC.64 R6, c[0x0][0xa30] ;  /* 0x00028c00ff061b82 */ /* 0x000ee20000000a00 */
[----:B0-----:R-:W-:-:S05]  /*1560*/  @P0 IMAD.WIDE R4, R43, 0x4, R4 ;  /* 0x000000042b040825 */ /* 0x001fca00078e0204 */
[----:B------:R-:W4:Y:S04]  /*1570*/  @P0 LDG.E R0, desc[UR54][R4.64] ;  /* 0x0000003604000981 */ /* 0x000f28000c1e1900 */
[----:B------:R-:W4:Y:S01]  /*1580*/  @P0 LDG.E R9, desc[UR54][R4.64+0x4] ;  /* 0x0000043604090981 */ /* 0x000f22000c1e1900 */
[----:B---3--:R-:W-:-:S05]  /*1590*/  @P1 IMAD.WIDE R6, R43, 0x4, R6 ;  /* 0x000000042b061825 */ /* 0x008fca00078e0206 */
[----:B------:R0:W5:Y:S01]  /*15a0*/  @P1 LDG.E R24, desc[UR54][R6.64] ;  /* 0x0000003606181981 */ /* 0x000162000c1e1900 */
[----:B-1----:R-:W-:Y:S01]  /*15b0*/  ISETP.NE.AND P1, PT, R8, 0x1, PT ;  /* 0x000000010800780c */ /* 0x002fe20003f25270 */
[----:B------:R-:W-:Y:S01]  /*15c0*/  IMAD.SHL.U32 R193, R41, 0x80, RZ ;  /* 0x0000008029c17824 */ /* 0x000fe200078e00ff */
[----:B------:R-:W-:Y:S02]  /*15d0*/  IADD3 R10, -R3, R28, RZ ;  /* 0x0000001c030a7210 */ /* 0x000fe40007ffe1ff */
[----:B--2---:R-:W-:-:S09]  /*15e0*/  ISETP.GE.AND P2, PT, R13, 0x1, PT ;  /* 0x000000010d00780c */ /* 0x004fd20003f46270 */
[----:B------:R-:W1:Y:S08]  /*15f0*/  @P1 LDC R11, c[0x0][0x44c] ;  /* 0x00011300ff0b1b82 */ /* 0x000e700000000800 */
[----:B------:R-:W2:Y:S01]  /*1600*/  @P1 LDC R8, c[0x0][0x450] ;  /* 0x00011400ff081b82 */ /* 0x000ea20000000800 */
[----:B----4-:R-:W-:Y:S02]  /*1610*/  @P0 IMAD.IADD R25, R9, 0x1, -R0 ;  /* 0x0000000109190824 */ /* 0x010fe400078e0a00 */
[----:B------:R-:W-:-:S02]  /*1620*/  VIADD R0, R193, 0x7f ;  /* 0x0000007fc1007836 */ /* 0x000fc40000000000 */
[----:B------:R-:W-:Y:S02]  /*1630*/  IMAD.IADD R190, R10, 0x1, R25 ;  /* 0x000000010abe7824 */ /* 0x000fe400078e0219 */
[----:B-1----:R-:W-:-:S03]  /*1640*/  @P1 IMAD.HI.U32 R3, R0, R11, RZ ;  /* 0x0000000b00031227 */ /* 0x002fc600078e00ff */
[C---:B------:R-:W-:Y:S01]  /*1650*/  IADD3 R5, R190.reuse, 0x1, -R189 ;  /* 0x00000001be057810 */ /* 0x040fe20007ffe8bd */
[----:B------:R-:W-:Y:S01]  /*1660*/  IMAD.MOV.U32 R4, RZ, RZ, R0 ;  /* 0x000000ffff047224 */ /* 0x000fe200078e0000 */
[----:B--2---:R-:W-:Y:S01]  /*1670*/  @P1 SHF.R.U32.HI R4, RZ, R8, R3 ;  /* 0x00000008ff041219 */ /* 0x004fe20000011603 */
[----:B------:R-:W-:-:S03]  /*1680*/  VIADD R0, R190, 0x7f ;  /* 0x0000007fbe007836 */ /* 0x000fc60000000000 */
[----:B0-----:R-:W-:Y:S02]  /*1690*/  IADD3 R7, R5, R4, RZ ;  /* 0x0000000405077210 */ /* 0x001fe40007ffe0ff */
[----:B------:R-:W-:-:S04]  /*16a0*/  SHF.R.S32.HI R3, RZ, 0x1f, R0 ;  /* 0x0000001fff037819 */ /* 0x000fc80000011400 */
[----:B------:R-:W-:Y:S01]  /*16b0*/  LEA.HI R3, R3, R0, RZ, 0x7 ;  /* 0x0000000003037211 */ /* 0x000fe200078f38ff */
[----:B------:R-:W-:-:S03]  /*16c0*/  IMAD.IADD R0, R7, 0x1, R12 ;  /* 0x0000000107007824 */ /* 0x000fc600078e020c */
[----:B------:R-:W-:Y:S01]  /*16d0*/  SHF.R.S32.HI R96, RZ, 0x7, R3 ;  /* 0x00000007ff607819 */ /* 0x000fe20000011403 */
        /* <DEDUP_REMOVED lines=12> */
.L_x_1673:
[----:B------:R-:W-:-:S13]  /*17a0*/  ISETP.NE.AND P0, PT, R13, 0x1, PT ;  /* 0x000000010d00780c */ /* 0x000fda0003f05270 */
[----:B------:R-:W0:Y:S02]  /*17b0*/  @P0 LDC.64 R4, c[0x0][0x9e8] ;  /* 0x00027a00ff040b82 */ /* 0x000e240000000a00 */
[----:B0-----:R-:W-:-:S05]  /*17c0*/  @P0 IMAD.HI.U32 R4, R3, R4, RZ ;  /* 0x0000000403040227 */ /* 0x001fca00078e00ff */
[----:B------:R-:W-:-:S07]  /*17d0*/  @P0 SHF.R.U32.HI R3, RZ, R5, R4 ;  /* 0x00000005ff030219 */ /* 0x000fce0000011604 */
.L_x_1674:
[----:B------:R-:W-:Y:S05]  /*17e0*/  BSYNC B0 ;  /* 0x0000000000007941 */ /* 0x000fea0003800000 */
.L_x_1672:
[----:B------:R-:W-:-:S05]  /*17f0*/  IMAD R3, R3, R13, R13 ;  /* 0x0000000d03037224 */ /* 0x000fca00078e020d */
[----:B------:R-:W-:-:S07]  /*1800*/  VIMNMX R0, R0, R3, PT ;  /* 0x0000000300007248 */ /* 0x000fce0003fe0100 */
.L_x_1671:
[----:B------:R-:W0:Y:S01]  /*1810*/  @P1 LDC R4, c[0x0][0x44c] ;  /* 0x00011300ff041b82 */ /* 0x000e220000000800 */
[----:B------:R-:W-:Y:S01]  /*1820*/  IADD3 R95, R190, -R189, RZ ;  /* 0x800000bdbe5f7210 */ /* 0x000fe20007ffe0ff */
[----:B------:R-:W-:-:S06]  /*1830*/  ULDC UR4, c[0x0][0x9dc] ;  /* 0x0002770000047ab9 */ /* 0x000fcc0000000800 */
[----:B------:R-:W1:Y:S01]  /*1840*/  @P1 LDC R6, c[0x0][0x450] ;  /* 0x00011400ff061b82 */ /* 0x000e620000000800 */
[----:B0-----:R-:W-:-:S04]  /*1850*/  @P1 IMAD.HI.U32 R3, R193, R4, RZ ;  /* 0x00000004c1031227 */ /* 0x001fc800078e00ff */
[----:B------:R-:W-:Y:S01]  /*1860*/  IMAD.MOV.U32 R4, RZ, RZ, R193 ;  /* 0x000000ffff047224 */ /* 0x000fe200078e00c1 */
[----:B-1----:R-:W-:-:S05]  /*1870*/  @P1 SHF.R.U32.HI R4, RZ, R6, R3 ;  /* 0x00000006ff041219 */ /* 0x002fca0000011603 */
[----:B------:R-:W-:-:S04]  /*1880*/  IMAD.IADD R3, R95, 0x1, R4 ;  /* 0x000000015f037824 */ /* 0x000fc800078e0204 */
[----:B------:R-:W-:Y:S01]  /*1890*/  VIADD R4, R3, -UR4 ;  /* 0x8000000403047c36 */ /* 0x000fe20008000000 */
[----:B------:R-:W-:Y:S06]  /*18a0*/  @!P2 BRA `(.L_x_1675) ;  /* 0x000000000044a947 */ /* 0x000fec0003800000 */
[----:B------:R-:W-:Y:S01]  /*18b0*/  ISETP.GT.AND P0, PT, R3, -0x1, PT ;  /* 0xffffffff0300780c */ /* 0x000fe20003f04270 */
[----:B------:R-:W-:-:S12]  /*18c0*/  BSSY B0, `(.L_x_1676) ;  /* 0x000000d000007945 */ /* 0x000fd80003800000 */
[----:B------:R-:W-:Y:S05]  /*18d0*/  @P0 BRA `(.L_x_1677) ;  /* 0x00000000001c0947 */ /* 0x000fea0003800000 */
[----:B------:R-:W-:Y:S02]  /*18e0*/  ISETP.NE.AND P0, PT, R13, 0x1, PT ;  /* 0x000000010d00780c */ /* 0x000fe40003f05270 */
[----:B------:R-:W-:-:S11]  /*18f0*/  LOP3.LUT R3, RZ, R3, RZ, 0x33, !PT ;  /* 0x00000003ff037212 */ /* 0x000fd600078e33ff */
[----:B------:R-:W0:Y:S02]  /*1900*/  @P0 LDC.64 R6, c[0x0][0x9e8] ;  /* 0x00027a00ff060b82 */ /* 0x000e240000000a00 */
[----:B0-----:R-:W-:-:S05]  /*1910*/  @P0 IMAD.HI.U32 R6, R3, R6, RZ ;  /* 0x0000000603060227 */ /* 0x001fca00078e00ff */
[----:B------:R-:W-:-:S04]  /*1920*/  @P0 SHF.R.U32.HI R3, RZ, R7, R6 ;  /* 0x00000007ff030219 */ /* 0x000fc80000011606 */
[----:B------:R-:W-:Y:S01]  /*1930*/  LOP3.LUT R3, RZ, R3, RZ, 0x33, !PT ;  /* 0x00000003ff037212 */ /* 0x000fe200078e33ff */
[----:B------:R-:W-:Y:S06]  /*1940*/  BRA `(.L_x_1678) ;  /* 0x0000000000107947 */ /* 0x000fec0003800000 */
.L_x_1677:
[----:B------:R-:W-:-:S13]  /*1950*/  ISETP.NE.AND P0, PT, R13, 0x1, PT ;  /* 0x000000010d00780c */ /* 0x000fda0003f05270 */
[----:B------:R-:W0:Y:S02]  /*1960*/  @P0 LDC.64 R6, c[0x0][0x9e8] ;  /* 0x00027a00ff060b82 */ /* 0x000e240000000a00 */
[----:B0-----:R-:W-:-:S05]  /*1970*/  @P0 IMAD.HI.U32 R6, R3, R6, RZ ;  /* 0x0000000603060227 */ /* 0x001fca00078e00ff */
[----:B------:R-:W-:-:S07]  /*1980*/  @P0 SHF.R.U32.HI R3, RZ, R7, R6 ;  /* 0x00000007ff030219 */ /* 0x000fce0000011606 */
.L_x_1678:
[----:B------:R-:W-:Y:S05]  /*1990*/  BSYNC B0 ;  /* 0x0000000000007941 */ /* 0x000fea0003800000 */
.L_x_1676:
[----:B------:R-:W-:-:S05]  /*19a0*/  IMAD R3, R3, R13, RZ ;  /* 0x0000000d03037224 */ /* 0x000fca00078e02ff */
[----:B------:R-:W-:-:S07]  /*19b0*/  VIMNMX R4, R4, R3, !PT ;  /* 0x0000000304047248 */ /* 0x000fce0007fe0100 */
.L_x_1675:
[----:B------:R-:W-:Y:S01]  /*19c0*/  VIADD R0, R0, 0x7f ;  /* 0x0000007f00007836 */ /* 0x000fe20000000000 */
[----:B------:R-:W-:-:S04]  /*19d0*/  SHF.R.S32.HI R5, RZ, 0x1f, R4 ;  /* 0x0000001fff057819 */ /* 0x000fc80000011404 */
[----:B------:R-:W-:Y:S02]  /*19e0*/  SHF.R.S32.HI R3, RZ, 0x1f, R0 ;  /* 0x0000001fff037819 */ /* 0x000fe40000011400 */
[----:B------:R-:W-:Y:S02]  /*19f0*/  LEA.HI R5, R5, R4, RZ, 0x7 ;  /* 0x0000000405057211 */ /* 0x000fe400078f38ff */
[----:B------:R-:W-:Y:S02]  /*1a00*/  LEA.HI R3, R3, R0, RZ, 0x7 ;  /* 0x0000000003037211 */ /* 0x000fe400078f38ff */
[----:B------:R-:W-:Y:S02]  /*1a10*/  SHF.R.S32.HI R5, RZ, 0x7, R5 ;  /* 0x00000007ff057819 */ /* 0x000fe40000011405 */
[----:B------:R-:W-:Y:S02]  /*1a20*/  SHF.R.S32.HI R3, RZ, 0x7, R3 ;  /* 0x00000007ff037819 */ /* 0x000fe40000011403 */
[----:B------:R-:W-:-:S02]  /*1a30*/  VIMNMX R5, RZ, R5, !PT ;  /* 0x00000005ff057248 */ /* 0x000fc40007fe0100 */
[----:B------:R-:W-:-:S03]  /*1a40*/  VIMNMX R3, R96, R3, PT ;  /* 0x0000000360037248 */ /* 0x000fc60003fe0100 */
[----:B------:R-:W-:Y:S01]  /*1a50*/  IMAD R5, R5, 0x80, -R10 ;  /* 0x0000008005057824 */ /* 0x000fe200078e0a0a */
[----:B------:R-:W-:-:S04]  /*1a60*/  LEA R0, R3, -R10, 0x7 ;  /* 0x8000000a03007211 */ /* 0x000fc800078e38ff */
[----:B------:R-:W-:Y:S02]  /*1a70*/  VIMNMX R5, RZ, R5, !PT ;  /* 0x00000005ff057248 */ /* 0x000fe40007fe0100 */
[----:B------:R-:W-:Y:S02]  /*1a80*/  VIMNMX R0, R0, R25, PT ;  /* 0x0000001900007248 */ /* 0x000fe40003fe0100 */
[----:B------:R-:W-:Y:S02]  /*1a90*/  SHF.R.U32.HI R26, RZ, 0x7, R5 ;  /* 0x00000007ff1a7819 */ /* 0x000fe40000011605 */
[----:B------:R-:W-:-:S03]  /*1aa0*/  ISETP.GT.AND P0, PT, R0, R5, PT ;  /* 0x000000050000720c */ /* 0x000fc60003f04270 */
[----:B------:R-:W-:-:S10]  /*1ab0*/  IMAD.MOV.U32 R27, RZ, RZ, R26 ;  /* 0x000000ffff1b7224 */ /* 0x000fd400078e001a */
[----:B------:R-:W-:-:S05]  /*1ac0*/  @P0 VIADD R0, R0, 0x7f ;  /* 0x0000007f00000836 */ /* 0x000fca0000000000 */
[----:B------:R-:W-:-:S04]  /*1ad0*/  @P0 SHF.R.S32.HI R3, RZ, 0x1f, R0 ;  /* 0x0000001fff030819 */ /* 0x000fc80000011400 */
[----:B------:R-:W-:-:S04]  /*1ae0*/  @P0 LEA.HI R3, R3, R0, RZ, 0x7 ;  /* 0x0000000003030211 */ /* 0x000fc800078f38ff */
[----:B------:R-:W-:Y:S02]  /*1af0*/  @P0 SHF.R.S32.HI R27, RZ, 0x7, R3 ;  /* 0x00000007ff1b0819 */ /* 0x000fe40000011403 */
[----:B------:R-:W-:Y:S02]  /*1b00*/  PLOP3.LUT P0, PT, PT, PT, PT, 0x80, 0x0 ;  /* 0x000000000000781c */ /* 0x000fe40003f0f070 */
[----:B------:R-:W-:-:S13]  /*1b10*/  ISETP.GT.AND P1, PT, R27, R26, PT ;  /* 0x0000001a1b00720c */ /* 0x000fda0003f24270 */
[----:B------:R-:W-:Y:S05]  /*1b20*/  @!P1 BRA `(.L_x_1679) ;  /* 0x0000006800549947 */ /* 0x000fea0003800000 */
        /* <DEDUP_REMOVED lines=19> */
[----:B-1---5:R-:W-:Y:S05]  /*1c60*/  CALL.ABS.NOINC R14 ;  /* 0x000000000e007343 */ /* 0x022fea0003c00000 */
.L_x_1681:
[----:B------:R-:W-:Y:S05]  /*1c70*/  BSYNC B6 ;  /* 0x0000000000067941 */ /* 0x000fea0003800000 */
.L_x_1680:
        /* <DEDUP_REMOVED lines=20> */
.L_x_1683:
[----:B------:R-:W-:Y:S05]  /*1dc0*/  BSYNC B6 ;  /* 0x0000000000067941 */ /* 0x000fea0003800000 */
.L_x_1682:
[----:B------:R-:W-:Y:S01]  /*1dd0*/  ULDC.64 UR4, c[0x0][0x9f8] ;  /* 0x00027e0000047ab9 */ /* 0x000fe20000000a00 */
[----:B------:R-:W-:Y:S01]  /*1de0*/  IMAD.MOV.U32 R0, RZ, RZ, R43 ;  /* 0x000000ffff007224 */ /* 0x000fe200078e002b */
[----:B------:R-:W-:Y:S01]  /*1df0*/  ISETP.NE.U32.AND P0, PT, RZ, UR4, PT ;  /* 0x00000004ff007c0c */ /* 0x000fe2000bf05070 */
[----:B------:R-:W0:Y:S03]  /*1e00*/  LDC R37, c[0x0][0x3f4] ;  /* 0x0000fd00ff257b82 */ /* 0x000e260000000800 */
[----:B------:R-:W-:-:S05]  /*1e10*/  ISETP.NE.AND.EX P0, PT, RZ, UR5, PT, P0 ;  /* 0x00000005ff007c0c */ /* 0x000fca000bf05300 */
[----:B------:R-:W1:Y:S08]  /*1e20*/  LDC.64 R14, c[0x0][0x3f8] ;  /* 0x0000fe00ff0e7b82 */ /* 0x000e700000000a00 */
[----:B------:R-:W2:Y:S08]  /*1e30*/  @P0 LDC.64 R4, c[0x0][0x9f8] ;  /* 0x00027e00ff040b82 */ /* 0x000eb00000000a00 */
[----:B------:R-:W3:Y:S01]  /*1e40*/  LDC.64 R34, c[0x0][0x408] ;  /* 0x00010200ff227b82 */ /* 0x000ee20000000a00 */
[----:B--2---:R-:W-:-:S05]  /*1e50*/  @P0 IMAD.WIDE R4, R43, 0x4, R4 ;  /* 0x000000042b040825 */ /* 0x004fca00078e0204 */
[----:B------:R2:W4:Y:S01]  /*1e60*/  @P0 LDG.E R0, desc[UR54][R4.64] ;  /* 0x0000003604000981 */ /* 0x000522000c1e1900 */
[----:B0-----:R-:W-:Y:S01]  /*1e70*/  ISETP.GE.AND P0, PT, R16, R37, PT ;  /* 0x000000251000720c */ /* 0x001fe20003f06270 */
[----:B-1----:R-:W-:Y:S01]  /*1e80*/  IMAD.WIDE.U32 R6, R188, R14, R22 ;  /* 0x0000000ebc067225 */ /* 0x002fe200078e0016 */
[C-C-:B---3--:R-:W-:Y:S01]  /*1e90*/  SHF.L.U64.HI R30, R34.reuse, 0x6, R35.reuse ;  /* 0x00000006221e7819 */ /* 0x148fe20000010223 */
[----:B------:R-:W0:Y:S01]  /*1ea0*/  S2R R38, SR_TID.X ;  /* 0x0000000000267919 */ /* 0x000e220000002100 */
[----:B------:R-:W-:Y:S01]  /*1eb0*/  SEL R13, R37, RZ, P0 ;  /* 0x000000ff250d7207 */ /* 0x000fe20000000000 */
[----:B------:R-:W-:Y:S01]  /*1ec0*/  IMAD.MOV.U32 R82, RZ, RZ, R6 ;  /* 0x000000ffff527224 */ /* 0x000fe200078e0006 */
[----:B------:R-:W-:Y:S01]  /*1ed0*/  SHF.L.U64.HI R31, R34, 0x7, R35 ;  /* 0x00000007221f7819 */ /* 0x000fe20000010223 */
[----:B------:R-:W-:Y:S01]  /*1ee0*/  IMAD R10, R221, R34, RZ ;  /* 0x00000022dd0a7224 */ /* 0x000fe200078e02ff */
[----:B------:R-:W-:Y:S01]  /*1ef0*/  SHF.L.U32 R20, R14, 0x5, RZ ;  /* 0x000000050e147819 */ /* 0x000fe200000006ff */
[----:B------:R-:W-:-:S02]  /*1f00*/  IMAD.IADD R13, R16, 0x1, R13 ;  /* 0x00000001100d7824 */ /* 0x000fc400078e020d */
[----:B--2---:R-:W-:-:S03]  /*1f10*/  IMAD.WIDE.U32 R4, R188, R34, R22 ;  /* 0x00000022bc047225 */ /* 0x004fc600078e0016 */
[----:B------:R-:W-:Y:S01]  /*1f20*/  SHF.R.S32.HI R6, RZ, 0x1f, R13 ;  /* 0x0000001fff067819 */ /* 0x000fe2000001140d */
[----:B------:R-:W-:Y:S02]  /*1f30*/  IMAD R8, R221, R14, RZ ;  /* 0x0000000edd087224 */ /* 0x000fe400078e02ff */
[----:B------:R-:W-:Y:S01]  /*1f40*/  IMAD.MOV.U32 R86, RZ, RZ, R4 ;  /* 0x000000ffff567224 */ /* 0x000fe200078e0004 */
[----:B------:R-:W-:Y:S01]  /*1f50*/  LEA.HI R4, R6, R13, RZ, 0x6 ;  /* 0x0000000d06047211 */ /* 0x000fe200078f30ff */
[----:B------:R-:W-:Y:S01]  /*1f60*/  IMAD R89, R188, R35, R10 ;  /* 0x00000023bc597224 */ /* 0x000fe200078e020a */
[----:B------:R-:W-:Y:S01]  /*1f70*/  LEA.HI R12, R6, R13, RZ, 0x3 ;  /* 0x0000000d060c7211 */ /* 0x000fe200078f18ff */
[----:B------:R-:W-:-:S03]  /*1f80*/  IMAD.WIDE.U32 R10, R188, R34, R16 ;  /* 0x00000022bc0a7225 */ /* 0x000fc600078e0010 */
[----:B------:R-:W-:Y:S01]  /*1f90*/  LOP3.LUT R6, R199, 0x38, R12, 0xf8, !PT ;  /* 0x00000038c7067812 */ /* 0x000fe200078ef80c */
[----:B------:R-:W-:Y:S01]  /*1fa0*/  IMAD R85, R188, R15, R8 ;  /* 0x0000000fbc557224 */ /* 0x000fe200078e0208 */
[----:B------:R-:W-:Y:S01]  /*1fb0*/  LOP3.LUT R41, R12, 0xfffffff8, RZ, 0xc0, !PT ;  /* 0xfffffff80c297812 */ /* 0x000fe200078ec0ff */
[----:B------:R-:W-:Y:S01]  /*1fc0*/  IMAD.WIDE.U32 R8, R188, R14, R16 ;  /* 0x0000000ebc087225 */ /* 0x000fe200078e0010 */
[----:B------:R-:W-:Y:S02]  /*1fd0*/  LOP3.LUT R6, R6, R225, RZ, 0x3c, !PT ;  /* 0x000000e106067212 */ /* 0x000fe400078e3cff */
[----:B------:R-:W-:Y:S01]  /*1fe0*/  IADD3 R83, R7, R85, RZ ;  /* 0x0000005507537210 */ /* 0x000fe20007ffe0ff */
[----:B------:R-:W-:Y:S01]  /*1ff0*/  IMAD.IADD R87, R5, 0x1, R89 ;  /* 0x0000000105577824 */ /* 0x000fe200078e0259 */
[----:B------:R-:W-:Y:S01]  /*2000*/  LOP3.LUT R5, R12, 0x38, RZ, 0xc0, !PT ;  /* 0x000000380c057812 */ /* 0x000fe200078ec0ff */
[----:B------:R-:W-:Y:S01]  /*2010*/  IMAD.IADD R89, R89, 0x1, R11 ;  /* 0x0000000159597824 */ /* 0x000fe200078e020b */
[----:B-----5:R-:W-:Y:S01]  /*2020*/  SHF.R.S32.HI R11, RZ, 0x1f, R24 ;  /* 0x0000001fff0b7819 */ /* 0x020fe20000011418 */
[----:B------:R-:W-:Y:S01]  /*2030*/  IMAD.SHL.U32 R4, R4, 0x80, RZ ;  /* 0x0000008004047824 */ /* 0x000fe200078e00ff */
[----:B0-----:R-:W-:Y:S01]  /*2040*/  SHF.R.U32.HI R38, RZ, 0x7, R38 ;  /* 0x00000007ff267819 */ /* 0x001fe20000011626 */
[----:B------:R-:W-:Y:S01]  /*2050*/  IMAD.IADD R85, R85, 0x1, R9 ;  /* 0x0000000155557824 */ /* 0x000fe200078e0209 */
[----:B------:R-:W-:Y:S01]  /*2060*/  MOV R84, R8 ;  /* 0x0000000800547202 */ /* 0x000fe20000000f00 */
[----:B------:R-:W-:Y:S01]  /*2070*/  IMAD R13, R11, R14, RZ ;  /* 0x0000000e0b0d7224 */ /* 0x000fe200078e02ff */
[----:B------:R-:W-:Y:S01]  /*2080*/  ISETP.NE.AND P6, PT, R38, 0x1, PT ;  /* 0x000000012600780c */ /* 0x000fe20003fc5270 */
[----:B------:R-:W-:Y:S01]  /*2090*/  IMAD.MOV.U32 R88, RZ, RZ, R10 ;  /* 0x000000ffff587224 */ /* 0x000fe200078e000a */
[--C-:B------:R-:W-:Y:S01]  /*20a0*/  LOP3.LUT R9, R197, 0x38, R12.reuse, 0xf8, !PT ;  /* 0x00000038c5097812 */ /* 0x100fe200078ef80c */
[----:B------:R-:W-:Y:S01]  /*20b0*/  IMAD R11, R11, R34, RZ ;  /* 0x000000220b0b7224 */ /* 0x000fe200078e02ff */
[----:B------:R-:W-:Y:S01]  /*20c0*/  LOP3.LUT R8, R196, 0x38, R12, 0xf8, !PT ;  /* 0x00000038c4087812 */ /* 0x000fe200078ef80c */
[----:B------:R-:W-:Y:S01]  /*20d0*/  IMAD R13, R24, R15, R13 ;  /* 0x0000000f180d7224 */ /* 0x000fe200078e020d */
[----:B------:R-:W-:Y:S01]  /*20e0*/  LOP3.LUT R7, R4, 0xffffe000, RZ, 0xc0, !PT ;  /* 0xffffe00004077812 */ /* 0x000fe200078ec0ff */
[----:B------:R-:W-:Y:S01]  /*20f0*/  IMAD.WIDE.U32 R84, R24, R14, R84 ;  /* 0x0000000e18547225 */ /* 0x000fe200078e0054 */
[----:B------:R-:W-:-:S02]  /*2100*/  LOP3.LUT R4, R5, 0x1c0, R222, 0xf8, !PT ;  /* 0x000001c005047812 */ /* 0x000fc400078ef8de */
[----:B------:R-:W-:Y:S01]  /*2110*/  LOP3.LUT R10, R9, R224, RZ, 0x3c, !PT ;  /* 0x000000e0090a7212 */ /* 0x000fe200078e3cff */
[----:B------:R-:W-:Y:S01]  /*2120*/  IMAD.WIDE.U32 R82, R24, R14, R82 ;  /* 0x0000000e18527225 */ /* 0x000fe200078e0052 */
[----:B------:R-:W-:Y:S01]  /*2130*/  LOP3.LUT R9, R8, R223, RZ, 0x3c, !PT ;  /* 0x000000df08097212 */ /* 0x000fe200078e3cff */
[----:B------:R-:W-:Y:S05]  /*2140*/  @!P6 WARPSYNC.ALL ;  /* 0x000000000000e948 */ /* 0x000fea0003800000 */
[----:B------:R-:W-:Y:S01]  /*2150*/  LOP3.LUT R8, R4, R203, RZ, 0x3c, !PT ;  /* 0x000000cb04087212 */ /* 0x000fe200078e3cff */
[----:B------:R-:W-:Y:S01]  /*2160*/  IMAD R11, R24, R35, R11 ;  /* 0x00000023180b7224 */ /* 0x000fe200078e020b */
[-C--:B------:R-:W-:Y:S01]  /*2170*/  IADD3 R4, R6, R7.reuse, R202 ;  /* 0x0000000706047210 */ /* 0x080fe20007ffe0ca */
[-C--:B------:R-:W-:Y:S01]  /*2180*/  IMAD.WIDE.U32 R86, R24, R34.reuse, R86 ;  /* 0x0000002218567225 */ /* 0x080fe200078e0056 */
[-C--:B------:R-:W-:Y:S01]  /*2190*/  IADD3 R5, R10, R7.reuse, R201 ;  /* 0x000000070a057210 */ /* 0x080fe20007ffe0c9 */
[----:B------:R-:W-:Y:S01]  /*21a0*/  ULDC UR4, c[0x0][0x2f4] ;  /* 0x0000bd0000047ab9 */ /* 0x000fe20000000800 */
[-C--:B------:R-:W-:Y:S01]  /*21b0*/  IADD3 R6, R9, R7.reuse, R200 ;  /* 0x0000000709067210 */ /* 0x080fe20007ffe0c8 */
[----:B------:R-:W-:Y:S01]  /*21c0*/  IMAD.WIDE.U32 R88, R24, R34, R88 ;  /* 0x0000002218587225 */ /* 0x000fe200078e0058 */
[----:B------:R-:W-:-:S02]  /*21d0*/  IADD3 R7, R8, R7, R204 ;  /* 0x0000000708077210 */ /* 0x000fc40007ffe0cc */
[----:B------:R-:W-:Y:S01]  /*21e0*/  SHF.L.U64.HI R8, R14, 0x5, R15 ;  /* 0x000000050e087819 */ /* 0x000fe2000001020f */
[----:B------:R-:W-:Y:S01]  /*21f0*/  IMAD.IADD R3, R29, 0x1, R28 ;  /* 0x000000011d037824 */ /* 0x000fe200078e021c */
[C---:B------:R-:W-:Y:S01]  /*2200*/  SHF.L.U64.HI R29, R34.reuse, 0x5, R35 ;  /* 0x00000005221d7819 */ /* 0x040fe20000010223 */
[----:B------:R-:W-:Y:S01]  /*2210*/  IMAD.SHL.U32 R32, R34, 0x20, RZ ;  /* 0x0000002022207824 */ /* 0x000fe200078e00ff */
[--C-:B------:R-:W-:Y:S01]  /*2220*/  SHF.L.U64.HI R9, R14, 0x6, R15.reuse ;  /* 0x000000060e097819 */ /* 0x100fe2000001020f */
[----:B------:R-:W-:Y:S01]  /*2230*/  IMAD.SHL.U32 R33, R34, 0x40, RZ ;  /* 0x0000004022217824 */ /* 0x000fe200078e00ff */
[----:B------:R-:W-:Y:S01]  /*2240*/  SHF.L.U64.HI R10, R14, 0x7, R15 ;  /* 0x000000070e0a7819 */ /* 0x000fe2000001020f */
[----:B------:R-:W-:Y:S01]  /*2250*/  VIADD R94, R38, 0x8 ;  /* 0x00000008265e7836 */ /* 0x000fe20000000000 */
[----:B------:R-:W-:Y:S01]  /*2260*/  SHF.L.U32 R34, R34, 0x7, RZ ;  /* 0x0000000722227819 */ /* 0x000fe200000006ff */
[C---:B------:R-:W-:Y:S01]  /*2270*/  IMAD.SHL.U32 R21, R14.reuse, 0x40, RZ ;  /* 0x000000400e157824 */ /* 0x040fe200078e00ff */
[----:B------:R-:W-:Y:S01]  /*2280*/  SHF.R.S32.HI R35, RZ, 0x1f, R42 ;  /* 0x0000001fff237819 */ /* 0x000fe2000001142a */
[----:B------:R-:W-:Y:S01]  /*2290*/  IMAD.SHL.U32 R28, R14, 0x80, RZ ;  /* 0x000000800e1c7824 */ /* 0x000fe200078e00ff */
[----:B------:R-:W-:Y:S01]  /*22a0*/  ISETP.GE.AND P1, PT, R16, UR4, PT ;  /* 0x0000000410007c0c */ /* 0x000fe2000bf26270 */
[----:B------:R-:W-:Y:S01]  /*22b0*/  IMAD R36, R207, 0x20, R188 ;  /* 0x00000020cf247824 */ /* 0x000fe200078e02bc */
[----:B------:R-:W-:Y:S01]  /*22c0*/  ISETP.GE.AND P2, PT, R2, UR4, PT ;  /* 0x0000000402007c0c */ /* 0x000fe2000bf46270 */
[----:B------:R-:W-:Y:S01]  /*22d0*/  IMAD.SHL.U32 R37, R37, 0x2, RZ ;  /* 0x0000000225257824 */ /* 0x000fe200078e00ff */
[----:B------:R-:W-:Y:S01]  /*22e0*/  IADD3 R40, R13, R85, RZ ;  /* 0x000000550d287210 */ /* 0x000fe20007ffe0ff */
[----:B------:R-:W-:Y:S01]  /*22f0*/  IMAD.IADD R39, R83, 0x1, R13 ;  /* 0x0000000153277824 */ /* 0x000fe200078e020d */
[----:B------:R-:W-:Y:S01]  /*2300*/  SHF.R.S32.HI R81, RZ, 0x3, R12 ;  /* 0x00000003ff517819 */ /* 0x000fe2000001140c */
[----:B------:R-:W-:Y:S01]  /*2310*/  IMAD.IADD R43, R87, 0x1, R11 ;  /* 0x00000001572b7824 */ /* 0x000fe200078e020b */
[----:B------:R-:W-:Y:S01]  /*2320*/  SHF.R.S32.HI R90, RZ, 0x1f, R41 ;  /* 0x0000001fff5a7819 */ /* 0x000fe20000011429 */
[----:B------:R-:W-:Y:S01]  /*2330*/  IMAD.IADD R80, R11, 0x1, R89 ;  /* 0x000000010b507824 */ /* 0x000fe200078e0259 */
[----:B------:R-:W-:Y:S01]  /*2340*/  @!P6 BAR.SYNC.DEFER_BLOCKING 0x9, 0x100 ;  /* 0x024400000000eb1d */ /* 0x000fe20000010000 */
[----:B----4-:R-:W-:-:S07]  /*2350*/  SHF.R.S32.HI R38, RZ, 0x1f, R0 ;  /* 0x0000001fff267819 */ /* 0x010fce0000011400 */
.L_x_1781:
[----:B------:R-:W0:Y:S01]  /*2360*/  LDC R100, c[0x0][0x430] ;  /* 0x00010c00ff647b82 */ /* 0x000e220000000800 */
[----:B------:R-:W-:Y:S02]  /*2370*/  VIADD R27, R27, 0xffffffff ;  /* 0xffffffff1b1b7836 */ /* 0x000fe40000000000 */
[----:B------:R-:W-:Y:S02]  /*2380*/  IMAD.MOV.U32 R101, RZ, RZ, RZ ;  /* 0x000000ffff657224 */ /* 0x000fe400078e00ff */
[----:B---3--:R-:W-:-:S03]  /*2390*/  IMAD R44, R27, 0x80, R36 ;  /* 0x000000801b2c7824 */ /* 0x008fc600078e0224 */
[----:B-1----:R-:W1:Y:S02]  /*23a0*/  LDC R107, c[0x0][0x3f4] ;  /* 0x0000fd00ff6b7b82 */ /* 0x002e640000000800 */
[----:B------:R-:W-:Y:S02]  /*23b0*/  ISETP.GE.AND P3, PT, R44, R25, PT ;  /* 0x000000192c00720c */ /* 0x000fe40003f66270 */
[----:B------:R-:W-:Y:S02]  /*23c0*/  IADD3 R45, R3, R44, RZ ;  /* 0x0000002c032d7210 */ /* 0x000fe40007ffe0ff */
[----:B------:R-:W-:-:S03]  /*23d0*/  ISETP.GT.OR P3, PT, R36, 0x7f, P3 ;  /* 0x0000007f2400780c */ /* 0x000fc60001f64670 */
[----:B------:R-:W-:Y:S01]  /*23e0*/  IMAD.MOV.U32 R11, RZ, RZ, R45 ;  /* 0x000000ffff0b7224 */ /* 0x000fe200078e002d */
[----:B0-----:R-:W-:-:S09]  /*23f0*/  ISETP.NE.AND P4, PT, R100, 0x1, PT ;  /* 0x000000016400780c */ /* 0x001fd20003f85270 */
[----:B------:R-:W0:Y:S08]  /*2400*/  @!P3 LDC.64 R14, c[0x0][0x428] ;  /* 0x00010a00ff0ebb82 */ /* 0x000e300000000a00 */
[----:B--2---:R-:W2:Y:S08]  /*2410*/  @!P3 LDC.64 R46, c[0x0][0x418] ;  /* 0x00010600ff2ebb82 */ /* 0x004eb00000000a00 */
[----:B------:R-:W3:Y:S08]  /*2420*/  @P4 LDC R12, c[0x0][0x434] ;  /* 0x00010d00ff0c4b82 */ /* 0x000ef00000000800 */
[----:B------:R-:W4:Y:S01]  /*2430*/  @P4 LDC R13, c[0x0][0x438] ;  /* 0x00010e00ff0d4b82 */ /* 0x000f220000000800 */
[----:B---3--:R-:W-:-:S05]  /*2440*/  @P4 IMAD.HI.U32 R12, R45, R12, RZ ;  /* 0x0000000c2d0c4227 */ /* 0x008fca00078e00ff */
[----:B----4-:R-:W-:Y:S01]  /*2450*/  @P4 SHF.R.U32.HI R11, RZ, R13, R12 ;  /* 0x0000000dff0b4219 */ /* 0x010fe2000001160c */
[----:B0-----:R-:W-:-:S03]  /*2460*/  @!P3 IMAD R12, R38, R14, RZ ;  /* 0x0000000e260cb224 */ /* 0x001fc600078e02ff */
[--C-:B------:R-:W-:Y:S01]  /*2470*/  @!P3 SHF.R.S32.HI R13, RZ, 0x1f, R11.reuse ;  /* 0x0000001fff0db819 */ /* 0x100fe2000001140b */
[----:B------:R-:W-:Y:S02]  /*2480*/  @!P3 IMAD R15, R0, R15, R12 ;  /* 0x0000000f000fb224 */ /* 0x000fe400078e020c */
[----:B------:R-:W-:-:S04]  /*2490*/  @!P3 IMAD.MOV.U32 R12, RZ, RZ, R11 ;  /* 0x000000ffff0cb224 */ /* 0x000fc800078e000b */
[----:B------:R-:W-:-:S04]  /*24a0*/  @!P3 IMAD.WIDE.U32 R12, R0, R14, R12 ;  /* 0x0000000e000cb225 */ /* 0x000fc800078e000c */
[----:B------:R-:W-:Y:S01]  /*24b0*/  @!P3 IMAD.IADD R13, R13, 0x1, R15 ;  /* 0x000000010d0db824 */ /* 0x000fe200078e020f */
[----:B--2---:R-:W-:-:S04]  /*24c0*/  @!P3 LEA R14, P4, R12, R46, 0x2 ;  /* 0x0000002e0c0eb211 */ /* 0x004fc800078810ff */
[----:B------:R-:W-:-:S05]  /*24d0*/  @!P3 LEA.HI.X R15, R12, R47, R13, 0x2, P4 ;  /* 0x0000002f0c0fb211 */ /* 0x000fca00020f140d */
[----:B------:R0:W5:Y:S01]  /*24e0*/  @!P3 LDG.E R101, desc[UR54][R14.64] ;  /* 0x000000360e65b981 */ /* 0x000162000c1e1900 */
[----:B-1----:R-:W-:Y:S01]  /*24f0*/  ISETP.GE.AND P3, PT, R107, 0x1, PT ;  /* 0x000000016b00780c */ /* 0x002fe20003f66270 */
[----:B------:R-:W-:Y:S01]  /*2500*/  IMAD R93, R19, 0x4000, R206 ;  /* 0x00004000135d7824 */ /* 0x000fe200078e02ce */
[----:B------:R-:W-:Y:S01]  /*2510*/  IADD3 R11, -R11, RZ, RZ ;  /* 0x000000ff0b0b7210 */ /* 0x000fe20007ffe1ff */
[----:B------:R-:W-:Y:S05]  /*2520*/  YIELD ;  /* 0x0000000000007946 */ /* 0x000fea0003800000 */
[----:B------:R-:W-:Y:S01]  /*2530*/  ISETP.GT.AND P4, PT, R27, R26, PT ;  /* 0x0000001a1b00720c */ /* 0x000fe20003f84270 */
[----:B------:R-:W-:Y:S01]  /*2540*/  BSSY B0, `(.L_x_1684) ;  /* 0x0000573000007945 */ /* 0x000fe20003800000 */
[----:B------:R-:W-:-:S02]  /*2550*/  IMAD R100, R100, R11, R45 ;  /* 0x0000000b64647224 */ /* 0x000fc400078e022d */
[----:B------:R-:W-:Y:S01]  /*2560*/  IMAD R93, R93, 0x2, R18 ;  /* 0x000000025d5d7824 */ /* 0x000fe200078e0212 */
[----:B------:R-:W-:Y:S01]  /*2570*/  P2R R92, PR, RZ, 0x10 ;  /* 0x00000010ff5c7803 */ /* 0x000fe20000000000 */
[----:B0-----:R-:W-:Y:S07]  /*2580*/  @!P3 BRA `(.L_x_1685) ;  /* 0x00000050000cb947 */ /* 0x001fee0003800000 */
[----:B------:R-:W-:Y:S01]  /*2590*/  SHF.R.S32.HI R99, RZ, 0x1f, R100 ;  /* 0x0000001fff637819 */ /* 0x000fe20000011464 */
[----:B------:R-:W-:Y:S01]  /*25a0*/  ULDC.64 UR4, c[0x0][0x300] ;  /* 0x0000c00000047ab9 */ /* 0x000fe20000000a00 */
[----:B-----5:R-:W-:Y:S01]  /*25b0*/  SHF.R.S32.HI R98, RZ, 0x1f, R101 ;  /* 0x0000001fff627819 */ /* 0x020fe20000011465 */
[C---:B------:R-:W-:Y:S01]  /*25c0*/  IMAD.WIDE.U32 R12, R100.reuse, UR4, RZ ;  /* 0x00000004640c7c25 */ /* 0x040fe2000f8e00ff */
[----:B------:R-:W-:Y:S02]  /*25d0*/  ULDC.U8 UR6, c[0x0][0x410] ;  /* 0x0001040000067ab9 */ /* 0x000fe40000000000 */
[----:B------:R-:W-:Y:S01]  /*25e0*/  ISETP.NE.AND P3, PT, RZ, UR6, PT ;  /* 0x00000006ff007c0c */ /* 0x000fe2000bf65270 */
[----:B------:R-:W-:Y:S02]  /*25f0*/  IMAD R11, R99, UR4, RZ ;  /* 0x00000004630b7c24 */ /* 0x000fe4000f8e02ff */
[----:B------:R-:W-:Y:S02]  /*2600*/  IMAD R44, R31, R27, RZ ;  /* 0x0000001b1f2c7224 */ /* 0x000fe400078e02ff */
[----:B------:R-:W-:Y:S01]  /*2610*/  IMAD R11, R100, UR5, R11 ;  /* 0x00000005640b7c24 */ /* 0x000fe2000f8e020b */
[----:B------:R-:W-:Y:S01]  /*2620*/  ULDC.64 UR4, c[0x0][0x310] ;  /* 0x0000c40000047ab9 */ /* 0x000fe20000000a00 */
[----:B------:R-:W-:-:S02]  /*2630*/  IMAD R97, R27, -0x80, R25 ;  /* 0xffffff801b617824 */ /* 0x000fc400078e0219 */
[----:B------:R-:W-:Y:S02]  /*2640*/  IMAD R14, R98, UR4, RZ ;  /* 0x00000004620e7c24 */ /* 0x000fe4000f8e02ff */
[----:B------:R-:W-:Y:S01]  /*2650*/  IMAD.IADD R13, R13, 0x1, R11 ;  /* 0x000000010d0d7824 */ /* 0x000fe200078e020b */
[----:B------:R-:W-:Y:S01]  /*2660*/  SHF.R.S32.HI R11, RZ, 0x1f, R27 ;  /* 0x0000001fff0b7819 */ /* 0x000fe2000001141b */
[----:B------:R-:W-:Y:S01]  /*2670*/  IMAD R15, R101, UR5, R14 ;  /* 0x00000005650f7c24 */ /* 0x000fe2000f8e020e */
[----:B------:R-:W-:Y:S01]  /*2680*/  VIMNMX R97, R97, 0x80, PT ;  /* 0x0000008061617848 */ /* 0x000fe20003fe0100 */
[----:B------:R-:W-:Y:S01]  /*2690*/  IMAD.WIDE.U32 R12, R101, UR4, R12 ;  /* 0x00000004650c7c25 */ /* 0x000fe2000f8e000c */
[----:B------:R-:W-:-:S03]  /*26a0*/  ULDC.64 UR4, c[0x0][0x308] ;  /* 0x0000c20000047ab9 */ /* 0x000fc60000000a00 */
[----:B------:R-:W-:Y:S02]  /*26b0*/  IMAD R14, R10, R27, RZ ;  /* 0x0000001b0a0e7224 */ /* 0x000fe400078e02ff */
[----:B------:R-:W-:Y:S02]  /*26c0*/  IMAD.IADD R13, R13, 0x1, R15 ;  /* 0x000000010d0d7824 */ /* 0x000fe400078e020f */
[----:B------:R-:W-:Y:S02]  /*26d0*/  IMAD R15, R35, UR4, RZ ;  /* 0x00000004230f7c24 */ /* 0x000fe4000f8e02ff */
[C---:B------:R-:W-:Y:S02]  /*26e0*/  IMAD R91, R11.reuse, R28, R14 ;  /* 0x0000001c0b5b7224 */ /* 0x040fe400078e020e */
[----:B------:R-:W-:Y:S02]  /*26f0*/  IMAD R11, R11, R34, R44 ;  /* 0x000000220b0b7224 */ /* 0x000fe400078e022c */
[----:B------:R-:W-:-:S02]  /*2700*/  IMAD R103, R42, UR5, R15 ;  /* 0x000000052a677c24 */ /* 0x000fc4000f8e020f */
[----:B------:R-:W-:Y:S01]  /*2710*/  IMAD.WIDE.U32 R44, R42, UR4, R12 ;  /* 0x000000042a2c7c25 */ /* 0x000fe2000f8e000c */
[----:B------:R-:W-:-:S03]  /*2720*/  ULDC.64 UR4, c[0x0][0x2e8] ;  /* 0x0000ba0000047ab9 */ /* 0x000fc60000000a00 */
[----:B------:R-:W-:Y:S01]  /*2730*/  IMAD.WIDE.U32 R14, R28, R27, RZ ;  /* 0x0000001b1c0e7225 */ /* 0x000fe200078e00ff */
[----:B------:R-:W-:Y:S02]  /*2740*/  IADD3 R103, R45, R103, RZ ;  /* 0x000000672d677210 */ /* 0x000fe40007ffe0ff */
[----:B------:R-:W-:Y:S01]  /*2750*/  LEA R108, P4, R44, UR4, 0x1 ;  /* 0x000000042c6c7c11 */ /* 0x000fe2000f8808ff */
[----:B------:R-:W-:-:S03]  /*2760*/  IMAD.WIDE.U32 R12, R34, R27, RZ ;  /* 0x0000001b220c7225 */ /* 0x000fc600078e00ff */
[----:B------:R-:W-:Y:S01]  /*2770*/  LEA.HI.X R103, R44, UR5, R103, 0x1, P4 ;  /* 0x000000052c677c11 */ /* 0x000fe2000a0f0c67 */
[----:B------:R-:W-:Y:S02]  /*2780*/  IMAD.IADD R91, R15, 0x1, R91 ;  /* 0x000000010f5b7824 */ /* 0x000fe400078e025b */
        /* <DEDUP_REMOVED lines=19> */
[----:B------:R-:W-:-:S05]  /*28c0*/  IADD3 R47, P3, R86, R12, RZ ;  /* 0x0000000c562f7210 */ /* 0x000fca0007f7e0ff */
[----:B------:R-:W-:Y:S01]  /*28d0*/  IMAD.X R48, R11, 0x1, R43, P3 ;  /* 0x000000010b307824 */ /* 0x000fe200018e062b */
        /* <DEDUP_REMOVED lines=10> */
.L_x_1688:
[----:B------:R-:W-:Y:S05]  /*2980*/  BSYNC B1 ;  /* 0x0000000000017941 */ /* 0x000fea0003800000 */
.L_x_1687:
        /* <DEDUP_REMOVED lines=41> */
.L_x_1690:
[----:B------:R-:W-:Y:S05]  /*2c20*/  BSYNC B1 ;  /* 0x0000000000017941 */ /* 0x000fea0003800000 */
.L_x_1689:
[----:B------:R-:W-:Y:S01]  /*2c30*/  ISETP.GE.AND P3, PT, R216, R97, PT ;  /* 0x00000061d800720c */ /* 0x000fe20003f66270 */
[----:B0----5:R-:W-:Y:S01]  /*2c40*/  IMAD.MOV.U32 R44, RZ, RZ, R60 ;  /* 0x000000ffff2c7224 */ /* 0x021fe200078e003c */
[----:B------:R-:W-:Y:S01]  /*2c50*/  MOV R46, R64 ;  /* 0x00000040002e7202 */ /* 0x000fe20000000f00 */
[----:B------:R-:W-:Y:S01]  /*2c60*/  IMAD.MOV.U32 R45, RZ, RZ, R61 ;  /* 0x000000ffff2d7224 */ /* 0x000fe200078e003d */
[----:B------:R-:W-:Y:S01]  /*2c70*/  BSSY B1, `(.L_x_1691) ;  /* 0x0000027000017945 */ /* 0x000fe20003800000 */
[----:B------:R-:W-:Y:S01]  /*2c80*/  IMAD.MOV.U32 R47, RZ, RZ, R65 ;  /* 0x000000ffff2f7224 */ /* 0x000fe200078e0041 */
[----:B------:R-:W-:Y:S02]  /*2c90*/  CS2R R52, SRZ ;  /* 0x0000000000347805 */ /* 0x000fe4000001ff00 */
[----:B------:R-:W-:Y:S02]  /*2ca0*/  CS2R R56, SRZ ;  /* 0x0000000000387805 */ /* 0x000fe4000001ff00 */
        /* <DEDUP_REMOVED lines=35> */
.L_x_1692:
[----:B------:R-:W-:Y:S05]  /*2ee0*/  BSYNC B1 ;  /* 0x0000000000017941 */ /* 0x000fea0003800000 */
.L_x_1691:
[----:B------:R-:W-:Y:S01]  /*2ef0*/  ISETP.GE.AND P4, PT, R215, R97, PT ;  /* 0x00000061d700720c */ /* 0x000fe20003f86270 */
[----:B------:R-:W-:-:S12]  /*2f00*/  BSSY B1, `(.L_x_1693) ;  /* 0x000001e000017945 */ /* 0x000fd80003800000 */
[----:B------:R-:W-:Y:S05]  /*2f10*/  @P4 BRA `(.L_x_1694) ;  /* 0x0000000000704947 */ /* 0x000fea0003800000 */
[----:B------:R-:W1:Y:S01]  /*2f20*/  LDC.64 R44, c[0x0][0x3f8] ;  /* 0x0000fe00ff2c7b82 */ /* 0x000e620000000a00 */
[----:B------:R-:W-:Y:S01]  /*2f30*/  IMAD.MOV.U32 R15, RZ, RZ, R91 ;  /* 0x000000ffff0f7224 */ /* 0x000fe200078e005b */
[----:B------:R-:W-:Y:S01]  /*2f40*/  ULDC.64 UR4, c[0x0][0x3e8] ;  /* 0x0000fa0000047ab9 */ /* 0x000fe20000000a00 */
[----:B------:R-:W-:Y:S01]  /*2f50*/  IMAD.MOV.U32 R13, RZ, RZ, R11 ;  /* 0x000000ffff0d7224 */ /* 0x000fe200078e000b */
[----:B------:R-:W-:Y:S02]  /*2f60*/  CS2R R48, SRZ ;  /* 0x0000000000307805 */ /* 0x000fe4000001ff00 */
[----:B------:R-:W-:Y:S01]  /*2f70*/  CS2R R50, SRZ ;  /* 0x0000000000327805 */ /* 0x000fe2000001ff00 */
[----:B-1----:R-:W-:-:S04]  /*2f80*/  IMAD.WIDE.U32 R14, R44, 0x60, R14 ;  /* 0x000000602c0e7825 */ /* 0x002fc800078e000e */
[----:B------:R-:W-:Y:S01]  /*2f90*/  IMAD R46, R45, 0x60, RZ ;  /* 0x000000602d2e7824 */ /* 0x000fe200078e02ff */
[----:B------:R-:W-:-:S04]  /*2fa0*/  IADD3 R45, P5, R82, R14, RZ ;  /* 0x0000000e522d7210 */ /* 0x000fc80007fbe0ff */
[----:B------:R-:W-:Y:S02]  /*2fb0*/  IADD3.X R46, R39, R15, R46, P5, !PT ;  /* 0x0000000f272e7210 */ /* 0x000fe40002ffe42e */
[----:B------:R-:W1:Y:S02]  /*2fc0*/  LDC.64 R14, c[0x0][0x408] ;  /* 0x00010200ff0e7b82 */ /* 0x000e640000000a00 */
        /* <DEDUP_REMOVED lines=17> */
.L_x_1694:
[----:B------:R-:W-:Y:S05]  /*30e0*/  BSYNC B1 ;  /* 0x0000000000017941 */ /* 0x000fea0003800000 */
.L_x_1693:
[----:B-----5:R-:W-:Y:S01]  /*30f0*/  IMAD.MOV.U32 R11, RZ, RZ, R52 ;  /* 0x000000ffff0b7224 */ /* 0x020fe200078e0034 */
[----:B-1----:R-:W-:Y:S01]  /*3100*/  MOV R13, R56 ;  /* 0x00000038000d7202 */ /* 0x002fe20000000f00 */
[----:B------:R-:W-:Y:S01]  /*3110*/  IMAD.MOV.U32 R12, RZ, RZ, R53 ;  /* 0x000000ffff0c7224 */ /* 0x000fe200078e0035 */
[----:B------:R-:W-:Y:S01]  /*3120*/  UISETP.NE.AND UP0, UPT, UR39, 0x3, UPT ;  /* 0x000000032700788c */ /* 0x000fe2000bf05270 */
[----:B------:R-:W-:-:S03]  /*3130*/  IMAD.MOV.U32 R14, RZ, RZ, R57 ;  /* 0x000000ffff0e7224 */ /* 0x000fc600078e0039 */
[----:B------:R-:W-:Y:S01]  /*3140*/  PRMT R116, R11, 0x5410, R12 ;  /* 0x000054100b747816 */ /* 0x000fe2000000000c */
[----:B------:R-:W-:Y:S01]  /*3150*/  IMAD.MOV.U32 R11, RZ, RZ, R54 ;  /* 0x000000ffff0b7224 */ /* 0x000fe200078e0036 */
[----:B------:R-:W-:Y:S01]  /*3160*/  PRMT R118, R13, 0x5410, R14 ;  /* 0x000054100d767816 */ /* 0x000fe2000000000e */
[----:B------:R-:W-:Y:S01]  /*3170*/  IMAD.MOV.U32 R12, RZ, RZ, R55 ;  /* 0x000000ffff0c7224 */ /* 0x000fe200078e0037 */
[----:B------:R-:W-:Y:S01]  /*3180*/  MOV R14, R59 ;  /* 0x0000003b000e7202 */ /* 0x000fe20000000f00 */
[----:B------:R-:W-:Y:S01]  /*3190*/  IMAD.MOV.U32 R13, RZ, RZ, R58 ;  /* 0x000000ffff0d7224 */ /* 0x000fe200078e003a */
[----:B------:R-:W-:Y:S02]  /*31a0*/  PLOP3.LUT P5, PT, PT, PT, UP0, 0x80, 0x0 ;  /* 0x000000000000781c */ /* 0x000fe40003faf008 */
[----:B------:R-:W-:Y:S01]  /*31b0*/  PRMT R117, R11, 0x5410, R12 ;  /* 0x000054100b757816 */ /* 0x000fe2000000000c */
[----:B------:R-:W-:Y:S01]  /*31c0*/  IMAD.MOV.U32 R11, RZ, RZ, R44 ;  /* 0x000000ffff0b7224 */ /* 0x000fe200078e002c */
[----:B------:R-:W-:Y:S01]  /*31d0*/  PRMT R119, R13, 0x5410, R14 ;  /* 0x000054100d777816 */ /* 0x000fe2000000000e */
[----:B------:R-:W-:-:S02]  /*31e0*/  IMAD.MOV.U32 R12, RZ, RZ, R45 ;  /* 0x000000ffff0c7224 */ /* 0x000fc400078e002d */
[----:B------:R-:W-:Y:S02]  /*31f0*/  IMAD.MOV.U32 R13, RZ, RZ, R48 ;  /* 0x000000ffff0d7224 */ /* 0x000fe400078e0030 */
[----:B------:R-:W-:Y:S01]  /*3200*/  IMAD.MOV.U32 R14, RZ, RZ, R49 ;  /* 0x000000ffff0e7224 */ /* 0x000fe200078e0031 */
[----:B0-----:R-:W-:Y:S01]  /*3210*/  PRMT R78, R11, 0x5410, R12 ;  /* 0x000054100b4e7816 */ /* 0x001fe2000000000c */
[----:B------:R-:W-:Y:S01]  /*3220*/  IMAD.MOV.U32 R12, RZ, RZ, R47 ;  /* 0x000000ffff0c7224 */ /* 0x000fe200078e002f */
[----:B------:R-:W-:Y:S02]  /*3230*/  MOV R11, R46 ;  /* 0x0000002e000b7202 */ /* 0x000fe40000000f00 */
[----:B------:R-:W-:Y:S01]  /*3240*/  PRMT R110, R13, 0x5410, R14 ;  /* 0x000054100d6e7816 */ /* 0x000fe2000000000e */
[----:B------:R-:W-:Y:S01]  /*3250*/  IMAD.MOV.U32 R13, RZ, RZ, R50 ;  /* 0x000000ffff0d7224 */ /* 0x000fe200078e0032 */
[----:B------:R-:W-:Y:S01]  /*3260*/  PRMT R104, R11, 0x5410, R12 ;  /* 0x000054100b687816 */ /* 0x000fe2000000000c */
[----:B------:R-:W-:-:S05]  /*3270*/  IMAD.MOV.U32 R14, RZ, RZ, R51 ;  /* 0x000000ffff0e7224 */ /* 0x000fca00078e0033 */
[----:B------:R-:W-:Y:S01]  /*3280*/  PRMT R111, R13, 0x5410, R14 ;  /* 0x000054100d6f7816 */ /* 0x000fe2000000000e */
[----:B------:R-:W-:Y:S06]  /*3290*/  @!P5 BRA `(.L_x_1695) ;  /* 0x000000000004d947 */ /* 0x000fec0003800000 */
[----:B------:R-:W-:Y:S01]  /*32a0*/  BPT.TRAP 0x1 ;  /* 0x000000040000795c */ /* 0x000fe20000300000 */
.L_x_1695:
[----:B------:R-:W-:Y:S01]  /*32b0*/  IMAD R91, R19, 0x8, R18 ;  /* 0x00000008135b7824 */ /* 0x000fe200078e0212 */
[----:B------:R-:W-:Y:S01]  /*32c0*/  SHF.L.U32 R102, R192, 0x1f, RZ ;  /* 0x0000001fc0667819 */ /* 0x000fe200000006ff */
[----:B------:R-:W-:Y:S03]  /*32d0*/  BSSY B1, `(.L_x_1696) ;  /* 0x0000003000017945 */ /* 0x000fe60003800000 */
[----:B------:R-:W0:Y:S02]  /*32e0*/  SYNCS.PHASECHK.TRANS64.TRYWAIT P6, [R91+URZ+0x28890], R102 ;  /* 0x028890665b0075a7 */ /* 0x000e2400080c017f */
[----:B0-----:R-:W-:Y:S05]  /*32f0*/  @!P6 BRA `(.L_x_1697) ;  /* 0x0000022400bce947 */ /* 0x001fea0003800000 */
.L_x_2086:
[----:B------:R-:W-:Y:S05]  /*3300*/  BSYNC B1 ;  /* 0x0000000000017941 */ /* 0x000fea0003800000 */
.L_x_1696:
[----:B------:R-:W-:-:S03]  /*3310*/  UMOV UR4, 0xffffffff ;  /* 0xffffffff00047882 */ /* 0x000fc60000000000 */
[----:B------:R-:W-:Y:S05]  /*3320*/  BRA.DIV UR4, `(.L_x_1698) ;  /* 0x0000022604c47947 */ /* 0x000fea000b800000 */
[----:B------:R1:W2:Y:S04]  /*3330*/  SHFL.IDX PT, R79, R103, RZ, 0x181f ;  /* 0x00181fff674f7589 */ /* 0x0002a800000e0000 */
[----:B------:R1:W3:Y:S02]  /*3340*/  SHFL.IDX PT, R105, R108, RZ, 0x181f ;  /* 0x00181fff6c697589 */ /* 0x0002e400000e0000 */
.L_x_2090:
        /* <DEDUP_REMOVED lines=51> */
.L_x_1704:
[----:B------:R-:W-:Y:S05]  /*3680*/  BSYNC B3 ;  /* 0x0000000000037941 */ /* 0x000fea0003800000 */
.L_x_1703:
[----:B0-----:R4:W-:Y:S02]  /*3690*/  ST.E.128 desc[UR54][R76.64], R12 ;  /* 0x0000000c4c007985 */ /* 0x0019e4000c101d36 */
.L_x_1702:
[----:B------:R-:W-:Y:S05]  /*36a0*/  BSYNC B2 ;  /* 0x0000000000027941 */ /* 0x000fea0003800000 */
.L_x_1701:
        /* <DEDUP_REMOVED lines=21> */
[C---:B------:R-:W-:Y:S01]  /*3800*/  FMUL.FTZ R120, R68.reuse, R71 ;  /* 0x0000004744787220 */ /* 0x040fe20000410000 */
[C---:B------:R-:W-:Y:S01]  /*3810*/  FMUL.FTZ R74, R13.reuse, R74 ;  /* 0x0000004a0d4a7220 */ /* 0x040fe20000410000 */
[----:B------:R-:W-:Y:S01]  /*3820*/  FFMA.FTZ R76, R13, R70, -R76 ;  /* 0x000000460d4c7223 */ /* 0x000fe2000001084c */
[----:B------:R-:W-:Y:S01]  /*3830*/  FFMA.FTZ R77, R68, R69, R75 ;  /* 0x00000045444d7223 */ /* 0x000fe2000001004b */
[----:B------:R-:W-:-:S02]  /*3840*/  HADD2.F32 R68, -RZ, R115.H0_H0 ;  /* 0x20000073ff447230 */ /* 0x000fc40000004100 */
[----:B------:R-:W-:Y:S01]  /*3850*/  FFMA.FTZ R71, R11, R70, R74 ;  /* 0x000000460b477223 */ /* 0x000fe2000001004a */
[----:B------:R-:W-:Y:S02]  /*3860*/  HADD2.F32 R11, -RZ, R12.H1_H1 ;  /* 0x3000000cff0b7230 */ /* 0x000fe40000004100 */
[----:B------:R-:W-:Y:S01]  /*3870*/  FFMA.FTZ R120, R15, R69, -R120 ;  /* 0x000000450f787223 */ /* 0x000fe20000010878 */
[----:B------:R-:W-:Y:S02]  /*3880*/  HADD2.F32 R13, -RZ, R14.H1_H1 ;  /* 0x3000000eff0d7230 */ /* 0x000fe40000004100 */
[----:B------:R-:W-:Y:S02]  /*3890*/  HADD2.F32 R115, -RZ, R115.H1_H1 ;  /* 0x30000073ff737230 */ /* 0x000fe40000004100 */
[----:B------:R-:W-:Y:S01]  /*38a0*/  FMUL.FTZ R69, R11, R68 ;  /* 0x000000440b457220 */ /* 0x000fe20000410000 */
[----:B------:R-:W-:Y:S02]  /*38b0*/  HADD2.F32 R12, -RZ, R12.H0_H0 ;  /* 0x2000000cff0c7230 */ /* 0x000fe40000004100 */
[----:B------:R-:W-:-:S02]  /*38c0*/  HADD2.F32 R14, -RZ, R14.H0_H0 ;  /* 0x2000000eff0e7230 */ /* 0x000fc40000004100 */
[-C--:B------:R-:W-:Y:S01]  /*38d0*/  FMUL.FTZ R75, R13, R115.reuse ;  /* 0x000000730d4b7220 */ /* 0x080fe20000410000 */
        /* <DEDUP_REMOVED lines=12> */
.L_x_1706:
[----:B------:R-:W-:Y:S05]  /*39a0*/  BSYNC B2 ;  /* 0x0000000000027941 */ /* 0x000fea0003800000 */
.L_x_1705:
[----:B0-----:R0:W-:Y:S02]  /*39b0*/  ST.E.128 desc[UR54][R72.64], R12 ;  /* 0x0000000c48007985 */ /* 0x0011e4000c101d36 */
.L_x_1700:
[----:B------:R-:W-:Y:S05]  /*39c0*/  BSYNC B1 ;  /* 0x0000000000017941 */ /* 0x000fea0003800000 */
.L_x_1699:
[----:B------:R-:W-:-:S03]  /*39d0*/  UMOV UR4, 0xffffffff ;  /* 0xffffffff00047882 */ /* 0x000fc60000000000 */
[----:B------:R-:W-:Y:S05]  /*39e0*/  BRA.DIV UR4, `(.L_x_1707) ;  /* 0x0000022204607947 */ /* 0x000fea000b800000 */
[----:B------:R1:W1:Y:S04]  /*39f0*/  SHFL.IDX PT, R71, R103, 0x1, 0x181f ;  /* 0x00381f0067477f89 */ /* 0x00026800000e0000 */
[----:B0-----:R0:W0:Y:S02]  /*3a00*/  SHFL.IDX PT, R73, R108, 0x1, 0x181f ;  /* 0x00381f006c497f89 */ /* 0x00102400000e0000 */
.L_x_2094:
        /* <DEDUP_REMOVED lines=51> */
.L_x_1713:
[----:B------:R-:W-:Y:S05]  /*3d40*/  BSYNC B3 ;  /* 0x0000000000037941 */ /* 0x000fea0003800000 */
.L_x_1712:
[----:B--2---:R0:W-:Y:S02]  /*3d50*/  ST.E.128 desc[UR54][R68.64], R12 ;  /* 0x0000000c44007985 */ /* 0x0041e4000c101d36 */
.L_x_1711:
[----:B------:R-:W-:Y:S05]  /*3d60*/  BSYNC B2 ;  /* 0x0000000000027941 */ /* 0x000fea0003800000 */
.L_x_1710:
        /* <DEDUP_REMOVED lines=47> */
.L_x_1715:
[----:B------:R-:W-:Y:S05]  /*4060*/  BSYNC B2 ;  /* 0x0000000000027941 */ /* 0x000fea0003800000 */
.L_x_1714:
[----:B----4-:R0:W-:Y:S02]  /*4070*/  ST.E.128 desc[UR54][R64.64], R12 ;  /* 0x0000000c40007985 */ /* 0x0101e4000c101d36 */
.L_x_1709:
[----:B------:R-:W-:Y:S05]  /*4080*/  BSYNC B1 ;  /* 0x0000000000017941 */ /* 0x000fea0003800000 */
.L_x_1708:
[----:B------:R-:W-:-:S03]  /*4090*/  UMOV UR4, 0xffffffff ;  /* 0xffffffff00047882 */ /* 0x000fc60000000000 */
[----:B------:R-:W-:Y:S05]  /*40a0*/  BRA.DIV UR4, `(.L_x_1716) ;  /* 0x0000021a04fc7947 */ /* 0x000fea000b800000 */
[----:B------:R0:W0:Y:S04]  /*40b0*/  SHFL.IDX PT, R61, R103, 0x2, 0x181f ;  /* 0x00581f00673d7f89 */ /* 0x00002800000e0000 */
[----:B------:R0:W0:Y:S02]  /*40c0*/  SHFL.IDX PT, R63, R108, 0x2, 0x181f ;  /* 0x00581f006c3f7f89 */ /* 0x00002400000e0000 */
.L_x_2098:
[----:B------:R-:W-:Y:S04]  /*40d0*/  BSSY B1, `(.L_x_1717) ;  /* 0x0000066000017945 */ /* 0x000fe80003800000 */
[----:B------:R-:W-:Y:S05]  /*40e0*/  @P3 BRA `(.L_x_1718) ;  /* 0x0000000400903947 */ /* 0x000fea0003800000 */
[----:B------:R-:W-:Y:S04]  /*40f0*/  BSSY B2, `(.L_x_1719) ;  /* 0x0000032000027945 */ /* 0x000fe80003800000 */
[----:B------:R-:W-:Y:S05]  /*4100*/  @P1 BRA `(.L_x_1720) ;  /* 0x0000000000c01947 */ /* 0x000fea0003800000 */
[----:B0---4-:R0:W4:Y:S01]  /*4110*/  LDS.128 R12, [R93+0x1a400] ;  /* 0x01a400005d0c7984 */ /* 0x0111220000000c00 */
[C---:B------:R-:W-:Y:S01]  /*4120*/  LEA R64, P3, R16.reuse, R63, 0x1 ;  /* 0x0000003f10407211 */ /* 0x040fe200078608ff */
[----:B------:R-:W-:Y:S03]  /*4130*/  BSSY B3, `(.L_x_1721) ;  /* 0x000002c000037945 */ /* 0x000fe60003800000 */
[----:B------:R-:W-:Y:S02]  /*4140*/  LEA.HI.X R65, R16, R61, R17, 0x1, P3 ;  /* 0x0000003d10417211 */ /* 0x000fe400018f0c11 */
        /* <DEDUP_REMOVED lines=42> */
.L_x_1722:
[----:B------:R-:W-:Y:S05]  /*43f0*/  BSYNC B3 ;  /* 0x0000000000037941 */ /* 0x000fea0003800000 */
.L_x_1721:
[----:B----4-:R0:W-:Y:S02]  /*4400*/  ST.E.128 desc[UR54][R64.64], R12 ;  /* 0x0000000c40007985 */ /* 0x0101e4000c101d36 */
.L_x_1720:
[----:B------:R-:W-:Y:S05]  /*4410*/  BSYNC B2 ;  /* 0x0000000000027941 */ /* 0x000fea0003800000 */
.L_x_1719:
        /* <DEDUP_REMOVED lines=47> */
.L_x_1724:
[----:B------:R-:W-:Y:S05]  /*4710*/  BSYNC B2 ;  /* 0x0000000000027941 */ /* 0x000fea0003800000 */
.L_x_1723:
[----:B----4-:R0:W-:Y:S02]  /*4720*/  ST.E.128 desc[UR54][R56.64], R12 ;  /* 0x0000000c38007985 */ /* 0x0101e4000c101d36 */
.L_x_1718:
[----:B------:R-:W-:Y:S05]  /*4730*/  BSYNC B1 ;  /* 0x0000000000017941 */ /* 0x000fea0003800000 */
.L_x_1717:
[----:B------:R-:W-:-:S03]  /*4740*/  UMOV UR4, 0xffffffff ;  /* 0xffffffff00047882 */ /* 0x000fc60000000000 */
[----:B------:R-:W-:Y:S05]  /*4750*/  BRA.DIV UR4, `(.L_x_1725) ;  /* 0x00000216049c7947 */ /* 0x000fea000b800000 */
[----:B01----:R-:W0:Y:S04]  /*4760*/  SHFL.IDX PT, R103, R103, 0x3, 0x181f ;  /* 0x00781f0067677f89 */ /* 0x003e2800000e0000 */
[----:B------:R1:W0:Y:S02]  /*4770*/  SHFL.IDX PT, R53, R108, 0x3, 0x181f ;  /* 0x00781f006c357f89 */ /* 0x00022400000e0000 */
.L_x_2102:
[----:B------:R-:W-:Y:S05]  /*4780*/  @P4 BRA `(.L_x_1726) ;  /* 0x0000003400384947 */ /* 0x000fea0003800000 */
[----:B------:R-:W-:Y:S04]  /*4790*/  BSSY B1, `(.L_x_1727) ;  /* 0x0000032000017945 */ /* 0x000fe80003800000 */
[----:B------:R-:W-:Y:S05]  /*47a0*/  @P1 BRA `(.L_x_1728) ;  /* 0x0000000000c01947 */ /* 0x000fea0003800000 */
[----:B----4-:R4:W1:Y:S01]  /*47b0*/  LDS.128 R12, [R93+0x1b400] ;  /* 0x01b400005d0c7984 */ /* 0x0108620000000c00 */
[C---:B0-----:R-:W-:Y:S01]  /*47c0*/  LEA R54, P3, R16.reuse, R53, 0x1 ;  /* 0x0000003510367211 */ /* 0x041fe200078608ff */
[----:B------:R-:W-:Y:S03]  /*47d0*/  BSSY B2, `(.L_x_1729) ;  /* 0x000002c000027945 */ /* 0x000fe60003800000 */
[----:B------:R-:W-:Y:S02]  /*47e0*/  LEA.HI.X R55, R16, R103, R17, 0x1, P3 ;  /* 0x0000006710377211 */ /* 0x000fe400018f0c11 */
[----:B------:R-:W-:-:S13]  /*47f0*/  ISETP.GE.AND P3, PT, R22, R107, PT ;  /* 0x0000006b1600720c */ /* 0x000fda0003f66270 */
[----:B----4-:R-:W-:Y:S05]  /*4800*/  @P3 BRA `(.L_x_1730) ;  /* 0x0000000000a03947 */ /* 0x010fea0003800000 */
[----:B------:R-:W-:Y:S01]  /*4810*/  SHF.R.U64 R11, R48, 0x10, R49 ;  /* 0x00000010300b7819 */ /* 0x000fe20000001231 */
[--C-:B-1----:R-:W-:Y:S01]  /*4820*/  HADD2.F32 R48, -RZ, R15.reuse.H1_H1 ;  /* 0x3000000fff307230 */ /* 0x102fe20000004100 */
        /* <DEDUP_REMOVED lines=38> */
.L_x_1730:
[----:B------:R-:W-:Y:S05]  /*4a90*/  BSYNC B2 ;  /* 0x0000000000027941 */ /* 0x000fea0003800000 */
.L_x_1729:
[----:B-1----:R0:W-:Y:S02]  /*4aa0*/  ST.E.128 desc[UR54][R54.64], R12 ;  /* 0x0000000c36007985 */ /* 0x0021e4000c101d36 */
.L_x_1728:
[----:B------:R-:W-:Y:S05]  /*4ab0*/  BSYNC B1 ;  /* 0x0000000000017941 */ /* 0x000fea0003800000 */
.L_x_1727:
        /* <DEDUP_REMOVED lines=47> */
.L_x_1732:
[----:B------:R-:W-:Y:S05]  /*4db0*/  BSYNC B1 ;  /* 0x0000000000017941 */ /* 0x000fea0003800000 */
.L_x_1731:
[----:B----4-:R0:W-:Y:S01]  /*4dc0*/  ST.E.128 desc[UR54][R48.64], R12 ;  /* 0x0000000c30007985 */ /* 0x0101e2000c101d36 */
[----:B------:R-:W-:Y:S05]  /*4dd0*/  BRA `(.L_x_1726) ;  /* 0x0000002c00a47947 */ /* 0x000fea0003800000 */
.L_x_1686:
        /* <DEDUP_REMOVED lines=30> */
[----:B------:R-:W-:Y:S02]  /*4fc0*/  @!P4 LEA R68, P6, R46, R68, 0x1 ;  /* 0x000000442e44c211 */ /* 0x000fe400078c08ff */
[----:B------:R-:W-:Y:S02]  /*4fd0*/  CS2R R52, SRZ ;  /* 0x0000000000347805 */ /* 0x000fe4000001ff00 */
[----:B------:R-:W-:Y:S02]  /*4fe0*/  CS2R R58, SRZ ;  /* 0x00000000003a7805 */ /* 0x000fe4000001ff00 */
[----:B------:R-:W-:-:S02]  /*4ff0*/  CS2R R56, SRZ ;  /* 0x0000000000387805 */ /* 0x000fc4000001ff00 */
[----:B------:R-:W-:Y:S02]  /*5000*/  @!P4 LEA.HI.X R69, R46, R69, R47, 0x1, P6 ;  /* 0x000000452e45c211 */ /* 0x000fe400030f0c2f */
[----:B------:R-:W-:Y:S02]  /*5010*/  CS2R R46, SRZ ;  /* 0x00000000002e7805 */ /* 0x000fe4000001ff00 */
[C---:B-1----:R-:W-:Y:S02]  /*5020*/  @!P4 LEA R70, P6, R44.reuse, R70, 0x1 ;  /* 0x000000462c46c211 */ /* 0x042fe400078c08ff */
[----:B------:R-:W-:Y:S01]  /*5030*/  CS2R R48, SRZ ;  /* 0x0000000000307805 */ /* 0x000fe2000001ff00 */
[----:B------:R-:W5:Y:S01]  /*5040*/  @!P4 LDG.E.128 R52, desc[UR54][R68.64] ;  /* 0x000000364434c981 */ /* 0x000f62000c1e1d00 */
[----:B------:R-:W-:Y:S02]  /*5050*/  @!P4 LEA.HI.X R71, R44, R71, R45, 0x1, P6 ;  /* 0x000000472c47c211 */ /* 0x000fe400030f0c2d */
[----:B------:R-:W-:-:S02]  /*5060*/  CS2R R44, SRZ ;  /* 0x00000000002c7805 */ /* 0x000fc4000001ff00 */
[----:B------:R0:W5:Y:S04]  /*5070*/  @!P5 LDG.E.128 R48, desc[UR54][R62.64] ;  /* 0x000000363e30d981 */ /* 0x000168000c1e1d00 */
[----:B------:R-:W5:Y:S01]  /*5080*/  @!P4 LDG.E.128 R56, desc[UR54][R70.64] ;  /* 0x000000364638c981 */ /* 0x000f62000c1e1d00 */
[----:B--2---:R-:W-:-:S03]  /*5090*/  @!P3 LEA R76, P4, R66, R76, 0x1 ;  /* 0x0000004c424cb211 */ /* 0x004fc600078808ff */
[----:B------:R1:W5:Y:S01]  /*50a0*/  @!P5 LDG.E.128 R44, desc[UR54][R60.64] ;  /* 0x000000363c2cd981 */ /* 0x000362000c1e1d00 */
        /* <DEDUP_REMOVED lines=12> */
[----:B------:R0:W5:Y:S01]  /*5170*/  @!P3 LDG.E.128 R60, desc[UR54][R76.64] ;  /* 0x000000364c3cb981 */ /* 0x000162000c1e1d00 */
[----:B------:R-:W-:Y:S02]  /*5180*/  CS2R R74, SRZ ;  /* 0x00000000004a7805 */ /* 0x000fe4000001ff00 */
[----:B------:R-:W-:Y:S01]  /*5190*/  CS2R R72, SRZ ;  /* 0x0000000000487805 */ /* 0x000fe2000001ff00 */
[----:B------:R0:W5:Y:S01]  /*51a0*/  @!P3 LDG.E.128 R64, desc[UR54][R78.64] ;  /* 0x000000364e40b981 */ /* 0x000162000c1e1d00 */
[----:B------:R-:W-:Y:S01]  /*51b0*/  ISETP.GE.AND P3, PT, R16, R107, PT ;  /* 0x0000006b1000720c */ /* 0x000fe20003f66270 */
[----:B------:R-:W-:-:S12]  /*51c0*/  @P4 BRA `(.L_x_1734) ;  /* 0x0000000000504947 */ /* 0x000fd80003800000 */
[----:B------:R-:W1:Y:S01]  /*51d0*/  LDC.64 R70, c[0x0][0x3f8] ;  /* 0x0000fe00ff467b82 */ /* 0x000e620000000a00 */
[----:B------:R-:W-:Y:S01]  /*51e0*/  IMAD.MOV.U32 R15, RZ, RZ, R91 ;  /* 0x000000ffff0f7224 */ /* 0x000fe200078e005b */
[----:B------:R-:W-:Y:S01]  /*51f0*/  ULDC.64 UR4, c[0x0][0x3e8] ;  /* 0x0000fa0000047ab9 */ /* 0x000fe20000000a00 */
[----:B------:R-:W-:Y:S01]  /*5200*/  IMAD.MOV.U32 R13, RZ, RZ, R11 ;  /* 0x000000ffff0d7224 */ /* 0x000fe200078e000b */
[----:B------:R-:W-:-:S04]  /*5210*/  ULDC.64 UR6, c[0x0][0x400] ;  /* 0x0001000000067ab9 */ /* 0x000fc80000000a00 */
[----:B------:R-:W2:Y:S01]  /*5220*/  LDC.64 R68, c[0x0][0x408] ;  /* 0x00010200ff447b82 */ /* 0x000ea20000000a00 */
[----:B-1----:R-:W-:-:S04]  /*5230*/  IMAD.WIDE.U32 R14, R70, 0x60, R14 ;  /* 0x00000060460e7825 */ /* 0x002fc800078e000e */
[----:B------:R-:W-:Y:S01]  /*5240*/  IMAD R71, R71, 0x60, RZ ;  /* 0x0000006047477824 */ /* 0x000fe200078e02ff */
[----:B------:R-:W-:Y:S01]  /*5250*/  IADD3 R14, P4, R84, R14, RZ ;  /* 0x0000000e540e7210 */ /* 0x000fe20007f9e0ff */
[----:B--2---:R-:W-:-:S03]  /*5260*/  IMAD.WIDE.U32 R12, R68, 0x60, R12 ;  /* 0x00000060440c7825 */ /* 0x004fc600078e000c */
        /* <DEDUP_REMOVED lines=10> */
.L_x_1734:
[----:B------:R-:W-:Y:S05]  /*5310*/  BSYNC B1 ;  /* 0x0000000000017941 */ /* 0x000fea0003800000 */
.L_x_1733:
[----:B-----5:R-:W-:Y:S01]  /*5320*/  IMAD.MOV.U32 R11, RZ, RZ, R70 ;  /* 0x000000ffff0b7224 */ /* 0x020fe200078e0046 */
[----:B------:R-:W-:Y:S01]  /*5330*/  MOV R12, R71 ;  /* 0x00000047000c7202 */ /* 0x000fe20000000f00 */
[----:B------:R-:W-:Y:S01]  /*5340*/  IMAD.MOV.U32 R13, RZ, RZ, R68 ;  /* 0x000000ffff0d7224 */ /* 0x000fe200078e0044 */
[----:B------:R-:W-:Y:S01]  /*5350*/  UISETP.NE.AND UP0, UPT, UR39, 0x3, UPT ;  /* 0x000000032700788c */ /* 0x000fe2000bf05270 */
[----:B------:R-:W-:Y:S01]  /*5360*/  IMAD.MOV.U32 R14, RZ, RZ, R69 ;  /* 0x000000ffff0e7224 */ /* 0x000fe200078e0045 */
[----:B------:R-:W-:Y:S01]  /*5370*/  PRMT R114, R12, 0x5410, R11 ;  /* 0x000054100c727816 */ /* 0x000fe2000000000b */
[----:B------:R-:W-:Y:S02]  /*5380*/  IMAD.MOV.U32 R11, RZ, RZ, R74 ;  /* 0x000000ffff0b7224 */ /* 0x000fe400078e004a */
        /* <DEDUP_REMOVED lines=9> */
[----:B------:R-:W-:Y:S01]  /*5420*/  IMAD.MOV.U32 R11, RZ, RZ, R46 ;  /* 0x000000ffff0b7224 */ /* 0x000fe200078e002e */
[----:B------:R-:W-:Y:S01]  /*5430*/  PRMT R126, R12, 0x7610, R126 ;  /* 0x000076100c7e7816 */ /* 0x000fe2000000007e */
        /* <DEDUP_REMOVED lines=13> */
[----:B------:R-:W-:-:S02]  /*5510*/  PRMT R123, R11, 0x7610, R123 ;  /* 0x000076100b7b7816 */ /* 0x000fc4000000007b */
[----:B------:R-:W-:Y:S02]  /*5520*/  MOV R11, R54 ;  /* 0x00000036000b7202 */ /* 0x000fe40000000f00 */
        /* <DEDUP_REMOVED lines=23> */
.L_x_1735:
[----:B------:R-:W-:Y:S01]  /*56a0*/  IMAD R91, R19, 0x8, R18 ;  /* 0x00000008135b7824 */ /* 0x000fe200078e0212 */
[----:B------:R-:W-:Y:S01]  /*56b0*/  SHF.L.U32 R102, R192, 0x1f, RZ ;  /* 0x0000001fc0667819 */ /* 0x000fe200000006ff */
[----:B------:R-:W1:Y:S01]  /*56c0*/  LDC R110, c[0x0][0x2f4] ;  /* 0x0000bd00ff6e7b82 */ /* 0x000e620000000800 */
[----:B------:R-:W-:Y:S02]  /*56d0*/  BSSY B1, `(.L_x_1736) ;  /* 0x0000003000017945 */ /* 0x000fe40003800000 */
[----:B------:R-:W2:Y:S02]  /*56e0*/  SYNCS.PHASECHK.TRANS64.TRYWAIT P4, [R91+URZ+0x28890], R102 ;  /* 0x028890665b0075a7 */ /* 0x000ea4000808017f */
[----:B--2---:R-:W-:Y:S05]  /*56f0*/  @!P4 BRA `(.L_x_1737) ;  /* 0x000002080000c947 */ /* 0x004fea0003800000 */
.L_x_2103:
[----:B------:R-:W-:Y:S05]  /*5700*/  BSYNC B1 ;  /* 0x0000000000017941 */ /* 0x000fea0003800000 */
.L_x_1736:
[----:B------:R-:W-:Y:S01]  /*5710*/  UMOV UR4, 0xffffffff ;  /* 0xffffffff00047882 */ /* 0x000fe20000000000 */
[----:B-1----:R-:W-:Y:S02]  /*5720*/  IMAD.IADD R112, R110, 0x1, -R37 ;  /* 0x000000016e707824 */ /* 0x002fe400078e0a25 */
[----:B------:R-:W-:Y:S05]  /*5730*/  BRA.DIV UR4, `(.L_x_1738) ;  /* 0x0000020a04047947 */ /* 0x000fea000b800000 */
[----:B------:R1:W3:Y:S04]  /*5740*/  SHFL.IDX PT, R107, R103, RZ, 0x181f ;  /* 0x00181fff676b7589 */ /* 0x0002e800000e0000 */
[----:B------:R1:W4:Y:S02]  /*5750*/  SHFL.IDX PT, R106, R108, RZ, 0x181f ;  /* 0x00181fff6c6a7589 */ /* 0x00032400000e0000 */
.L_x_2107:
[----:B------:R-:W-:Y:S01]  /*5760*/  ISETP.GE.OR P4, PT, R188, R97, P1 ;  /* 0x00000061bc00720c */ /* 0x000fe20000f86670 */
[----:B------:R-:W-:-:S12]  /*5770*/  BSSY B1, `(.L_x_1739) ;  /* 0x0000074000017945 */ /* 0x000fd80003800000 */
[----:B------:R-:W-:Y:S05]  /*5780*/  @P4 BRA `(.L_x_1740) ;  /* 0x0000000400c84947 */ /* 0x000fea0003800000 */
[----:B------:R-:W-:Y:S01]  /*5790*/  SEL R11, R37, R112, !P0 ;  /* 0x00000070250b7207 */ /* 0x000fe20004000000 */
[----:B------:R-:W-:Y:S01]  /*57a0*/  BSSY B2, `(.L_x_1741) ;  /* 0x000006c000027945 */ /* 0x000fe20003800000 */
[C---:B----4-:R-:W-:Y:S02]  /*57b0*/  LEA R104, P4, R41.reuse, R106, 0x1 ;  /* 0x0000006a29687211 */ /* 0x050fe400078808ff */
[----:B------:R-:W-:Y:S02]  /*57c0*/  SHF.R.S32.HI R12, RZ, 0x1f, R11 ;  /* 0x0000001fff0c7819 */ /* 0x000fe4000001140b */
[----:B---3--:R-:W-:Y:S02]  /*57d0*/  LEA.HI.X R105, R41, R107, R90, 0x1, P4 ;  /* 0x0000006b29697211 */ /* 0x008fe400020f0c5a */
[----:B------:R-:W-:-:S04]  /*57e0*/  LEA.HI R12, R12, R11, RZ, 0x4 ;  /* 0x0000000b0c0c7211 */ /* 0x000fc800078f20ff */
[----:B------:R-:W-:-:S04]  /*57f0*/  LEA.HI.SX32 R12, R12, R81, 0x1c ;  /* 0x000000510c0c7211 */ /* 0x000fc800078fe2ff */
[----:B------:R-:W-:Y:S01]  /*5800*/  SHF.R.S32.HI R13, RZ, 0x1f, R12 ;  /* 0x0000001fff0d7819 */ /* 0x000fe2000001140c */
[----:B------:R-:W-:-:S03]  /*5810*/  IMAD.SHL.U32 R11, R12, 0x8, RZ ;  /* 0x000000080c0b7824 */ /* 0x000fc600078e00ff */
[----:B------:R-:W-:Y:S02]  /*5820*/  LEA.HI R12, R13, R12, RZ, 0x3 ;  /* 0x0000000c0d0c7211 */ /* 0x000fe400078f18ff */
[----:B------:R-:W-:-:S03]  /*5830*/  LOP3.LUT R13, R11, 0x38, RZ, 0xc0, !PT ;  /* 0x000000380b0d7812 */ /* 0x000fc600078ec0ff */
[----:B------:R-:W-:Y:S01]  /*5840*/  IMAD.SHL.U32 R14, R12, 0x400, RZ ;  /* 0x000004000c0e7824 */ /* 0x000fe200078e00ff */
[----:B------:R-:W-:-:S04]  /*5850*/  LOP3.LUT R12, R13, 0x1c0, R222, 0xf8, !PT ;  /* 0x000001c00d0c7812 */ /* 0x000fc800078ef8de */
[----:B------:R-:W-:Y:S02]  /*5860*/  LOP3.LUT R13, R14, 0x7fffe000, RZ, 0xc0, !PT ;  /* 0x7fffe0000e0d7812 */ /* 0x000fe400078ec0ff */
[----:B------:R-:W-:-:S04]  /*5870*/  LOP3.LUT R12, R12, R203, RZ, 0x3c, !PT ;  /* 0x000000cb0c0c7212 */ /* 0x000fc800078e3cff */
[----:B------:R-:W-:Y:S02]  /*5880*/  IADD3 R12, R12, R13, R204 ;  /* 0x0000000d0c0c7210 */ /* 0x000fe40007ffe0cc */
[----:B------:R-:W-:-:S03]  /*5890*/  LEA R13, R19, R7, 0xe ;  /* 0x00000007130d7211 */ /* 0x000fc600078e70ff */
[----:B------:R-:W-:Y:S02]  /*58a0*/  IMAD R15, R19, 0x4000, R12 ;  /* 0x00004000130f7824 */ /* 0x000fe400078e020c */
[--C-:B------:R-:W-:Y:S02]  /*58b0*/  IMAD R13, R13, 0x2, R18.reuse ;  /* 0x000000020d0d7824 */ /* 0x100fe400078e0212 */
[----:B0-----:R-:W-:-:S04]  /*58c0*/  IMAD R76, R15, 0x2, R18 ;  /* 0x000000020f4c7824 */ /* 0x001fc800078e0212 */
[----:B------:R-:W0:Y:S04]  /*58d0*/  LDS.128 R12, [R13+0x18400] ;  /* 0x018400000d0c7984 */ /* 0x000e280000000c00 */
[----:B------:R-:W3:Y:S01]  /*58e0*/  LDS.128 R76, [R76+0x18400] ;  /* 0x018400004c4c7984 */ /* 0x000ee20000000c00 */
[----:B------:R-:W-:Y:S05]  /*58f0*/  @P3 BRA `(.L_x_1742) ;  /* 0x0000000400583947 */ /* 0x000fea0003800000 */
[----:B------:R-:W-:Y:S02]  /*5900*/  SHF.R.U32.HI R128, RZ, 0x10, R49 ;  /* 0x00000010ff807819 */ /* 0x000fe40000011631 */
[--C-:B------:R-:W-:Y:S02]  /*5910*/  SHF.R.U64 R124, R44, 0x10, R45.reuse ;  /* 0x000000102c7c7819 */ /* 0x100fe4000000122d */
[----:B------:R-:W-:Y:S01]  /*5920*/  SHF.R.U32.HI R130, RZ, 0x10, R45 ;  /* 0x00000010ff827819 */ /* 0x000fe2000001162d */
[----:B------:R-:W-:Y:S01]  /*5930*/  HADD2.F32 R128, -RZ, R128.H0_H0 ;  /* 0x20000080ff807230 */ /* 0x000fe20000004100 */
[--C-:B------:R-:W-:Y:S01]  /*5940*/  SHF.R.U64 R45, R50, 0x10, R51.reuse ;  /* 0x00000010322d7819 */ /* 0x100fe20000001233 */
[----:B------:R-:W-:Y:S01]  /*5950*/  HADD2.F32 R124, -RZ, R124.H0_H0 ;  /* 0x2000007cff7c7230 */ /* 0x000fe20000004100 */
[----:B------:R-:W-:Y:S01]  /*5960*/  SHF.R.U32.HI R129, RZ, 0x10, R51 ;  /* 0x00000010ff817819 */ /* 0x000fe20000011633 */
[--C-:B------:R-:W-:Y:S01]  /*5970*/  HADD2.F32 R51, -RZ, R127.reuse.H0_H0 ;  /* 0x2000007fff337230 */ /* 0x100fe20000004100 */
[--C-:B------:R-:W-:Y:S01]  /*5980*/  SHF.R.U64 R44, R46, 0x10, R47.reuse ;  /* 0x000000102e2c7819 */ /* 0x100fe2000000122f */
[----:B------:R-:W-:Y:S01]  /*5990*/  HADD2.F32 R127, -RZ, R127.H1_H1 ;  /* 0x3000007fff7f7230 */ /* 0x000fe20000004100 */
[----:B------:R-:W-:Y:S01]  /*59a0*/  SHF.R.U32.HI R131, RZ, 0x10, R47 ;  /* 0x00000010ff837819 */ /* 0x000fe2000001162f */
[----:B0-----:R-:W-:Y:S01]  /*59b0*/  IMAD.MOV.U32 R47, RZ, RZ, R12 ;  /* 0x000000ffff2f7224 */ /* 0x001fe200078e000c */
[----:B------:R-:W-:Y:S01]  /*59c0*/  SHF.R.U64 R48, R48, 0x10, R49 ;  /* 0x0000001030307819 */ /* 0x000fe20000001231 */
[--C-:B---3--:R-:W-:Y:S01]  /*59d0*/  HADD2.F32 R46, -RZ, R77.reuse.H0_H0 ;  /* 0x2000004dff2e7230 */ /* 0x108fe20000004100 */
[----:B------:R-:W-:Y:S01]  /*59e0*/  MOV R49, R15 ;  /* 0x0000000f00317202 */ /* 0x000fe20000000f00 */
[----:B------:R-:W-:-:S02]  /*59f0*/  HADD2.F32 R77, -RZ, R77.H1_H1 ;  /* 0x3000004dff4d7230 */ /* 0x000fc40000004100 */
[--C-:B------:R-:W-:Y:S02]  /*5a00*/  HADD2.F32 R12, -RZ, R13.reuse.H0_H0 ;  /* 0x2000000dff0c7230 */ /* 0x100fe40000004100 */
        /* <DEDUP_REMOVED lines=10> */
[----:B------:R-:W-:-:S02]  /*5ab0*/  HADD2.F32 R51, -RZ, R79.H0_H0 ;  /* 0x2000004fff337230 */ /* 0x000fc40000004100 */
[--C-:B------:R-:W-:Y:S01]  /*5ac0*/  HADD2.F32 R127, -RZ, R126.reuse.H1_H1 ;  /* 0x3000007eff7f7230 */ /* 0x100fe20000004100 */
[----:B------:R-:W-:Y:S01]  /*5ad0*/  F2FP.F16.F32.PACK_AB R15, R15, R12 ;  /* 0x0000000c0f0f723e */ /* 0x000fe200000000ff */
[----:B------:R-:W-:Y:S01]  /*5ae0*/  HADD2.F32 R79, -RZ, R79.H1_H1 ;  /* 0x3000004fff4f7230 */ /* 0x000fe20000004100 */
[----:B------:R-:W-:Y:S01]  /*5af0*/  F2FP.F16.F32.PACK_AB R46, R46, R13 ;  /* 0x0000000d2e2e723e */ /* 0x000fe200000000ff */
[----:B------:R-:W-:Y:S02]  /*5b00*/  HADD2.F32 R50, -RZ, R49.H0_H0 ;  /* 0x20000031ff327230 */ /* 0x000fe40000004100 */
[----:B------:R-:W-:Y:S02]  /*5b10*/  HADD2.F32 R128, -RZ, R129.H0_H0 ;  /* 0x20000081ff807230 */ /* 0x000fe40000004100 */
[-C--:B------:R-:W-:Y:S01]  /*5b20*/  FMUL.FTZ R129, R51, R127.reuse ;  /* 0x0000007f33817220 */ /* 0x080fe20000410000 */
[----:B------:R-:W-:Y:S02]  /*5b30*/  HADD2.F32 R77, -RZ, R126.H0_H0 ;  /* 0x2000007eff4d7230 */ /* 0x000fe40000004100 */
[----:B------:R-:W-:Y:S01]  /*5b40*/  FMUL.FTZ R130, R50, R127 ;  /* 0x0000007f32827220 */ /* 0x000fe20000410000 */
[----:B------:R-:W-:-:S02]  /*5b50*/  HADD2.F32 R49, -RZ, R49.H1_H1 ;  /* 0x30000031ff317230 */ /* 0x000fc40000004100 */
[-C--:B------:R-:W-:Y:S01]  /*5b60*/  FMUL.FTZ R132, R79, R128.reuse ;  /* 0x000000804f847220 */ /* 0x080fe20000410000 */
[----:B------:R-:W-:Y:S02]  /*5b70*/  HADD2.F32 R126, -RZ, R131.H0_H0 ;  /* 0x20000083ff7e7230 */ /* 0x000fe40000004100 */
[-C--:B------:R-:W-:Y:S01]  /*5b80*/  FFMA.FTZ R130, R51, R77.reuse, R130 ;  /* 0x0000004d33827223 */ /* 0x080fe20000010082 */
[----:B------:R-:W-:Y:S02]  /*5b90*/  HADD2.F32 R51, -RZ, R48.H0_H0 ;  /* 0x20000030ff337230 */ /* 0x000fe40000004100 */
[C---:B------:R-:W-:Y:S01]  /*5ba0*/  FMUL.FTZ R128, R49.reuse, R128 ;  /* 0x0000008031807220 */ /* 0x040fe20000410000 */
[----:B------:R-:W-:Y:S01]  /*5bb0*/  FFMA.FTZ R129, R50, R77, -R129 ;  /* 0x0000004d32817223 */ /* 0x000fe20000010881 */
[-C--:B------:R-:W-:Y:S01]  /*5bc0*/  FFMA.FTZ R132, R49, R126.reuse, -R132 ;  /* 0x0000007e31847223 */ /* 0x080fe20000010884 */
[----:B------:R-:W-:Y:S02]  /*5bd0*/  HADD2.F32 R49, -RZ, R76.H0_H0 ;  /* 0x2000004cff317230 */ /* 0x000fe40000004100 */
[----:B------:R-:W-:Y:S01]  /*5be0*/  FFMA.FTZ R127, R79, R126, R128 ;  /* 0x0000007e4f7f7223 */ /* 0x000fe20000010080 */
[----:B------:R-:W-:-:S02]  /*5bf0*/  HADD2.F32 R48, -RZ, R47.H0_H0 ;  /* 0x2000002fff307230 */ /* 0x000fc40000004100 */
[----:B------:R-:W-:Y:S01]  /*5c00*/  HADD2.F32 R76, -RZ, R76.H1_H1 ;  /* 0x3000004cff4c7230 */ /* 0x000fe20000004100 */
[----:B------:R-:W-:Y:S01]  /*5c10*/  F2FP.F16.F32.PACK_AB R129, R132, R129 ;  /* 0x000000818481723e */ /* 0x000fe200000000ff */
[----:B------:R-:W-:Y:S01]  /*5c20*/  HADD2.F32 R50, -RZ, R125.H1_H1 ;  /* 0x3000007dff327230 */ /* 0x000fe20000004100 */
[----:B------:R-:W-:Y:S01]  /*5c30*/  F2FP.F16.F32.PACK_AB R127, R127, R130 ;  /* 0x000000827f7f723e */ /* 0x000fe200000000ff */
[----:B------:R-:W-:Y:S02]  /*5c40*/  HADD2.F32 R47, -RZ, R47.H1_H1 ;  /* 0x3000002fff2f7230 */ /* 0x000fe40000004100 */
[-C--:B------:R-:W-:Y:S01]  /*5c50*/  FMUL.FTZ R128, R76, R51.reuse ;  /* 0x000000334c807220 */ /* 0x080fe20000410000 */
[----:B------:R-:W-:Y:S02]  /*5c60*/  HADD2.F32 R125, -RZ, R125.H0_H0 ;  /* 0x2000007dff7d7230 */ /* 0x000fe40000004100 */
[----:B------:R-:W-:Y:S02]  /*5c70*/  IMAD.MOV.U32 R13, RZ, RZ, R15 ;  /* 0x000000ffff0d7224 */ /* 0x000fe400078e000f */
[C---:B------:R-:W-:Y:S01]  /*5c80*/  FMUL.FTZ R51, R47.reuse, R51 ;  /* 0x000000332f337220 */ /* 0x040fe20000410000 */
[-C--:B------:R-:W-:Y:S01]  /*5c90*/  FFMA.FTZ R128, R47, R124.reuse, -R128 ;  /* 0x0000007c2f807223 */ /* 0x080fe20000010880 */
[-C--:B------:R-:W-:Y:S01]  /*5ca0*/  FMUL.FTZ R77, R49, R125.reuse ;  /* 0x0000007d314d7220 */ /* 0x080fe20000410000 */
[----:B------:R-:W-:Y:S01]  /*5cb0*/  FMUL.FTZ R126, R48, R125 ;  /* 0x0000007d307e7220 */ /* 0x000fe20000410000 */
[----:B------:R-:W-:Y:S01]  /*5cc0*/  FFMA.FTZ R79, R76, R124, R51 ;  /* 0x0000007c4c4f7223 */ /* 0x000fe20000010033 */
[----:B------:R-:W-:-:S02]  /*5cd0*/  HADD2.F32 R51, -RZ, R45.H0_H0 ;  /* 0x2000002dff337230 */ /* 0x000fc40000004100 */
[-C--:B------:R-:W-:Y:S01]  /*5ce0*/  FFMA.FTZ R77, R48, R50.reuse, -R77 ;  /* 0x00000032304d7223 */ /* 0x080fe2000001084d */
[----:B------:R-:W-:Y:S01]  /*5cf0*/  FFMA.FTZ R126, R49, R50, R126 ;  /* 0x00000032317e7223 */ /* 0x000fe2000001007e */
[----:B------:R-:W-:Y:S02]  /*5d00*/  HADD2.F32 R47, -RZ, R78.H0_H0 ;  /* 0x2000004eff2f7230 */ /* 0x000fe40000004100 */
[----:B------:R-:W-:Y:S01]  /*5d10*/  HADD2.F32 R50, -RZ, R123.H0_H0 ;  /* 0x2000007bff327230 */ /* 0x000fe20000004100 */
[----:B------:R-:W-:Y:S01]  /*5d20*/  F2FP.F16.F32.PACK_AB R12, R128, R77 ;  /* 0x0000004d800c723e */ /* 0x000fe200000000ff */
[----:B------:R-:W-:Y:S01]  /*5d30*/  HADD2.F32 R45, -RZ, R14.H0_H0 ;  /* 0x2000000eff2d7230 */ /* 0x000fe20000004100 */
[----:B------:R-:W-:Y:S01]  /*5d40*/  F2FP.F16.F32.PACK_AB R76, R79, R126 ;  /* 0x0000007e4f4c723e */ /* 0x000fe200000000ff */
[----:B------:R-:W-:Y:S02]  /*5d50*/  HADD2.F32 R78, -RZ, R78.H1_H1 ;  /* 0x3000004eff4e7230 */ /* 0x000fe40000004100 */
[----:B------:R-:W-:-:S02]  /*5d60*/  HADD2.F32 R14, -RZ, R14.H1_H1 ;  /* 0x3000000eff0e7230 */ /* 0x000fc40000004100 */
[----:B------:R-:W-:Y:S02]  /*5d70*/  HADD2.F32 R48, -RZ, R123.H1_H1 ;  /* 0x3000007bff307230 */ /* 0x000fe40000004100 */
[-C--:B------:R-:W-:Y:S01]  /*5d80*/  FMUL.FTZ R123, R78, R51.reuse ;  /* 0x000000334e7b7220 */ /* 0x080fe20000410000 */
[----:B------:R-:W-:Y:S02]  /*5d90*/  HADD2.F32 R49, -RZ, R44.H0_H0 ;  /* 0x2000002cff317230 */ /* 0x000fe40000004100 */
[-C--:B------:R-:W-:Y:S01]  /*5da0*/  FMUL.FTZ R44, R47, R50.reuse ;  /* 0x000000322f2c7220 */ /* 0x080fe20000410000 */
[C---:B------:R-:W-:Y:S01]  /*5db0*/  FMUL.FTZ R50, R45.reuse, R50 ;  /* 0x000000322d327220 */ /* 0x040fe20000410000 */
[C---:B------:R-:W-:Y:S01]  /*5dc0*/  FMUL.FTZ R51, R14.reuse, R51 ;  /* 0x000000330e337220 */ /* 0x040fe20000410000 */
[----:B------:R-:W-:Y:S02]  /*5dd0*/  IMAD.MOV.U32 R77, RZ, RZ, R46 ;  /* 0x000000ffff4d7224 */ /* 0x000fe400078e002e */
[-C--:B------:R-:W-:Y:S01]  /*5de0*/  FFMA.FTZ R44, R45, R48.reuse, -R44 ;  /* 0x000000302d2c7223 */ /* 0x080fe2000001082c */
[----:B------:R-:W-:Y:S01]  /*5df0*/  FFMA.FTZ R50, R47, R48, R50 ;  /* 0x000000302f327223 */ /* 0x000fe20000010032 */
[-C--:B------:R-:W-:Y:S01]  /*5e00*/  FFMA.FTZ R123, R14, R49.reuse, -R123 ;  /* 0x000000310e7b7223 */ /* 0x080fe2000001087b */
[----:B------:R-:W-:Y:S01]  /*5e10*/  FFMA.FTZ R51, R78, R49, R51 ;  /* 0x000000314e337223 */ /* 0x000fe20000010033 */
[----:B------:R-:W-:-:S02]  /*5e20*/  IMAD.MOV.U32 R15, RZ, RZ, R129 ;  /* 0x000000ffff0f7224 */ /* 0x000fc400078e0081 */
[----:B------:R-:W-:Y:S01]  /*5e30*/  IMAD.MOV.U32 R79, RZ, RZ, R127 ;  /* 0x000000ffff4f7224 */ /* 0x000fe200078e007f */
[----:B------:R-:W-:Y:S02]  /*5e40*/  F2FP.F16.F32.PACK_AB R14, R123, R44 ;  /* 0x0000002c7b0e723e */ /* 0x000fe400000000ff */
[----:B------:R-:W-:-:S07]  /*5e50*/  F2FP.F16.F32.PACK_AB R78, R51, R50 ;  /* 0x00000032334e723e */ /* 0x000fce00000000ff */
.L_x_1742:
[----:B------:R-:W-:Y:S05]  /*5e60*/  BSYNC B2 ;  /* 0x0000000000027941 */ /* 0x000fea0003800000 */
.L_x_1741:
[----:B------:R-:W-:Y:S01]  /*5e70*/  ISETP.GE.AND P4, PT, R11, R110, PT ;  /* 0x0000006e0b00720c */ /* 0x000fe20003f86270 */
[----:B0-----:R0:W-:-:S12]  /*5e80*/  ST.E.128 desc[UR54][R104.64], R12 ;  /* 0x0000000c68007985 */ /* 0x0011d8000c101d36 */
[----:B------:R-:W-:-:S05]  /*5e90*/  @!P4 IMAD.WIDE R106, R11, 0x2, R106 ;  /* 0x000000020b6ac825 */ /* 0x000fca00078e026a */
[----:B---3--:R0:W-:Y:S02]  /*5ea0*/  @!P4 ST.E.128 desc[UR54][R106.64], R76 ;  /* 0x0000004c6a00c985 */ /* 0x0081e4000c101d36 */
.L_x_1740:
[----:B------:R-:W-:Y:S05]  /*5eb0*/  BSYNC B1 ;  /* 0x0000000000017941 */ /* 0x000fea0003800000 */
.L_x_1739:
[----:B------:R-:W-:-:S03]  /*5ec0*/  UMOV UR4, 0xffffffff ;  /* 0xffffffff00047882 */ /* 0x000fc60000000000 */
[----:B------:R-:W-:Y:S05]  /*5ed0*/  BRA.DIV UR4, `(.L_x_1743) ;  /* 0x0000020204687947 */ /* 0x000fea000b800000 */
[----:B------:R0:W0:Y:S04]  /*5ee0*/  SHFL.IDX PT, R51, R103, 0x1, 0x181f ;  /* 0x00381f0067337f89 */ /* 0x00002800000e0000 */
[----:B------:R0:W0:Y:S02]  /*5ef0*/  SHFL.IDX PT, R50, R108, 0x1, 0x181f ;  /* 0x00381f006c327f89 */ /* 0x00002400000e0000 */
.L_x_2111:
[----:B------:R-:W-:Y:S01]  /*5f00*/  ISETP.GE.OR P4, PT, R217, R97, P1 ;  /* 0x00000061d900720c */ /* 0x000fe20000f86670 */
[----:B------:R-:W-:-:S12]  /*5f10*/  BSSY B1, `(.L_x_1744) ;  /* 0x0000075000017945 */ /* 0x000fd80003800000 */
        /* <DEDUP_REMOVED lines=8> */
[----:B------:R-:W-:Y:S02]  /*5fa0*/  SHF.R.S32.HI R13, RZ, 0x1f, R12 ;  /* 0x0000001fff0d7819 */ /* 0x000fe4000001140c */
[----:B------:R-:W-:Y:S02]  /*5fb0*/  SHF.L.U32 R11, R12, 0x3, RZ ;  /* 0x000000030c0b7819 */ /* 0x000fe400000006ff */
[----:B------:R-:W-:Y:S02]  /*5fc0*/  LEA.HI R13, R13, R12, RZ, 0x3 ;  /* 0x0000000c0d0d7211 */ /* 0x000fe400078f18ff */
[----:B------:R-:W-:-:S03]  /*5fd0*/  LOP3.LUT R12, R199, 0x38, R11, 0xf8, !PT ;  /* 0x00000038c70c7812 */ /* 0x000fc600078ef80b */
[----:B------:R-:W-:Y:S01]  /*5fe0*/  IMAD.SHL.U32 R14, R13, 0x400, RZ ;  /* 0x000004000d0e7824 */ /* 0x000fe200078e00ff */
[----:B------:R-:W-:-:S04]  /*5ff0*/  LOP3.LUT R13, R12, R225, RZ, 0x3c, !PT ;  /* 0x000000e10c0d7212 */ /* 0x000fc800078e3cff */
[----:B------:R-:W-:-:S04]  /*6000*/  LOP3.LUT R12, R14, 0x7fffe000, RZ, 0xc0, !PT ;  /* 0x7fffe0000e0c7812 */ /* 0x000fc800078ec0ff */
[----:B------:R-:W-:Y:S01]  /*6010*/  IADD3 R12, R13, R12, R202 ;  /* 0x0000000c0d0c7210 */ /* 0x000fe20007ffe0ca */
[----:B------:R-:W-:-:S04]  /*6020*/  IMAD R13, R19, 0x4000, R4 ;  /* 0x00004000130d7824 */ /* 0x000fc800078e0204 */
[----:B------:R-:W-:Y:S02]  /*6030*/  IMAD R15, R19, 0x4000, R12 ;  /* 0x00004000130f7824 */ /* 0x000fe400078e020c */
[----:B------:R-:W-:-:S03]  /*6040*/  IMAD R13, R13, 0x2, R18 ;  /* 0x000000020d0d7824 */ /* 0x000fc600078e0212 */
[----:B------:R-:W-:-:S03]  /*6050*/  LEA R44, R15, R18, 0x1 ;  /* 0x000000120f2c7211 */ /* 0x000fc600078e08ff */
[----:B------:R-:W0:Y:S04]  /*6060*/  LDS.128 R12, [R13+0x18400] ;  /* 0x018400000d0c7984 */ /* 0x000e280000000c00 */
[----:B------:R-:W0:Y:S01]  /*6070*/  LDS.128 R44, [R44+0x18400] ;  /* 0x018400002c2c7984 */ /* 0x000e220000000c00 */
[----:B------:R-:W-:Y:S05]  /*6080*/  @P3 BRA `(.L_x_1747) ;  /* 0x0000000400603947 */ /* 0x000fea0003800000 */
[----:B---3--:R-:W-:Y:S02]  /*6090*/  SHF.R.U64 R107, R56, 0x10, R57 ;  /* 0x00000010386b7819 */ /* 0x008fe40000001239 */
[----:B------:R-:W-:Y:S02]  /*60a0*/  SHF.R.U64 R123, R52, 0x10, R53 ;  /* 0x00000010347b7819 */ /* 0x000fe40000001235 */
[----:B------:R-:W-:Y:S01]  /*60b0*/  SHF.R.U32.HI R56, RZ, 0x10, R57 ;  /* 0x00000010ff387819 */ /* 0x000fe20000011639 */
[----:B------:R-:W-:Y:S01]  /*60c0*/  HADD2.F32 R57, -RZ, R122.H1_H1 ;  /* 0x3000007aff397230 */ /* 0x000fe20000004100 */
[----:B------:R-:W-:Y:S01]  /*60d0*/  SHF.R.U32.HI R76, RZ, 0x10, R53 ;  /* 0x00000010ff4c7819 */ /* 0x000fe20000011635 */
[----:B0-----:R-:W-:Y:S01]  /*60e0*/  IMAD.MOV.U32 R53, RZ, RZ, R44 ;  /* 0x000000ffff357224 */ /* 0x001fe200078e002c */
[----:B------:R-:W-:Y:S01]  /*60f0*/  SHF.R.U64 R52, R54, 0x10, R55 ;  /* 0x0000001036347819 */ /* 0x000fe20000001237 */
[----:B------:R-:W-:Y:S01]  /*6100*/  IMAD.MOV.U32 R54, RZ, RZ, R46 ;  /* 0x000000ffff367224 */ /* 0x000fe200078e002e */
[----:B----4-:R-:W-:Y:S01]  /*6110*/  SHF.R.U64 R106, R58, 0x10, R59 ;  /* 0x000000103a6a7819 */ /* 0x010fe2000000123b */
[----:B------:R-:W-:Y:S01]  /*6120*/  IMAD.MOV.U32 R44, RZ, RZ, R14 ;  /* 0x000000ffff2c7224 */ /* 0x000fe200078e000e */
[----:B------:R-:W-:Y:S01]  /*6130*/  SHF.R.U32.HI R78, RZ, 0x10, R55 ;  /* 0x00000010ff4e7819 */ /* 0x000fe20000011637 */
[----:B------:R-:W-:Y:S01]  /*6140*/  HADD2.F32 R46, -RZ, R45.H0_H0 ;  /* 0x2000002dff2e7230 */ /* 0x000fe20000004100 */
[----:B------:R-:W-:Y:S01]  /*6150*/  SHF.R.U32.HI R77, RZ, 0x10, R59 ;  /* 0x00000010ff4d7819 */ /* 0x000fe2000001163b */
[----:B------:R-:W-:-:S02]  /*6160*/  HADD2.F32 R14, -RZ, R13.H0_H0 ;  /* 0x2000000dff0e7230 */ /* 0x000fc40000004100 */
[----:B------:R-:W-:Y:S02]  /*6170*/  HADD2.F32 R45, -RZ, R45.H1_H1 ;  /* 0x3000002dff2d7230 */ /* 0x000fe40000004100 */
[-C--:B------:R-:W-:Y:S01]  /*6180*/  FMUL.FTZ R59, R46, R57.reuse ;  /* 0x000000392e3b7220 */ /* 0x080fe20000410000 */
[----:B------:R-:W-:Y:S02]  /*6190*/  HADD2.F32 R58, -RZ, R56.H0_H0 ;  /* 0x20000038ff3a7230 */ /* 0x000fe40000004100 */
[----:B------:R-:W-:Y:S01]  /*61a0*/  FMUL.FTZ R57, R14, R57 ;  /* 0x000000390e397220 */ /* 0x000fe20000410000 */
[----:B------:R-:W-:Y:S02]  /*61b0*/  HADD2.F32 R55, -RZ, R120.H1_H1 ;  /* 0x30000078ff377230 */ /* 0x000fe40000004100 */
[----:B------:R-:W-:Y:S02]  /*61c0*/  HADD2.F32 R13, -RZ, R13.H1_H1 ;  /* 0x3000000dff0d7230 */ /* 0x000fe40000004100 */
[----:B------:R-:W-:-:S02]  /*61d0*/  HADD2.F32 R56, -RZ, R76.H0_H0 ;  /* 0x2000004cff387230 */ /* 0x000fc40000004100 */
[-C--:B------:R-:W-:Y:S01]  /*61e0*/  FMUL.FTZ R76, R45, R58.reuse ;  /* 0x0000003a2d4c7220 */ /* 0x080fe20000410000 */
[-C--:B------:R-:W-:Y:S01]  /*61f0*/  FFMA.FTZ R59, R14, R55.reuse, -R59 ;  /* 0x000000370e3b7223 */ /* 0x080fe2000001083b */
[----:B------:R-:W-:Y:S01]  /*6200*/  FFMA.FTZ R57, R46, R55, R57 ;  /* 0x000000372e397223 */ /* 0x000fe20000010039 */
[C---:B------:R-:W-:Y:S01]  /*6210*/  FMUL.FTZ R58, R13.reuse, R58 ;  /* 0x0000003a0d3a7220 */ /* 0x040fe20000410000 */
[-C--:B------:R-:W-:Y:S01]  /*6220*/  FFMA.FTZ R76, R13, R56.reuse, -R76 ;  /* 0x000000380d4c7223 */ /* 0x080fe2000001084c */
[----:B------:R-:W-:Y:S02]  /*6230*/  HADD2.F32 R55, -RZ, R121.H1_H1 ;  /* 0x30000079ff377230 */ /* 0x000fe40000004100 */
[----:B------:R-:W-:Y:S02]  /*6240*/  HADD2.F32 R14, -RZ, R47.H0_H0 ;  /* 0x2000002fff0e7230 */ /* 0x000fe40000004100 */
[----:B------:R-:W-:Y:S01]  /*6250*/  FFMA.FTZ R58, R45, R56, R58 ;  /* 0x000000382d3a7223 */ /* 0x000fe2000001003a */
[----:B------:R-:W-:-:S02]  /*6260*/  HADD2.F32 R13, -RZ, R15.H0_H0 ;  /* 0x2000000fff0d7230 */ /* 0x000fc40000004100 */
[----:B------:R-:W-:Y:S02]  /*6270*/  HADD2.F32 R46, -RZ, R78.H0_H0 ;  /* 0x2000004eff2e7230 */ /* 0x000fe40000004100 */
[-C--:B------:R-:W-:Y:S01]  /*6280*/  FMUL.FTZ R78, R14, R55.reuse ;  /* 0x000000370e4e7220 */ /* 0x080fe20000410000 */
[----:B------:R-:W-:Y:S02]  /*6290*/  HADD2.F32 R45, -RZ, R119.H1_H1 ;  /* 0x30000077ff2d7230 */ /* 0x000fe40000004100 */
[----:B------:R-:W-:Y:S01]  /*62a0*/  FMUL.FTZ R55, R13, R55 ;  /* 0x000000370d377220 */ /* 0x000fe20000410000 */
[----:B------:R-:W-:Y:S01]  /*62b0*/  HADD2.F32 R47, -RZ, R47.H1_H1 ;  /* 0x3000002fff2f7230 */ /* 0x000fe20000004100 */
[----:B------:R-:W-:Y:S01]  /*62c0*/  F2FP.F16.F32.PACK_AB R57, R58, R57 ;  /* 0x000000393a39723e */ /* 0x000fe200000000ff */
[----:B------:R-:W-:Y:S02]  /*62d0*/  HADD2.F32 R56, -RZ, R77.H0_H0 ;  /* 0x2000004dff387230 */ /* 0x000fe40000004100 */
[----:B------:R-:W-:Y:S01]  /*62e0*/  FFMA.FTZ R79, R14, R45, R55 ;  /* 0x0000002d0e4f7223 */ /* 0x000fe20000010037 */
[----:B------:R-:W-:-:S02]  /*62f0*/  HADD2.F32 R15, -RZ, R15.H1_H1 ;  /* 0x3000000fff0f7230 */ /* 0x000fc40000004100 */
[----:B------:R-:W-:Y:S01]  /*6300*/  FFMA.FTZ R78, R13, R45, -R78 ;  /* 0x0000002d0d4e7223 */ /* 0x000fe2000001084e */
[----:B------:R-:W-:Y:S02]  /*6310*/  HADD2.F32 R122, -RZ, R122.H0_H0 ;  /* 0x2000007aff7a7230 */ /* 0x000fe40000004100 */
[-C--:B------:R-:W-:Y:S01]  /*6320*/  FMUL.FTZ R104, R47, R56.reuse ;  /* 0x000000382f687220 */ /* 0x080fe20000410000 */
[----:B------:R-:W-:Y:S02]  /*6330*/  HADD2.F32 R14, -RZ, R53.H0_H0 ;  /* 0x20000035ff0e7230 */ /* 0x000fe40000004100 */
[C---:B------:R-:W-:Y:S01]  /*6340*/  FMUL.FTZ R56, R15.reuse, R56 ;  /* 0x000000380f387220 */ /* 0x040fe20000410000 */
[----:B------:R-:W-:Y:S02]  /*6350*/  HADD2.F32 R45, -RZ, R107.H0_H0 ;  /* 0x2000006bff2d7230 */ /* 0x000fe40000004100 */
[----:B------:R-:W-:Y:S01]  /*6360*/  FFMA.FTZ R105, R15, R46, -R104 ;  /* 0x0000002e0f697223 */ /* 0x000fe20000010868 */
[----:B------:R-:W-:-:S02]  /*6370*/  HADD2.F32 R53, -RZ, R53.H1_H1 ;  /* 0x30000035ff357230 */ /* 0x000fc40000004100 */
[----:B------:R-:W-:Y:S01]  /*6380*/  FFMA.FTZ R104, R47, R46, R56 ;  /* 0x0000002e2f687223 */ /* 0x000fe20000010038 */
[----:B------:R-:W-:Y:S02]  /*6390*/  HADD2.F32 R120, -RZ, R120.H0_H0 ;  /* 0x20000078ff787230 */ /* 0x000fe40000004100 */
[-C--:B------:R-:W-:Y:S01]  /*63a0*/  FMUL.FTZ R46, R14, R122.reuse ;  /* 0x0000007a0e2e7220 */ /* 0x080fe20000410000 */
[--C-:B------:R-:W-:Y:S02]  /*63b0*/  HADD2.F32 R13, -RZ, R12.reuse.H0_H0 ;  /* 0x2000000cff0d7230 */ /* 0x100fe40000004100 */
[----:B------:R-:W-:Y:S01]  /*63c0*/  FMUL.FTZ R55, R53, R45 ;  /* 0x0000002d35377220 */ /* 0x000fe20000410000 */
[----:B------:R-:W-:Y:S01]  /*63d0*/  HADD2.F32 R12, -RZ, R12.H1_H1 ;  /* 0x3000000cff0c7230 */ /* 0x000fe20000004100 */
[----:B------:R-:W-:Y:S01]  /*63e0*/  F2FP.F16.F32.PACK_AB R79, R104, R79 ;  /* 0x0000004f684f723e */ /* 0x000fe200000000ff */
        /* <DEDUP_REMOVED lines=30> */
[----:B------:R-:W-:Y:S01]  /*65d0*/  F2FP.F16.F32.PACK_AB R13, R76, R59 ;  /* 0x0000003b4c0d723e */ /* 0x000fe200000000ff */
[----:B------:R-:W-:Y:S01]  /*65e0*/  IMAD.MOV.U32 R14, RZ, RZ, R46 ;  /* 0x000000ffff0e7224 */ /* 0x000fe200078e002e */
[----:B------:R-:W-:Y:S01]  /*65f0*/  MOV R45, R57 ;  /* 0x00000039002d7202 */ /* 0x000fe20000000f00 */
[----:B------:R-:W-:-:S07]  /*6600*/  IMAD.MOV.U32 R46, RZ, RZ, R78 ;  /* 0x000000ffff2e7224 */ /* 0x000fce00078e004e */
.L_x_1747:
[----:B------:R-:W-:Y:S05]  /*6610*/  BSYNC B2 ;  /* 0x0000000000027941 */ /* 0x000fea0003800000 */
.L_x_1746:
[----:B------:R-:W-:Y:S01]  /*6620*/  ISETP.GE.AND P4, PT, R11, R110, PT ;  /* 0x0000006e0b00720c */ /* 0x000fe20003f86270 */
[----:B0-----:R0:W-:-:S12]  /*6630*/  ST.E.128 desc[UR54][R48.64], R12 ;  /* 0x0000000c30007985 */ /* 0x0011d8000c101d36 */
[----:B------:R-:W-:-:S05]  /*6640*/  @!P4 IMAD.WIDE R50, R11, 0x2, R50 ;  /* 0x000000020b32c825 */ /* 0x000fca00078e0232 */
[----:B------:R0:W-:Y:S02]  /*6650*/  @!P4 ST.E.128 desc[UR54][R50.64], R44 ;  /* 0x0000002c3200c985 */ /* 0x0001e4000c101d36 */
.L_x_1745:
[----:B------:R-:W-:Y:S05]  /*6660*/  BSYNC B1 ;  /* 0x0000000000017941 */ /* 0x000fea0003800000 */
.L_x_1744:
[----:B------:R-:W-:-:S03]  /*6670*/  UMOV UR4, 0xffffffff ;  /* 0xffffffff00047882 */ /* 0x000fc60000000000 */
[----:B------:R-:W-:Y:S05]  /*6680*/  BRA.DIV UR4, `(.L_x_1748) ;  /* 0x000001fa04c87947 */ /* 0x000fea000b800000 */
[----:B0-----:R0:W0:Y:S04]  /*6690*/  SHFL.IDX PT, R45, R103, 0x2, 0x181f ;  /* 0x00581f00672d7f89 */ /* 0x00102800000e0000 */
[----:B------:R0:W0:Y:S02]  /*66a0*/  SHFL.IDX PT, R14, R108, 0x2, 0x181f ;  /* 0x00581f006c0e7f89 */ /* 0x00002400000e0000 */
.L_x_2115:
[----:B------:R-:W-:Y:S01]  /*66b0*/  ISETP.GE.OR P4, PT, R216, R97, P1 ;  /* 0x00000061d800720c */ /* 0x000fe20000f86670 */
[----:B------:R-:W-:-:S12]  /*66c0*/  BSSY B1, `(.L_x_1749) ;  /* 0x0000075000017945 */ /* 0x000fd80003800000 */
[----:B------:R-:W-:Y:S05]  /*66d0*/  @P4 BRA `(.L_x_1750) ;  /* 0x0000000400cc4947 */ /* 0x000fea0003800000 */
[----:B------:R-:W-:Y:S01]  /*66e0*/  SEL R11, R37, R112, !P0 ;  /* 0x00000070250b7207 */ /* 0x000fe20004000000 */
[----:B0-----:R-:W-:Y:S01]  /*66f0*/  IMAD.MOV.U32 R51, RZ, RZ, R45 ;  /* 0x000000ffff337224 */ /* 0x001fe200078e002d */
[CC--:B------:R-:W-:Y:S01]  /*6700*/  LEA R48, P4, R41.reuse, R14.reuse, 0x1 ;  /* 0x0000000e29307211 */ /* 0x0c0fe200078808ff */
[----:B------:R-:W-:Y:S01]  /*6710*/  BSSY B2, `(.L_x_1751) ;  /* 0x000006b000027945 */ /* 0x000fe20003800000 */
[----:B------:R-:W-:Y:S02]  /*6720*/  SHF.R.S32.HI R12, RZ, 0x1f, R11 ;  /* 0x0000001fff0c7819 */ /* 0x000fe4000001140b */
[----:B------:R-:W-:Y:S02]  /*6730*/  LEA.HI.X R49, R41, R45, R90, 0x1, P4 ;  /* 0x0000002d29317211 */ /* 0x000fe400020f0c5a */
[----:B------:R-:W-:Y:S02]  /*6740*/  LEA.HI R12, R12, R11, RZ, 0x4 ;  /* 0x0000000b0c0c7211 */ /* 0x000fe400078f20ff */
[----:B------:R-:W-:-:S02]  /*6750*/  MOV R50, R14 ;  /* 0x0000000e00327202 */ /* 0x000fc40000000f00 */
[----:B------:R-:W-:-:S04]  /*6760*/  LEA.HI.SX32 R12, R12, R81, 0x1c ;  /* 0x000000510c0c7211 */ /* 0x000fc800078fe2ff */
[----:B------:R-:W-:Y:S01]  /*6770*/  SHF.R.S32.HI R13, RZ, 0x1f, R12 ;  /* 0x0000001fff0d7819 */ /* 0x000fe2000001140c */
[----:B------:R-:W-:-:S03]  /*6780*/  IMAD.SHL.U32 R11, R12, 0x8, RZ ;  /* 0x000000080c0b7824 */ /* 0x000fc600078e00ff */
[----:B------:R-:W-:Y:S02]  /*6790*/  LEA.HI R12, R13, R12, RZ, 0x3 ;  /* 0x0000000c0d0c7211 */ /* 0x000fe400078f18ff */
[----:B------:R-:W-:Y:S02]  /*67a0*/  LOP3.LUT R13, R197, 0x38, R11, 0xf8, !PT ;  /* 0x00000038c50d7812 */ /* 0x000fe400078ef80b */
[----:B------:R-:W-:Y:S02]  /*67b0*/  SHF.L.U32 R15, R12, 0xa, RZ ;  /* 0x0000000a0c0f7819 */ /* 0x000fe400000006ff */
[----:B------:R-:W-:Y:S01]  /*67c0*/  LOP3.LUT R12, R13, R224, RZ, 0x3c, !PT ;  /* 0x000000e00d0c7212 */ /* 0x000fe200078e3cff */
[----:B------:R-:W-:Y:S01]  /*67d0*/  IMAD R13, R19, 0x4000, R5 ;  /* 0x00004000130d7824 */ /* 0x000fe200078e0205 */
[----:B------:R-:W-:-:S03]  /*67e0*/  LOP3.LUT R15, R15, 0x7fffe000, RZ, 0xc0, !PT ;  /* 0x7fffe0000f0f7812 */ /* 0x000fc600078ec0ff */
[----:B------:R-:W-:Y:S01]  /*67f0*/  IMAD R13, R13, 0x2, R18 ;  /* 0x000000020d0d7824 */ /* 0x000fe200078e0212 */
[----:B------:R-:W-:-:S05]  /*6800*/  IADD3 R12, R12, R15, R201 ;  /* 0x0000000f0c0c7210 */ /* 0x000fca0007ffe0c9 */
[----:B------:R-:W-:-:S04]  /*6810*/  IMAD R15, R19, 0x4000, R12 ;  /* 0x00004000130f7824 */ /* 0x000fc800078e020c */
[----:B------:R-:W-:Y:S02]  /*6820*/  IMAD R44, R15, 0x2, R18 ;  /* 0x000000020f2c7824 */ /* 0x000fe400078e0212 */
[----:B------:R-:W0:Y:S04]  /*6830*/  LDS.128 R12, [R13+0x18400] ;  /* 0x018400000d0c7984 */ /* 0x000e280000000c00 */
[----:B------:R-:W0:Y:S01]  /*6840*/  LDS.128 R44, [R44+0x18400] ;  /* 0x018400002c2c7984 */ /* 0x000e220000000c00 */
[----:B------:R-:W-:Y:S05]  /*6850*/  @P3 BRA `(.L_x_1752) ;  /* 0x0000000400583947 */ /* 0x000fea0003800000 */
[----:B------:R-:W-:Y:S01]  /*6860*/  SHF.R.U32.HI R56, RZ, 0x10, R65 ;  /* 0x00000010ff387819 */ /* 0x000fe20000011641 */
[----:B0-----:R-:W-:Y:S01]  /*6870*/  IMAD.MOV.U32 R52, RZ, RZ, R44 ;  /* 0x000000ffff347224 */ /* 0x001fe200078e002c */
[--C-:B------:R-:W-:Y:S01]  /*6880*/  SHF.R.U32.HI R54, RZ, 0x10, R61.reuse ;  /* 0x00000010ff367819 */ /* 0x100fe2000001163d */
[----:B------:R-:W-:Y:S01]  /*6890*/  IMAD.MOV.U32 R53, RZ, RZ, R46 ;  /* 0x000000ffff357224 */ /* 0x000fe200078e002e */
[----:B------:R-:W-:Y:S01]  /*68a0*/  SHF.R.U64 R78, R60, 0x10, R61 ;  /* 0x000000103c4e7819 */ /* 0x000fe2000000123d */
[----:B------:R-:W-:Y:S01]  /*68b0*/  IMAD.MOV.U32 R44, RZ, RZ, R14 ;  /* 0x000000ffff2c7224 */ /* 0x000fe200078e000e */
[----:B------:R-:W-:Y:S01]  /*68c0*/  SHF.R.U64 R77, R62, 0x10, R63 ;  /* 0x000000103e4d7819 */ /* 0x000fe2000000123f */
[--C-:B------:R-:W-:Y:S01]  /*68d0*/  HADD2.F32 R46, -RZ, R45.reuse.H0_H0 ;  /* 0x2000002dff2e7230 */ /* 0x100fe20000004100 */
[----:B------:R-:W-:Y:S01]  /*68e0*/  SHF.R.U64 R61, R66, 0x10, R67 ;  /* 0x00000010423d7819 */ /* 0x000fe20000001243 */
[----:B------:R-:W-:Y:S01]  /*68f0*/  HADD2.F32 R45, -RZ, R45.H1_H1 ;  /* 0x3000002dff2d7230 */ /* 0x000fe20000004100 */
[----:B------:R-:W-:Y:S01]  /*6900*/  SHF.R.U32.HI R62, RZ, 0x10, R63 ;  /* 0x00000010ff3e7819 */ /* 0x000fe2000001163f */
[--C-:B------:R-:W-:Y:S01]  /*6910*/  HADD2.F32 R14, -RZ, R13.reuse.H0_H0 ;  /* 0x2000000dff0e7230 */ /* 0x100fe20000004100 */
[----:B------:R-:W-:Y:S01]  /*6920*/  SHF.R.U32.HI R66, RZ, 0x10, R67 ;  /* 0x00000010ff427819 */ /* 0x000fe20000011643 */
[----:B------:R-:W-:Y:S01]  /*6930*/  HADD2.F32 R56, -RZ, R56.H0_H0 ;  /* 0x20000038ff387230 */ /* 0x000fe20000004100 */
[----:B------:R-:W-:Y:S01]  /*6940*/  SHF.R.U64 R76, R64, 0x10, R65 ;  /* 0x00000010404c7819 */ /* 0x000fe20000001241 */
[----:B------:R-:W-:-:S02]  /*6950*/  HADD2.F32 R13, -RZ, R13.H1_H1 ;  /* 0x3000000dff0d7230 */ /* 0x000fc40000004100 */
[----:B------:R-:W-:Y:S02]  /*6960*/  HADD2.F32 R57, -RZ, R118.H1_H1 ;  /* 0x30000076ff397230 */ /* 0x000fe40000004100 */
[-C--:B------:R-:W-:Y:S01]  /*6970*/  FMUL.FTZ R58, R45, R56.reuse ;  /* 0x000000382d3a7220 */ /* 0x080fe20000410000 */
[----:B------:R-:W-:Y:S02]  /*6980*/  HADD2.F32 R54, -RZ, R54.H0_H0 ;  /* 0x20000036ff367230 */ /* 0x000fe40000004100 */
[C---:B------:R-:W-:Y:S01]  /*6990*/  FMUL.FTZ R56, R13.reuse, R56 ;  /* 0x000000380d387220 */ /* 0x040fe20000410000 */
[----:B------:R-:W-:Y:S02]  /*69a0*/  HADD2.F32 R55, -RZ, R116.H1_H1 ;  /* 0x30000074ff377230 */ /* 0x000fe40000004100 */
[-C--:B------:R-:W-:Y:S01]  /*69b0*/  FMUL.FTZ R59, R46, R57.reuse ;  /* 0x000000392e3b7220 */ /* 0x080fe20000410000 */
[C---:B------:R-:W-:Y:S01]  /*69c0*/  FMUL.FTZ R57, R14.reuse, R57 ;  /* 0x000000390e397220 */ /* 0x040fe20000410000 */
[-C--:B------:R-:W-:Y:S01]  /*69d0*/  FFMA.FTZ R58, R13, R54.reuse, -R58 ;  /* 0x000000360d3a7223 */ /* 0x080fe2000001083a */
[----:B------:R-:W-:Y:S01]  /*69e0*/  FFMA.FTZ R60, R45, R54, R56 ;  /* 0x000000362d3c7223 */ /* 0x000fe20000010038 */
[----:B------:R-:W-:Y:S01]  /*69f0*/  FFMA.FTZ R59, R14, R55, -R59 ;  /* 0x000000370e3b7223 */ /* 0x000fe2000001083b */
[----:B------:R-:W-:-:S02]  /*6a00*/  HADD2.F32 R54, -RZ, R117.H1_H1 ;  /* 0x30000075ff367230 */ /* 0x000fc40000004100 */
[----:B------:R-:W-:Y:S01]  /*6a10*/  FFMA.FTZ R57, R46, R55, R57 ;  /* 0x000000372e397223 */ /* 0x000fe20000010039 */
[----:B------:R-:W-:Y:S02]  /*6a20*/  HADD2.F32 R13, -RZ, R15.H0_H0 ;  /* 0x2000000fff0d7230 */ /* 0x000fe40000004100 */
[----:B------:R-:W-:Y:S02]  /*6a30*/  HADD2.F32 R14, -RZ, R47.H0_H0 ;  /* 0x2000002fff0e7230 */ /* 0x000fe40000004100 */
[----:B------:R-:W-:Y:S02]  /*6a40*/  HADD2.F32 R45, -RZ, R115.H1_H1 ;  /* 0x30000073ff2d7230 */ /* 0x000fe40000004100 */
[----:B------:R-:W-:Y:S01]  /*6a50*/  FMUL.FTZ R55, R13, R54 ;  /* 0x000000360d377220 */ /* 0x000fe20000410000 */
[----:B------:R-:W-:Y:S01]  /*6a60*/  HADD2.F32 R47, -RZ, R47.H1_H1 ;  /* 0x3000002fff2f7230 */ /* 0x000fe20000004100 */
[----:B------:R-:W-:Y:S01]  /*6a70*/  F2FP.F16.F32.PACK_AB R57, R60, R57 ;  /* 0x000000393c39723e */ /* 0x000fe200000000ff */
[----:B------:R-:W-:-:S02]  /*6a80*/  HADD2.F32 R56, -RZ, R66.H0_H0 ;  /* 0x20000042ff387230 */ /* 0x000fc40000004100 */
[CC--:B------:R-:W-:Y:S01]  /*6a90*/  FFMA.FTZ R63, R14.reuse, R45.reuse, R55 ;  /* 0x0000002d0e3f7223 */ /* 0x0c0fe20000010037 */
[----:B------:R-:W-:Y:S02]  /*6aa0*/  HADD2.F32 R46, -RZ, R62.H0_H0 ;  /* 0x2000003eff2e7230 */ /* 0x000fe40000004100 */
[----:B------:R-:W-:Y:S01]  /*6ab0*/  FMUL.FTZ R62, R14, R54 ;  /* 0x000000360e3e7220 */ /* 0x000fe20000410000 */
[----:B------:R-:W-:Y:S02]  /*6ac0*/  HADD2.F32 R15, -RZ, R15.H1_H1 ;  /* 0x3000000fff0f7230 */ /* 0x000fe40000004100 */
[----:B------:R-:W-:Y:S01]  /*6ad0*/  FMUL.FTZ R54, R47, R56 ;  /* 0x000000382f367220 */ /* 0x000fe20000410000 */
[----:B------:R-:W-:Y:S02]  /*6ae0*/  HADD2.F32 R14, -RZ, R52.H0_H0 ;  /* 0x20000034ff0e7230 */ /* 0x000fe40000004100 */
[----:B------:R-:W-:Y:S01]  /*6af0*/  FFMA.FTZ R62, R13, R45, -R62 ;  /* 0x0000002d0d3e7223 */ /* 0x000fe2000001083e */
[----:B------:R-:W-:-:S02]  /*6b00*/  HADD2.F32 R118, -RZ, R118.H0_H0 ;  /* 0x20000076ff767230 */ /* 0x000fc40000004100 */
[C---:B------:R-:W-:Y:S01]  /*6b10*/  FMUL.FTZ R56, R15.reuse, R56 ;  /* 0x000000380f387220 */ /* 0x040fe20000410000 */
[----:B------:R-:W-:Y:S02]  /*6b20*/  HADD2.F32 R45, -RZ, R76.H0_H0 ;  /* 0x2000004cff2d7230 */ /* 0x000fe40000004100 */
[-C--:B------:R-:W-:Y:S01]  /*6b30*/  FFMA.FTZ R65, R15, R46.reuse, -R54 ;  /* 0x0000002e0f417223 */ /* 0x080fe20000010836 */
[----:B------:R-:W-:Y:S02]  /*6b40*/  HADD2.F32 R13, -RZ, R12.H0_H0 ;  /* 0x2000000cff0d7230 */ /* 0x000fe40000004100 */
[----:B------:R-:W-:Y:S01]  /*6b50*/  FFMA.FTZ R64, R47, R46, R56 ;  /* 0x0000002e2f407223 */ /* 0x000fe20000010038 */
[----:B------:R-:W-:Y:S02]  /*6b60*/  HADD2.F32 R52, -RZ, R52.H1_H1 ;  /* 0x30000034ff347230 */ /* 0x000fe40000004100 */
[----:B------:R-:W-:Y:S01]  /*6b70*/  FMUL.FTZ R46, R14, R118 ;  /* 0x000000760e2e7220 */ /* 0x000fe20000410000 */
[----:B------:R-:W-:-:S02]  /*6b80*/  HADD2.F32 R12, -RZ, R12.H1_H1 ;  /* 0x3000000cff0c7230 */ /* 0x000fc40000004100 */
[C---:B------:R-:W-:Y:S01]  /*6b90*/  FMUL.FTZ R47, R13.reuse, R118 ;  /* 0x000000760d2f7220 */ /* 0x040fe20000410000 */
[----:B------:R-:W-:Y:S02]  /*6ba0*/  HADD2.F32 R116, -RZ, R116.H0_H0 ;  /* 0x20000074ff747230 */ /* 0x000fe40000004100 */
[-C--:B------:R-:W-:Y:S01]  /*6bb0*/  FMUL.FTZ R55, R52, R45.reuse ;  /* 0x0000002d34377220 */ /* 0x080fe20000410000 */
[----:B------:R-:W-:Y:S02]  /*6bc0*/  HADD2.F32 R15, -RZ, R78.H0_H0 ;  /* 0x2000004eff0f7230 */ /* 0x000fe40000004100 */
[----:B------:R-:W-:Y:S01]  /*6bd0*/  FMUL.FTZ R45, R12, R45 ;  /* 0x0000002d0c2d7220 */ /* 0x000fe20000410000 */
[----:B------:R-:W-:Y:S02]  /*6be0*/  HADD2.F32 R117, -RZ, R117.H0_H0 ;  /* 0x20000075ff757230 */ /* 0x000fe40000004100 */
[----:B------:R-:W-:Y:S01]  /*6bf0*/  FFMA.FTZ R46, R13, R116, -R46 ;  /* 0x000000740d2e7223 */ /* 0x000fe2000001082e */
[----:B------:R-:W-:-:S02]  /*6c00*/  HADD2.F32 R13, -RZ, R53.H0_H0 ;  /* 0x20000035ff0d7230 */ /* 0x000fc40000004100 */
[-C--:B------:R-:W-:Y:S01]  /*6c10*/  FFMA.FTZ R55, R12, R15.reuse, -R55 ;  /* 0x0000000f0c377223 */ /* 0x080fe20000010837 */
[----:B------:R-:W-:Y:S01]  /*6c20*/  FFMA.FTZ R52, R52, R15, R45 ;  /* 0x0000000f34347223 */ /* 0x000fe2000001002d */
[----:B------:R-:W-:Y:S02]  /*6c30*/  HADD2.F32 R15, -RZ, R61.H0_H0 ;  /* 0x2000003dff0f7230 */ /* 0x000fe40000004100 */
[----:B------:R-:W-:Y:S01]  /*6c40*/  FFMA.FTZ R47, R14, R116, R47 ;  /* 0x000000740e2f7223 */ /* 0x000fe2000001002f */
[--C-:B------:R-:W-:Y:S02]  /*6c50*/  HADD2.F32 R12, -RZ, R44.reuse.H0_H0 ;  /* 0x2000002cff0c7230 */ /* 0x100fe40000004100 */
[----:B------:R-:W-:Y:S01]  /*6c60*/  FMUL.FTZ R45, R13, R117 ;  /* 0x000000750d2d7220 */ /* 0x000fe20000410000 */
[----:B------:R-:W-:Y:S01]  /*6c70*/  HADD2.F32 R53, -RZ, R53.H1_H1 ;  /* 0x30000035ff357230 */ /* 0x000fe20000004100 */
[----:B------:R-:W-:Y:S01]  /*6c80*/  F2FP.F16.F32.PACK_AB R63, R64, R63 ;  /* 0x0000003f403f723e */ /* 0x000fe200000000ff */
[----:B------:R-:W-:-:S02]  /*6c90*/  HADD2.F32 R44, -RZ, R44.H1_H1 ;  /* 0x3000002cff2c7230 */ /* 0x000fc40000004100 */
        /* <DEDUP_REMOVED lines=18> */
.L_x_1752:
[----:B------:R-:W-:Y:S05]  /*6dc0*/  BSYNC B2 ;  /* 0x0000000000027941 */ /* 0x000fea0003800000 */
.L_x_1751:
[----:B------:R-:W-:Y:S01]  /*6dd0*/  ISETP.GE.AND P4, PT, R11, R110, PT ;  /* 0x0000006e0b00720c */ /* 0x000fe20003f86270 */
[----:B0-----:R0:W-:-:S12]  /*6de0*/  ST.E.128 desc[UR54][R48.64], R12 ;  /* 0x0000000c30007985 */ /* 0x0011d8000c101d36 */
[----:B------:R-:W-:-:S05]  /*6df0*/  @!P4 IMAD.WIDE R50, R11, 0x2, R50 ;  /* 0x000000020b32c825 */ /* 0x000fca00078e0232 */
[----:B------:R0:W-:Y:S02]  /*6e00*/  @!P4 ST.E.128 desc[UR54][R50.64], R44 ;  /* 0x0000002c3200c985 */ /* 0x0001e4000c101d36 */
.L_x_1750:
[----:B------:R-:W-:Y:S05]  /*6e10*/  BSYNC B1 ;  /* 0x0000000000017941 */ /* 0x000fea0003800000 */
.L_x_1749:
[----:B------:R-:W-:-:S03]  /*6e20*/  UMOV UR4, 0xffffffff ;  /* 0xffffffff00047882 */ /* 0x000fc60000000000 */
[----:B------:R-:W-:Y:S05]  /*6e30*/  BRA.DIV UR4, `(.L_x_1753) ;  /* 0x000001f604247947 */ /* 0x000fea000b800000 */
[----:B01----:R-:W0:Y:S04]  /*6e40*/  SHFL.IDX PT, R103, R103, 0x3, 0x181f ;  /* 0x00781f0067677f89 */ /* 0x003e2800000e0000 */
[----:B------:R-:W1:Y:S02]  /*6e50*/  SHFL.IDX PT, R108, R108, 0x3, 0x181f ;  /* 0x00781f006c6c7f89 */ /* 0x000e6400000e0000 */
.L_x_2119:
[----:B------:R-:W-:-:S13]  /*6e60*/  ISETP.GE.OR P4, PT, R215, R97, P1 ;  /* 0x00000061d700720c */ /* 0x000fda0000f86670 */
[----:B------:R-:W-:Y:S05]  /*6e70*/  @P4 BRA `(.L_x_1726) ;  /* 0x0000000c007c4947 */ /* 0x000fea0003800000 */
[----:B------:R-:W-:Y:S01]  /*6e80*/  SEL R112, R37, R112, !P0 ;  /* 0x0000007025707207 */ /* 0x000fe20004000000 */
[----:B------:R-:W-:Y:S01]  /*6e90*/  BSSY B1, `(.L_x_1754) ;  /* 0x000006b000017945 */ /* 0x000fe20003800000 */
[C---:B-1----:R-:W-:Y:S02]  /*6ea0*/  LEA R48, P4, R41.reuse, R108, 0x1 ;  /* 0x0000006c29307211 */ /* 0x042fe400078808ff */
[----:B------:R-:W-:Y:S02]  /*6eb0*/  SHF.R.S32.HI R11, RZ, 0x1f, R112 ;  /* 0x0000001fff0b7819 */ /* 0x000fe40000011470 */
[----:B0-----:R-:W-:Y:S02]  /*6ec0*/  LEA.HI.X R49, R41, R103, R90, 0x1, P4 ;  /* 0x0000006729317211 */ /* 0x001fe400020f0c5a */
[----:B------:R-:W-:-:S04]  /*6ed0*/  LEA.HI R112, R11, R112, RZ, 0x4 ;  /* 0x000000700b707211 */ /* 0x000fc800078f20ff */
[----:B------:R-:W-:-:S04]  /*6ee0*/  LEA.HI.SX32 R112, R112, R81, 0x1c ;  /* 0x0000005170707211 */ /* 0x000fc800078fe2ff */
[----:B------:R-:W-:Y:S01]  /*6ef0*/  SHF.R.S32.HI R13, RZ, 0x1f, R112 ;  /* 0x0000001fff0d7819 */ /* 0x000fe20000011470 */
[----:B------:R-:W-:-:S03]  /*6f00*/  IMAD.SHL.U32 R11, R112, 0x8, RZ ;  /* 0x00000008700b7824 */ /* 0x000fc600078e00ff */
[----:B------:R-:W-:Y:S02]  /*6f10*/  LEA.HI R13, R13, R112, RZ, 0x3 ;  /* 0x000000700d0d7211 */ /* 0x000fe400078f18ff */
[----:B------:R-:W-:-:S03]  /*6f20*/  LOP3.LUT R12, R196, 0x38, R11, 0xf8, !PT ;  /* 0x00000038c40c7812 */ /* 0x000fc600078ef80b */
[----:B------:R-:W-:Y:S01]  /*6f30*/  IMAD.SHL.U32 R14, R13, 0x400, RZ ;  /* 0x000004000d0e7824 */ /* 0x000fe200078e00ff */
[----:B------:R-:W-:-:S04]  /*6f40*/  LOP3.LUT R13, R12, R223, RZ, 0x3c, !PT ;  /* 0x000000df0c0d7212 */ /* 0x000fc800078e3cff */
[----:B------:R-:W-:-:S04]  /*6f50*/  LOP3.LUT R12, R14, 0x7fffe000, RZ, 0xc0, !PT ;  /* 0x7fffe0000e0c7812 */ /* 0x000fc800078ec0ff */
[----:B------:R-:W-:Y:S02]  /*6f60*/  IADD3 R12, R13, R12, R200 ;  /* 0x0000000c0d0c7210 */ /* 0x000fe40007ffe0c8 */
[----:B------:R-:W-:-:S03]  /*6f70*/  LEA R13, R19, R6, 0xe ;  /* 0x00000006130d7211 */ /* 0x000fc600078e70ff */
[----:B------:R-:W-:Y:S02]  /*6f80*/  IMAD R15, R19, 0x4000, R12 ;  /* 0x00004000130f7824 */ /* 0x000fe400078e020c */
[--C-:B------:R-:W-:Y:S02]  /*6f90*/  IMAD R13, R13, 0x2, R18.reuse ;  /* 0x000000020d0d7824 */ /* 0x100fe400078e0212 */
[----:B------:R-:W-:-:S04]  /*6fa0*/  IMAD R44, R15, 0x2, R18 ;  /* 0x000000020f2c7824 */ /* 0x000fc800078e0212 */
[----:B------:R-:W0:Y:S04]  /*6fb0*/  LDS.128 R12, [R13+0x18400] ;  /* 0x018400000d0c7984 */ /* 0x000e280000000c00 */
[----:B------:R-:W1:Y:S01]  /*6fc0*/  LDS.128 R44, [R44+0x18400] ;  /* 0x018400002c2c7984 */ /* 0x000e620000000c00 */
[----:B------:R-:W-:Y:S05]  /*6fd0*/  @P3 BRA `(.L_x_1755) ;  /* 0x0000000400583947 */ /* 0x000fea0003800000 */
[----:B------:R-:W-:Y:S01]  /*6fe0*/  SHF.R.U32.HI R54, RZ, 0x10, R73 ;  /* 0x00000010ff367819 */ /* 0x000fe20000011649 */
[----:B-1----:R-:W-:Y:S01]  /*6ff0*/  IMAD.MOV.U32 R50, RZ, RZ, R44 ;  /* 0x000000ffff327224 */ /* 0x002fe200078e002c */
[----:B0-----:R-:W-:Y:S01]  /*7000*/  MOV R44, R14 ;  /* 0x0000000e002c7202 */ /* 0x001fe20000000f00 */
[----:B------:R-:W-:Y:S01]  /*7010*/  IMAD.MOV.U32 R51, RZ, RZ, R46 ;  /* 0x000000ffff337224 */ /* 0x000fe200078e002e */
[----:B------:R-:W-:Y:S01]  /*7020*/  SHF.R.U32.HI R52, RZ, 0x10, R69 ;  /* 0x00000010ff347819 */ /* 0x000fe20000011645 */
[--C-:B------:R-:W-:Y:S01]  /*7030*/  HADD2.F32 R46, -RZ, R45.reuse.H0_H0 ;  /* 0x2000002dff2e7230 */ /* 0x100fe20000004100 */
[--C-:B------:R-:W-:Y:S01]  /*7040*/  SHF.R.U64 R63, R74, 0x10, R75.reuse ;  /* 0x000000104a3f7819 */ /* 0x100fe2000000124b */
[----:B------:R-:W-:Y:S01]  /*7050*/  HADD2.F32 R45, -RZ, R45.H1_H1 ;  /* 0x3000002dff2d7230 */ /* 0x000fe20000004100 */
[----:B------:R-:W-:Y:S01]  /*7060*/  SHF.R.U32.HI R74, RZ, 0x10, R75 ;  /* 0x00000010ff4a7819 */ /* 0x000fe2000001164b */
[--C-:B------:R-:W-:Y:S01]  /*7070*/  HADD2.F32 R14, -RZ, R13.reuse.H0_H0 ;  /* 0x2000000dff0e7230 */ /* 0x100fe20000004100 */
[--C-:B------:R-:W-:Y:S01]  /*7080*/  SHF.R.U64 R65, R70, 0x10, R71.reuse ;  /* 0x0000001046417819 */ /* 0x100fe20000001247 */
[----:B------:R-:W-:Y:S01]  /*7090*/  HADD2.F32 R54, -RZ, R54.H0_H0 ;  /* 0x20000036ff367230 */ /* 0x000fe20000004100 */
[----:B------:R-:W-:Y:S01]  /*70a0*/  SHF.R.U32.HI R70, RZ, 0x10, R71 ;  /* 0x00000010ff467819 */ /* 0x000fe20000011647 */
[----:B------:R-:W-:Y:S01]  /*70b0*/  HADD2.F32 R13, -RZ, R13.H1_H1 ;  /* 0x3000000dff0d7230 */ /* 0x000fe20000004100 */
[----:B------:R-:W-:Y:S01]  /*70c0*/  SHF.R.U64 R64, R72, 0x10, R73 ;  /* 0x0000001048407819 */ /* 0x000fe20000001249 */
[----:B------:R-:W-:-:S02]  /*70d0*/  HADD2.F32 R55, -RZ, R109.H0_H0 ;  /* 0x2000006dff377230 */ /* 0x000fc40000004100 */
[-C--:B------:R-:W-:Y:S01]  /*70e0*/  FMUL.FTZ R56, R45, R54.reuse ;  /* 0x000000362d387220 */ /* 0x080fe20000410000 */
[----:B------:R-:W-:Y:S02]  /*70f0*/  HADD2.F32 R52, -RZ, R52.H0_H0 ;  /* 0x20000034ff347230 */ /* 0x000fe40000004100 */
[C---:B------:R-:W-:Y:S01]  /*7100*/  FMUL.FTZ R54, R13.reuse, R54 ;  /* 0x000000360d367220 */ /* 0x040fe20000410000 */
[----:B------:R-:W-:Y:S02]  /*7110*/  HADD2.F32 R53, -RZ, R113.H0_H0 ;  /* 0x20000071ff357230 */ /* 0x000fe40000004100 */
[-C--:B------:R-:W-:Y:S01]  /*7120*/  FMUL.FTZ R57, R46, R55.reuse ;  /* 0x000000372e397220 */ /* 0x080fe20000410000 */
[C---:B------:R-:W-:Y:S01]  /*7130*/  FMUL.FTZ R55, R14.reuse, R55 ;  /* 0x000000370e377220 */ /* 0x040fe20000410000 */
[-C--:B------:R-:W-:Y:S01]  /*7140*/  FFMA.FTZ R56, R13, R52.reuse, -R56 ;  /* 0x000000340d387223 */ /* 0x080fe20000010838 */
[----:B------:R-:W-:Y:S01]  /*7150*/  FFMA.FTZ R58, R45, R52, R54 ;  /* 0x000000342d3a7223 */ /* 0x000fe20000010036 */
[----:B------:R-:W-:Y:S01]  /*7160*/  FFMA.FTZ R57, R14, R53, -R57 ;  /* 0x000000350e397223 */ /* 0x000fe20000010839 */
[----:B------:R-:W-:-:S02]  /*7170*/  HADD2.F32 R52, -RZ, R111.H0_H0 ;  /* 0x2000006fff347230 */ /* 0x000fc40000004100 */
[----:B------:R-:W-:Y:S01]  /*7180*/  FFMA.FTZ R55, R46, R53, R55 ;  /* 0x000000352e377223 */ /* 0x000fe20000010037 */
[----:B------:R-:W-:Y:S01]  /*7190*/  HADD2.F32 R13, -RZ, R15.H0_H0 ;  /* 0x2000000fff0d7230 */ /* 0x000fe20000004100 */
[----:B------:R-:W-:Y:S01]  /*71a0*/  SHF.R.U64 R66, R68, 0x10, R69 ;  /* 0x0000001044427819 */ /* 0x000fe20000001245 */
[--C-:B------:R-:W-:Y:S02]  /*71b0*/  HADD2.F32 R14, -RZ, R47.reuse.H0_H0 ;  /* 0x2000002fff0e7230 */ /* 0x100fe40000004100 */
[----:B------:R-:W-:Y:S02]  /*71c0*/  HADD2.F32 R45, -RZ, R114.H0_H0 ;  /* 0x20000072ff2d7230 */ /* 0x000fe40000004100 */
[-C--:B------:R-:W-:Y:S01]  /*71d0*/  FMUL.FTZ R53, R13, R52.reuse ;  /* 0x000000340d357220 */ /* 0x080fe20000410000 */
[----:B------:R-:W-:Y:S02]  /*71e0*/  HADD2.F32 R47, -RZ, R47.H1_H1 ;  /* 0x3000002fff2f7230 */ /* 0x000fe40000004100 */
[----:B------:R-:W-:Y:S01]  /*71f0*/  FMUL.FTZ R60, R14, R52 ;  /* 0x000000340e3c7220 */ /* 0x000fe20000410000 */
[----:B------:R-:W-:-:S02]  /*7200*/  HADD2.F32 R54, -RZ, R74.H0_H0 ;  /* 0x2000004aff367230 */ /* 0x000fc40000004100 */
[-C--:B------:R-:W-:Y:S01]  /*7210*/  FFMA.FTZ R59, R14, R45.reuse, R53 ;  /* 0x0000002d0e3b7223 */ /* 0x080fe20000010035 */
[----:B------:R-:W-:Y:S02]  /*7220*/  HADD2.F32 R15, -RZ, R15.H1_H1 ;  /* 0x3000000fff0f7230 */ /* 0x000fe40000004100 */
[----:B------:R-:W-:Y:S01]  /*7230*/  FFMA.FTZ R60, R13, R45, -R60 ;  /* 0x0000002d0d3c7223 */ /* 0x000fe2000001083c */
[----:B------:R-:W-:Y:S02]  /*7240*/  HADD2.F32 R46, -RZ, R70.H0_H0 ;  /* 0x20000046ff2e7230 */ /* 0x000fe40000004100 */
[-C--:B------:R-:W-:Y:S01]  /*7250*/  FMUL.FTZ R52, R47, R54.reuse ;  /* 0x000000362f347220 */ /* 0x080fe20000410000 */
[----:B------:R-:W-:Y:S02]  /*7260*/  HADD2.F32 R14, -RZ, R50.H0_H0 ;  /* 0x20000032ff0e7230 */ /* 0x000fe40000004100 */
[----:B------:R-:W-:Y:S01]  /*7270*/  FMUL.FTZ R54, R15, R54 ;  /* 0x000000360f367220 */ /* 0x000fe20000410000 */
[----:B------:R-:W-:-:S02]  /*7280*/  HADD2.F32 R109, -RZ, R109.H1_H1 ;  /* 0x3000006dff6d7230 */ /* 0x000fc40000004100 */
[-C--:B------:R-:W-:Y:S01]  /*7290*/  FFMA.FTZ R61, R15, R46.reuse, -R52 ;  /* 0x0000002e0f3d7223 */ /* 0x080fe20000010834 */
[----:B------:R-:W-:Y:S02]  /*72a0*/  HADD2.F32 R45, -RZ, R64.H0_H0 ;  /* 0x20000040ff2d7230 */ /* 0x000fe40000004100 */
[----:B------:R-:W-:Y:S01]  /*72b0*/  FFMA.FTZ R62, R47, R46, R54 ;  /* 0x0000002e2f3e7223 */ /* 0x000fe20000010036 */
[----:B------:R-:W-:Y:S02]  /*72c0*/  HADD2.F32 R13, -RZ, R12.H0_H0 ;  /* 0x2000000cff0d7230 */ /* 0x000fe40000004100 */
[----:B------:R-:W-:Y:S01]  /*72d0*/  FMUL.FTZ R46, R14, R109 ;  /* 0x0000006d0e2e7220 */ /* 0x000fe20000410000 */
[----:B------:R-:W-:Y:S01]  /*72e0*/  HADD2.F32 R50, -RZ, R50.H1_H1 ;  /* 0x30000032ff327230 */ /* 0x000fe20000004100 */
[----:B------:R-:W-:Y:S01]  /*72f0*/  F2FP.F16.F32.PACK_AB R55, R58, R55 ;  /* 0x000000373a37723e */ /* 0x000fe200000000ff */
[----:B------:R-:W-:Y:S02]  /*7300*/  HADD2.F32 R12, -RZ, R12.H1_H1 ;  /* 0x3000000cff0c7230 */ /* 0x000fe40000004100 */
[----:B------:R-:W-:Y:S01]  /*7310*/  FMUL.FTZ R109, R13, R109 ;  /* 0x0000006d0d6d7220 */ /* 0x000fe20000410000 */
[----:B------:R-:W-:-:S02]  /*7320*/  HADD2.F32 R113, -RZ, R113.H1_H1 ;  /* 0x30000071ff717230 */ /* 0x000fc40000004100 */
[-C--:B------:R-:W-:Y:S01]  /*7330*/  FMUL.FTZ R47, R50, R45.reuse ;  /* 0x0000002d322f7220 */ /* 0x080fe20000410000 */
[----:B------:R-:W-:Y:S02]  /*7340*/  HADD2.F32 R15, -RZ, R66.H0_H0 ;  /* 0x20000042ff0f7230 */ /* 0x000fe40000004100 */
[C---:B------:R-:W-:Y:S01]  /*7350*/  FMUL.FTZ R45, R12.reuse, R45 ;  /* 0x0000002d0c2d7220 */ /* 0x040fe20000410000 */
[----:B------:R-:W-:Y:S02]  /*7360*/  HADD2.F32 R111, -RZ, R111.H1_H1 ;  /* 0x3000006fff6f7230 */ /* 0x000fe40000004100 */
[----:B------:R-:W-:Y:S01]  /*7370*/  FFMA.FTZ R46, R13, R113, -R46 ;  /* 0x000000710d2e7223 */ /* 0x000fe2000001082e */
[----:B------:R-:W-:Y:S02]  /*7380*/  HADD2.F32 R13, -RZ, R51.H0_H0 ;  /* 0x20000033ff0d7230 */ /* 0x000fe40000004100 */
[-C--:B------:R-:W-:Y:S01]  /*7390*/  FFMA.FTZ R47, R12, R15.reuse, -R47 ;  /* 0x0000000f0c2f7223 */ /* 0x080fe2000001082f */
[----:B------:R-:W-:Y:S01]  /*73a0*/  FFMA.FTZ R50, R50, R15, R45 ;  /* 0x0000000f32327223 */ /* 0x000fe2000001002d */
[----:B------:R-:W-:-:S02]  /*73b0*/  HADD2.F32 R12, -RZ, R44.H0_H0 ;  /* 0x2000002cff0c7230 */ /* 0x000fc40000004100 */
[----:B------:R-:W-:Y:S01]  /*73c0*/  FFMA.FTZ R109, R14, R113, R109 ;  /* 0x000000710e6d7223 */ /* 0x000fe2000001006d */
[----:B------:R-:W-:Y:S02]  /*73d0*/  HADD2.F32 R15, -RZ, R63.H0_H0 ;  /* 0x2000003fff0f7230 */ /* 0x000fe40000004100 */
[-C--:B------:R-:W-:Y:S01]  /*73e0*/  FMUL.FTZ R45, R13, R111.reuse ;  /* 0x0000006f0d2d7220 */ /* 0x080fe20000410000 */
[----:B------:R-:W-:Y:S02]  /*73f0*/  HADD2.F32 R51, -RZ, R51.H1_H1 ;  /* 0x30000033ff337230 */ /* 0x000fe40000004100 */
[----:B------:R-:W-:Y:S01]  /*7400*/  FMUL.FTZ R52, R12, R111 ;  /* 0x0000006f0c347220 */ /* 0x000fe20000410000 */
[----:B------:R-:W-:Y:S01]  /*7410*/  HADD2.F32 R44, -RZ, R44.H1_H1 ;  /* 0x3000002cff2c7230 */ /* 0x000fe20000004100 */
[----:B------:R-:W-:Y:S01]  /*7420*/  F2FP.F16.F32.PACK_AB R59, R62, R59 ;  /* 0x0000003b3e3b723e */ /* 0x000fe200000000ff */
[----:B------:R-:W-:Y:S02]  /*7430*/  HADD2.F32 R114, -RZ, R114.H1_H1 ;  /* 0x30000072ff727230 */ /* 0x000fe40000004100 */
        /* <DEDUP_REMOVED lines=8> */
[----:B------:R-:W-:Y:S02]  /*74c0*/  F2FP.F16.F32.PACK_AB R54, R50, R109 ;  /* 0x0000006d3236723e */ /* 0x000fe400000000ff */
[----:B------:R-:W-:Y:S01]  /*74d0*/  F2FP.F16.F32.PACK_AB R12, R47, R46 ;  /* 0x0000002e2f0c723e */ /* 0x000fe200000000ff */
[----:B------:R-:W-:Y:S01]  /*74e0*/  IMAD.MOV.U32 R47, RZ, RZ, R59 ;  /* 0x000000ffff2f7224 */ /* 0x000fe200078e003b */
[----:B------:R-:W-:Y:S01]  /*74f0*/  F2FP.F16.F32.PACK_AB R14, R44, R45 ;  /* 0x0000002d2c0e723e */ /* 0x000fe200000000ff */
[----:B------:R-:W-:Y:S01]  /*7500*/  IMAD.MOV.U32 R44, RZ, RZ, R54 ;  /* 0x000000ffff2c7224 */ /* 0x000fe200078e0036 */
[----:B------:R-:W-:Y:S01]  /*7510*/  F2FP.F16.F32.PACK_AB R13, R56, R57 ;  /* 0x00000039380d723e */ /* 0x000fe200000000ff */
[----:B------:R-:W-:Y:S01]  /*7520*/  IMAD.MOV.U32 R45, RZ, RZ, R55 ;  /* 0x000000ffff2d7224 */ /* 0x000fe200078e0037 */
[----:B------:R-:W-:-:S07]  /*7530*/  F2FP.F16.F32.PACK_AB R46, R51, R52 ;  /* 0x00000034332e723e */ /* 0x000fce00000000ff */
.L_x_1755:
[----:B------:R-:W-:Y:S05]  /*7540*/  BSYNC B1 ;  /* 0x0000000000017941 */ /* 0x000fea0003800000 */
.L_x_1754:
[----:B0-----:R0:W-:Y:S01]  /*7550*/  ST.E.128 desc[UR54][R48.64], R12 ;  /* 0x0000000c30007985 */ /* 0x0011e2000c101d36 */
[----:B------:R-:W-:Y:S02]  /*7560*/  ISETP.GE.AND P3, PT, R11, R110, PT ;  /* 0x0000006e0b00720c */ /* 0x000fe40003f66270 */
[----:B------:R-:W-:-:S11]  /*7570*/  MOV R109, R103 ;  /* 0x00000067006d7202 */ /* 0x000fd60000000f00 */
[----:B------:R-:W-:Y:S05]  /*7580*/  @P3 BRA `(.L_x_1726) ;  /* 0x0000000400b83947 */ /* 0x000fea0003800000 */
[----:B0-----:R-:W-:-:S05]  /*7590*/  IMAD.WIDE R12, R11, 0x2, R108 ;  /* 0x000000020b0c7825 */ /* 0x001fca00078e026c */
[----:B-1----:R0:W-:Y:S01]  /*75a0*/  ST.E.128 desc[UR54][R12.64], R44 ;  /* 0x0000002c0c007985 */ /* 0x0021e2000c101d36 */
[----:B------:R-:W-:Y:S05]  /*75b0*/  BRA `(.L_x_1726) ;  /* 0x0000000400ac7947 */ /* 0x000fea0003800000 */
.L_x_1685:
[----:B------:R-:W-:-:S06]  /*75c0*/  UISETP.NE.AND UP0, UPT, UR39, 0x3, UPT ;  /* 0x000000032700788c */ /* 0x000fcc000bf05270 */
[----:B------:R-:W-:-:S13]  /*75d0*/  PLOP3.LUT P5, PT, PT, PT, UP0, 0x80, 0x0 ;  /* 0x000000000000781c */ /* 0x000fda0003faf008 */
[----:B------:R-:W-:Y:S05]  /*75e0*/  @!P5 BRA `(.L_x_1756) ;  /* 0x000000000004d947 */ /* 0x000fea0003800000 */
[----:B------:R-:W-:Y:S01]  /*75f0*/  BPT.TRAP 0x1 ;  /* 0x000000040000795c */ /* 0x000fe20000300000 */
.L_x_1756:
[----:B------:R-:W-:Y:S01]  /*7600*/  IMAD R91, R19, 0x8, R18 ;  /* 0x00000008135b7824 */ /* 0x000fe200078e0212 */
[----:B------:R-:W-:Y:S01]  /*7610*/  SHF.L.U32 R102, R192, 0x1f, RZ ;  /* 0x0000001fc0667819 */ /* 0x000fe200000006ff */
[----:B------:R-:W-:Y:S01]  /*7620*/  BSSY B1, `(.L_x_1757) ;  /* 0x0000004000017945 */ /* 0x000fe20003800000 */
[----:B------:R-:W-:Y:S02]  /*7630*/  SHF.R.S32.HI R99, RZ, 0x1f, R100 ;  /* 0x0000001fff637819 */ /* 0x000fe40000011464 */
[----:B------:R-:W0:Y:S02]  /*7640*/  SYNCS.PHASECHK.TRANS64.TRYWAIT P3, [R91+URZ+0x28890], R102 ;  /* 0x028890665b0075a7 */ /* 0x000e24000806017f */
[----:B0-----:R-:W-:Y:S05]  /*7650*/  @!P3 BRA `(.L_x_1758) ;  /* 0x000001ec0068b947 */ /* 0x001fea0003800000 */
.L_x_2120:
[----:B------:R-:W-:Y:S05]  /*7660*/  BSYNC B1 ;  /* 0x0000000000017941 */ /* 0x000fea0003800000 */
.L_x_1757:
        /* <DEDUP_REMOVED lines=12> */
[----:B------:R-:W-:Y:S01]  /*7730*/  ULDC.64 UR4, c[0x0][0x308] ;  /* 0x0000c20000047ab9 */ /* 0x000fe20000000a00 */
[----:B------:R-:W-:-:S02]  /*7740*/  IADD3 R47, -R188, R97, RZ ;  /* 0x00000061bc2f7210 */ /* 0x000fc40007ffe1ff */
[----:B------:R-:W-:Y:S02]  /*7750*/  IMAD R15, R35, UR4, RZ ;  /* 0x00000004230f7c24 */ /* 0x000fe4000f8e02ff */
[----:B------:R-:W-:Y:S02]  /*7760*/  IMAD.IADD R13, R13, 0x1, R11 ;  /* 0x000000010d0d7824 */ /* 0x000fe400078e020b */
[C---:B------:R-:W-:Y:S02]  /*7770*/  IMAD R15, R42.reuse, UR5, R15 ;  /* 0x000000052a0f7c24 */ /* 0x040fe4000f8e020f */
[----:B------:R-:W-:Y:S01]  /*7780*/  IMAD.WIDE.U32 R12, R42, UR4, R12 ;  /* 0x000000042a0c7c25 */ /* 0x000fe2000f8e000c */
[----:B------:R-:W-:-:S03]  /*7790*/  ULDC.64 UR4, c[0x0][0x2e8] ;  /* 0x0000ba0000047ab9 */ /* 0x000fc60000000a00 */
[----:B------:R-:W-:Y:S01]  /*77a0*/  IMAD.IADD R15, R13, 0x1, R15 ;  /* 0x000000010d0f7824 */ /* 0x000fe200078e020f */
[----:B------:R-:W-:Y:S01]  /*77b0*/  LEA R44, P3, R12, UR4, 0x1 ;  /* 0x000000040c2c7c11 */ /* 0x000fe2000f8608ff */
[----:B------:R-:W-:-:S03]  /*77c0*/  UMOV UR4, 0xffffffff ;  /* 0xffffffff00047882 */ /* 0x000fc60000000000 */
[----:B------:R-:W-:Y:S02]  /*77d0*/  LEA.HI.X R46, R12, UR5, R15, 0x1, P3 ;  /* 0x000000050c2e7c11 */ /* 0x000fe400098f0c0f */
[----:B------:R-:W-:Y:S01]  /*77e0*/  ISETP.GE.AND P3, PT, R47, 0x1, PT ;  /* 0x000000012f00780c */ /* 0x000fe20003f66270 */
[----:B------:R-:W-:-:S12]  /*77f0*/  BRA.DIV UR4, `(.L_x_1759) ;  /* 0x000001ee04147947 */ /* 0x000fd8000b800000 */
[----:B------:R1:W2:Y:S04]  /*7800*/  SHFL.IDX PT, R45, R46, RZ, 0x181f ;  /* 0x00181fff2e2d7589 */ /* 0x0002a800000e0000 */
[----:B------:R1:W3:Y:S02]  /*7810*/  SHFL.IDX PT, R14, R44, RZ, 0x181f ;  /* 0x00181fff2c0e7589 */ /* 0x0002e400000e0000 */
.L_x_2124:
        /* <DEDUP_REMOVED lines=13> */
.L_x_1761:
[----:B------:R-:W-:Y:S05]  /*78f0*/  BSYNC B1 ;  /* 0x0000000000017941 */ /* 0x000fea0003800000 */
.L_x_1760:
[----:B------:R-:W-:-:S03]  /*7900*/  UMOV UR4, 0xffffffff ;  /* 0xffffffff00047882 */ /* 0x000fc60000000000 */
[----:B------:R-:W-:Y:S05]  /*7910*/  BRA.DIV UR4, `(.L_x_1762) ;  /* 0x000001ee04147947 */ /* 0x000fea000b800000 */
[----:B--2---:R2:W0:Y:S04]  /*7920*/  SHFL.IDX PT, R45, R46, 0x1, 0x181f ;  /* 0x00381f002e2d7f89 */ /* 0x00442800000e0000 */
[----:B---34-:R2:W3:Y:S02]  /*7930*/  SHFL.IDX PT, R14, R44, 0x1, 0x181f ;  /* 0x00381f002c0e7f89 */ /* 0x0184e400000e0000 */
.L_x_2128:
        /* <DEDUP_REMOVED lines=14> */
.L_x_1764:
[----:B------:R-:W-:Y:S05]  /*7a20*/  BSYNC B1 ;  /* 0x0000000000017941 */ /* 0x000fea0003800000 */
.L_x_1763:
[----:B------:R-:W-:-:S03]  /*7a30*/  UMOV UR4, 0xffffffff ;  /* 0xffffffff00047882 */ /* 0x000fc60000000000 */
[----:B------:R-:W-:Y:S05]  /*7a40*/  BRA.DIV UR4, `(.L_x_1765) ;  /* 0x000001ee04107947 */ /* 0x000fea000b800000 */
[----:B0-----:R0:W0:Y:S04]  /*7a50*/  SHFL.IDX PT, R45, R46, 0x2, 0x181f ;  /* 0x00581f002e2d7f89 */ /* 0x00102800000e0000 */
[----:B---34-:R3:W4:Y:S02]  /*7a60*/  SHFL.IDX PT, R14, R44, 0x2, 0x181f ;  /* 0x00581f002c0e7f89 */ /* 0x01872400000e0000 */
.L_x_2132:
        /* <DEDUP_REMOVED lines=14> */
.L_x_1767:
[----:B------:R-:W-:Y:S05]  /*7b50*/  BSYNC B1 ;  /* 0x0000000000017941 */ /* 0x000fea0003800000 */
.L_x_1766:
[----:B------:R-:W-:-:S03]  /*7b60*/  UMOV UR4, 0xffffffff ;  /* 0xffffffff00047882 */ /* 0x000fc60000000000 */
[----:B------:R-:W-:Y:S05]  /*7b70*/  BRA.DIV UR4, `(.L_x_1768) ;  /* 0x000001ee040c7947 */ /* 0x000fea000b800000 */
[----:B0-----:R0:W0:Y:S04]  /*7b80*/  SHFL.IDX PT, R45, R46, 0x3, 0x181f ;  /* 0x00781f002e2d7f89 */ /* 0x00102800000e0000 */
[----:B----4-:R4:W0:Y:S02]  /*7b90*/  SHFL.IDX PT, R14, R44, 0x3, 0x181f ;  /* 0x00781f002c0e7f89 */ /* 0x01082400000e0000 */
.L_x_2136:
        /* <DEDUP_REMOVED lines=13> */
.L_x_1726:
[----:B------:R-:W-:Y:S05]  /*7c70*/  BSYNC B0 ;  /* 0x0000000000007941 */ /* 0x000fea0003800000 */
.L_x_1684:
[----:B------:R-:W5:Y:S01]  /*7c80*/  S2R R11, SR_TID.X ;  /* 0x00000000000b7919 */ /* 0x000f620000002100 */
[----:B------:R-:W-:Y:S01]  /*7c90*/  @!PT LDS RZ, [RZ] ;  /* 0x00000000fffff984 */ /* 0x000fe20000000800 */
[----:B------:R-:W-:Y:S01]  /*7ca0*/  @!PT LDS RZ, [RZ] ;  /* 0x00000000fffff984 */ /* 0x000fe20000000800 */
[----:B------:R-:W-:Y:S01]  /*7cb0*/  @!PT LDS RZ, [RZ] ;  /* 0x00000000fffff984 */ /* 0x000fe20000000800 */
[----:B------:R-:W-:Y:S01]  /*7cc0*/  @!PT LDS RZ, [RZ] ;  /* 0x00000000fffff984 */ /* 0x000fe20000000800 */
[----:B------:R2:W-:Y:S06]  /*7cd0*/  MEMBAR.ALL.CTA ;  /* 0x0000000000007992 */ /* 0x0005ec0000008000 */
[----:B--2---:R-:W2:Y:S01]  /*7ce0*/  FENCE.VIEW.ASYNC.S ;  /* 0x00000000000073c6 */ /* 0x004ea20000000000 */
[----:B------:R-:W-:Y:S05]  /*7cf0*/  WARPSYNC.ALL ;  /* 0x0000000000007948 */ /* 0x000fea0003800000 */
[----:B------:R-:W-:Y:S01]  /*7d00*/  BSSY B0, `(.L_x_1769) ;  /* 0x0000009000007945 */ /* 0x000fe20003800000 */
[----:B-----5:R-:W-:Y:S01]  /*7d10*/  LOP3.LUT R11, R11, 0x7f, RZ, 0xc0, !PT ;  /* 0x0000007f0b0b7812 */ /* 0x020fe200078ec0ff */
[----:B--2---:R2:W-:Y:S03]  /*7d20*/  BAR.SYNC.DEFER_BLOCKING R94, 0x80 ;  /* 0x0002005e0000751d */ /* 0x0045e60000010000 */
[----:B------:R-:W-:-:S13]  /*7d30*/  ISETP.NE.AND P3, PT, R11, RZ, PT ;  /* 0x000000ff0b00720c */ /* 0x000fda0003f65270 */
[----:B------:R-:W-:-:S05]  /*7d40*/  @!P3 VIADD R11, R91, 0x288a0 ;  /* 0x000288a05b0bb836 */ /* 0x000fca0000000000 */
[----:B------:R-:W-:-:S04]  /*7d50*/  @!P3 PRMT R11, RZ, 0x654, R11 ;  /* 0x00000654ff0bb816 */ /* 0x000fc8000000000b */
[----:B------:R2:W-:Y:S01]  /*7d60*/  @!P3 SYNCS.ARRIVE.TRANS64.RED.A1T0 RZ, [R11+URZ], RZ ;  /* 0x000000ff0bffb9a7 */ /* 0x0005e2000810043f */
[----:B------:R-:W-:Y:S05]  /*7d70*/  @!P5 BRA `(.L_x_1770) ;  /* 0x000000000004d947 */ /* 0x000fea0003800000 */
[----:B------:R-:W-:Y:S01]  /*7d80*/  BPT.TRAP 0x1 ;  /* 0x000000040000795c */ /* 0x000fe20000300000 */
.L_x_1770:
[----:B------:R-:W-:Y:S05]  /*7d90*/  BSYNC B0 ;  /* 0x0000000000007941 */ /* 0x000fea0003800000 */
.L_x_1769:
[----:B------:R-:W5:Y:S01]  /*7da0*/  SYNCS.PHASECHK.TRANS64.TRYWAIT P4, [R91+URZ+0x288b0], R102 ;  /* 0x0288b0665b0075a7 */ /* 0x000f62000808017f */
[----:B------:R-:W-:Y:S01]  /*7db0*/  ULDC UR41, c[0x0][0x2f4] ;  /* 0x0000bd0000297ab9 */ /* 0x000fe20000000800 */
[----:B------:R-:W-:Y:S04]  /*7dc0*/  BSSY B0, `(.L_x_1771) ;  /* 0x0000002000007945 */ /* 0x000fe80003800000 */
[----:B-----5:R-:W-:Y:S05]  /*7dd0*/  @!P4 BRA `(.L_x_1772) ;  /* 0x000001e800bcc947 */ /* 0x020fea0003800000 */
.L_x_2137:
[----:B------:R-:W-:Y:S05]  /*7de0*/  BSYNC B0 ;  /* 0x0000000000007941 */ /* 0x000fea0003800000 */
.L_x_1771:
[----:B------:R-:W-:Y:S01]  /*7df0*/  ULDC.64 UR4, c[0x0][0x328] ;  /* 0x0000ca0000047ab9 */ /* 0x000fe20000000a00 */
[----:B------:R-:W-:Y:S01]  /*7e00*/  IADD3 R97, -R188, R97, RZ ;  /* 0x00000061bc617210 */ /* 0x000fe20007ffe1ff */
[----:B------:R-:W-:Y:S01]  /*7e10*/  IMAD R99, R99, UR4, RZ ;  /* 0x0000000463637c24 */ /* 0x000fe2000f8e02ff */
[----:B------:R-:W-:Y:S01]  /*7e20*/  BSSY B0, `(.L_x_1773) ;  /* 0x000001f000007945 */ /* 0x000fe20003800000 */
[----:B0---4-:R-:W-:-:S04]  /*7e30*/  IMAD.WIDE.U32 R12, R100, UR4, RZ ;  /* 0x00000004640c7c25 */ /* 0x011fc8000f8e00ff */
[----:B------:R-:W-:Y:S01]  /*7e40*/  IMAD R99, R100, UR5, R99 ;  /* 0x0000000564637c24 */ /* 0x000fe2000f8e0263 */
[----:B------:R-:W-:Y:S02]  /*7e50*/  ULDC.64 UR4, c[0x0][0x338] ;  /* 0x0000ce0000047ab9 */ /* 0x000fe40000000a00 */
[----:B------:R-:W-:Y:S02]  /*7e60*/  IMAD R98, R98, UR4, RZ ;  /* 0x0000000462627c24 */ /* 0x000fe4000f8e02ff */
[----:B------:R-:W-:Y:S02]  /*7e70*/  IMAD.IADD R13, R13, 0x1, R99 ;  /* 0x000000010d0d7824 */ /* 0x000fe400078e0263 */
[C---:B--2---:R-:W-:Y:S02]  /*7e80*/  IMAD R11, R101.reuse, UR5, R98 ;  /* 0x00000005650b7c24 */ /* 0x044fe4000f8e0262 */
[----:B------:R-:W-:Y:S01]  /*7e90*/  IMAD.WIDE.U32 R12, R101, UR4, R12 ;  /* 0x00000004650c7c25 */ /* 0x000fe2000f8e000c */
[----:B------:R-:W-:-:S03]  /*7ea0*/  ULDC.64 UR4, c[0x0][0x330] ;  /* 0x0000cc0000047ab9 */ /* 0x000fc60000000a00 */
[----:B------:R-:W-:Y:S02]  /*7eb0*/  IMAD R15, R35, UR4, RZ ;  /* 0x00000004230f7c24 */ /* 0x000fe4000f8e02ff */
[----:B------:R-:W-:Y:S02]  /*7ec0*/  IMAD.IADD R13, R13, 0x1, R11 ;  /* 0x000000010d0d7824 */ /* 0x000fe400078e020b */
[C---:B------:R-:W-:Y:S02]  /*7ed0*/  IMAD R11, R42.reuse, UR5, R15 ;  /* 0x000000052a0b7c24 */ /* 0x040fe4000f8e020f */
[----:B------:R-:W-:Y:S01]  /*7ee0*/  IMAD.WIDE.U32 R12, R42, UR4, R12 ;  /* 0x000000042a0c7c25 */ /* 0x000fe2000f8e000c */
[----:B------:R-:W-:-:S03]  /*7ef0*/  ULDC.64 UR4, c[0x0][0x318] ;  /* 0x0000c60000047ab9 */ /* 0x000fc60000000a00 */
[----:B------:R-:W-:Y:S01]  /*7f00*/  IMAD.IADD R11, R13, 0x1, R11 ;  /* 0x000000010d0b7824 */ /* 0x000fe200078e020b */
[----:B------:R-:W-:-:S04]  /*7f10*/  LEA R48, P4, R12, UR4, 0x1 ;  /* 0x000000040c307c11 */ /* 0x000fc8000f8808ff */
[----:B------:R-:W-:Y:S01]  /*7f20*/  LEA.HI.X R11, R12, UR5, R11, 0x1, P4 ;  /* 0x000000050c0b7c11 */ /* 0x000fe2000a0f0c0b */
[----:B-1----:R0:W1:Y:S01]  /*7f30*/  SHFL.IDX PT, R47, R48, RZ, 0x181f ;  /* 0x00181fff302f7589 */ /* 0x00206200000e0000 */
[----:B------:R-:W-:-:S03]  /*7f40*/  ISETP.GE.AND P4, PT, R97, 0x1, PT ;  /* 0x000000016100780c */ /* 0x000fc60003f86270 */
[----:B------:R0:W2:Y:S10]  /*7f50*/  SHFL.IDX PT, R13, R11, RZ, 0x181f ;  /* 0x00181fff0b0d7589 */ /* 0x0000b400000e0000 */
[----:B0-----:R-:W-:Y:S05]  /*7f60*/  @!P4 BRA `(.L_x_1774) ;  /* 0x000000000028c947 */ /* 0x001fea0003800000 */
[----:B------:R-:W-:-:S13]  /*7f70*/  ISETP.GE.AND P4, PT, R16, UR41, PT ;  /* 0x0000002910007c0c */ /* 0x000fda000bf86270 */
[----:B-1-3--:R-:W-:-:S04]  /*7f80*/  @!P4 LEA R44, P5, R16, R47, 0x1 ;  /* 0x0000002f102cc211 */ /* 0x00afc800078a08ff */
[----:B--2---:R-:W-:Y:S02]  /*7f90*/  @!P4 LEA.HI.X R45, R16, R13, R17, 0x1, P5 ;  /* 0x0000000d102dc211 */ /* 0x004fe400028f0c11 */
[----:B------:R-:W-:-:S13]  /*7fa0*/  ISETP.GE.AND P5, PT, R2, UR41, PT ;  /* 0x0000002902007c0c */ /* 0x000fda000bfa6270 */
[----:B------:R-:W-:-:S04]  /*7fb0*/  @!P5 LEA R46, P6, R2, R47, 0x1 ;  /* 0x0000002f022ed211 */ /* 0x000fc800078c08ff */
[----:B------:R-:W-:Y:S02]  /*7fc0*/  @!P5 LEA.HI.X R47, R2, R13, R185, 0x1, P6 ;  /* 0x0000000d022fd211 */ /* 0x000fe400030f0cb9 */
[----:B------:R-:W0:Y:S04]  /*7fd0*/  @!P4 LDS.128 R12, [R93+0x400] ;  /* 0x000400005d0cc984 */ /* 0x000e280000000c00 */
[----:B0-----:R-:W-:Y:S04]  /*7fe0*/  @!P4 ST.E.128 desc[UR54][R44.64], R12 ;  /* 0x0000000c2c00c985 */ /* 0x001fe8000c101d36 */
[----:B------:R-:W0:Y:S04]  /*7ff0*/  @!P5 LDS.128 R12, [R93+0x4400] ;  /* 0x004400005d0cd984 */ /* 0x000e280000000c00 */
[----:B0-----:R0:W-:Y:S02]  /*8000*/  @!P5 ST.E.128 desc[UR54][R46.64], R12 ;  /* 0x0000000c2e00d985 */ /* 0x0011e4000c101d36 */
.L_x_1774:
[----:B------:R-:W-:Y:S05]  /*8010*/  BSYNC B0 ;  /* 0x0000000000007941 */ /* 0x000fea0003800000 */
.L_x_1773:
[----:B------:R-:W-:Y:S01]  /*8020*/  ISETP.GE.AND P4, PT, R97, 0x21, PT ;  /* 0x000000216100780c */ /* 0x000fe20003f86270 */
[----:B0-2---:R0:W2:Y:S01]  /*8030*/  SHFL.IDX PT, R13, R11, 0x1, 0x181f ;  /* 0x00381f000b0d7f89 */ /* 0x0050a200000e0000 */
[----:B------:R-:W-:Y:S03]  /*8040*/  BSSY B0, `(.L_x_1775) ;  /* 0x000000d000007945 */ /* 0x000fe60003800000 */
[----:B-1----:R0:W1:Y:S08]  /*8050*/  SHFL.IDX PT, R47, R48, 0x1, 0x181f ;  /* 0x00381f00302f7f89 */ /* 0x00207000000e0000 */
        /* <DEDUP_REMOVED lines=11> */
.L_x_1776:
[----:B------:R-:W-:Y:S05]  /*8110*/  BSYNC B0 ;  /* 0x0000000000007941 */ /* 0x000fea0003800000 */
.L_x_1775:
        /* <DEDUP_REMOVED lines=15> */
.L_x_1778:
[----:B------:R-:W-:Y:S05]  /*8210*/  BSYNC B0 ;  /* 0x0000000000007941 */ /* 0x000fea0003800000 */
.L_x_1777:
[----:B------:R-:W-:Y:S01]  /*8220*/  ISETP.GE.AND P4, PT, R97, 0x61, PT ;  /* 0x000000616100780c */ /* 0x000fe20003f86270 */
[----:B------:R-:W4:Y:S01]  /*8230*/  SHFL.IDX PT, R11, R11, 0x3, 0x181f ;  /* 0x00781f000b0b7f89 */ /* 0x000f2200000e0000 */
[----:B------:R-:W-:Y:S03]  /*8240*/  BSSY B0, `(.L_x_1779) ;  /* 0x000000d000007945 */ /* 0x000fe60003800000 */
[----:B01----:R0:W1:Y:S08]  /*8250*/  SHFL.IDX PT, R47, R48, 0x3, 0x181f ;  /* 0x00781f00302f7f89 */ /* 0x00307000000e0000 */
[----:B0-----:R-:W-:Y:S05]  /*8260*/  @!P4 BRA `(.L_x_1780) ;  /* 0x000000000028c947 */ /* 0x001fea0003800000 */
[----:B------:R-:W-:-:S13]  /*8270*/  ISETP.GE.AND P4, PT, R16, UR41, PT ;  /* 0x0000002910007c0c */ /* 0x000fda000bf86270 */
[----:B--2---:R-:W0:Y:S01]  /*8280*/  @!P4 LDS.128 R12, [R93+0x3400] ;  /* 0x003400005d0cc984 */ /* 0x004e220000000c00 */
[----:B-1-3--:R-:W-:-:S04]  /*8290*/  @!P4 LEA R44, P5, R16, R47, 0x1 ;  /* 0x0000002f102cc211 */ /* 0x00afc800078a08ff */
[----:B----4-:R-:W-:Y:S02]  /*82a0*/  @!P4 LEA.HI.X R45, R16, R11, R17, 0x1, P5 ;  /* 0x0000000b102dc211 */ /* 0x010fe400028f0c11 */
[----:B------:R-:W-:-:S13]  /*82b0*/  ISETP.GE.AND P5, PT, R2, UR41, PT ;  /* 0x0000002902007c0c */ /* 0x000fda000bfa6270 */
[----:B------:R-:W-:-:S04]  /*82c0*/  @!P5 LEA R46, P6, R2, R47, 0x1 ;  /* 0x0000002f022ed211 */ /* 0x000fc800078c08ff */
[----:B------:R-:W-:Y:S01]  /*82d0*/  @!P5 LEA.HI.X R47, R2, R11, R185, 0x1, P6 ;  /* 0x0000000b022fd211 */ /* 0x000fe200030f0cb9 */
[----:B0-----:R-:W-:Y:S04]  /*82e0*/  @!P4 ST.E.128 desc[UR54][R44.64], R12 ;  /* 0x0000000c2c00c985 */ /* 0x001fe8000c101d36 */
[----:B------:R-:W0:Y:S04]  /*82f0*/  @!P5 LDS.128 R12, [R93+0x7400] ;  /* 0x007400005d0cd984 */ /* 0x000e280000000c00 */
[----:B0-----:R0:W-:Y:S02]  /*8300*/  @!P5 ST.E.128 desc[UR54][R46.64], R12 ;  /* 0x0000000c2e00d985 */ /* 0x0011e4000c101d36 */
.L_x_1780:
[----:B------:R-:W-:Y:S05]  /*8310*/  BSYNC B0 ;  /* 0x0000000000007941 */ /* 0x000fea0003800000 */
.L_x_1779:
        /* <DEDUP_REMOVED lines=22> */
.L_x_1679:
[----:B------:R-:W0:Y:S01]  /*8480*/  LDC R0, c[0x0][0x448] ;  /* 0x00011200ff007b82 */ /* 0x000e220000000800 */
[----:B------:R-:W-:-:S07]  /*8490*/  IADD3 R5, R190, 0x1, -R189 ;  /* 0x00000001be057810 */ /* 0x000fce0007ffe8bd */
[----:B------:R-:W4:Y:S01]  /*84a0*/  LDC.64 R6, c[0x0][0x9e0] ;  /* 0x00027800ff067b82 */ /* 0x000f220000000a00 */
[----:B0-----:R-:W-:Y:S01]  /*84b0*/  ISETP.NE.AND P1, PT, R0, 0x1, PT ;  /* 0x000000010000780c */ /* 0x001fe20003f25270 */
[----:B------:R-:W-:Y:S01]  /*84c0*/  VIADD R0, R193, 0x7f ;  /* 0x0000007fc1007836 */ /* 0x000fe20000000000 */
[----:B----4-:R-:W-:-:S11]  /*84d0*/  ISETP.GE.AND P2, PT, R7, 0x1, PT ;  /* 0x000000010700780c */ /* 0x010fd60003f46270 */
[----:B------:R-:W0:Y:S08]  /*84e0*/  @P1 LDC R3, c[0x0][0x44c] ;  /* 0x00011300ff031b82 */ /* 0x000e300000000800 */
[----:B------:R-:W4:Y:S01]  /*84f0*/  @P1 LDC R4, c[0x0][0x450] ;  /* 0x00011400ff041b82 */ /* 0x000f220000000800 */
[----:B0-----:R-:W-:-:S05]  /*8500*/  @P1 IMAD.HI.U32 R3, R0, R3, RZ ;  /* 0x0000000300031227 */ /* 0x001fca00078e00ff */
[----:B----4-:R-:W-:-:S05]  /*8510*/  @P1 SHF.R.U32.HI R0, RZ, R4, R3 ;  /* 0x00000004ff001219 */ /* 0x010fca0000011603 */
[----:B------:R-:W-:Y:S01]  /*8520*/  IMAD.IADD R5, R5, 0x1, R0 ;  /* 0x0000000105057824 */ /* 0x000fe200078e0200 */
[----:B------:R-:W-:Y:S06]  /*8530*/  @P0 BRA `(.L_x_1782) ;  /* 0x00000000000c0947 */ /* 0x000fec0003800000 */
[----:B------:R-:W0:Y:S01]  /*8540*/  FENCE.VIEW.ASYNC.G ;  /* 0x00000000000073c6 */ /* 0x000e220000000100 */
[----:B------:R-:W-:Y:S05]  /*8550*/  WARPSYNC.ALL ;  /* 0x0000000000007948 */ /* 0x000fea0003800000 */
[----:B0-----:R-:W-:Y:S06]  /*8560*/  BAR.ARV 0xc, 0x180 ;  /* 0x0306000000007b1d */ /* 0x001fec0000002000 */
.L_x_1782:
[----:B------:R-:W-:Y:S01]  /*8570*/  IADD3 R0, R5, R6, RZ ;  /* 0x0000000605007210 */ /* 0x000fe20007ffe0ff */
        /* <DEDUP_REMOVED lines=12> */
.L_x_1785:
[----:B------:R-:W-:-:S13]  /*8640*/  ISETP.NE.AND P0, PT, R7, 0x1, PT ;  /* 0x000000010700780c */ /* 0x000fda0003f05270 */
[----:B------:R-:W0:Y:S02]  /*8650*/  @P0 LDC.64 R4, c[0x0][0x9e8] ;  /* 0x00027a00ff040b82 */ /* 0x000e240000000a00 */
[----:B0-----:R-:W-:-:S05]  /*8660*/  @P0 IMAD.HI.U32 R4, R3, R4, RZ ;  /* 0x0000000403040227 */ /* 0x001fca00078e00ff */
[----:B------:R-:W-:-:S07]  /*8670*/  @P0 SHF.R.U32.HI R3, RZ, R5, R4 ;  /* 0x00000005ff030219 */ /* 0x000fce0000011604 */
.L_x_1786:
[----:B------:R-:W-:Y:S05]  /*8680*/  BSYNC B0 ;  /* 0x0000000000007941 */ /* 0x000fea0003800000 */
.L_x_1784:
[----:B------:R-:W-:-:S05]  /*8690*/  IMAD R3, R3, R7, R7 ;  /* 0x0000000703037224 */ /* 0x000fca00078e0207 */
[----:B------:R-:W-:-:S07]  /*86a0*/  VIMNMX R0, R0, R3, PT ;  /* 0x0000000300007248 */ /* 0x000fce0003fe0100 */
.L_x_1783:
[----:B------:R-:W0:Y:S01]  /*86b0*/  @P1 LDC R4, c[0x0][0x44c] ;  /* 0x00011300ff041b82 */ /* 0x000e220000000800 */
[----:B------:R-:W-:Y:S01]  /*86c0*/  VIADD R0, R0, 0x7f ;  /* 0x0000007f00007836 */ /* 0x000fe20000000000 */
[----:B------:R-:W-:-:S04]  /*86d0*/  ULDC UR4, c[0x0][0x9dc] ;  /* 0x0002770000047ab9 */ /* 0x000fc80000000800 */
[----:B------:R-:W-:Y:S02]  /*86e0*/  SHF.R.S32.HI R3, RZ, 0x1f, R0 ;  /* 0x0000001fff037819 */ /* 0x000fe40000011400 */
[----:B------:R-:W4:Y:S02]  /*86f0*/  @P1 LDC R6, c[0x0][0x450] ;  /* 0x00011400ff061b82 */ /* 0x000f240000000800 */
[----:B------:R-:W-:-:S04]  /*8700*/  LEA.HI R3, R3, R0, RZ, 0x7 ;  /* 0x0000000003037211 */ /* 0x000fc800078f38ff */
[----:B------:R-:W-:-:S04]  /*8710*/  SHF.R.S32.HI R3, RZ, 0x7, R3 ;  /* 0x00000007ff037819 */ /* 0x000fc80000011403 */
[----:B------:R-:W-:Y:S01]  /*8720*/  VIMNMX R89, R96, R3, PT ;  /* 0x0000000360597248 */ /* 0x000fe20003fe0100 */
[----:B0-----:R-:W-:-:S04]  /*8730*/  @P1 IMAD.HI.U32 R5, R193, R4, RZ ;  /* 0x00000004c1051227 */ /* 0x001fc800078e00ff */
[----:B------:R-:W-:Y:S01]  /*8740*/  IMAD.MOV.U32 R4, RZ, RZ, R193 ;  /* 0x000000ffff047224 */ /* 0x000fe200078e00c1 */
[----:B----4-:R-:W-:-:S04]  /*8750*/  @P1 SHF.R.U32.HI R4, RZ, R6, R5 ;  /* 0x00000006ff041219 */ /* 0x010fc80000011605 */
[----:B------:R-:W-:-:S05]  /*8760*/  IADD3 R0, R95, R4, RZ ;  /* 0x000000045f007210 */ /* 0x000fca0007ffe0ff */
        /* <DEDUP_REMOVED lines=12> */
.L_x_1789:
[----:B------:R-:W-:-:S13]  /*8830*/  ISETP.NE.AND P0, PT, R7, 0x1, PT ;  /* 0x000000010700780c */ /* 0x000fda0003f05270 */
[----:B------:R-:W0:Y:S02]  /*8840*/  @P0 LDC.64 R8, c[0x0][0x9e8] ;  /* 0x00027a00ff080b82 */ /* 0x000e240000000a00 */
[----:B0-----:R-:W-:-:S05]  /*8850*/  @P0 IMAD.HI.U32 R6, R0, R8, RZ ;  /* 0x0000000800060227 */ /* 0x001fca00078e00ff */
[----:B------:R-:W-:-:S07]  /*8860*/  @P0 SHF.R.U32.HI R0, RZ, R9, R6 ;  /* 0x00000009ff000219 */ /* 0x000fce0000011606 */
.L_x_1790:
[----:B------:R-:W-:Y:S05]  /*8870*/  BSYNC B0 ;  /* 0x0000000000007941 */ /* 0x000fea0003800000 */
.L_x_1788:
[----:B------:R-:W-:-:S05]  /*8880*/  IMAD R3, R0, R7, RZ ;  /* 0x0000000700037224 */ /* 0x000fca00078e02ff */
[----:B------:R-:W-:-:S07]  /*8890*/  VIMNMX R4, R4, R3, !PT ;  /* 0x0000000304047248 */ /* 0x000fce0007fe0100 */
.L_x_1787:
[----:B------:R-:W-:Y:S01]  /*88a0*/  SHF.R.S32.HI R5, RZ, 0x1f, R4 ;  /* 0x0000001fff057819 */ /* 0x000fe20000011404 */
[----:B------:R-:W-:Y:S01]  /*88b0*/  IMAD.MOV.U32 R3, RZ, RZ, RZ ;  /* 0x000000ffff037224 */ /* 0x000fe200078e00ff */
[----:B------:R-:W-:Y:S01]  /*88c0*/  PLOP3.LUT P0, PT, PT, PT, PT, 0x80, 0x0 ;  /* 0x000000000000781c */ /* 0x000fe20003f0f070 */
[----:B------:R-:W-:Y:S01]  /*88d0*/  IMAD.MOV.U32 R0, RZ, RZ, RZ ;  /* 0x000000ffff007224 */ /* 0x000fe200078e00ff */
[----:B------:R-:W-:Y:S02]  /*88e0*/  LEA.HI R5, R5, R4, RZ, 0x7 ;  /* 0x0000000405057211 */ /* 0x000fe400078f38ff */
[----:B------:R-:W-:Y:S02]  /*88f0*/  CS2R R150, SRZ ;  /* 0x0000000000967805 */ /* 0x000fe4000001ff00 */
[----:B------:R-:W-:Y:S02]  /*8900*/  CS2R R148, SRZ ;  /* 0x0000000000947805 */ /* 0x000fe4000001ff00 */
[----:B------:R-:W-:-:S02]  /*8910*/  CS2R R146, SRZ ;  /* 0x0000000000927805 */ /* 0x000fc4000001ff00 */
[----:B------:R-:W-:Y:S02]  /*8920*/  SHF.R.S32.HI R5, RZ, 0x7, R5 ;  /* 0x00000007ff057819 */ /* 0x000fe40000011405 */
[----:B------:R-:W-:Y:S02]  /*8930*/  CS2R R144, SRZ ;  /* 0x0000000000907805 */ /* 0x000fe4000001ff00 */
[----:B------:R-:W-:Y:S01]  /*8940*/  CS2R R34, SRZ ;  /* 0x0000000000227805 */ /* 0x000fe2000001ff00 */
[----:B------:R-:W-:Y:S01]  /*8950*/  IMAD.MOV.U32 R142, RZ, RZ, RZ ;  /* 0x000000ffff8e7224 */ /* 0x000fe200078e00ff */
[----:B------:R-:W-:Y:S02]  /*8960*/  VIMNMX R198, RZ, R5, !PT ;  /* 0x00000005ffc67248 */ /* 0x000fe40007fe0100 */
[----:B------:R-:W-:Y:S02]  /*8970*/  CS2R R32, SRZ ;  /* 0x0000000000207805 */ /* 0x000fe4000001ff00 */
[----:B------:R-:W-:Y:S01]  /*8980*/  MOV R141, RZ ;  /* 0x000000ff008d7202 */ /* 0x000fe20000000f00 */
[----:B------:R-:W-:Y:S01]  /*8990*/  IMAD.MOV.U32 R138, RZ, RZ, RZ ;  /* 0x000000ffff8a7224 */ /* 0x000fe200078e00ff */
[----:B------:R-:W-:Y:S01]  /*89a0*/  ISETP.GT.AND P1, PT, R89, R198, PT ;  /* 0x000000c65900720c */ /* 0x000fe20003f24270 */
[----:B------:R-:W-:Y:S01]  /*89b0*/  IMAD.MOV.U32 R137, RZ, RZ, RZ ;  /* 0x000000ffff897224 */ /* 0x000fe200078e00ff */
[----:B------:R-:W-:Y:S01]  /*89c0*/  CS2R R30, SRZ ;  /* 0x00000000001e7805 */ /* 0x000fe2000001ff00 */
[----:B------:R-:W-:Y:S01]  /*89d0*/  IMAD.MOV.U32 R134, RZ, RZ, RZ ;  /* 0x000000ffff867224 */ /* 0x000fe200078e00ff */
[----:B------:R-:W-:Y:S01]  /*89e0*/  CS2R R130, SRZ ;  /* 0x0000000000827805 */ /* 0x000fe2000001ff00 */
[----:B------:R-:W-:Y:S01]  /*89f0*/  IMAD.MOV.U32 R133, RZ, RZ, RZ ;  /* 0x000000ffff857224 */ /* 0x000fe200078e00ff */
        /* <DEDUP_REMOVED lines=11> */
[----:B---3--:R-:W-:Y:S02]  /*8ab0*/  CS2R R106, SRZ ;  /* 0x00000000006a7805 */ /* 0x008fe4000001ff00 */
[----:B------:R-:W-:-:S02]  /*8ac0*/  CS2R R104, SRZ ;  /* 0x0000000000687805 */ /* 0x000fc4000001ff00 */
[----:B------:R-:W-:Y:S02]  /*8ad0*/  CS2R R102, SRZ ;  /* 0x0000000000667805 */ /* 0x000fe4000001ff00 */
[----:B------:R-:W-:Y:S02]  /*8ae0*/  CS2R R100, SRZ ;  /* 0x0000000000647805 */ /* 0x000fe4000001ff00 */
[----:B------:R-:W-:Y:S02]  /*8af0*/  CS2R R98, SRZ ;  /* 0x0000000000627805 */ /* 0x000fe4000001ff00 */
[----:B------:R-:W-:Y:S02]  /*8b00*/  CS2R R96, SRZ ;  /* 0x0000000000607805 */ /* 0x000fe4000001ff00 */
[----:B------:R-:W-:Y:S02]  /*8b10*/  CS2R R36, SRZ ;  /* 0x0000000000247805 */ /* 0x000fe4000001ff00 */
[----:B------:R-:W-:-:S02]  /*8b20*/  MOV R93, RZ ;  /* 0x000000ff005d7202 */ /* 0x000fc40000000f00 */
[----:B------:R-:W-:Y:S02]  /*8b30*/  CS2R R6, SRZ ;  /* 0x0000000000067805 */ /* 0x000fe4000001ff00 */
[----:B------:R-:W-:Y:S01]  /*8b40*/  CS2R R90, SRZ ;  /* 0x00000000005a7805 */ /* 0x000fe2000001ff00 */
[----:B------:R-:W-:Y:S01]  /*8b50*/  IMAD.MOV.U32 R88, RZ, RZ, RZ ;  /* 0x000000ffff587224 */ /* 0x000fe200078e00ff */
[----:B------:R-:W-:Y:S06]  /*8b60*/  @!P1 BRA `(.L_x_1791) ;  /* 0x0000013800c49947 */ /* 0x000fec0003800000 */
[----:B------:R-:W-:-:S03]  /*8b70*/  UMOV UR4, 0xffffffff ;  /* 0xffffffff00047882 */ /* 0x000fc60000000000 */
[----:B------:R-:W-:Y:S05]  /*8b80*/  BRA.DIV UR4, `(.L_x_1792) ;  /* 0x000001de04647947 */ /* 0x000fea000b800000 */
[----:B------:R0:W3:Y:S02]  /*8b90*/  SHFL.IDX PT, R194, R218, RZ, 0x1f ;  /* 0x00001fffdac27589 */ /* 0x0000e400000e0000 */
.L_x_2140:
[----:B---3--:R-:W-:-:S04]  /*8ba0*/  LEA.HI R0, R194, R194, RZ, 0x1 ;  /* 0x000000c2c2007211 */ /* 0x008fc800078f08ff */
[----:B------:R-:W-:Y:S01]  /*8bb0*/  LOP3.LUT R3, R0, 0x1e, RZ, 0xc0, !PT ;  /* 0x0000001e00037812 */ /* 0x000fe200078ec0ff */
[----:B------:R-:W-:-:S04]  /*8bc0*/  IMAD.U32 R0, RZ, RZ, UR40 ;  /* 0x00000028ff007e24 */ /* 0x000fc8000f8e00ff */
[----:B------:R-:W-:Y:S01]  /*8bd0*/  IMAD.IADD R3, R194, 0x1, -R3 ;  /* 0x00000001c2037824 */ /* 0x000fe200078e0a03 */
[----:B------:R-:W-:-:S04]  /*8be0*/  LOP3.LUT P0, RZ, R0, 0x3ff, RZ, 0xc0, !PT ;  /* 0x000003ff00ff7812 */ /* 0x000fc8000780c0ff */
[----:B------:R-:W-:Y:S02]  /*8bf0*/  LEA R3, R3, UR40, 0xd ;  /* 0x0000002803037c11 */ /* 0x000fe4000f8e68ff */
[----:B------:R-:W-:Y:S02]  /*8c00*/  P2R R25, PR, RZ, 0x1 ;  /* 0x00000001ff197803 */ /* 0x000fe40000000000 */
[----:B------:R-:W-:-:S04]  /*8c10*/  SHF.R.U32.HI R3, RZ, 0x4, R3 ;  /* 0x00000004ff037819 */ /* 0x000fc80000011603 */
[----:B------:R-:W-:Y:S01]  /*8c20*/  LOP3.LUT R42, R3, 0x3fff, RZ, 0xc0, !PT ;  /* 0x00003fff032a7812 */ /* 0x000fe200078ec0ff */
[----:B------:R-:W-:Y:S06]  /*8c30*/  @!P0 BRA `(.L_x_1793) ;  /* 0x0000000000408947 */ /* 0x000fec0003800000 */
[----:B------:R-:W-:Y:S01]  /*8c40*/  MOV R0, 0x0 ;  /* 0x0000000000007802 */ /* 0x000fe20000000f00 */
[----:B------:R-:W-:Y:S01]  /*8c50*/  ULDC.64 UR4, c[0x4][0x80] ;  /* 0x0100200000047ab9 */ /* 0x000fe20000000a00 */
[----:B------:R-:W-:Y:S01]  /*8c60*/  ULDC.64 UR6, c[0x4][0x88] ;  /* 0x0100220000067ab9 */ /* 0x000fe20000000a00 */
[----:B------:R-:W-:Y:S01]  /*8c70*/  IMAD.U32 R4, RZ, RZ, UR4 ;  /* 0x00000004ff047e24 */ /* 0x000fe2000f8e00ff */
[----:B------:R3:W4:Y:S01]  /*8c80*/  LDC.64 R14, c[0x4][R0] ;  /* 0x01000000000e7b82 */ /* 0x0007220000000a00 */
        /* <DEDUP_REMOVED lines=8> */
[----:B--23--:R-:W-:-:S07]  /*8d10*/  IMAD.MOV.U32 R13, RZ, RZ, RZ ;  /* 0x000000ffff0d7224 */ /* 0x00cfce00078e00ff */
[----:B------:R-:W-:-:S07]  /*8d20*/  LEPC R20, `(.L_x_1793) ;  /* 0x000000001014794e */ /* 0x000fce0000000000 */
[----:B01--45:R-:W-:Y:S05]  /*8d30*/  CALL.ABS.NOINC R14 ;  /* 0x000000000e007343 */ /* 0x033fea0003c00000 */
.L_x_1793:
[----:B------:R-:W-:Y:S02]  /*8d40*/  ULDC UR4, c[0x0][0x3f4] ;  /* 0x0000fd0000047ab9 */ /* 0x000fe40000000800 */
[----:B------:R-:W-:-:S13]  /*8d50*/  ISETP.LT.AND P0, PT, RZ, UR4, PT ;  /* 0x00000004ff007c0c */ /* 0x000fda000bf01270 */
[----:B------:R-:W-:Y:S05]  /*8d60*/  @P0 BRA `(.L_x_1794) ;  /* 0x0000000000400947 */ /* 0x000fea0003800000 */
[----:B------:R-:W-:-:S04]  /*8d70*/  ULEA.HI UR4, UR37, UR37, URZ, 0x1 ;  /* 0x0000002525047291 */ /* 0x000fc8000f8f083f */
[----:B------:R-:W-:-:S04]  /*8d80*/  ULOP3.LUT UR4, UR4, 0xfffffffe, URZ, 0xc0, !UPT ;  /* 0xfffffffe04047892 */ /* 0x000fc8000f8ec03f */
[----:B------:R-:W-:-:S06]  /*8d90*/  UIADD3 UR4, UR37, -UR4, URZ ;  /* 0x8000000425047290 */ /* 0x000fcc000fffe03f */
[----:B------:R-:W-:-:S05]  /*8da0*/  IMAD.U32 R3, RZ, RZ, UR4 ;  /* 0x00000004ff037e24 */ /* 0x000fca000f8e00ff */
[----:B------:R-:W-:-:S04]  /*8db0*/  SHF.L.U32 R3, R3, 0x1f, RZ ;  /* 0x0000001f03037819 */ /* 0x000fc800000006ff */
[----:B------:R3:W4:Y:S03]  /*8dc0*/  SYNCS.PHASECHK.TRANS64.TRYWAIT P0, [R18+URZ+0x28800], R3 ;  /* 0x02880003120075a7 */ /* 0x000726000800017f */
[----:B----4-:R-:W-:Y:S05]  /*8dd0*/  @!P0 NANOSLEEP.SYNCS 0x989680 ;  /* 0x009896800000895d */ /* 0x010fea0003900000 */
[----:B------:R-:W4:Y:S01]  /*8de0*/  @!P0 SYNCS.PHASECHK.TRANS64 P0, [R18+URZ+0x28800], R3 ;  /* 0x02880003120085a7 */ /* 0x000f22000800007f */
[----:B------:R-:W-:Y:S04]  /*8df0*/  BSSY B0, `(.L_x_1795) ;  /* 0x0000006000007945 */ /* 0x000fe80003800000 */
[----:B----4-:R-:W-:Y:S05]  /*8e00*/  @P0 BRA `(.L_x_1796) ;  /* 0x0000000000100947 */ /* 0x010fea0003800000 */
.L_x_1797:
[----:B----4-:R4:W0:Y:S02]  /*8e10*/  SYNCS.PHASECHK.TRANS64.TRYWAIT P0, [R18+URZ+0x28800], R3 ;  /* 0x02880003120075a7 */ /* 0x010824000800017f */
[----:B0-----:R-:W-:Y:S05]  /*8e20*/  @!P0 NANOSLEEP.SYNCS 0x989680 ;  /* 0x009896800000895d */ /* 0x001fea0003900000 */
[----:B------:R-:W0:Y:S02]  /*8e30*/  @!P0 SYNCS.PHASECHK.TRANS64 P0, [R18+URZ+0x28800], R3 ;  /* 0x02880003120085a7 */ /* 0x000e24000800007f */
[----:B0-----:R-:W-:Y:S05]  /*8e40*/  @!P0 BRA `(.L_x_1797) ;  /* 0xfffffffc00f08947 */ /* 0x001fea000383ffff */
.L_x_1796:
[----:B------:R-:W-:Y:S05]  /*8e50*/  BSYNC B0 ;  /* 0x0000000000007941 */ /* 0x000fea0003800000 */
.L_x_1795:
[----:B------:R-:W-:Y:S05]  /*8e60*/  BRA `(.L_x_1798) ;  /* 0x0000004c00a07947 */ /* 0x000fea0003800000 */
.L_x_1794:
[----:B------:R-:W-:Y:S01]  /*8e70*/  ISETP.NE.AND P0, PT, R25, RZ, PT ;  /* 0x000000ff1900720c */ /* 0x000fe20003f05270 */
[----:B------:R-:W-:Y:S01]  /*8e80*/  ULDC.64 UR4, c[0x0][0x3f8] ;  /* 0x0000fe0000047ab9 */ /* 0x000fe20000000a00 */
[----:B-----5:R-:W-:Y:S01]  /*8e90*/  SHF.R.S32.HI R0, RZ, 0x1f, R24 ;  /* 0x0000001fff007819 */ /* 0x020fe20000011418 */
[----:B------:R-:W-:Y:S01]  /*8ea0*/  ULDC.64 UR6, c[0x0][0x408] ;  /* 0x0001020000067ab9 */ /* 0x000fe20000000a00 */
[----:B------:R-:W-:-:S04]  /*8eb0*/  IMAD.WIDE.U32 R26, R24, UR4, RZ ;  /* 0x00000004181a7c25 */ /* 0x000fc8000f8e00ff */
[C---:B------:R-:W-:Y:S02]  /*8ec0*/  IMAD R3, R0.reuse, UR4, RZ ;  /* 0x0000000400037c24 */ /* 0x040fe4000f8e02ff */
[----:B------:R-:W-:Y:S02]  /*8ed0*/  IMAD R5, R0, UR6, RZ ;  /* 0x0000000600057c24 */ /* 0x000fe4000f8e02ff */
[C---:B------:R-:W-:Y:S02]  /*8ee0*/  IMAD R3, R24.reuse, UR5, R3 ;  /* 0x0000000518037c24 */ /* 0x040fe4000f8e0203 */
[C---:B------:R-:W-:Y:S02]  /*8ef0*/  IMAD R5, R24.reuse, UR7, R5 ;  /* 0x0000000718057c24 */ /* 0x040fe4000f8e0205 */
[----:B------:R-:W-:-:S04]  /*8f00*/  IMAD.WIDE.U32 R24, R24, UR6, RZ ;  /* 0x0000000618187c25 */ /* 0x000fc8000f8e00ff */
[----:B------:R-:W-:Y:S01]  /*8f10*/  IMAD.IADD R29, R3, 0x1, R27 ;  /* 0x00000001031d7824 */ /* 0x000fe200078e021b */
[----:B------:R-:W-:Y:S01]  /*8f20*/  IADD3 R31, R5, R25, RZ ;  /* 0x00000019051f7210 */ /* 0x000fe20007ffe0ff */
[----:B------:R-:W-:Y:S06]  /*8f30*/  @!P0 BRA `(.L_x_1799) ;  /* 0x0000000000408947 */ /* 0x000fec0003800000 */
[----:B------:R-:W-:Y:S01]  /*8f40*/  MOV R0, 0x0 ;  /* 0x0000000000007802 */ /* 0x000fe20000000f00 */
[----:B------:R-:W-:Y:S01]  /*8f50*/  ULDC.64 UR4, c[0x4][0x80] ;  /* 0x0100200000047ab9 */ /* 0x000fe20000000a00 */
[----:B------:R-:W-:Y:S01]  /*8f60*/  ULDC.64 UR6, c[0x4][0x20] ;  /* 0x0100080000067ab9 */ /* 0x000fe20000000a00 */
[----:B------:R-:W-:Y:S01]  /*8f70*/  IMAD.U32 R4, RZ, RZ, UR4 ;  /* 0x00000004ff047e24 */ /* 0x000fe2000f8e00ff */
[----:B------:R3:W4:Y:S01]  /*8f80*/  LDC.64 R14, c[0x4][R0] ;  /* 0x01000000000e7b82 */ /* 0x0007220000000a00 */
[----:B------:R-:W-:Y:S01]  /*8f90*/  IMAD.U32 R5, RZ, RZ, UR5 ;  /* 0x00000005ff057e24 */ /* 0x000fe2000f8e00ff */
[----:B------:R-:W-:Y:S01]  /*8fa0*/  ULDC.64 UR4, c[0x4][0x88] ;  /* 0x0100220000047ab9 */ /* 0x000fe20000000a00 */
[----:B------:R-:W-:Y:S01]  /*8fb0*/  MOV R10, UR6 ;  /* 0x00000006000a7c02 */ /* 0x000fe20008000f00 */
[----:B------:R-:W-:Y:S02]  /*8fc0*/  IMAD.U32 R6, RZ, RZ, UR4 ;  /* 0x00000004ff067e24 */ /* 0x000fe4000f8e00ff */
[----:B------:R-:W-:-:S02]  /*8fd0*/  IMAD.U32 R7, RZ, RZ, UR5 ;  /* 0x00000005ff077e24 */ /* 0x000fc4000f8e00ff */
[----:B------:R-:W-:Y:S02]  /*8fe0*/  IMAD.U32 R11, RZ, RZ, UR7 ;  /* 0x00000007ff0b7e24 */ /* 0x000fe4000f8e00ff */
[----:B------:R-:W-:Y:S02]  /*8ff0*/  IMAD.MOV.U32 R8, RZ, RZ, 0x70 ;  /* 0x00000070ff087424 */ /* 0x000fe400078e00ff */
[----:B------:R-:W-:Y:S02]  /*9000*/  IMAD.MOV.U32 R12, RZ, RZ, 0x1 ;  /* 0x00000001ff0c7424 */ /* 0x000fe400078e00ff */
[----:B--23--:R-:W-:-:S07]  /*9010*/  IMAD.MOV.U32 R13, RZ, RZ, RZ ;  /* 0x000000ffff0d7224 */ /* 0x00cfce00078e00ff */
[----:B------:R-:W-:-:S07]  /*9020*/  LEPC R20, `(.L_x_1799) ;  /* 0x000000001014794e */ /* 0x000fce0000000000 */
[----:B01--4-:R-:W-:Y:S05]  /*9030*/  CALL.ABS.NOINC R14 ;  /* 0x000000000e007343 */ /* 0x013fea0003c00000 */
.L_x_1799:
[----:B------:R-:W-:Y:S01]  /*9040*/  ULDC.U8 UR4, c[0x0][0x410] ;  /* 0x0001040000047ab9 */ /* 0x000fe20000000000 */
[----:B------:R-:W-:Y:S01]  /*9050*/  IADD3 R57, R188, R193, RZ ;  /* 0x000000c1bc397210 */ /* 0x000fe20007ffe0ff */
[----:B------:R-:W-:Y:S01]  /*9060*/  BSSY B0, `(.L_x_1800) ;  /* 0x00004c0000007945 */ /* 0x000fe20003800000 */
[----:B------:R-:W-:-:S03]  /*9070*/  ISETP.NE.AND P0, PT, RZ, UR4, PT ;  /* 0x00000004ff007c0c */ /* 0x000fc6000bf05270 */
[----:B------:R-:W-:-:S10]  /*9080*/  IMAD R3, R207, 0x20, R57 ;  /* 0x00000020cf037824 */ /* 0x000fd400078e0239 */
[----:B------:R-:W-:Y:S05]  /*9090*/  @!P0 BRA `(.L_x_1801) ;  /* 0x0000002400b88947 */ /* 0x000fea0003800000 */
[----:B------:R-:W3:Y:S01]  /*90a0*/  LDC R64, c[0x0][0x448] ;  /* 0x00011200ff407b82 */ /* 0x000ee20000000800 */
[----:B------:R-:W-:Y:S01]  /*90b0*/  ULDC.64 UR4, c[0x0][0x3f8] ;  /* 0x0000fe0000047ab9 */ /* 0x000fe20000000a00 */
[----:B------:R-:W-:Y:S01]  /*90c0*/  ULDC.64 UR6, c[0x0][0x408] ;  /* 0x0001020000067ab9 */ /* 0x000fe20000000a00 */
[----:B------:R-:W-:Y:S01]  /*90d0*/  MOV R11, R31 ;  /* 0x0000001f000b7202 */ /* 0x000fe20000000f00 */
[----:B------:R-:W-:Y:S02]  /*90e0*/  IMAD.MOV.U32 R8, RZ, RZ, R26 ;  /* 0x000000ffff087224 */ /* 0x000fe400078e001a */
[----:B------:R-:W-:Y:S02]  /*90f0*/  IMAD.MOV.U32 R9, RZ, RZ, R29 ;  /* 0x000000ffff097224 */ /* 0x000fe400078e001d */
[----:B------:R-:W-:Y:S01]  /*9100*/  IMAD.MOV.U32 R10, RZ, RZ, R24 ;  /* 0x000000ffff0a7224 */ /* 0x000fe200078e0018 */
[----:B---3--:R-:W-:-:S13]  /*9110*/  ISETP.NE.AND P0, PT, R64, 0x1, PT ;  /* 0x000000014000780c */ /* 0x008fda0003f05270 */
[----:B------:R-:W3:Y:S08]  /*9120*/  @P0 LDC R0, c[0x0][0x44c] ;  /* 0x00011300ff000b82 */ /* 0x000ef00000000800 */
[----:B------:R-:W4:Y:S01]  /*9130*/  @P0 LDC R5, c[0x0][0x450] ;  /* 0x00011400ff050b82 */ /* 0x000f220000000800 */
[----:B---3--:R-:W-:-:S05]  /*9140*/  @P0 IMAD.HI.U32 R0, R3, R0, RZ ;  /* 0x0000000003000227 */ /* 0x008fca00078e00ff */
[----:B----4-:R-:W-:-:S04]  /*9150*/  @P0 SHF.R.U32.HI R3, RZ, R5, R0 ;  /* 0x00000005ff030219 */ /* 0x010fc80000011600 */
[----:B------:R-:W-:Y:S01]  /*9160*/  SHF.R.S32.HI R0, RZ, 0x1f, R3 ;  /* 0x0000001fff007819 */ /* 0x000fe20000011403 */
[----:B------:R-:W-:-:S04]  /*9170*/  IMAD.WIDE.U32 R8, R3, UR4, R8 ;  /* 0x0000000403087c25 */ /* 0x000fc8000f8e0008 */
[C---:B------:R-:W-:Y:S02]  /*9180*/  IMAD R4, R0.reuse, UR4, RZ ;  /* 0x0000000400047c24 */ /* 0x040fe4000f8e02ff */
[----:B------:R-:W-:Y:S02]  /*9190*/  IMAD R0, R0, UR6, RZ ;  /* 0x0000000600007c24 */ /* 0x000fe4000f8e02ff */
[C---:B--2---:R-:W-:Y:S01]  /*91a0*/  IMAD R13, R3.reuse, UR5, R4 ;  /* 0x00000005030d7c24 */ /* 0x044fe2000f8e0204 */
[----:B------:R-:W-:Y:S01]  /*91b0*/  ULDC.64 UR4, c[0x0][0x3e8] ;  /* 0x0000fa0000047ab9 */ /* 0x000fe20000000a00 */
[C---:B------:R-:W-:Y:S01]  /*91c0*/  IMAD.WIDE.U32 R10, R3.reuse, UR6, R10 ;  /* 0x00000006030a7c25 */ /* 0x040fe2000f8e000a */
[----:B------:R-:W-:Y:S01]  /*91d0*/  LEA R5, P0, R8, UR4, 0x1 ;  /* 0x0000000408057c11 */ /* 0x000fe2000f8008ff */
[----:B------:R-:W-:Y:S02]  /*91e0*/  UMOV UR4, 0xffffffff ;  /* 0xffffffff00047882 */ /* 0x000fe40000000000 */
[----:B------:R-:W-:Y:S01]  /*91f0*/  IMAD R3, R3, UR7, R0 ;  /* 0x0000000703037c24 */ /* 0x000fe2000f8e0200 */
[----:B------:R-:W-:Y:S01]  /*9200*/  ULDC.64 UR6, c[0x0][0x400] ;  /* 0x0001000000067ab9 */ /* 0x000fe20000000a00 */
[----:B------:R-:W-:Y:S01]  /*9210*/  IMAD.IADD R9, R9, 0x1, R13 ;  /* 0x0000000109097824 */ /* 0x000fe200078e020d */
[----:B------:R-:W-:Y:S01]  /*9220*/  LEA R7, P1, R10, UR6, 0x1 ;  /* 0x000000060a077c11 */ /* 0x000fe2000f8208ff */
[----:B------:R-:W-:-:S03]  /*9230*/  IMAD.IADD R3, R11, 0x1, R3 ;  /* 0x000000010b037824 */ /* 0x000fc600078e0203 */
[----:B------:R-:W-:Y:S02]  /*9240*/  LEA.HI.X R6, R8, UR5, R9, 0x1, P0 ;  /* 0x0000000508067c11 */ /* 0x000fe400080f0c09 */
[----:B------:R-:W-:Y:S01]  /*9250*/  LEA.HI.X R8, R10, UR7, R3, 0x1, P1 ;  /* 0x000000070a087c11 */ /* 0x000fe200088f0c03 */
[----:B------:R-:W-:Y:S06]  /*9260*/  BRA.DIV UR4, `(.L_x_1802) ;  /* 0x000001d604d87947 */ /* 0x000fec000b800000 */
[----:B------:R2:W3:Y:S04]  /*9270*/  SHFL.IDX PT, R0, R6, RZ, 0x181f ;  /* 0x00181fff06007589 */ /* 0x0004e800000e0000 */
[----:B------:R2:W4:Y:S04]  /*9280*/  SHFL.IDX PT, R3, R5, RZ, 0x181f ;  /* 0x00181fff05037589 */ /* 0x00052800000e0000 */
[----:B------:R2:W0:Y:S04]  /*9290*/  SHFL.IDX PT, R4, R8, RZ, 0x181f ;  /* 0x00181fff08047589 */ /* 0x00042800000e0000 */
[----:B------:R2:W0:Y:S02]  /*92a0*/  SHFL.IDX PT, R14, R7, RZ, 0x181f ;  /* 0x00181fff070e7589 */ /* 0x00042400000e0000 */
.L_x_2146:
[----:B------:R-:W-:Y:S01]  /*92b0*/  IMAD R64, R189, R64, RZ ;  /* 0x00000040bd407224 */ /* 0x000fe200078e02ff */
[----:B------:R-:W-:Y:S01]  /*92c0*/  BSSY B1, `(.L_x_1803) ;  /* 0x000001e000017945 */ /* 0x000fe20003800000 */
[----:B------:R-:W-:Y:S02]  /*92d0*/  CS2R R48, SRZ ;  /* 0x0000000000307805 */ /* 0x000fe4000001ff00 */
[----:B------:R-:W-:Y:S02]  /*92e0*/  CS2R R44, SRZ ;  /* 0x00000000002c7805 */ /* 0x000fe4000001ff00 */
[----:B-1----:R-:W-:Y:S02]  /*92f0*/  CS2R R46, SRZ ;  /* 0x00000000002e7805 */ /* 0x002fe4000001ff00 */
[----:B------:R-:W-:Y:S02]  /*9300*/  ISETP.GE.AND P0, PT, R57, R64, PT ;  /* 0x000000403900720c */ /* 0x000fe40003f06270 */
[----:B------:R-:W-:-:S11]  /*9310*/  CS2R R40, SRZ ;  /* 0x0000000000287805 */ /* 0x000fd6000001ff00 */
[----:B------:R-:W-:Y:S05]  /*9320*/  @P0 BRA `(.L_x_1804) ;  /* 0x00000000005c0947 */ /* 0x000fea0003800000 */
[----:B------:R-:W-:Y:S01]  /*9330*/  ULDC UR4, c[0x0][0x3f4] ;  /* 0x0000fd0000047ab9 */ /* 0x000fe20000000800 */
[----:B------:R-:W-:Y:S02]  /*9340*/  CS2R R40, SRZ ;  /* 0x0000000000287805 */ /* 0x000fe4000001ff00 */
[----:B------:R-:W-:Y:S02]  /*9350*/  ISETP.GE.AND P4, PT, R22, UR4, PT ;  /* 0x0000000416007c0c */ /* 0x000fe4000bf86270 */
[----:B------:R-:W-:Y:S02]  /*9360*/  CS2R R44, SRZ ;  /* 0x00000000002c7805 */ /* 0x000fe4000001ff00 */
[----:B------:R-:W-:-:S09]  /*9370*/  ISETP.GE.AND P5, PT, R186, UR4, PT ;  /* 0x00000004ba007c0c */ /* 0x000fd2000bfa6270 */
[C---:B------:R-:W-:Y:S01]  /*9380*/  @!P4 IMAD.SHL.U32 R12, R22.reuse, 0x2, RZ ;  /* 0x00000002160cc824 */ /* 0x040fe200078e00ff */
[----:B------:R-:W-:-:S03]  /*9390*/  @!P4 SHF.L.U64.HI R13, R22, 0x1, R23 ;  /* 0x00000001160dc819 */ /* 0x000fc60000010217 */
[C---:B------:R-:W-:Y:S01]  /*93a0*/  @!P5 IMAD.SHL.U32 R15, R186.reuse, 0x2, RZ ;  /* 0x00000002ba0fd824 */ /* 0x040fe200078e00ff */
[----:B------:R-:W-:Y:S02]  /*93b0*/  @!P5 SHF.L.U64.HI R9, R186, 0x1, R210 ;  /* 0x00000001ba09d819 */ /* 0x000fe400000102d2 */
[CC--:B----4-:R-:W-:Y:S02]  /*93c0*/  @!P4 IADD3 R10, P0, R3.reuse, R12.reuse, RZ ;  /* 0x0000000c030ac210 */ /* 0x0d0fe40007f1e0ff */
[C---:B0-----:R-:W-:Y:S02]  /*93d0*/  @!P4 IADD3 R12, P1, R14.reuse, R12, RZ ;  /* 0x0000000c0e0cc210 */ /* 0x041fe40007f3e0ff */
[-C--:B------:R-:W-:Y:S01]  /*93e0*/  @!P5 IADD3 R14, P3, R14, R15.reuse, RZ ;  /* 0x0000000f0e0ed210 */ /* 0x080fe20007f7e0ff */
[----:B---3--:R-:W-:Y:S01]  /*93f0*/  @!P4 IMAD.X R11, R0, 0x1, R13, P0 ;  /* 0x00000001000bc824 */ /* 0x008fe200000e060d */
[----:B------:R-:W-:Y:S02]  /*9400*/  @!P5 IADD3 R20, P2, R3, R15, RZ ;  /* 0x0000000f0314d210 */ /* 0x000fe40007f5e0ff */
[----:B------:R-:W-:-:S02]  /*9410*/  CS2R R46, SRZ ;  /* 0x00000000002e7805 */ /* 0x000fc4000001ff00 */
[----:B------:R-:W-:Y:S01]  /*9420*/  CS2R R48, SRZ ;  /* 0x0000000000307805 */ /* 0x000fe2000001ff00 */
[----:B------:R-:W-:Y:S01]  /*9430*/  @!P4 IMAD.X R13, R4, 0x1, R13, P1 ;  /* 0x00000001040dc824 */ /* 0x000fe200008e060d */
[----:B------:R-:W-:Y:S01]  /*9440*/  @!P5 IADD3.X R21, R0, R9, RZ, P2, !PT ;  /* 0x000000090015d210 */ /* 0x000fe200017fe4ff */
[----:B------:R-:W-:Y:S01]  /*9450*/  @!P5 IMAD.X R15, R4, 0x1, R9, P3 ;  /* 0x00000001040fd824 */ /* 0x000fe200018e0609 */
[----:B------:R1:W5:Y:S04]  /*9460*/  @!P4 LD.E.64 R46, desc[UR54][R10.64] ;  /* 0x000000360a2ec980 */ /* 0x000368000c101b00 */
[----:B------:R1:W5:Y:S04]  /*9470*/  @!P5 LD.E.64 R40, desc[UR54][R20.64] ;  /* 0x000000361428d980 */ /* 0x000368000c101b00 */
[----:B------:R1:W5:Y:S04]  /*9480*/  @!P5 LD.E.64 R44, desc[UR54][R14.64] ;  /* 0x000000360e2cd980 */ /* 0x000368000c101b00 */
[----:B------:R1:W5:Y:S02]  /*9490*/  @!P4 LD.E.64 R48, desc[UR54][R12.64] ;  /* 0x000000360c30c980 */ /* 0x000364000c101b00 */
.L_x_1804:
[----:B------:R-:W-:Y:S05]  /*94a0*/  BSYNC B1 ;  /* 0x0000000000017941 */ /* 0x000fea0003800000 */
.L_x_1803:
[----:B---3-5:R-:W-:Y:S01]  /*94b0*/  IMAD.MOV.U32 R0, RZ, RZ, R48 ;  /* 0x000000ffff007224 */ /* 0x028fe200078e0030 */
[----:B----4-:R-:W-:Y:S01]  /*94c0*/  MOV R3, R49 ;  /* 0x0000003100037202 */ /* 0x010fe20000000f00 */
[----:B------:R-:W-:Y:S01]  /*94d0*/  IMAD.MOV.U32 R9, RZ, RZ, R45 ;  /* 0x000000ffff097224 */ /* 0x000fe200078e002d */
[----:B------:R-:W-:Y:S01]  /*94e0*/  UMOV UR4, 0xffffffff ;  /* 0xffffffff00047882 */ /* 0x000fe20000000000 */
[----:B0-----:R-:W-:Y:S01]  /*94f0*/  IMAD.MOV.U32 R4, RZ, RZ, R44 ;  /* 0x000000ffff047224 */ /* 0x001fe200078e002c */
[----:B------:R-:W-:Y:S01]  /*9500*/  PRMT R65, R0, 0x7610, R65 ;  /* 0x0000761000417816 */ /* 0x000fe20000000041 */
[----:B------:R-:W-:Y:S01]  /*9510*/  IMAD.MOV.U32 R0, RZ, RZ, R46 ;  /* 0x000000ffff007224 */ /* 0x000fe200078e002e */
[----:B------:R-:W-:Y:S01]  /*9520*/  PRMT R70, R3, 0x7610, R70 ;  /* 0x0000761003467816 */ /* 0x000fe20000000046 */
[----:B------:R-:W-:Y:S01]  /*9530*/  IMAD.MOV.U32 R3, RZ, RZ, R47 ;  /* 0x000000ffff037224 */ /* 0x000fe200078e002f */
[----:B------:R-:W-:Y:S01]  /*9540*/  PRMT R59, R59, 0x5410, R9 ;  /* 0x000054103b3b7816 */ /* 0x000fe20000000009 */
[----:B------:R-:W-:Y:S01]  /*9550*/  IMAD.MOV.U32 R9, RZ, RZ, R41 ;  /* 0x000000ffff097224 */ /* 0x000fe200078e0029 */
[----:B------:R-:W-:-:S02]  /*9560*/  PRMT R60, R4, 0x7610, R60 ;  /* 0x00007610043c7816 */ /* 0x000fc4000000003c */
[----:B------:R-:W-:Y:S02]  /*9570*/  CS2R R38, SRZ ;  /* 0x0000000000267805 */ /* 0x000fe4000001ff00 */
[----:B------:R-:W-:Y:S02]  /*9580*/  MOV R4, R40 ;  /* 0x0000002800047202 */ /* 0x000fe40000000f00 */
[----:B------:R-:W-:Y:S02]  /*9590*/  PRMT R65, R65, 0x5410, R0 ;  /* 0x0000541041417816 */ /* 0x000fe40000000000 */
[----:B------:R-:W-:Y:S02]  /*95a0*/  PRMT R70, R70, 0x5410, R3 ;  /* 0x0000541046467816 */ /* 0x000fe40000000003 */
[----:B------:R-:W-:Y:S02]  /*95b0*/  PRMT R60, R60, 0x5410, R4 ;  /* 0x000054103c3c7816 */ /* 0x000fe40000000004 */
[----:B------:R-:W-:Y:S01]  /*95c0*/  PRMT R59, R9, 0x7610, R59 ;  /* 0x00007610093b7816 */ /* 0x000fe2000000003b */
[----:B------:R-:W-:Y:S06]  /*95d0*/  BRA.DIV UR4, `(.L_x_1805) ;  /* 0x000001d6046c7947 */ /* 0x000fec000b800000 */
[----:B------:R0:W3:Y:S04]  /*95e0*/  SHFL.IDX PT, R0, R6, 0x1, 0x181f ;  /* 0x00381f0006007f89 */ /* 0x0000e800000e0000 */
[----:B------:R0:W4:Y:S04]  /*95f0*/  SHFL.IDX PT, R3, R5, 0x1, 0x181f ;  /* 0x00381f0005037f89 */ /* 0x00012800000e0000 */
[----:B------:R0:W0:Y:S04]  /*9600*/  SHFL.IDX PT, R4, R8, 0x1, 0x181f ;  /* 0x00381f0008047f89 */ /* 0x00002800000e0000 */
[----:B-1----:R1:W0:Y:S02]  /*9610*/  SHFL.IDX PT, R14, R7, 0x1, 0x181f ;  /* 0x00381f00070e7f89 */ /* 0x00222400000e0000 */
.L_x_2152:
[----:B------:R-:W-:Y:S01]  /*9620*/  VIADD R9, R57, 0x20 ;  /* 0x0000002039097836 */ /* 0x000fe20000000000 */
[----:B------:R-:W-:Y:S01]  /*9630*/  BSSY B1, `(.L_x_1806) ;  /* 0x000001d000017945 */ /* 0x000fe20003800000 */
[----:B------:R-:W-:Y:S02]  /*9640*/  CS2R R34, SRZ ;  /* 0x0000000000227805 */ /* 0x000fe4000001ff00 */
[----:B------:R-:W-:Y:S02]  /*9650*/  CS2R R36, SRZ ;  /* 0x0000000000247805 */ /* 0x000fe4000001ff00 */
[----:B------:R-:W-:Y:S02]  /*9660*/  CS2R R32, SRZ ;  /* 0x0000000000207805 */ /* 0x000fe4000001ff00 */
[----:B------:R-:W-:-:S13]  /*9670*/  ISETP.GE.AND P0, PT, R9, R64, PT ;  /* 0x000000400900720c */ /* 0x000fda0003f06270 */
        /* <DEDUP_REMOVED lines=12> */
[-C--:B------:R-:W-:Y:S02]  /*9740*/  @!P5 IADD3 R20, P2, R3, R11.reuse, RZ ;  /* 0x0000000b0314d210 */ /* 0x080fe40007f5e0ff */
[----:B------:R-:W-:Y:S02]  /*9750*/  @!P5 IADD3 R14, P3, R14, R11, RZ ;  /* 0x0000000b0e0ed210 */ /* 0x000fe40007f7e0ff */
[----:B------:R-:W-:-:S02]  /*9760*/  CS2R R36, SRZ ;  /* 0x0000000000247805 */ /* 0x000fc4000001ff00 */
[C---:B---3--:R-:W-:Y:S02]  /*9770*/  @!P5 IADD3.X R21, R0.reuse, R15, RZ, P2, !PT ;  /* 0x0000000f0015d210 */ /* 0x048fe400017fe4ff */
[----:B------:R-:W-:Y:S01]  /*9780*/  CS2R R38, SRZ ;  /* 0x0000000000267805 */ /* 0x000fe2000001ff00 */
[--C-:B------:R-:W-:Y:S02]  /*9790*/  @!P4 IMAD.X R11, R0, 0x1, R9.reuse, P0 ;  /* 0x00000001000bc824 */ /* 0x100fe400000e0609 */
[C---:B------:R-:W-:Y:S01]  /*97a0*/  @!P4 IMAD.X R13, R4.reuse, 0x1, R9, P1 ;  /* 0x00000001040dc824 */ /* 0x040fe200008e0609 */
[----:B------:R0:W5:Y:S01]  /*97b0*/  @!P5 LD.E.64 R32, desc[UR54][R20.64] ;  /* 0x000000361420d980 */ /* 0x000162000c101b00 */
[----:B------:R-:W-:-:S03]  /*97c0*/  @!P5 IMAD.X R15, R4, 0x1, R15, P3 ;  /* 0x00000001040fd824 */ /* 0x000fc600018e060f */
[----:B------:R0:W5:Y:S04]  /*97d0*/  @!P4 LD.E.64 R36, desc[UR54][R10.64] ;  /* 0x000000360a24c980 */ /* 0x000168000c101b00 */
[----:B------:R0:W5:Y:S04]  /*97e0*/  @!P5 LD.E.64 R34, desc[UR54][R14.64] ;  /* 0x000000360e22d980 */ /* 0x000168000c101b00 */
[----:B------:R0:W5:Y:S02]  /*97f0*/  @!P4 LD.E.64 R38, desc[UR54][R12.64] ;  /* 0x000000360c26c980 */ /* 0x000164000c101b00 */
.L_x_1807:
[----:B------:R-:W-:Y:S05]  /*9800*/  BSYNC B1 ;  /* 0x0000000000017941 */ /* 0x000fea0003800000 */
.L_x_1806:
[----:B---3-5:R-:W-:Y:S01]  /*9810*/  IMAD.MOV.U32 R0, RZ, RZ, R38 ;  /* 0x000000ffff007224 */ /* 0x028fe200078e0026 */
[----:B----4-:R-:W-:Y:S01]  /*9820*/  MOV R3, R39 ;  /* 0x0000002700037202 */ /* 0x010fe20000000f00 */
[----:B0-----:R-:W-:Y:S01]  /*9830*/  IMAD.MOV.U32 R4, RZ, RZ, R34 ;  /* 0x000000ffff047224 */ /* 0x001fe200078e0022 */
[----:B------:R-:W-:Y:S01]  /*9840*/  UMOV UR4, 0xffffffff ;  /* 0xffffffff00047882 */ /* 0x000fe20000000000 */
        /* <DEDUP_REMOVED lines=8> */
[----:B------:R-:W-:Y:S02]  /*98d0*/  PRMT R58, R58, 0x5410, R0 ;  /* 0x000054103a3a7816 */ /* 0x000fe40000000000 */
[----:B------:R-:W-:Y:S02]  /*98e0*/  PRMT R55, R3, 0x7610, R55 ;  /* 0x0000761003377816 */ /* 0x000fe40000000037 */
[----:B------:R-:W-:Y:S01]  /*98f0*/  PRMT R52, R4, 0x5410, R9 ;  /* 0x0000541004347816 */ /* 0x000fe20000000009 */
[----:B------:R-:W-:Y:S06]  /*9900*/  BRA.DIV UR4, `(.L_x_1808) ;  /* 0x000001d604107947 */ /* 0x000fec000b800000 */
[----:B------:R0:W3:Y:S04]  /*9910*/  SHFL.IDX PT, R0, R6, 0x2, 0x181f ;  /* 0x00581f0006007f89 */ /* 0x0000e800000e0000 */
[----:B------:R0:W4:Y:S04]  /*9920*/  SHFL.IDX PT, R3, R5, 0x2, 0x181f ;  /* 0x00581f0005037f89 */ /* 0x00012800000e0000 */
[----:B------:R0:W0:Y:S04]  /*9930*/  SHFL.IDX PT, R4, R8, 0x2, 0x181f ;  /* 0x00581f0008047f89 */ /* 0x00002800000e0000 */
[----:B------:R0:W0:Y:S02]  /*9940*/  SHFL.IDX PT, R14, R7, 0x2, 0x181f ;  /* 0x00581f00070e7f89 */ /* 0x00002400000e0000 */
.L_x_2158:
[----:B------:R-:W-:Y:S01]  /*9950*/  VIADD R9, R57, 0x40 ;  /* 0x0000004039097836 */ /* 0x000fe20000000000 */
[----:B------:R-:W-:Y:S01]  /*9960*/  BSSY B1, `(.L_x_1809) ;  /* 0x000001e000017945 */ /* 0x000fe20003800000 */
[----:B------:R-:W-:Y:S02]  /*9970*/  CS2R R30, SRZ ;  /* 0x00000000001e7805 */ /* 0x000fe4000001ff00 */
[----:B------:R-:W-:Y:S02]  /*9980*/  CS2R R20, SRZ ;  /* 0x0000000000147805 */ /* 0x000fe4000001ff00 */
[----:B------:R-:W-:Y:S02]  /*9990*/  CS2R R28, SRZ ;  /* 0x00000000001c7805 */ /* 0x000fe4000001ff00 */
        /* <DEDUP_REMOVED lines=26> */
.L_x_1810:
[----:B------:R-:W-:Y:S05]  /*9b40*/  BSYNC B1 ;  /* 0x0000000000017941 */ /* 0x000fea0003800000 */
.L_x_1809:
[----:B---3-5:R-:W-:Y:S01]  /*9b50*/  IMAD.MOV.U32 R0, RZ, RZ, R30 ;  /* 0x000000ffff007224 */ /* 0x028fe200078e001e */
[----:B----4-:R-:W-:Y:S01]  /*9b60*/  MOV R3, R31 ;  /* 0x0000001f00037202 */ /* 0x010fe20000000f00 */
[----:B0-----:R-:W-:Y:S01]  /*9b70*/  IMAD.MOV.U32 R4, RZ, RZ, R20 ;  /* 0x000000ffff047224 */ /* 0x001fe200078e0014 */
[----:B------:R-:W-:Y:S01]  /*9b80*/  UMOV UR4, 0xffffffff ;  /* 0xffffffff00047882 */ /* 0x000fe20000000000 */
[----:B------:R-:W-:Y:S01]  /*9b90*/  IMAD.MOV.U32 R9, RZ, RZ, R21 ;  /* 0x000000ffff097224 */ /* 0x000fe200078e0015 */
[----:B------:R-:W-:Y:S01]  /*9ba0*/  PRMT R53, R0, 0x5410, R3 ;  /* 0x0000541000357816 */ /* 0x000fe20000000003 */
[----:B------:R-:W-:Y:S01]  /*9bb0*/  IMAD.MOV.U32 R0, RZ, RZ, R28 ;  /* 0x000000ffff007224 */ /* 0x000fe200078e001c */
[----:B------:R-:W-:Y:S01]  /*9bc0*/  CS2R R26, SRZ ;  /* 0x00000000001a7805 */ /* 0x000fe2000001ff00 */
[----:B------:R-:W-:Y:S01]  /*9bd0*/  IMAD.MOV.U32 R3, RZ, RZ, R29 ;  /* 0x000000ffff037224 */ /* 0x000fe200078e001d */
[----:B------:R-:W-:Y:S01]  /*9be0*/  PRMT R43, R4, 0x5410, R9 ;  /* 0x00005410042b7816 */ /* 0x000fe20000000009 */
[----:B------:R-:W-:Y:S01]  /*9bf0*/  IMAD.MOV.U32 R9, RZ, RZ, R25 ;  /* 0x000000ffff097224 */ /* 0x000fe200078e0019 */
[----:B------:R-:W-:-:S02]  /*9c00*/  MOV R4, R24 ;  /* 0x0000001800047202 */ /* 0x000fc40000000f00 */
[----:B------:R-:W-:Y:S02]  /*9c10*/  PRMT R54, R0, 0x5410, R3 ;  /* 0x0000541000367816 */ /* 0x000fe40000000003 */
[----:B------:R-:W-:Y:S01]  /*9c20*/  PRMT R50, R4, 0x5410, R9 ;  /* 0x0000541004327816 */ /* 0x000fe20000000009 */
[----:B------:R-:W-:Y:S06]  /*9c30*/  BRA.DIV UR4, `(.L_x_1811) ;  /* 0x000001d204b47947 */ /* 0x000fec000b800000 */
[----:B------:R0:W3:Y:S04]  /*9c40*/  SHFL.IDX PT, R0, R6, 0x3, 0x181f ;  /* 0x00781f0006007f89 */ /* 0x0000e800000e0000 */
[----:B------:R0:W4:Y:S04]  /*9c50*/  SHFL.IDX PT, R3, R5, 0x3, 0x181f ;  /* 0x00781f0005037f89 */ /* 0x00012800000e0000 */
[----:B------:R0:W0:Y:S04]  /*9c60*/  SHFL.IDX PT, R4, R8, 0x3, 0x181f ;  /* 0x00781f0008047f89 */ /* 0x00002800000e0000 */
[----:B------:R0:W0:Y:S02]  /*9c70*/  SHFL.IDX PT, R14, R7, 0x3, 0x181f ;  /* 0x00781f00070e7f89 */ /* 0x00002400000e0000 */
.L_x_2164:
[----:B------:R-:W-:Y:S01]  /*9c80*/  VIADD R57, R57, 0x60 ;  /* 0x0000006039397836 */ /* 0x000fe20000000000 */
[----:B------:R-:W-:Y:S01]  /*9c90*/  BSSY B1, `(.L_x_1812) ;  /* 0x000001d000017945 */ /* 0x000fe20003800000 */
[----:B------:R-:W-:Y:S02]  /*9ca0*/  CS2R R10, SRZ ;  /* 0x00000000000a7805 */ /* 0x000fe4000001ff00 */
[----:B------:R-:W-:Y:S02]  /*9cb0*/  CS2R R12, SRZ ;  /* 0x00000000000c7805 */ /* 0x000fe4000001ff00 */
[----:B0-2---:R-:W-:Y:S02]  /*9cc0*/  CS2R R8, SRZ ;  /* 0x0000000000087805 */ /* 0x005fe4000001ff00 */
[----:B------:R-:W-:-:S13]  /*9cd0*/  ISETP.GE.AND P0, PT, R57, R64, PT ;  /* 0x000000403900720c */ /* 0x000fda0003f06270 */
[----:B------:R-:W-:Y:S05]  /*9ce0*/  @P0 BRA `(.L_x_1813) ;  /* 0x00000000005c0947 */ /* 0x000fea0003800000 */
[----:B------:R-:W-:Y:S01]  /*9cf0*/  ULDC UR4, c[0x0][0x3f4] ;  /* 0x0000fd0000047ab9 */ /* 0x000fe20000000800 */
[----:B------:R-:W-:Y:S02]  /*9d00*/  CS2R R8, SRZ ;  /* 0x0000000000087805 */ /* 0x000fe4000001ff00 */
[----:B------:R-:W-:Y:S02]  /*9d10*/  ISETP.GE.AND P4, PT, R22, UR4, PT ;  /* 0x0000000416007c0c */ /* 0x000fe4000bf86270 */
[----:B------:R-:W-:-:S11]  /*9d20*/  ISETP.GE.AND P5, PT, R186, UR4, PT ;  /* 0x00000004ba007c0c */ /* 0x000fd6000bfa6270 */
[C---:B------:R-:W-:Y:S01]  /*9d30*/  @!P4 IMAD.SHL.U32 R56, R22.reuse, 0x2, RZ ;  /* 0x000000021638c824 */ /* 0x040fe200078e00ff */
[----:B------:R-:W-:Y:S01]  /*9d40*/  @!P4 SHF.L.U64.HI R5, R22, 0x1, R23 ;  /* 0x000000011605c819 */ /* 0x000fe20000010217 */
[C---:B------:R-:W-:Y:S01]  /*9d50*/  @!P5 IMAD.SHL.U32 R15, R186.reuse, 0x2, RZ ;  /* 0x00000002ba0fd824 */ /* 0x040fe200078e00ff */
[----:B------:R-:W-:Y:S02]  /*9d60*/  @!P5 SHF.L.U64.HI R11, R186, 0x1, R210 ;  /* 0x00000001ba0bd819 */ /* 0x000fe400000102d2 */
[-C--:B----4-:R-:W-:Y:S02]  /*9d70*/  @!P4 IADD3 R6, P0, R3, R56.reuse, RZ ;  /* 0x000000380306c210 */ /* 0x090fe40007f1e0ff */
[C---:B------:R-:W-:Y:S02]  /*9d80*/  @!P4 IADD3 R56, P1, R14.reuse, R56, RZ ;  /* 0x000000380e38c210 */ /* 0x040fe40007f3e0ff */
[----:B------:R-:W-:Y:S02]  /*9d90*/  @!P5 IADD3 R14, P3, R14, R15, RZ ;  /* 0x0000000f0e0ed210 */ /* 0x000fe40007f7e0ff */
[----:B------:R-:W-:-:S02]  /*9da0*/  CS2R R12, SRZ ;  /* 0x00000000000c7805 */ /* 0x000fc4000001ff00 */
[----:B------:R-:W-:Y:S02]  /*9db0*/  @!P5 IADD3 R62, P2, R3, R15, RZ ;  /* 0x0000000f033ed210 */ /* 0x000fe40007f5e0ff */
[----:B------:R-:W-:Y:S01]  /*9dc0*/  CS2R R26, SRZ ;  /* 0x00000000001a7805 */ /* 0x000fe2000001ff00 */
[C---:B-1-3--:R-:W-:Y:S01]  /*9dd0*/  @!P4 IMAD.X R7, R0.reuse, 0x1, R5, P0 ;  /* 0x000000010007c824 */ /* 0x04afe200000e0605 */
[----:B------:R-:W-:Y:S01]  /*9de0*/  @!P5 IADD3.X R63, R0, R11, RZ, P2, !PT ;  /* 0x0000000b003fd210 */ /* 0x000fe200017fe4ff */
[C---:B------:R-:W-:Y:S01]  /*9df0*/  @!P5 IMAD.X R15, R4.reuse, 0x1, R11, P3 ;  /* 0x00000001040fd824 */ /* 0x040fe200018e060b */
[----:B------:R-:W-:Y:S01]  /*9e00*/  CS2R R10, SRZ ;  /* 0x00000000000a7805 */ /* 0x000fe2000001ff00 */
[----:B------:R-:W-:Y:S01]  /*9e10*/  @!P4 IMAD.X R57, R4, 0x1, R5, P1 ;  /* 0x000000010439c824 */ /* 0x000fe200008e0605 */
[----:B------:R0:W5:Y:S04]  /*9e20*/  @!P4 LD.E.64 R12, desc[UR54][R6.64] ;  /* 0x00000036060cc980 */ /* 0x000168000c101b00 */
[----:B------:R0:W5:Y:S04]  /*9e30*/  @!P5 LD.E.64 R8, desc[UR54][R62.64] ;  /* 0x000000363e08d980 */ /* 0x000168000c101b00 */
[----:B------:R0:W5:Y:S04]  /*9e40*/  @!P5 LD.E.64 R10, desc[UR54][R14.64] ;  /* 0x000000360e0ad980 */ /* 0x000168000c101b00 */
[----:B------:R0:W5:Y:S02]  /*9e50*/  @!P4 LD.E.64 R26, desc[UR54][R56.64] ;  /* 0x00000036381ac980 */ /* 0x000164000c101b00 */
.L_x_1813:
[----:B------:R-:W-:Y:S05]  /*9e60*/  BSYNC B1 ;  /* 0x0000000000017941 */ /* 0x000fea0003800000 */
.L_x_1812:
[----:B------:R-:W-:Y:S01]  /*9e70*/  ULEA.HI UR4, UR37, UR37, URZ, 0x1 ;  /* 0x0000002525047291 */ /* 0x000fe2000f8f083f */
[----:B-----5:R-:W-:Y:S01]  /*9e80*/  IMAD.MOV.U32 R4, RZ, RZ, R27 ;  /* 0x000000ffff047224 */ /* 0x020fe200078e001b */
[----:B----4-:R-:W-:Y:S01]  /*9e90*/  MOV R3, R26 ;  /* 0x0000001a00037202 */ /* 0x010fe20000000f00 */
[----:B0-----:R-:W-:Y:S01]  /*9ea0*/  IMAD.MOV.U32 R6, RZ, RZ, R12 ;  /* 0x000000ffff067224 */ /* 0x001fe200078e000c */
[----:B------:R-:W-:Y:S01]  /*9eb0*/  ULOP3.LUT UR4, UR4, 0xfffffffe, URZ, 0xc0, !UPT ;  /* 0xfffffffe04047892 */ /* 0x000fe2000f8ec03f */
[----:B-1----:R-:W-:Y:S01]  /*9ec0*/  MOV R7, R13 ;  /* 0x0000000d00077202 */ /* 0x002fe20000000f00 */
[----:B------:R-:W-:Y:S01]  /*9ed0*/  BSSY B1, `(.L_x_1814) ;  /* 0x000000f000017945 */ /* 0x000fe20003800000 */
[----:B------:R-:W-:Y:S01]  /*9ee0*/  PRMT R15, R3, 0x5410, R4 ;  /* 0x00005410030f7816 */ /* 0x000fe20000000004 */
[----:B------:R-:W-:Y:S01]  /*9ef0*/  UIADD3 UR4, UR37, -UR4, URZ ;  /* 0x8000000425047290 */ /* 0x000fe2000fffe03f */
[----:B------:R-:W-:Y:S01]  /*9f00*/  IMAD.MOV.U32 R3, RZ, RZ, R10 ;  /* 0x000000ffff037224 */ /* 0x000fe200078e000a */
[----:B---3--:R-:W-:Y:S01]  /*9f10*/  VIADDMNMX R0, R64, -R193, 0x80, PT ;  /* 0x0000008040007446 */ /* 0x008fe200038009c1 */
[----:B------:R-:W-:Y:S01]  /*9f20*/  IMAD.MOV.U32 R4, RZ, RZ, R11 ;  /* 0x000000ffff047224 */ /* 0x000fe200078e000b */
[----:B------:R-:W-:Y:S01]  /*9f30*/  PRMT R56, R6, 0x5410, R7 ;  /* 0x0000541006387816 */ /* 0x000fe20000000007 */
[----:B------:R-:W-:Y:S01]  /*9f40*/  IMAD.MOV.U32 R6, RZ, RZ, R9 ;  /* 0x000000ffff067224 */ /* 0x000fe200078e0009 */
[----:B------:R-:W-:Y:S01]  /*9f50*/  ISETP.GE.AND P1, PT, R188, R0, PT ;  /* 0x00000000bc00720c */ /* 0x000fe20003f26270 */
[----:B------:R-:W-:Y:S01]  /*9f60*/  IMAD.U32 R5, RZ, RZ, UR4 ;  /* 0x00000004ff057e24 */ /* 0x000fe2000f8e00ff */
[----:B------:R-:W-:Y:S01]  /*9f70*/  PRMT R3, R3, 0x5410, R4 ;  /* 0x0000541003037816 */ /* 0x000fe20000000004 */
[----:B------:R-:W-:-:S03]  /*9f80*/  IMAD.MOV.U32 R4, RZ, RZ, R8 ;  /* 0x000000ffff047224 */ /* 0x000fc600078e0008 */
[----:B------:R-:W-:-:S04]  /*9f90*/  SHF.L.U32 R5, R5, 0x1f, RZ ;  /* 0x0000001f05057819 */ /* 0x000fc800000006ff */
[----:B------:R-:W0:Y:S02]  /*9fa0*/  SYNCS.PHASECHK.TRANS64.TRYWAIT P0, [R18+URZ+0x28800], R5 ;  /* 0x02880005120075a7 */ /* 0x000e24000800017f */
[----:B0-----:R-:W-:Y:S05]  /*9fb0*/  @!P0 BRA `(.L_x_1815) ;  /* 0x000001d000448947 */ /* 0x001fea0003800000 */
.L_x_2165:
[----:B------:R-:W-:Y:S05]  /*9fc0*/  BSYNC B1 ;  /* 0x0000000000017941 */ /* 0x000fea0003800000 */
.L_x_1814:
[----:B------:R-:W-:Y:S01]  /*9fd0*/  BSSY B1, `(.L_x_1816) ;  /* 0x000005e000017945 */ /* 0x000fe20003800000 */
[----:B------:R-:W-:-:S03]  /*9fe0*/  PRMT R14, R4, 0x5410, R6 ;  /* 0x00005410040e7816 */ /* 0x000fc60000000006 */
[----:B------:R-:W-:Y:S05]  /*9ff0*/  @P1 BRA `(.L_x_1817) ;  /* 0x00000004006c1947 */ /* 0x000fea0003800000 */
[----:B0-----:R-:W0:Y:S01]  /*a000*/  LDC R5, c[0x0][0x3f4] ;  /* 0x0000fd00ff057b82 */ /* 0x001e220000000800 */
[----:B------:R-:W-:Y:S01]  /*a010*/  BSSY B2, `(.L_x_1818) ;  /* 0x000002e000027945 */ /* 0x000fe20003800000 */
[-C--:B0-----:R-:W-:Y:S02]  /*a020*/  ISETP.GE.AND P0, PT, R22, R5.reuse, PT ;  /* 0x000000051600720c */ /* 0x081fe40003f06270 */
[----:B------:R-:W-:-:S11]  /*a030*/  ISETP.GE.AND P1, PT, R186, R5, PT ;  /* 0x00000005ba00720c */ /* 0x000fd60003f26270 */
[----:B------:R-:W-:Y:S05]  /*a040*/  @P0 BRA `(.L_x_1819) ;  /* 0x0000000000a80947 */ /* 0x000fea0003800000 */
[----:B------:R-:W0:Y:S01]  /*a050*/  LDS.128 R4, [R205] ;  /* 0x00000000cd047984 */ /* 0x000e220000000c00 */
[----:B------:R-:W-:Y:S01]  /*a060*/  SHF.R.U32.HI R61, RZ, 0x10, R47 ;  /* 0x00000010ff3d7819 */ /* 0x000fe2000001162f */
[--C-:B------:R-:W-:Y:S01]  /*a070*/  HADD2.F32 R62, -RZ, R65.reuse.H0_H0 ;  /* 0x20000041ff3e7230 */ /* 0x100fe20000004100 */
[--C-:B------:R-:W-:Y:S01]  /*a080*/  SHF.R.U32.HI R63, RZ, 0x10, R49.reuse ;  /* 0x00000010ff3f7819 */ /* 0x100fe20000011631 */
[----:B------:R-:W-:Y:S01]  /*a090*/  HADD2.F32 R57, -RZ, R65.H1_H1 ;  /* 0x30000041ff397230 */ /* 0x000fe20000004100 */
[----:B------:R-:W-:Y:S01]  /*a0a0*/  SHF.R.U64 R67, R48, 0x10, R49 ;  /* 0x0000001030437819 */ /* 0x000fe20000001231 */
[----:B------:R-:W-:Y:S01]  /*a0b0*/  HADD2.F32 R61, -RZ, R61.H0_H0 ;  /* 0x2000003dff3d7230 */ /* 0x000fe20000004100 */
[----:B------:R-:W-:Y:S01]  /*a0c0*/  SHF.R.U64 R69, R46, 0x10, R47 ;  /* 0x000000102e457819 */ /* 0x000fe2000000122f */
[----:B------:R-:W-:Y:S02]  /*a0d0*/  HADD2.F32 R63, -RZ, R63.H0_H0 ;  /* 0x2000003fff3f7230 */ /* 0x000fe40000004100 */
[----:B0-----:R-:W-:-:S02]  /*a0e0*/  HADD2.F32 R48, -RZ, R7.H0_H0 ;  /* 0x20000007ff307230 */ /* 0x001fc40000004100 */
[----:B------:R-:W-:Y:S02]  /*a0f0*/  HADD2.F32 R49, -RZ, R7.H1_H1 ;  /* 0x30000007ff317230 */ /* 0x000fe40000004100 */
[--C-:B------:R-:W-:Y:S02]  /*a100*/  HADD2.F32 R7, -RZ, R4.reuse.H0_H0 ;  /* 0x20000004ff077230 */ /* 0x100fe40000004100 */
[----:B------:R-:W-:Y:S02]  /*a110*/  HADD2.F32 R4, -RZ, R4.H1_H1 ;  /* 0x30000004ff047230 */ /* 0x000fe40000004100 */
[C---:B------:R-:W-:Y:S01]  /*a120*/  FMUL.FTZ R66, R49.reuse, R61 ;  /* 0x0000003d31427220 */ /* 0x040fe20000410000 */
[----:B------:R-:W-:Y:S01]  /*a130*/  FMUL.FTZ R65, R49, R63 ;  /* 0x0000003f31417220 */ /* 0x000fe20000410000 */
[--C-:B------:R-:W-:Y:S02]  /*a140*/  HADD2.F32 R46, -RZ, R6.reuse.H0_H0 ;  /* 0x20000006ff2e7230 */ /* 0x100fe40000004100 */
[----:B------:R-:W-:Y:S01]  /*a150*/  FMUL.FTZ R64, R4, R62 ;  /* 0x0000003e04407220 */ /* 0x000fe20000410000 */
[----:B------:R-:W-:-:S02]  /*a160*/  HADD2.F32 R47, -RZ, R6.H1_H1 ;  /* 0x30000006ff2f7230 */ /* 0x000fc40000004100 */
[C---:B------:R-:W-:Y:S01]  /*a170*/  FFMA.FTZ R68, R48.reuse, R63, R66 ;  /* 0x0000003f30447223 */ /* 0x040fe20000010042 */
[--C-:B------:R-:W-:Y:S02]  /*a180*/  HADD2.F32 R6, -RZ, R5.reuse.H0_H0 ;  /* 0x20000005ff067230 */ /* 0x100fe40000004100 */
[----:B------:R-:W-:Y:S01]  /*a190*/  FFMA.FTZ R65, R48, R61, -R65 ;  /* 0x0000003d30417223 */ /* 0x000fe20000010841 */
[-C--:B------:R-:W-:Y:S01]  /*a1a0*/  FMUL.FTZ R66, R4, R57.reuse ;  /* 0x0000003904427220 */ /* 0x080fe20000410000 */
[C---:B------:R-:W-:Y:S01]  /*a1b0*/  FFMA.FTZ R64, R7.reuse, R57, -R64 ;  /* 0x0000003907407223 */ /* 0x040fe20000010840 */
[----:B------:R-:W-:Y:S02]  /*a1c0*/  HADD2.F32 R5, -RZ, R5.H1_H1 ;  /* 0x30000005ff057230 */ /* 0x000fe40000004100 */
[--C-:B------:R-:W-:Y:S02]  /*a1d0*/  HADD2.F32 R57, -RZ, R70.reuse.H0_H0 ;  /* 0x20000046ff397230 */ /* 0x100fe40000004100 */
[----:B------:R-:W-:Y:S01]  /*a1e0*/  FFMA.FTZ R61, R7, R62, R66 ;  /* 0x0000003e073d7223 */ /* 0x000fe20000010042 */
[----:B------:R-:W-:-:S02]  /*a1f0*/  HADD2.F32 R48, -RZ, R70.H1_H1 ;  /* 0x30000046ff307230 */ /* 0x000fc40000004100 */
[----:B------:R-:W-:Y:S02]  /*a200*/  HADD2.F32 R49, -RZ, R67.H0_H0 ;  /* 0x20000043ff317230 */ /* 0x000fe40000004100 */
[C---:B------:R-:W-:Y:S01]  /*a210*/  FMUL.FTZ R63, R47.reuse, R57 ;  /* 0x000000392f3f7220 */ /* 0x040fe20000410000 */
[----:B------:R-:W-:Y:S02]  /*a220*/  HADD2.F32 R4, -RZ, R69.H0_H0 ;  /* 0x20000045ff047230 */ /* 0x000fe40000004100 */
[-C--:B------:R-:W-:Y:S01]  /*a230*/  FMUL.FTZ R66, R47, R48.reuse ;  /* 0x000000302f427220 */ /* 0x080fe20000410000 */
[C---:B------:R-:W-:Y:S01]  /*a240*/  FMUL.FTZ R7, R5.reuse, R49 ;  /* 0x0000003105077220 */ /* 0x040fe20000410000 */
[C---:B------:R-:W-:Y:S01]  /*a250*/  FFMA.FTZ R63, R46.reuse, R48, -R63 ;  /* 0x000000302e3f7223 */ /* 0x040fe2000001083f */
[-C--:B------:R-:W-:Y:S01]  /*a260*/  FMUL.FTZ R62, R5, R4.reuse ;  /* 0x00000004053e7220 */ /* 0x080fe20000410000 */
[----:B------:R-:W-:Y:S01]  /*a270*/  FFMA.FTZ R66, R46, R57, R66 ;  /* 0x000000392e427223 */ /* 0x000fe20000010042 */
[----:B------:R-:W-:Y:S01]  /*a280*/  FFMA.FTZ R5, R6, R4, -R7 ;  /* 0x0000000406057223 */ /* 0x000fe20000010807 */
[----:B------:R-:W-:Y:S01]  /*a290*/  F2FP.F16.F32.PACK_AB R7, R68, R65 ;  /* 0x000000414407723e */ /* 0x000fe200000000ff */
[----:B------:R-:W-:Y:S01]  /*a2a0*/  FFMA.FTZ R62, R6, R49, R62 ;  /* 0x00000031063e7223 */ /* 0x000fe2000001003e */
[----:B------:R-:W-:-:S02]  /*a2b0*/  F2FP.F16.F32.PACK_AB R4, R61, R64 ;  /* 0x000000403d04723e */ /* 0x000fc400000000ff */
[----:B------:R-:W-:Y:S02]  /*a2c0*/  F2FP.F16.F32.PACK_AB R6, R66, R63 ;  /* 0x0000003f4206723e */ /* 0x000fe400000000ff */
[----:B------:R-:W-:-:S05]  /*a2d0*/  F2FP.F16.F32.PACK_AB R5, R62, R5 ;  /* 0x000000053e05723e */ /* 0x000fca00000000ff */
[----:B------:R0:W-:Y:S02]  /*a2e0*/  STS.128 [R205], R4 ;  /* 0x00000004cd007388 */ /* 0x0001e40000000c00 */
.L_x_1819:
[----:B------:R-:W-:Y:S05]  /*a2f0*/  BSYNC B2 ;  /* 0x0000000000027941 */ /* 0x000fea0003800000 */
.L_x_1818:
[----:B------:R-:W-:Y:S05]  /*a300*/  @P1 BRA `(.L_x_1817) ;  /* 0x0000000000a81947 */ /* 0x000fea0003800000 */
[----:B0-----:R-:W0:Y:S01]  /*a310*/  LDS.128 R4, [R205+0x4000] ;  /* 0x00400000cd047984 */ /* 0x001e220000000c00 */
[----:B------:R-:W-:Y:S01]  /*a320*/  SHF.R.U32.HI R48, RZ, 0x10, R45 ;  /* 0x00000010ff307819 */ /* 0x000fe2000001162d */
[--C-:B------:R-:W-:Y:S01]  /*a330*/  HADD2.F32 R46, -RZ, R60.reuse.H1_H1 ;  /* 0x3000003cff2e7230 */ /* 0x100fe20000004100 */
[----:B------:R-:W-:Y:S01]  /*a340*/  SHF.R.U32.HI R47, RZ, 0x10, R41 ;  /* 0x00000010ff2f7819 */ /* 0x000fe20000011629 */
[----:B------:R-:W-:Y:S01]  /*a350*/  HADD2.F32 R60, -RZ, R60.H0_H0 ;  /* 0x2000003cff3c7230 */ /* 0x000fe20000004100 */
[----:B------:R-:W-:Y:S01]  /*a360*/  SHF.R.U64 R61, R44, 0x10, R45 ;  /* 0x000000102c3d7819 */ /* 0x000fe2000000122d */
[----:B------:R-:W-:Y:S01]  /*a370*/  HADD2.F32 R48, -RZ, R48.H0_H0 ;  /* 0x20000030ff307230 */ /* 0x000fe20000004100 */
[----:B------:R-:W-:Y:S01]  /*a380*/  SHF.R.U64 R63, R40, 0x10, R41 ;  /* 0x00000010283f7819 */ /* 0x000fe20000001229 */
[----:B------:R-:W-:Y:S02]  /*a390*/  HADD2.F32 R47, -RZ, R47.H0_H0 ;  /* 0x2000002fff2f7230 */ /* 0x000fe40000004100 */
[----:B0-----:R-:W-:-:S02]  /*a3a0*/  HADD2.F32 R45, -RZ, R7.H1_H1 ;  /* 0x30000007ff2d7230 */ /* 0x001fc40000004100 */
[----:B------:R-:W-:Y:S02]  /*a3b0*/  HADD2.F32 R44, -RZ, R7.H0_H0 ;  /* 0x20000007ff2c7230 */ /* 0x000fe40000004100 */
[--C-:B------:R-:W-:Y:S02]  /*a3c0*/  HADD2.F32 R7, -RZ, R4.reuse.H0_H0 ;  /* 0x20000004ff077230 */ /* 0x100fe40000004100 */
[CC--:B------:R-:W-:Y:S01]  /*a3d0*/  FMUL.FTZ R49, R45.reuse, R48.reuse ;  /* 0x000000302d317220 */ /* 0x0c0fe20000410000 */
[----:B------:R-:W-:Y:S01]  /*a3e0*/  FMUL.FTZ R45, R45, R47 ;  /* 0x0000002f2d2d7220 */ /* 0x000fe20000410000 */
[----:B------:R-:W-:Y:S02]  /*a3f0*/  HADD2.F32 R4, -RZ, R4.H1_H1 ;  /* 0x30000004ff047230 */ /* 0x000fe40000004100 */
[--C-:B------:R-:W-:Y:S02]  /*a400*/  HADD2.F32 R40, -RZ, R6.reuse.H0_H0 ;  /* 0x20000006ff287230 */ /* 0x100fe40000004100 */
[----:B------:R-:W-:Y:S01]  /*a410*/  FFMA.FTZ R64, R44, R48, R45 ;  /* 0x000000302c407223 */ /* 0x000fe2000001002d */
[----:B------:R-:W-:-:S02]  /*a420*/  HADD2.F32 R41, -RZ, R6.H1_H1 ;  /* 0x30000006ff297230 */ /* 0x000fc40000004100 */
[----:B------:R-:W-:Y:S01]  /*a430*/  FMUL.FTZ R62, R4, R60 ;  /* 0x0000003c043e7220 */ /* 0x000fe20000410000 */
[----:B------:R-:W-:Y:S02]  /*a440*/  HADD2.F32 R45, -RZ, R59.H1_H1 ;  /* 0x3000003bff2d7230 */ /* 0x000fe40000004100 */
[----:B------:R-:W-:Y:S01]  /*a450*/  FFMA.FTZ R57, R44, R47, -R49 ;  /* 0x0000002f2c397223 */ /* 0x000fe20000010831 */
[----:B------:R-:W-:Y:S02]  /*a460*/  HADD2.F32 R6, -RZ, R5.H0_H0 ;  /* 0x20000005ff067230 */ /* 0x000fe40000004100 */
[-C--:B------:R-:W-:Y:S01]  /*a470*/  FMUL.FTZ R48, R4, R46.reuse ;  /* 0x0000002e04307220 */ /* 0x080fe20000410000 */
[----:B------:R-:W-:Y:S02]  /*a480*/  HADD2.F32 R59, -RZ, R59.H0_H0 ;  /* 0x2000003bff3b7230 */ /* 0x000fe40000004100 */
[----:B------:R-:W-:Y:S01]  /*a490*/  FFMA.FTZ R62, R7, R46, -R62 ;  /* 0x0000002e073e7223 */ /* 0x000fe2000001083e */
[----:B------:R-:W-:-:S02]  /*a4a0*/  HADD2.F32 R5, -RZ, R5.H1_H1 ;  /* 0x30000005ff057230 */ /* 0x000fc40000004100 */
[----:B------:R-:W-:Y:S01]  /*a4b0*/  FFMA.FTZ R47, R7, R60, R48 ;  /* 0x0000003c072f7223 */ /* 0x000fe20000010030 */
        /* <DEDUP_REMOVED lines=14> */
[----:B------:R1:W-:Y:S02]  /*a5a0*/  STS.128 [R205+0x4000], R4 ;  /* 0x00400004cd007388 */ /* 0x0003e40000000c00 */
.L_x_1817:
[----:B------:R-:W-:Y:S05]  /*a5b0*/  BSYNC B1 ;  /* 0x0000000000017941 */ /* 0x000fea0003800000 */
.L_x_1816:
[----:B------:R-:W-:Y:S01]  /*a5c0*/  ISETP.GE.AND P0, PT, R217, R0, PT ;  /* 0x00000000d900720c */ /* 0x000fe20003f06270 */
[----:B------:R-:W-:-:S12]  /*a5d0*/  BSSY B1, `(.L_x_1820) ;  /* 0x000005d000017945 */ /* 0x000fd80003800000 */
[----:B------:R-:W-:Y:S05]  /*a5e0*/  @P0 BRA `(.L_x_1821) ;  /* 0x00000004006c0947 */ /* 0x000fea0003800000 */
[----:B01----:R-:W0:Y:S01]  /*a5f0*/  LDC R5, c[0x0][0x3f4] ;  /* 0x0000fd00ff057b82 */ /* 0x003e220000000800 */
[----:B------:R-:W-:Y:S01]  /*a600*/  BSSY B2, `(.L_x_1822) ;  /* 0x000002e000027945 */ /* 0x000fe20003800000 */
[-C--:B0-----:R-:W-:Y:S02]  /*a610*/  ISETP.GE.AND P0, PT, R22, R5.reuse, PT ;  /* 0x000000051600720c */ /* 0x081fe40003f06270 */
[----:B------:R-:W-:-:S11]  /*a620*/  ISETP.GE.AND P1, PT, R186, R5, PT ;  /* 0x00000005ba00720c */ /* 0x000fd60003f26270 */
[----:B------:R-:W-:Y:S05]  /*a630*/  @P0 BRA `(.L_x_1823) ;  /* 0x0000000000a80947 */ /* 0x000fea0003800000 */
[----:B------:R-:W0:Y:S01]  /*a640*/  LDS.128 R4, [R205+0x1000] ;  /* 0x00100000cd047984 */ /* 0x000e220000000c00 */
        /* <DEDUP_REMOVED lines=41> */
.L_x_1823:
[----:B------:R-:W-:Y:S05]  /*a8e0*/  BSYNC B2 ;  /* 0x0000000000027941 */ /* 0x000fea0003800000 */
.L_x_1822:
[----:B------:R-:W-:Y:S05]  /*a8f0*/  @P1 BRA `(.L_x_1821) ;  /* 0x0000000000a81947 */ /* 0x000fea0003800000 */
[----:B0-----:R-:W0:Y:S01]  /*a900*/  LDS.128 R4, [R205+0x5000] ;  /* 0x00500000cd047984 */ /* 0x001e220000000c00 */
[----:B------:R-:W-:Y:S01]  /*a910*/  SHF.R.U32.HI R37, RZ, 0x10, R33 ;  /* 0x00000010ff257819 */ /* 0x000fe20000011621 */
[----:B------:R-:W-:Y:S01]  /*a920*/  HADD2.F32 R36, -RZ, R52.H0_H0 ;  /* 0x20000034ff247230 */ /* 0x000fe20000004100 */
[--C-:B------:R-:W-:Y:S01]  /*a930*/  SHF.R.U32.HI R39, RZ, 0x10, R35.reuse ;  /* 0x00000010ff277819 */ /* 0x100fe20000011623 */
[----:B------:R-:W-:Y:S01]  /*a940*/  HADD2.F32 R38, -RZ, R51.H0_H0 ;  /* 0x20000033ff267230 */ /* 0x000fe20000004100 */
[----:B------:R-:W-:Y:S01]  /*a950*/  SHF.R.U64 R45, R34, 0x10, R35 ;  /* 0x00000010222d7819 */ /* 0x000fe20000001223 */
[----:B------:R-:W-:Y:S01]  /*a960*/  HADD2.F32 R37, -RZ, R37.H0_H0 ;  /* 0x20000025ff257230 */ /* 0x000fe20000004100 */
[----:B------:R-:W-:Y:S01]  /*a970*/  SHF.R.U64 R47, R32, 0x10, R33 ;  /* 0x00000010202f7819 */ /* 0x000fe20000001221 */
[----:B------:R-:W-:Y:S02]  /*a980*/  HADD2.F32 R39, -RZ, R39.H0_H0 ;  /* 0x20000027ff277230 */ /* 0x000fe40000004100 */
[----:B------:R-:W-:-:S02]  /*a990*/  HADD2.F32 R51, -RZ, R51.H1_H1 ;  /* 0x30000033ff337230 */ /* 0x000fc40000004100 */
[----:B------:R-:W-:Y:S02]  /*a9a0*/  HADD2.F32 R52, -RZ, R52.H1_H1 ;  /* 0x30000034ff347230 */ /* 0x000fe40000004100 */
[--C-:B0-----:R-:W-:Y:S02]  /*a9b0*/  HADD2.F32 R35, -RZ, R7.reuse.H1_H1 ;  /* 0x30000007ff237230 */ /* 0x101fe40000004100 */
[----:B------:R-:W-:Y:S02]  /*a9c0*/  HADD2.F32 R34, -RZ, R7.H0_H0 ;  /* 0x20000007ff227230 */ /* 0x000fe40000004100 */
[--C-:B------:R-:W-:Y:S02]  /*a9d0*/  HADD2.F32 R7, -RZ, R4.reuse.H0_H0 ;  /* 0x20000004ff077230 */ /* 0x100fe40000004100 */
[C---:B------:R-:W-:Y:S01]  /*a9e0*/  FMUL.FTZ R44, R35.reuse, R37 ;  /* 0x00000025232c7220 */ /* 0x040fe20000410000 */
[----:B------:R-:W-:Y:S02]  /*a9f0*/  HADD2.F32 R4, -RZ, R4.H1_H1 ;  /* 0x30000004ff047230 */ /* 0x000fe40000004100 */
[----:B------:R-:W-:Y:S01]  /*aa00*/  FMUL.FTZ R41, R35, R39 ;  /* 0x0000002723297220 */ /* 0x000fe20000410000 */
[----:B------:R-:W-:-:S02]  /*aa10*/  HADD2.F32 R32, -RZ, R6.H0_H0 ;  /* 0x20000006ff207230 */ /* 0x000fc40000004100 */
[----:B------:R-:W-:Y:S01]  /*aa20*/  FFMA.FTZ R46, R34, R39, R44 ;  /* 0x00000027222e7223 */ /* 0x000fe2000001002c */
[----:B------:R-:W-:Y:S02]  /*aa30*/  HADD2.F32 R33, -RZ, R6.H1_H1 ;  /* 0x30000006ff217230 */ /* 0x000fe40000004100 */
[----:B------:R-:W-:Y:S01]  /*aa40*/  FMUL.FTZ R40, R4, R38 ;  /* 0x0000002604287220 */ /* 0x000fe20000410000 */
[--C-:B------:R-:W-:Y:S02]  /*aa50*/  HADD2.F32 R6, -RZ, R5.reuse.H0_H0 ;  /* 0x20000005ff067230 */ /* 0x100fe40000004100 */
[----:B------:R-:W-:Y:S01]  /*aa60*/  FFMA.FTZ R41, R34, R37, -R41 ;  /* 0x0000002522297223 */ /* 0x000fe20000010829 */
[-C--:B------:R-:W-:Y:S01]  /*aa70*/  FMUL.FTZ R44, R4, R36.reuse ;  /* 0x00000024042c7220 */ /* 0x080fe20000410000 */
[----:B------:R-:W-:Y:S02]  /*aa80*/  HADD2.F32 R5, -RZ, R5.H1_H1 ;  /* 0x30000005ff057230 */ /* 0x000fe40000004100 */
[----:B------:R-:W-:Y:S01]  /*aa90*/  FFMA.FTZ R40, R7, R36, -R40 ;  /* 0x0000002407287223 */ /* 0x000fe20000010828 */
[----:B------:R-:W-:-:S02]  /*aaa0*/  HADD2.F32 R34, -RZ, R45.H0_H0 ;  /* 0x2000002dff227230 */ /* 0x000fc40000004100 */
[----:B------:R-:W-:Y:S01]  /*aab0*/  FFMA.FTZ R35, R7, R38, R44 ;  /* 0x0000002607237223 */ /* 0x000fe2000001002c */
[----:B------:R-:W-:Y:S02]  /*aac0*/  HADD2.F32 R4, -RZ, R47.H0_H0 ;  /* 0x2000002fff047230 */ /* 0x000fe40000004100 */
[CC--:B------:R-:W-:Y:S01]  /*aad0*/  FMUL.FTZ R37, R33.reuse, R51.reuse ;  /* 0x0000003321257220 */ /* 0x0c0fe20000410000 */
[----:B------:R-:W-:Y:S01]  /*aae0*/  FMUL.FTZ R36, R33, R52 ;  /* 0x0000003421247220 */ /* 0x000fe20000410000 */
[C---:B------:R-:W-:Y:S01]  /*aaf0*/  FMUL.FTZ R7, R5.reuse, R34 ;  /* 0x0000002205077220 */ /* 0x040fe20000410000 */
[----:B------:R-:W-:Y:S01]  /*ab00*/  FMUL.FTZ R33, R5, R4 ;  /* 0x0000000405217220 */ /* 0x000fe20000410000 */
[C---:B------:R-:W-:Y:S01]  /*ab10*/  FFMA.FTZ R37, R32.reuse, R52, -R37 ;  /* 0x0000003420257223 */ /* 0x040fe20000010825 */
[----:B------:R-:W-:Y:S01]  /*ab20*/  FFMA.FTZ R36, R32, R51, R36 ;  /* 0x0000003320247223 */ /* 0x000fe20000010024 */
[C---:B------:R-:W-:Y:S01]  /*ab30*/  FFMA.FTZ R5, R6.reuse, R4, -R7 ;  /* 0x0000000406057223 */ /* 0x040fe20000010807 */
[----:B------:R-:W-:Y:S01]  /*ab40*/  FFMA.FTZ R34, R6, R34, R33 ;  /* 0x0000002206227223 */ /* 0x000fe20000010021 */
[----:B------:R-:W-:-:S02]  /*ab50*/  F2FP.F16.F32.PACK_AB R7, R46, R41 ;  /* 0x000000292e07723e */ /* 0x000fc400000000ff */
[----:B------:R-:W-:Y:S02]  /*ab60*/  F2FP.F16.F32.PACK_AB R6, R36, R37 ;  /* 0x000000252406723e */ /* 0x000fe400000000ff */
[----:B------:R-:W-:Y:S02]  /*ab70*/  F2FP.F16.F32.PACK_AB R4, R35, R40 ;  /* 0x000000282304723e */ /* 0x000fe400000000ff */
[----:B------:R-:W-:-:S05]  /*ab80*/  F2FP.F16.F32.PACK_AB R5, R34, R5 ;  /* 0x000000052205723e */ /* 0x000fca00000000ff */
[----:B------:R2:W-:Y:S02]  /*ab90*/  STS.128 [R205+0x5000], R4 ;  /* 0x00500004cd007388 */ /* 0x0005e40000000c00 */
.L_x_1821:
[----:B------:R-:W-:Y:S05]  /*aba0*/  BSYNC B1 ;  /* 0x0000000000017941 */ /* 0x000fea0003800000 */
.L_x_1820:
[----:B------:R-:W-:Y:S01]  /*abb0*/  ISETP.GE.AND P0, PT, R216, R0, PT ;  /* 0x00000000d800720c */ /* 0x000fe20003f06270 */
[----:B------:R-:W-:-:S12]  /*abc0*/  BSSY B1, `(.L_x_1824) ;  /* 0x000005d000017945 */ /* 0x000fd80003800000 */
[----:B------:R-:W-:Y:S05]  /*abd0*/  @P0 BRA `(.L_x_1825) ;  /* 0x00000004006c0947 */ /* 0x000fea0003800000 */
[----:B012---:R-:W0:Y:S01]  /*abe0*/  LDC R5, c[0x0][0x3f4] ;  /* 0x0000fd00ff057b82 */ /* 0x007e220000000800 */
[----:B------:R-:W-:Y:S01]  /*abf0*/  BSSY B2, `(.L_x_1826) ;  /* 0x000002e000027945 */ /* 0x000fe20003800000 */
[-C--:B0-----:R-:W-:Y:S02]  /*ac00*/  ISETP.GE.AND P0, PT, R22, R5.reuse, PT ;  /* 0x000000051600720c */ /* 0x081fe40003f06270 */
[----:B------:R-:W-:-:S11]  /*ac10*/  ISETP.GE.AND P1, PT, R186, R5, PT ;  /* 0x00000005ba00720c */ /* 0x000fd60003f26270 */
[----:B------:R-:W-:Y:S05]  /*ac20*/  @P0 BRA `(.L_x_1827) ;  /* 0x0000000000a80947 */ /* 0x000fea0003800000 */
[----:B------:R-:W0:Y:S01]  /*ac30*/  LDS.128 R4, [R205+0x2000] ;  /* 0x00200000cd047984 */ /* 0x000e220000000c00 */
        /* <DEDUP_REMOVED lines=41> */
.L_x_1827:
[----:B------:R-:W-:Y:S05]  /*aed0*/  BSYNC B2 ;  /* 0x0000000000027941 */ /* 0x000fea0003800000 */
.L_x_1826:
[----:B------:R-:W-:Y:S05]  /*aee0*/  @P1 BRA `(.L_x_1825) ;  /* 0x0000000000a81947 */ /* 0x000fea0003800000 */
[----:B0-----:R-:W0:Y:S01]  /*aef0*/  LDS.128 R4, [R205+0x6000] ;  /* 0x00600000cd047984 */ /* 0x001e220000000c00 */
[----:B------:R-:W-:Y:S01]  /*af00*/  SHF.R.U32.HI R29, RZ, 0x10, R25 ;  /* 0x00000010ff1d7819 */ /* 0x000fe20000011619 */
[----:B------:R-:W-:Y:S01]  /*af10*/  HADD2.F32 R28, -RZ, R50.H0_H0 ;  /* 0x20000032ff1c7230 */ /* 0x000fe20000004100 */
[----:B------:R-:W-:Y:S01]  /*af20*/  SHF.R.U32.HI R31, RZ, 0x10, R21 ;  /* 0x00000010ff1f7819 */ /* 0x000fe20000011615 */
        /* <DEDUP_REMOVED lines=38> */
.L_x_1825:
[----:B------:R-:W-:Y:S05]  /*b190*/  BSYNC B1 ;  /* 0x0000000000017941 */ /* 0x000fea0003800000 */
.L_x_1824:
[----:B------:R-:W-:-:S13]  /*b1a0*/  ISETP.GE.AND P0, PT, R215, R0, PT ;  /* 0x00000000d700720c */ /* 0x000fda0003f06270 */
[----:B------:R-:W-:Y:S05]  /*b1b0*/  @P0 BRA `(.L_x_1828) ;  /* 0x0000002800a80947 */ /* 0x000fea0003800000 */
[----:B0123--:R-:W0:Y:S01]  /*b1c0*/  LDC R5, c[0x0][0x3f4] ;  /* 0x0000fd00ff057b82 */ /* 0x00fe220000000800 */
[----:B------:R-:W-:Y:S01]  /*b1d0*/  BSSY B1, `(.L_x_1829) ;  /* 0x000002e000017945 */ /* 0x000fe20003800000 */
[-C--:B0-----:R-:W-:Y:S02]  /*b1e0*/  ISETP.GE.AND P0, PT, R22, R5.reuse, PT ;  /* 0x000000051600720c */ /* 0x081fe40003f06270 */
[----:B------:R-:W-:-:S11]  /*b1f0*/  ISETP.GE.AND P1, PT, R186, R5, PT ;  /* 0x00000005ba00720c */ /* 0x000fd60003f26270 */
[----:B------:R-:W-:Y:S05]  /*b200*/  @P0 BRA `(.L_x_1830) ;  /* 0x0000000000a80947 */ /* 0x000fea0003800000 */
[----:B------:R-:W0:Y:S01]  /*b210*/  LDS.128 R4, [R205+0x3000] ;  /* 0x00300000cd047984 */ /* 0x000e220000000c00 */
[----:B------:R-:W-:Y:S01]  /*b220*/  SHF.R.U32.HI R24, RZ, 0x10, R13 ;  /* 0x00000010ff187819 */ /* 0x000fe2000001160d */
[----:B------:R-:W-:Y:S01]  /*b230*/  HADD2.F32 R21, -RZ, R56.H0_H0 ;  /* 0x20000038ff157230 */ /* 0x000fe20000004100 */
[--C-:B------:R-:W-:Y:S01]  /*b240*/  SHF.R.U64 R30, R26, 0x10, R27.reuse ;  /* 0x000000101a1e7819 */ /* 0x100fe2000000121b */
[--C-:B------:R-:W-:Y:S01]  /*b250*/  HADD2.F32 R25, -RZ, R15.reuse.H0_H0 ;  /* 0x2000000fff197230 */ /* 0x100fe20000004100 */
[----:B------:R-:W-:Y:S01]  /*b260*/  SHF.R.U32.HI R26, RZ, 0x10, R27 ;  /* 0x00000010ff1a7819 */ /* 0x000fe2000001161b */
[----:B------:R-:W-:Y:S01]  /*b270*/  HADD2.F32 R24, -RZ, R24.H0_H0 ;  /* 0x20000018ff187230 */ /* 0x000fe20000004100 */
[----:B------:R-:W-:Y:S01]  /*b280*/  SHF.R.U64 R32, R12, 0x10, R13 ;  /* 0x000000100c207819 */ /* 0x000fe2000000120d */
[----:B------:R-:W-:Y:S02]  /*b290*/  HADD2.F32 R15, -RZ, R15.H1_H1 ;  /* 0x3000000fff0f7230 */ /* 0x000fe40000004100 */
[----:B------:R-:W-:-:S02]  /*b2a0*/  HADD2.F32 R26, -RZ, R26.H0_H0 ;  /* 0x2000001aff1a7230 */ /* 0x000fc40000004100 */
        /* <DEDUP_REMOVED lines=8> */
[C---:B------:R-:W-:Y:S01]  /*b330*/  FFMA.FTZ R31, R13.reuse, R26, R29 ;  /* 0x0000001a0d1f7223 */ /* 0x040fe2000001001d */
[----:B------:R-:W-:Y:S02]  /*b340*/  HADD2.F32 R12, -RZ, R6.H1_H1 ;  /* 0x30000006ff0c7230 */ /* 0x000fe40000004100 */
[C---:B------:R-:W-:Y:S01]  /*b350*/  FMUL.FTZ R27, R4.reuse, R25 ;  /* 0x00000019041b7220 */ /* 0x040fe20000410000 */
[--C-:B------:R-:W-:Y:S02]  /*b360*/  HADD2.F32 R6, -RZ, R5.reuse.H0_H0 ;  /* 0x20000005ff067230 */ /* 0x100fe40000004100 */
[----:B------:R-:W-:Y:S01]  /*b370*/  FFMA.FTZ R28, R13, R24, -R28 ;  /* 0x000000180d1c7223 */ /* 0x000fe2000001081c */
[-C--:B------:R-:W-:Y:S01]  /*b380*/  FMUL.FTZ R29, R4, R21.reuse ;  /* 0x00000015041d7220 */ /* 0x080fe20000410000 */
[----:B------:R-:W-:Y:S02]  /*b390*/  HADD2.F32 R5, -RZ, R5.H1_H1 ;  /* 0x30000005ff057230 */ /* 0x000fe40000004100 */
[----:B------:R-:W-:Y:S01]  /*b3a0*/  FFMA.FTZ R27, R0, R21, -R27 ;  /* 0x00000015001b7223 */ /* 0x000fe2000001081b */
[----:B------:R-:W-:-:S02]  /*b3b0*/  HADD2.F32 R13, -RZ, R30.H0_H0 ;  /* 0x2000001eff0d7230 */ /* 0x000fc40000004100 */
[C---:B------:R-:W-:Y:S01]  /*b3c0*/  FMUL.FTZ R20, R12.reuse, R15 ;  /* 0x0000000f0c147220 */ /* 0x040fe20000410000 */
[----:B------:R-:W-:Y:S02]  /*b3d0*/  HADD2.F32 R4, -RZ, R32.H0_H0 ;  /* 0x20000020ff047230 */ /* 0x000fe40000004100 */
[-C--:B------:R-:W-:Y:S01]  /*b3e0*/  FMUL.FTZ R24, R12, R56.reuse ;  /* 0x000000380c187220 */ /* 0x080fe20000410000 */
[----:B------:R-:W-:Y:S01]  /*b3f0*/  FFMA.FTZ R0, R0, R25, R29 ;  /* 0x0000001900007223 */ /* 0x000fe2000001001d */
[----:B------:R-:W-:Y:S01]  /*b400*/  FMUL.FTZ R21, R5, R13 ;  /* 0x0000000d05157220 */ /* 0x000fe20000410000 */
[----:B------:R-:W-:Y:S01]  /*b410*/  FFMA.FTZ R20, R7, R56, -R20 ;  /* 0x0000003807147223 */ /* 0x000fe20000010814 */
[-C--:B------:R-:W-:Y:S01]  /*b420*/  FMUL.FTZ R12, R5, R4.reuse ;  /* 0x00000004050c7220 */ /* 0x080fe20000410000 */
[----:B------:R-:W-:Y:S01]  /*b430*/  FFMA.FTZ R15, R7, R15, R24 ;  /* 0x0000000f070f7223 */ /* 0x000fe20000010018 */
[C---:B------:R-:W-:Y:S01]  /*b440*/  FFMA.FTZ R5, R6.reuse, R4, -R21 ;  /* 0x0000000406057223 */ /* 0x040fe20000010815 */
[----:B------:R-:W-:Y:S01]  /*b450*/  F2FP.F16.F32.PACK_AB R7, R31, R28 ;  /* 0x0000001c1f07723e */ /* 0x000fe200000000ff */
[----:B------:R-:W-:Y:S01]  /*b460*/  FFMA.FTZ R12, R6, R13, R12 ;  /* 0x0000000d060c7223 */ /* 0x000fe2000001000c */
[----:B------:R-:W-:-:S02]  /*b470*/  F2FP.F16.F32.PACK_AB R4, R0, R27 ;  /* 0x0000001b0004723e */ /* 0x000fc400000000ff */
[----:B------:R-:W-:Y:S02]  /*b480*/  F2FP.F16.F32.PACK_AB R6, R15, R20 ;  /* 0x000000140f06723e */ /* 0x000fe400000000ff */
[----:B------:R-:W-:-:S05]  /*b490*/  F2FP.F16.F32.PACK_AB R5, R12, R5 ;  /* 0x000000050c05723e */ /* 0x000fca00000000ff */
[----:B------:R0:W-:Y:S02]  /*b4a0*/  STS.128 [R205+0x3000], R4 ;  /* 0x00300004cd007388 */ /* 0x0001e40000000c00 */
.L_x_1830:
[----:B------:R-:W-:Y:S05]  /*b4b0*/  BSYNC B1 ;  /* 0x0000000000017941 */ /* 0x000fea0003800000 */
.L_x_1829:
[----:B------:R-:W-:Y:S05]  /*b4c0*/  @P1 BRA `(.L_x_1828) ;  /* 0x0000002400e41947 */ /* 0x000fea0003800000 */
[----:B0-----:R-:W0:Y:S01]  /*b4d0*/  LDS.128 R4, [R205+0x7000] ;  /* 0x00700000cd047984 */ /* 0x001e220000000c00 */
[----:B------:R-:W-:Y:S01]  /*b4e0*/  SHF.R.U32.HI R15, RZ, 0x10, R11 ;  /* 0x00000010ff0f7819 */ /* 0x000fe2000001160b */
[----:B------:R-:W-:Y:S01]  /*b4f0*/  HADD2.F32 R13, -RZ, R3.H0_H0 ;  /* 0x20000003ff0d7230 */ /* 0x000fe20000004100 */
[----:B------:R-:W-:Y:S02]  /*b500*/  SHF.R.U32.HI R12, RZ, 0x10, R9 ;  /* 0x00000010ff0c7819 */ /* 0x000fe40000011609 */
[----:B------:R-:W-:Y:S01]  /*b510*/  SHF.R.U64 R24, R10, 0x10, R11 ;  /* 0x000000100a187819 */ /* 0x000fe2000000120b */
[----:B------:R-:W-:Y:S01]  /*b520*/  HADD2.F32 R15, -RZ, R15.H0_H0 ;  /* 0x2000000fff0f7230 */ /* 0x000fe20000004100 */
[----:B------:R-:W-:Y:S01]  /*b530*/  SHF.R.U64 R26, R8, 0x10, R9 ;  /* 0x00000010081a7819 */ /* 0x000fe20000001209 */
[----:B------:R-:W-:Y:S02]  /*b540*/  HADD2.F32 R12, -RZ, R12.H0_H0 ;  /* 0x2000000cff0c7230 */ /* 0x000fe40000004100 */
[----:B------:R-:W-:-:S02]  /*b550*/  HADD2.F32 R11, -RZ, R14.H0_H0 ;  /* 0x2000000eff0b7230 */ /* 0x000fc40000004100 */
[----:B------:R-:W-:Y:S02]  /*b560*/  HADD2.F32 R14, -RZ, R14.H1_H1 ;  /* 0x3000000eff0e7230 */ /* 0x000fe40000004100 */
[--C-:B0-----:R-:W-:Y:S02]  /*b570*/  HADD2.F32 R10, -RZ, R7.reuse.H1_H1 ;  /* 0x30000007ff0a7230 */ /* 0x101fe40000004100 */
[----:B------:R-:W-:Y:S02]  /*b580*/  HADD2.F32 R9, -RZ, R7.H0_H0 ;  /* 0x20000007ff097230 */ /* 0x000fe40000004100 */
[--C-:B------:R-:W-:Y:S02]  /*b590*/  HADD2.F32 R0, -RZ, R4.reuse.H0_H0 ;  /* 0x20000004ff007230 */ /* 0x100fe40000004100 */
[C---:B------:R-:W-:Y:S01]  /*b5a0*/  FMUL.FTZ R20, R10.reuse, R15 ;  /* 0x0000000f0a147220 */ /* 0x040fe20000410000 */
[----:B------:R-:W-:Y:S01]  /*b5b0*/  FMUL.FTZ R10, R10, R12 ;  /* 0x0000000c0a0a7220 */ /* 0x000fe20000410000 */
[----:B------:R-:W-:-:S02]  /*b5c0*/  HADD2.F32 R4, -RZ, R4.H1_H1 ;  /* 0x30000004ff047230 */ /* 0x000fc40000004100 */
[C---:B------:R-:W-:Y:S01]  /*b5d0*/  FFMA.FTZ R20, R9.reuse, R12, -R20 ;  /* 0x0000000c09147223 */ /* 0x040fe20000010814 */
[----:B------:R-:W-:Y:S01]  /*b5e0*/  FFMA.FTZ R25, R9, R15, R10 ;  /* 0x0000000f09197223 */ /* 0x000fe2000001000a */
[--C-:B------:R-:W-:Y:S02]  /*b5f0*/  HADD2.F32 R7, -RZ, R6.reuse.H0_H0 ;  /* 0x20000006ff077230 */ /* 0x100fe40000004100 */
[C---:B------:R-:W-:Y:S01]  /*b600*/  FMUL.FTZ R21, R4.reuse, R13 ;  /* 0x0000000d04157220 */ /* 0x040fe20000410000 */
[----:B------:R-:W-:Y:S02]  /*b610*/  HADD2.F32 R8, -RZ, R6.H1_H1 ;  /* 0x30000006ff087230 */ /* 0x000fe40000004100 */
[-C--:B------:R-:W-:Y:S01]  /*b620*/  FMUL.FTZ R15, R4, R11.reuse ;  /* 0x0000000b040f7220 */ /* 0x080fe20000410000 */
[----:B------:R-:W-:Y:S02]  /*b630*/  HADD2.F32 R9, -RZ, R3.H1_H1 ;  /* 0x30000003ff097230 */ /* 0x000fe40000004100 */
[----:B------:R-:W-:Y:S01]  /*b640*/  FFMA.FTZ R21, R0, R11, -R21 ;  /* 0x0000000b00157223 */ /* 0x000fe20000010815 */
[----:B------:R-:W-:-:S02]  /*b650*/  HADD2.F32 R6, -RZ, R5.H0_H0 ;  /* 0x20000005ff067230 */ /* 0x000fc40000004100 */
[----:B------:R-:W-:Y:S01]  /*b660*/  FFMA.FTZ R0, R0, R13, R15 ;  /* 0x0000000d00007223 */ /* 0x000fe2000001000f */
[----:B------:R-:W-:Y:S02]  /*b670*/  HADD2.F32 R5, -RZ, R5.H1_H1 ;  /* 0x30000005ff057230 */ /* 0x000fe40000004100 */
[CC--:B------:R-:W-:Y:S01]  /*b680*/  FMUL.FTZ R10, R8.reuse, R9.reuse ;  /* 0x00000009080a7220 */ /* 0x0c0fe20000410000 */
[----:B------:R-:W-:Y:S02]  /*b690*/  HADD2.F32 R4, -RZ, R24.H0_H0 ;  /* 0x20000018ff047230 */ /* 0x000fe40000004100 */
[-C--:B------:R-:W-:Y:S01]  /*b6a0*/  FMUL.FTZ R8, R8, R14.reuse ;  /* 0x0000000e08087220 */ /* 0x080fe20000410000 */
[----:B------:R-:W-:Y:S02]  /*b6b0*/  HADD2.F32 R3, -RZ, R26.H0_H0 ;  /* 0x2000001aff037230 */ /* 0x000fe40000004100 */
[----:B------:R-:W-:Y:S01]  /*b6c0*/  FFMA.FTZ R10, R7, R14, -R10 ;  /* 0x0000000e070a7223 */ /* 0x000fe2000001080a */
[----:B------:R-:W-:Y:S01]  /*b6d0*/  FMUL.FTZ R11, R5, R4 ;  /* 0x00000004050b7220 */ /* 0x000fe20000410000 */
[----:B------:R-:W-:Y:S01]  /*b6e0*/  FFMA.FTZ R9, R7, R9, R8 ;  /* 0x0000000907097223 */ /* 0x000fe20000010008 */
[-C--:B------:R-:W-:Y:S01]  /*b6f0*/  FMUL.FTZ R13, R5, R3.reuse ;  /* 0x00000003050d7220 */ /* 0x080fe20000410000 */
[----:B------:R-:W-:Y:S01]  /*b700*/  F2FP.F16.F32.PACK_AB R7, R25, R20 ;  /* 0x000000141907723e */ /* 0x000fe200000000ff */
[----:B------:R-:W-:-:S02]  /*b710*/  FFMA.FTZ R5, R6, R3, -R11 ;  /* 0x0000000306057223 */ /* 0x000fc4000001080b */
[----:B------:R-:W-:Y:S01]  /*b720*/  FFMA.FTZ R8, R6, R4, R13 ;  /* 0x0000000406087223 */ /* 0x000fe2000001000d */
[----:B------:R-:W-:Y:S02]  /*b730*/  F2FP.F16.F32.PACK_AB R6, R9, R10 ;  /* 0x0000000a0906723e */ /* 0x000fe400000000ff */
[----:B------:R-:W-:Y:S02]  /*b740*/  F2FP.F16.F32.PACK_AB R4, R0, R21 ;  /* 0x000000150004723e */ /* 0x000fe400000000ff */
[----:B------:R-:W-:-:S05]  /*b750*/  F2FP.F16.F32.PACK_AB R5, R8, R5 ;  /* 0x000000050805723e */ /* 0x000fca00000000ff */
[----:B------:R0:W-:Y:S01]  /*b760*/  STS.128 [R205+0x7000], R4 ;  /* 0x00700004cd007388 */ /* 0x0001e20000000c00 */
[----:B------:R-:W-:Y:S05]  /*b770*/  BRA `(.L_x_1828) ;  /* 0x0000002400387947 */ /* 0x000fea0003800000 */
.L_x_1801:
[----:B------:R-:W3:Y:S01]  /*b780*/  LDC R0, c[0x0][0x448] ;  /* 0x00011200ff007b82 */ /* 0x000ee20000000800 */
[----:B------:R-:W-:Y:S01]  /*b790*/  ULDC.64 UR4, c[0x0][0x3f8] ;  /* 0x0000fe0000047ab9 */ /* 0x000fe20000000a00 */
[----:B------:R-:W-:Y:S01]  /*b7a0*/  ULDC.64 UR6, c[0x0][0x408] ;  /* 0x0001020000067ab9 */ /* 0x000fe20000000a00 */
        /* <DEDUP_REMOVED lines=11> */
[C---:B------:R-:W-:Y:S01]  /*b860*/  IMAD R5, R3.reuse, UR5, R6 ;  /* 0x0000000503057c24 */ /* 0x040fe2000f8e0206 */
[----:B------:R-:W-:Y:S01]  /*b870*/  ULDC.64 UR4, c[0x0][0x3e8] ;  /* 0x0000fa0000047ab9 */ /* 0x000fe20000000a00 */
[----:B------:R-:W-:Y:S01]  /*b880*/  IMAD.WIDE.U32 R24, R3, UR6, R24 ;  /* 0x0000000603187c25 */ /* 0x000fe2000f8e0018 */
[----:B------:R-:W-:Y:S01]  /*b890*/  LEA R10, P0, R26, UR4, 0x1 ;  /* 0x000000041a0a7c11 */ /* 0x000fe2000f8008ff */
[----:B------:R-:W-:Y:S01]  /*b8a0*/  UMOV UR4, 0xffffffff ;  /* 0xffffffff00047882 */ /* 0x000fe20000000000 */
[----:B------:R-:W-:Y:S01]  /*b8b0*/  IADD3 R5, R27, R5, RZ ;  /* 0x000000051b057210 */ /* 0x000fe20007ffe0ff */
[----:B------:R-:W-:Y:S01]  /*b8c0*/  IMAD R3, R3, UR7, R4 ;  /* 0x0000000703037c24 */ /* 0x000fe2000f8e0204 */
[----:B------:R-:W-:-:S02]  /*b8d0*/  ULDC.64 UR6, c[0x0][0x400] ;  /* 0x0001000000067ab9 */ /* 0x000fc40000000a00 */
[----:B------:R-:W-:Y:S01]  /*b8e0*/  LEA R44, P1, R24, UR6, 0x1 ;  /* 0x00000006182c7c11 */ /* 0x000fe2000f8208ff */
[----:B------:R-:W-:Y:S01]  /*b8f0*/  IMAD.IADD R3, R25, 0x1, R3 ;  /* 0x0000000119037824 */ /* 0x000fe200078e0203 */
[----:B------:R-:W-:-:S04]  /*b900*/  LEA.HI.X R43, R26, UR5, R5, 0x1, P0 ;  /* 0x000000051a2b7c11 */ /* 0x000fc800080f0c05 */
[----:B------:R-:W-:Y:S01]  /*b910*/  LEA.HI.X R45, R24, UR7, R3, 0x1, P1 ;  /* 0x00000007182d7c11 */ /* 0x000fe200088f0c03 */
[----:B------:R-:W-:Y:S06]  /*b920*/  BRA.DIV UR4, `(.L_x_1831) ;  /* 0x000001b604fc7947 */ /* 0x000fec000b800000 */
[----:B------:R-:W3:Y:S01]  /*b930*/  LDC R56, c[0x0][0x3f4] ;  /* 0x0000fd00ff387b82 */ /* 0x000ee20000000800 */
[----:B------:R-:W4:Y:S01]  /*b940*/  SHFL.IDX PT, R4, R10, RZ, 0x181f ;  /* 0x00181fff0a047589 */ /* 0x000f2200000e0000 */
[----:B------:R-:W-:-:S03]  /*b950*/  IMAD R0, R189, R0, RZ ;  /* 0x00000000bd007224 */ /* 0x000fc600078e02ff */
[----:B------:R-:W5:Y:S04]  /*b960*/  SHFL.IDX PT, R3, R43, RZ, 0x181f ;  /* 0x00181fff2b037589 */ /* 0x000f6800000e0000 */
[----:B------:R-:W0:Y:S04]  /*b970*/  SHFL.IDX PT, R14, R44, RZ, 0x181f ;  /* 0x00181fff2c0e7589 */ /* 0x000e2800000e0000 */
[----:B------:R-:W1:Y:S01]  /*b980*/  SHFL.IDX PT, R5, R45, RZ, 0x181f ;  /* 0x00181fff2d057589 */ /* 0x000e6200000e0000 */
[----:B---3--:R-:W-:-:S04]  /*b990*/  ISETP.GE.AND P0, PT, R16, R56, PT ;  /* 0x000000381000720c */ /* 0x008fc80003f06270 */
[----:B------:R-:W-:-:S13]  /*b9a0*/  ISETP.GE.OR P1, PT, R57, R0, P0 ;  /* 0x000000003900720c */ /* 0x000fda0000726670 */
[C---:B------:R-:W-:Y:S01]  /*b9b0*/  @!P1 IMAD.SHL.U32 R7, R16.reuse, 0x2, RZ ;  /* 0x0000000210079824 */ /* 0x040fe200078e00ff */
[----:B------:R-:W-:-:S04]  /*b9c0*/  @!P1 SHF.L.U64.HI R6, R16, 0x1, R17 ;  /* 0x0000000110069819 */ /* 0x000fc80000010211 */
[----:B----4-:R-:W-:-:S05]  /*b9d0*/  @!P1 IADD3 R4, P2, R4, R7, RZ ;  /* 0x0000000704049210 */ /* 0x010fca0007f5e0ff */
[----:B-----5:R-:W-:Y:S02]  /*b9e0*/  @!P1 IMAD.X R3, R3, 0x1, R6, P2 ;  /* 0x0000000103039824 */ /* 0x020fe400010e0606 */
[----:B------:R-:W-:-:S03]  /*b9f0*/  @!P1 IMAD.MOV.U32 R24, RZ, RZ, R4 ;  /* 0x000000ffff189224 */ /* 0x000fc600078e0004 */
[----:B------:R-:W-:-:S06]  /*ba00*/  @!P1 MOV R25, R3 ;  /* 0x0000000300199202 */ /* 0x000fcc0000000f00 */
[----:B------:R-:W3:Y:S01]  /*ba10*/  @!P1 LD.E.128 R24, desc[UR54][R24.64] ;  /* 0x0000003618189980 */ /* 0x000ee2000c101d00 */
[----:B0-----:R-:W-:-:S05]  /*ba20*/  @!P1 IADD3 R14, P2, R14, R7, RZ ;  /* 0x000000070e0e9210 */ /* 0x001fca0007f5e0ff */
[----:B-1----:R-:W-:Y:S02]  /*ba30*/  @!P1 IMAD.X R5, R5, 0x1, R6, P2 ;  /* 0x0000000105059824 */ /* 0x002fe400010e0606 */
[----:B------:R-:W-:-:S06]  /*ba40*/  @!P1 IMAD.MOV.U32 R4, RZ, RZ, R14 ;  /* 0x000000ffff049224 */ /* 0x000fcc00078e000e */
[----:B------:R-:W4:Y:S01]  /*ba50*/  @!P1 LD.E.128 R4, desc[UR54][R4.64] ;  /* 0x0000003604049980 */ /* 0x000f22000c101d00 */
[----:B------:R-:W-:Y:S02]  /*ba60*/  CS2R R48, SRZ ;  /* 0x0000000000307805 */ /* 0x000fe4000001ff00 */
[----:B------:R-:W-:Y:S02]  /*ba70*/  CS2R R50, SRZ ;  /* 0x0000000000327805 */ /* 0x000fe4000001ff00 */
[----:B------:R-:W-:Y:S01]  /*ba80*/  CS2R R20, SRZ ;  /* 0x0000000000147805 */ /* 0x000fe2000001ff00 */
[----:B------:R0:W1:Y:S01]  /*ba90*/  SHFL.IDX PT, R9, R45, 0x1, 0x181f ;  /* 0x00381f002d097f89 */ /* 0x00006200000e0000 */
[----:B------:R-:W-:-:S03]  /*baa0*/  CS2R R36, SRZ ;  /* 0x0000000000247805 */ /* 0x000fc6000001ff00 */
[----:B------:R0:W0:Y:S01]  /*bab0*/  SHFL.IDX PT, R14, R44, 0x1, 0x181f ;  /* 0x00381f002c0e7f89 */ /* 0x00002200000e0000 */
[----:B---3--:R-:W-:Y:S02]  /*bac0*/  @!P1 IMAD.MOV.U32 R48, RZ, RZ, R24 ;  /* 0x000000ffff309224 */ /* 0x008fe400078e0018 */
[----:B------:R-:W-:Y:S01]  /*bad0*/  @!P1 IMAD.MOV.U32 R49, RZ, RZ, R25 ;  /* 0x000000ffff319224 */ /* 0x000fe200078e0019 */
[----:B------:R-:W-:Y:S01]  /*bae0*/  CS2R R24, SRZ ;  /* 0x0000000000187805 */ /* 0x000fe2000001ff00 */
[----:B------:R-:W-:Y:S01]  /*baf0*/  @!P1 IMAD.MOV.U32 R50, RZ, RZ, R26 ;  /* 0x000000ffff329224 */ /* 0x000fe200078e001a */
[----:B------:R-:W-:Y:S01]  /*bb00*/  MOV R3, R48 ;  /* 0x0000003000037202 */ /* 0x000fe20000000f00 */
[----:B------:R-:W-:Y:S02]  /*bb10*/  IMAD.MOV.U32 R8, RZ, RZ, R49 ;  /* 0x000000ffff087224 */ /* 0x000fe400078e0031 */
[----:B------:R-:W-:Y:S01]  /*bb20*/  @!P1 IMAD.MOV.U32 R51, RZ, RZ, R27 ;  /* 0x000000ffff339224 */ /* 0x000fe200078e001b */
[----:B------:R-:W-:Y:S01]  /*bb30*/  PRMT R65, R65, 0x5410, R3 ;  /* 0x0000541041417816 */ /* 0x000fe20000000003 */
[----:B------:R-:W-:Y:S01]  /*bb40*/  IMAD.MOV.U32 R11, RZ, RZ, R50 ;  /* 0x000000ffff0b7224 */ /* 0x000fe200078e0032 */
[----:B------:R-:W-:Y:S01]  /*bb50*/  PRMT R67, R8, 0x7610, R67 ;  /* 0x0000761008437816 */ /* 0x000fe20000000043 */
[----:B------:R3:W0:Y:S01]  /*bb60*/  SHFL.IDX PT, R3, R43, 0x1, 0x181f ;  /* 0x00381f002b037f89 */ /* 0x00062200000e0000 */
[----:B------:R-:W-:Y:S01]  /*bb70*/  MOV R12, R51 ;  /* 0x00000033000c7202 */ /* 0x000fe20000000f00 */
[----:B----4-:R-:W-:-:S02]  /*bb80*/  @!P1 IMAD.MOV.U32 R20, RZ, RZ, R4 ;  /* 0x000000ffff149224 */ /* 0x010fc400078e0004 */
[----:B------:R3:W4:Y:S01]  /*bb90*/  SHFL.IDX PT, R8, R10, 0x1, 0x181f ;  /* 0x00381f000a087f89 */ /* 0x00072200000e0000 */
[----:B------:R-:W-:Y:S01]  /*bba0*/  @!P1 IMAD.MOV.U32 R21, RZ, RZ, R5 ;  /* 0x000000ffff159224 */ /* 0x000fe200078e0005 */
[----:B------:R-:W-:Y:S01]  /*bbb0*/  PRMT R46, R11, 0x5410, R12 ;  /* 0x000054100b2e7816 */ /* 0x000fe2000000000c */
[----:B------:R-:W-:Y:S01]  /*bbc0*/  @!P1 IMAD.MOV.U32 R36, RZ, RZ, R6 ;  /* 0x000000ffff249224 */ /* 0x000fe200078e0006 */
[----:B------:R-:W-:Y:S01]  /*bbd0*/  MOV R4, R20 ;  /* 0x0000001400047202 */ /* 0x000fe20000000f00 */
[----:B------:R-:W-:Y:S02]  /*bbe0*/  @!P1 IMAD.MOV.U32 R37, RZ, RZ, R7 ;  /* 0x000000ffff259224 */ /* 0x000fe400078e0007 */
[----:B------:R-:W-:Y:S02]  /*bbf0*/  IMAD.MOV.U32 R5, RZ, RZ, R21 ;  /* 0x000000ffff057224 */ /* 0x000fe400078e0015 */
[----:B------:R-:W-:Y:S02]  /*bc00*/  IMAD.MOV.U32 R6, RZ, RZ, R36 ;  /* 0x000000ffff067224 */ /* 0x000fe400078e0024 */
[----:B------:R-:W-:Y:S01]  /*bc10*/  IMAD.MOV.U32 R7, RZ, RZ, R37 ;  /* 0x000000ffff077224 */ /* 0x000fe200078e0025 */
[----:B------:R-:W-:-:S02]  /*bc20*/  PRMT R67, R67, 0x5410, R5 ;  /* 0x0000541043437816 */ /* 0x000fc40000000005 */
[----:B------:R-:W-:Y:S02]  /*bc30*/  PRMT R66, R6, 0x5410, R4 ;  /* 0x0000541006427816 */ /* 0x000fe40000000004 */
[----:B-1-3--:R-:W-:-:S07]  /*bc40*/  PRMT R65, R7, 0x7610, R65 ;  /* 0x0000761007417816 */ /* 0x00afce0000000041 */
.L_x_2175:
[----:B------:R-:W-:Y:S01]  /*bc50*/  VIADD R5, R57, 0x20 ;  /* 0x0000002039057836 */ /* 0x000fe20000000000 */
[----:B------:R-:W-:Y:S01]  /*bc60*/  BSSY B1, `(.L_x_1832) ;  /* 0x0000012000017945 */ /* 0x000fe20003800000 */
[----:B------:R-:W-:Y:S02]  /*bc70*/  CS2R R26, SRZ ;  /* 0x00000000001a7805 */ /* 0x000fe4000001ff00 */
[----:B------:R-:W-:Y:S02]  /*bc80*/  CS2R R6, SRZ ;  /* 0x0000000000067805 */ /* 0x000fe4000001ff00 */
[----:B------:R-:W-:Y:S02]  /*bc90*/  ISETP.GE.AND P1, PT, R5, R0, PT ;  /* 0x000000000500720c */ /* 0x000fe40003f26270 */
[----:B------:R-:W-:-:S11]  /*bca0*/  CS2R R4, SRZ ;  /* 0x0000000000047805 */ /* 0x000fd6000001ff00 */
[----:B------:R-:W-:Y:S05]  /*bcb0*/  @P1 BRA `(.L_x_1833) ;  /* 0x0000000000301947 */ /* 0x000fea0003800000 */
[----:B------:R-:W-:Y:S02]  /*bcc0*/  CS2R R26, SRZ ;  /* 0x00000000001a7805 */ /* 0x000fe4000001ff00 */
[----:B------:R-:W-:Y:S02]  /*bcd0*/  CS2R R4, SRZ ;  /* 0x0000000000047805 */ /* 0x000fe4000001ff00 */
[----:B------:R-:W-:Y:S01]  /*bce0*/  CS2R R6, SRZ ;  /* 0x0000000000067805 */ /* 0x000fe2000001ff00 */
[----:B------:R-:W-:Y:S06]  /*bcf0*/  @P0 BRA `(.L_x_1833) ;  /* 0x0000000000200947 */ /* 0x000fec0003800000 */
[C---:B------:R-:W-:Y:S02]  /*bd00*/  SHF.L.U32 R15, R16.reuse, 0x1, RZ ;  /* 0x00000001100f7819 */ /* 0x040fe400000006ff */
[----:B------:R-:W-:Y:S02]  /*bd10*/  SHF.L.U64.HI R6, R16, 0x1, R17 ;  /* 0x0000000110067819 */ /* 0x000fe40000010211 */
[-C--:B----4-:R-:W-:Y:S02]  /*bd20*/  IADD3 R4, P1, R8, R15.reuse, RZ ;  /* 0x0000000f08047210 */ /* 0x090fe40007f3e0ff */
[----:B0-----:R-:W-:-:S03]  /*bd30*/  IADD3 R14, P2, R14, R15, RZ ;  /* 0x0000000f0e0e7210 */ /* 0x001fc60007f5e0ff */
[--C-:B------:R-:W-:Y:S02]  /*bd40*/  IMAD.X R5, R3, 0x1, R6.reuse, P1 ;  /* 0x0000000103057824 */ /* 0x100fe400008e0606 */
[----:B------:R-:W-:-:S04]  /*bd50*/  IMAD.X R15, R9, 0x1, R6, P2 ;  /* 0x00000001090f7824 */ /* 0x000fc800010e0606 */
[----:B------:R-:W5:Y:S04]  /*bd60*/  LD.E.128 R4, desc[UR54][R4.64] ;  /* 0x0000003604047980 */ /* 0x000f68000c101d00 */
[----:B------:R1:W5:Y:S02]  /*bd70*/  LD.E.128 R24, desc[UR54][R14.64] ;  /* 0x000000360e187980 */ /* 0x000364000c101d00 */
.L_x_1833:
[----:B------:R-:W-:Y:S05]  /*bd80*/  BSYNC B1 ;  /* 0x0000000000017941 */ /* 0x000fea0003800000 */
.L_x_1832:
[----:B0----5:R-:W-:Y:S01]  /*bd90*/  IMAD.MOV.U32 R3, RZ, RZ, R24 ;  /* 0x000000ffff037224 */ /* 0x021fe200078e0018 */
[----:B------:R-:W-:Y:S01]  /*bda0*/  MOV R9, R26 ;  /* 0x0000001a00097202 */ /* 0x000fe20000000f00 */
[----:B----4-:R-:W-:Y:S01]  /*bdb0*/  IMAD.MOV.U32 R8, RZ, RZ, R25 ;  /* 0x000000ffff087224 */ /* 0x010fe200078e0019 */
[----:B------:R-:W-:Y:S01]  /*bdc0*/  UMOV UR4, 0xffffffff ;  /* 0xffffffff00047882 */ /* 0x000fe20000000000 */
        /* <DEDUP_REMOVED lines=9> */
[----:B------:R-:W-:Y:S06]  /*be60*/  BRA.DIV UR4, `(.L_x_1834) ;  /* 0x000001ba04147947 */ /* 0x000fec000b800000 */
[----:B------:R-:W0:Y:S01]  /*be70*/  SHFL.IDX PT, R8, R10, 0x2, 0x181f ;  /* 0x00581f000a087f89 */ /* 0x000e2200000e0000 */
[----:B------:R-:W-:-:S03]  /*be80*/  VIADD R9, R57, 0x40 ;  /* 0x0000004039097836 */ /* 0x000fc60000000000 */
[----:B------:R-:W3:Y:S02]  /*be90*/  SHFL.IDX PT, R3, R43, 0x2, 0x181f ;  /* 0x00581f002b037f89 */ /* 0x000ee400000e0000 */
[----:B------:R-:W-:Y:S02]  /*bea0*/  ISETP.GE.OR P1, PT, R9, R0, P0 ;  /* 0x000000000900720c */ /* 0x000fe40000726670 */
[----:B-1----:R-:W1:Y:S04]  /*beb0*/  SHFL.IDX PT, R14, R44, 0x2, 0x181f ;  /* 0x00581f002c0e7f89 */ /* 0x002e6800000e0000 */
[----:B------:R-:W4:Y:S07]  /*bec0*/  SHFL.IDX PT, R9, R45, 0x2, 0x181f ;  /* 0x00581f002d097f89 */ /* 0x000f2e00000e0000 */
[C---:B------:R-:W-:Y:S01]  /*bed0*/  @!P1 IMAD.SHL.U32 R29, R16.reuse, 0x2, RZ ;  /* 0x00000002101d9824 */ /* 0x040fe200078e00ff */
[----:B------:R-:W-:-:S04]  /*bee0*/  @!P1 SHF.L.U64.HI R28, R16, 0x1, R17 ;  /* 0x00000001101c9819 */ /* 0x000fc80000010211 */
[----:B0-----:R-:W-:-:S05]  /*bef0*/  @!P1 IADD3 R8, P2, R8, R29, RZ ;  /* 0x0000001d08089210 */ /* 0x001fca0007f5e0ff */
[----:B---3--:R-:W-:Y:S02]  /*bf00*/  @!P1 IMAD.X R3, R3, 0x1, R28, P2 ;  /* 0x0000000103039824 */ /* 0x008fe400010e061c */
[----:B------:R-:W-:-:S03]  /*bf10*/  @!P1 IMAD.MOV.U32 R32, RZ, RZ, R8 ;  /* 0x000000ffff209224 */ /* 0x000fc600078e0008 */
[----:B------:R-:W-:-:S06]  /*bf20*/  @!P1 MOV R33, R3 ;  /* 0x0000000300219202 */ /* 0x000fcc0000000f00 */
[----:B------:R-:W3:Y:S01]  /*bf30*/  @!P1 LD.E.128 R32, desc[UR54][R32.64] ;  /* 0x0000003620209980 */ /* 0x000ee2000c101d00 */
[----:B-1----:R-:W-:-:S05]  /*bf40*/  @!P1 IADD3 R14, P2, R14, R29, RZ ;  /* 0x0000001d0e0e9210 */ /* 0x002fca0007f5e0ff */
[----:B----4-:R-:W-:-:S04]  /*bf50*/  @!P1 IMAD.X R9, R9, 0x1, R28, P2 ;  /* 0x0000000109099824 */ /* 0x010fc800010e061c */
[----:B------:R-:W-:-:S05]  /*bf60*/  @!P1 IMAD.MOV.U32 R15, RZ, RZ, R9 ;  /* 0x000000ffff0f9224 */ /* 0x000fca00078e0009 */
[----:B------:R-:W4:Y:S01]  /*bf70*/  @!P1 LD.E.128 R28, desc[UR54][R14.64] ;  /* 0x000000360e1c9980 */ /* 0x000f22000c101d00 */
[----:B------:R-:W-:Y:S02]  /*bf80*/  CS2R R52, SRZ ;  /* 0x0000000000347805 */ /* 0x000fe4000001ff00 */
[----:B------:R-:W-:Y:S02]  /*bf90*/  CS2R R54, SRZ ;  /* 0x0000000000367805 */ /* 0x000fe4000001ff00 */
[----:B------:R-:W-:Y:S02]  /*bfa0*/  CS2R R38, SRZ ;  /* 0x0000000000267805 */ /* 0x000fe4000001ff00 */
[----:B------:R-:W-:Y:S01]  /*bfb0*/  CS2R R40, SRZ ;  /* 0x0000000000287805 */ /* 0x000fe2000001ff00 */
[----:B---3--:R-:W-:Y:S02]  /*bfc0*/  @!P1 IMAD.MOV.U32 R52, RZ, RZ, R32 ;  /* 0x000000ffff349224 */ /* 0x008fe400078e0020 */
[----:B------:R-:W-:Y:S01]  /*bfd0*/  @!P1 IMAD.MOV.U32 R53, RZ, RZ, R33 ;  /* 0x000000ffff359224 */ /* 0x000fe200078e0021 */
[----:B------:R0:W1:Y:S01]  /*bfe0*/  SHFL.IDX PT, R32, R10, 0x3, 0x181f ;  /* 0x00781f000a207f89 */ /* 0x00006200000e0000 */
[----:B------:R-:W-:Y:S01]  /*bff0*/  @!P1 IMAD.MOV.U32 R54, RZ, RZ, R34 ;  /* 0x000000ffff369224 */ /* 0x000fe200078e0022 */
[----:B------:R-:W-:Y:S01]  /*c000*/  MOV R3, R52 ;  /* 0x0000003400037202 */ /* 0x000fe20000000f00 */
[----:B------:R-:W-:Y:S01]  /*c010*/  IMAD.MOV.U32 R8, RZ, RZ, R53 ;  /* 0x000000ffff087224 */ /* 0x000fe200078e0035 */
[----:B------:R3:W1:Y:S01]  /*c020*/  SHFL.IDX PT, R34, R44, 0x3, 0x181f ;  /* 0x00781f002c227f89 */ /* 0x00066200000e0000 */
[----:B------:R-:W-:-:S03]  /*c030*/  @!P1 IMAD.MOV.U32 R55, RZ, RZ, R35 ;  /* 0x000000ffff379224 */ /* 0x000fc600078e0023 */
[----:B------:R-:W-:Y:S01]  /*c040*/  PRMT R62, R3, 0x5410, R8 ;  /* 0x00005410033e7816 */ /* 0x000fe20000000008 */
[----:B------:R3:W1:Y:S01]  /*c050*/  SHFL.IDX PT, R33, R45, 0x3, 0x181f ;  /* 0x00781f002d217f89 */ /* 0x00066200000e0000 */
[----:B------:R-:W-:Y:S01]  /*c060*/  IMAD.MOV.U32 R8, RZ, RZ, R54 ;  /* 0x000000ffff087224 */ /* 0x000fe200078e0036 */
[----:B------:R-:W-:Y:S01]  /*c070*/  MOV R9, R55 ;  /* 0x0000003700097202 */ /* 0x000fe20000000f00 */
[----:B----4-:R-:W-:Y:S01]  /*c080*/  @!P1 IMAD.MOV.U32 R38, RZ, RZ, R28 ;  /* 0x000000ffff269224 */ /* 0x010fe200078e001c */
[----:B------:R3:W4:Y:S01]  /*c090*/  SHFL.IDX PT, R3, R43, 0x3, 0x181f ;  /* 0x00781f002b037f89 */ /* 0x00072200000e0000 */
[----:B------:R-:W-:Y:S01]  /*c0a0*/  @!P1 IMAD.MOV.U32 R39, RZ, RZ, R29 ;  /* 0x000000ffff279224 */ /* 0x000fe200078e001d */
[----:B------:R-:W-:Y:S01]  /*c0b0*/  PRMT R47, R8, 0x5410, R9 ;  /* 0x00005410082f7816 */ /* 0x000fe20000000009 */
[----:B------:R-:W-:Y:S01]  /*c0c0*/  @!P1 IMAD.MOV.U32 R40, RZ, RZ, R30 ;  /* 0x000000ffff289224 */ /* 0x000fe200078e001e */
[----:B------:R-:W-:Y:S01]  /*c0d0*/  MOV R8, R38 ;  /* 0x0000002600087202 */ /* 0x000fe20000000f00 */
[----:B------:R-:W-:-:S02]  /*c0e0*/  @!P1 IMAD.MOV.U32 R41, RZ, RZ, R31 ;  /* 0x000000ffff299224 */ /* 0x000fc400078e001f */
[----:B------:R-:W-:Y:S02]  /*c0f0*/  IMAD.MOV.U32 R9, RZ, RZ, R39 ;  /* 0x000000ffff097224 */ /* 0x000fe400078e0027 */
[----:B0-----:R-:W-:Y:S02]  /*c100*/  IMAD.MOV.U32 R10, RZ, RZ, R40 ;  /* 0x000000ffff0a7224 */ /* 0x001fe400078e0028 */
[----:B------:R-:W-:Y:S01]  /*c110*/  IMAD.MOV.U32 R11, RZ, RZ, R41 ;  /* 0x000000ffff0b7224 */ /* 0x000fe200078e0029 */
[----:B------:R-:W-:Y:S02]  /*c120*/  PRMT R63, R8, 0x5410, R9 ;  /* 0x00005410083f7816 */ /* 0x000fe40000000009 */
[----:B------:R-:W-:Y:S02]  /*c130*/  CS2R R8, SRZ ;  /* 0x0000000000087805 */ /* 0x000fe4000001ff00 */
[----:B---3--:R-:W-:-:S07]  /*c140*/  PRMT R64, R10, 0x5410, R11 ;  /* 0x000054100a407816 */ /* 0x008fce000000000b */
.L_x_2185:
[----:B------:R-:W-:Y:S01]  /*c150*/  VIADD R57, R57, 0x60 ;  /* 0x0000006039397836 */ /* 0x000fe20000000000 */
[----:B------:R-:W-:Y:S01]  /*c160*/  BSSY B1, `(.L_x_1835) ;  /* 0x0000012000017945 */ /* 0x000fe20003800000 */
[----:B------:R-:W-:Y:S02]  /*c170*/  CS2R R10, SRZ ;  /* 0x00000000000a7805 */ /* 0x000fe4000001ff00 */
[----:B--2---:R-:W-:Y:S02]  /*c180*/  CS2R R12, SRZ ;  /* 0x00000000000c7805 */ /* 0x004fe4000001ff00 */
[----:B------:R-:W-:Y:S02]  /*c190*/  CS2R R14, SRZ ;  /* 0x00000000000e7805 */ /* 0x000fe4000001ff00 */
[----:B------:R-:W-:-:S13]  /*c1a0*/  ISETP.GE.AND P1, PT, R57, R0, PT ;  /* 0x000000003900720c */ /* 0x000fda0003f26270 */
[----:B------:R-:W-:Y:S05]  /*c1b0*/  @P1 BRA `(.L_x_1836) ;  /* 0x0000000000301947 */ /* 0x000fea0003800000 */
[----:B------:R-:W-:Y:S02]  /*c1c0*/  CS2R R10, SRZ ;  /* 0x00000000000a7805 */ /* 0x000fe4000001ff00 */
[----:B------:R-:W-:Y:S02]  /*c1d0*/  CS2R R12, SRZ ;  /* 0x00000000000c7805 */ /* 0x000fe4000001ff00 */
[----:B------:R-:W-:Y:S01]  /*c1e0*/  CS2R R14, SRZ ;  /* 0x00000000000e7805 */ /* 0x000fe2000001ff00 */
[----:B------:R-:W-:Y:S06]  /*c1f0*/  @P0 BRA `(.L_x_1836) ;  /* 0x0000000000200947 */ /* 0x000fec0003800000 */
[C---:B------:R-:W-:Y:S02]  /*c200*/  SHF.L.U32 R9, R16.reuse, 0x1, RZ ;  /* 0x0000000110097819 */ /* 0x040fe400000006ff */
[----:B------:R-:W-:Y:S02]  /*c210*/  SHF.L.U64.HI R10, R16, 0x1, R17 ;  /* 0x00000001100a7819 */ /* 0x000fe40000010211 */
[-C--:B-1----:R-:W-:Y:S02]  /*c220*/  IADD3 R12, P1, R32, R9.reuse, RZ ;  /* 0x00000009200c7210 */ /* 0x082fe40007f3e0ff */
[----:B------:R-:W-:-:S03]  /*c230*/  IADD3 R8, P2, R34, R9, RZ ;  /* 0x0000000922087210 */ /* 0x000fc60007f5e0ff */
[--C-:B----4-:R-:W-:Y:S02]  /*c240*/  IMAD.X R13, R3, 0x1, R10.reuse, P1 ;  /* 0x00000001030d7824 */ /* 0x110fe400008e060a */
[----:B------:R-:W-:-:S04]  /*c250*/  IMAD.X R9, R33, 0x1, R10, P2 ;  /* 0x0000000121097824 */ /* 0x000fc800010e060a */
[----:B------:R-:W5:Y:S04]  /*c260*/  LD.E.128 R12, desc[UR54][R12.64] ;  /* 0x000000360c0c7980 */ /* 0x000f68000c101d00 */
[----:B------:R-:W5:Y:S02]  /*c270*/  LD.E.128 R8, desc[UR54][R8.64] ;  /* 0x0000003608087980 */ /* 0x000f64000c101d00 */
.L_x_1836:
[----:B------:R-:W-:Y:S05]  /*c280*/  BSYNC B1 ;  /* 0x0000000000017941 */ /* 0x000fea0003800000 */
.L_x_1835:
[----:B------:R-:W-:Y:S01]  /*c290*/  ULEA.HI UR4, UR37, UR37, URZ, 0x1 ;  /* 0x0000002525047291 */ /* 0x000fe2000f8f083f */
[----:B------:R-:W-:Y:S01]  /*c2a0*/  VIADDMNMX R0, R0, -R193, 0x80, PT ;  /* 0x0000008000007446 */ /* 0x000fe200038009c1 */
[----:B----45:R-:W-:Y:S01]  /*c2b0*/  IMAD.MOV.U32 R3, RZ, RZ, R8 ;  /* 0x000000ffff037224 */ /* 0x030fe200078e0008 */
[----:B------:R-:W-:Y:S01]  /*c2c0*/  MOV R28, R9 ;  /* 0x00000009001c7202 */ /* 0x000fe20000000f00 */
[----:B------:R-:W-:Y:S01]  /*c2d0*/  ULOP3.LUT UR4, UR4, 0xfffffffe, URZ, 0xc0, !UPT ;  /* 0xfffffffe04047892 */ /* 0x000fe2000f8ec03f */
[-C--:B------:R-:W-:Y:S01]  /*c2e0*/  ISETP.GE.OR P3, PT, R188, R0.reuse, P0 ;  /* 0x00000000bc00720c */ /* 0x080fe20000766670 */
[----:B------:R-:W-:Y:S01]  /*c2f0*/  IMAD.MOV.U32 R30, RZ, RZ, R13 ;  /* 0x000000ffff1e7224 */ /* 0x000fe200078e000d */
[-C--:B------:R-:W-:Y:S01]  /*c300*/  ISETP.GE.OR P2, PT, R217, R0.reuse, P0 ;  /* 0x00000000d900720c */ /* 0x080fe20000746670 */
[----:B------:R-:W-:Y:S01]  /*c310*/  UIADD3 UR4, UR37, -UR4, URZ ;  /* 0x8000000425047290 */ /* 0x000fe2000fffe03f */
[-C--:B------:R-:W-:Y:S01]  /*c320*/  ISETP.GE.OR P1, PT, R216, R0.reuse, P0 ;  /* 0x00000000d800720c */ /* 0x080fe20000726670 */
[----:B------:R-:W-:Y:S01]  /*c330*/  BSSY B1, `(.L_x_1837) ;  /* 0x000000e000017945 */ /* 0x000fe20003800000 */
[----:B------:R-:W-:Y:S01]  /*c340*/  ISETP.GE.OR P0, PT, R215, R0, P0 ;  /* 0x00000000d700720c */ /* 0x000fe20000706670 */
[----:B------:R-:W-:Y:S01]  /*c350*/  IMAD.MOV.U32 R0, RZ, RZ, R10 ;  /* 0x000000ffff007224 */ /* 0x000fe200078e000a */
[----:B------:R-:W-:Y:S01]  /*c360*/  PRMT R43, R3, 0x5410, R28 ;  /* 0x00005410032b7816 */ /* 0x000fe2000000001c */
[----:B------:R-:W-:-:S02]  /*c370*/  IMAD.U32 R29, RZ, RZ, UR4 ;  /* 0x00000004ff1d7e24 */ /* 0x000fc4000f8e00ff */
[----:B------:R-:W-:Y:S02]  /*c380*/  IMAD.MOV.U32 R3, RZ, RZ, R11 ;  /* 0x000000ffff037224 */ /* 0x000fe400078e000b */
[----:B------:R-:W-:Y:S01]  /*c390*/  IMAD.MOV.U32 R28, RZ, RZ, R12 ;  /* 0x000000ffff1c7224 */ /* 0x000fe200078e000c */
[----:B------:R-:W-:Y:S02]  /*c3a0*/  SHF.L.U32 R29, R29, 0x1f, RZ ;  /* 0x0000001f1d1d7819 */ /* 0x000fe400000006ff */
[----:B------:R-:W-:Y:S01]  /*c3b0*/  PRMT R44, R0, 0x5410, R3 ;  /* 0x00005410002c7816 */ /* 0x000fe20000000003 */
[----:B------:R-:W-:Y:S01]  /*c3c0*/  IMAD.MOV.U32 R3, RZ, RZ, R15 ;  /* 0x000000ffff037224 */ /* 0x000fe200078e000f */
[----:B------:R-:W0:Y:S01]  /*c3d0*/  SYNCS.PHASECHK.TRANS64.TRYWAIT P4, [R18+URZ+0x28800], R29 ;  /* 0x0288001d120075a7 */ /* 0x000e22000808017f */
[----:B------:R-:W-:Y:S02]  /*c3e0*/  PRMT R45, R28, 0x5410, R30 ;  /* 0x000054101c2d7816 */ /* 0x000fe4000000001e */
[----:B------:R-:W-:Y:S01]  /*c3f0*/  MOV R0, R14 ;  /* 0x0000000e00007202 */ /* 0x000fe20000000f00 */
[----:B0-----:R-:W-:Y:S06]  /*c400*/  @!P4 BRA `(.L_x_1838) ;  /* 0x000001b8000cc947 */ /* 0x001fec0003800000 */
.L_x_2186:
[----:B------:R-:W-:Y:S05]  /*c410*/  BSYNC B1 ;  /* 0x0000000000017941 */ /* 0x000fea0003800000 */
.L_x_1837:
[----:B------:R-:W-:Y:S04]  /*c420*/  BSSY B1, `(.L_x_1839) ;  /* 0x0000061000017945 */ /* 0x000fe80003800000 */
[----:B------:R-:W-:Y:S05]  /*c430*/  @P3 BRA `(.L_x_1840) ;  /* 0x00000004007c3947 */ /* 0x000fea0003800000 */
[----:B------:R-:W-:Y:S01]  /*c440*/  LEA.HI R28, R56, R207, RZ, 0x1d ;  /* 0x000000cf381c7211 */ /* 0x000fe200078fe8ff */
[--C-:B------:R-:W-:Y:S01]  /*c450*/  HADD2.F32 R68, -RZ, R67.reuse.H0_H0 ;  /* 0x20000043ff447230 */ /* 0x100fe20000004100 */
[----:B------:R-:W-:Y:S01]  /*c460*/  SHF.R.U64 R81, R48, 0x10, R49 ;  /* 0x0000001030517819 */ /* 0x000fe20000001231 */
[----:B------:R-:W-:Y:S01]  /*c470*/  HADD2.F32 R69, -RZ, R67.H1_H1 ;  /* 0x30000043ff457230 */ /* 0x000fe20000004100 */
[----:B------:R-:W-:Y:S01]  /*c480*/  SHF.R.S32.HI R31, RZ, 0x1f, R28 ;  /* 0x0000001fff1f7819 */ /* 0x000fe2000001141c */
[----:B0-----:R-:W-:Y:S01]  /*c490*/  IMAD.SHL.U32 R29, R28, 0x8, RZ ;  /* 0x000000081c1d7824 */ /* 0x001fe200078e00ff */
[--C-:B------:R-:W-:Y:S01]  /*c4a0*/  SHF.R.U32.HI R70, RZ, 0x10, R21.reuse ;  /* 0x00000010ff467819 */ /* 0x100fe20000011615 */
[----:B------:R-:W-:Y:S01]  /*c4b0*/  HADD2.F32 R67, -RZ, R66.H1_H1 ;  /* 0x30000042ff437230 */ /* 0x000fe20000004100 */
[----:B------:R-:W-:Y:S02]  /*c4c0*/  LEA.HI R31, R31, R28, RZ, 0x3 ;  /* 0x0000001c1f1f7211 */ /* 0x000fe400078f18ff */
[----:B------:R-:W-:Y:S01]  /*c4d0*/  LOP3.LUT R29, R29, 0x38, RZ, 0xc0, !PT ;  /* 0x000000381d1d7812 */ /* 0x000fe200078ec0ff */
[----:B------:R-:W-:Y:S01]  /*c4e0*/  HADD2.F32 R70, -RZ, R70.H0_H0 ;  /* 0x20000046ff467230 */ /* 0x000fe20000004100 */
[----:B------:R-:W-:Y:S01]  /*c4f0*/  SHF.R.U64 R78, R20, 0x10, R21 ;  /* 0x00000010144e7819 */ /* 0x000fe20000001215 */
[----:B------:R-:W-:Y:S01]  /*c500*/  IMAD.SHL.U32 R31, R31, 0x400, RZ ;  /* 0x000004001f1f7824 */ /* 0x000fe200078e00ff */
[----:B------:R-:W-:-:S02]  /*c510*/  LOP3.LUT R28, R29, 0x1c0, R222, 0xf8, !PT ;  /* 0x000001c01d1c7812 */ /* 0x000fc400078ef8de */
[----:B------:R-:W-:Y:S02]  /*c520*/  SHF.R.U32.HI R71, RZ, 0x10, R49 ;  /* 0x00000010ff477819 */ /* 0x000fe40000011631 */
[----:B-1----:R-:W-:Y:S02]  /*c530*/  LOP3.LUT R32, R28, R203, RZ, 0x3c, !PT ;  /* 0x000000cb1c207212 */ /* 0x002fe400078e3cff */
[----:B------:R-:W-:Y:S02]  /*c540*/  LOP3.LUT R33, R31, 0x7fffe000, RZ, 0xc0, !PT ;  /* 0x7fffe0001f217812 */ /* 0x000fe400078ec0ff */
[----:B------:R-:W0:Y:S01]  /*c550*/  LDS.128 R28, [R205] ;  /* 0x00000000cd1c7984 */ /* 0x000e220000000c00 */
[--C-:B------:R-:W-:Y:S02]  /*c560*/  SHF.R.U64 R80, R50, 0x10, R51.reuse ;  /* 0x0000001032507819 */ /* 0x100fe40000001233 */
[----:B------:R-:W-:Y:S02]  /*c570*/  IADD3 R33, R32, R33, R204 ;  /* 0x0000002120217210 */ /* 0x000fe40007ffe0cc */
[----:B------:R-:W-:-:S02]  /*c580*/  SHF.R.U32.HI R79, RZ, 0x10, R51 ;  /* 0x00000010ff4f7819 */ /* 0x000fc40000011633 */
[--C-:B------:R-:W-:Y:S01]  /*c590*/  SHF.R.U32.HI R75, RZ, 0x10, R37.reuse ;  /* 0x00000010ff4b7819 */ /* 0x100fe20000011625 */
[----:B------:R-:W-:Y:S01]  /*c5a0*/  IMAD R57, R33, 0x2, R18 ;  /* 0x0000000221397824 */ /* 0x000fe200078e0212 */
[----:B------:R-:W-:-:S04]  /*c5b0*/  SHF.R.U64 R77, R36, 0x10, R37 ;  /* 0x00000010244d7819 */ /* 0x000fc80000001225 */
[----:B------:R-:W1:Y:S01]  /*c5c0*/  LDS.128 R32, [R57+0x10400] ;  /* 0x0104000039207984 */ /* 0x000e620000000c00 */
[--C-:B0-----:R-:W-:Y:S02]  /*c5d0*/  HADD2.F32 R21, -RZ, R29.reuse.H0_H0 ;  /* 0x2000001dff157230 */ /* 0x101fe40000004100 */
[----:B------:R-:W-:Y:S02]  /*c5e0*/  HADD2.F32 R29, -RZ, R29.H1_H1 ;  /* 0x3000001dff1d7230 */ /* 0x000fe40000004100 */
[----:B------:R-:W-:Y:S02]  /*c5f0*/  HADD2.F32 R20, -RZ, R28.H0_H0 ;  /* 0x2000001cff147230 */ /* 0x000fe40000004100 */
[----:B------:R-:W-:Y:S02]  /*c600*/  HADD2.F32 R36, -RZ, R30.H0_H0 ;  /* 0x2000001eff247230 */ /* 0x000fe40000004100 */
[--C-:B------:R-:W-:Y:S02]  /*c610*/  HADD2.F32 R37, -RZ, R31.reuse.H0_H0 ;  /* 0x2000001fff257230 */ /* 0x100fe40000004100 */
[----:B------:R-:W-:-:S02]  /*c620*/  HADD2.F32 R31, -RZ, R31.H1_H1 ;  /* 0x3000001fff1f7230 */ /* 0x000fc40000004100 */
[----:B------:R-:W-:Y:S02]  /*c630*/  HADD2.F32 R28, -RZ, R28.H1_H1 ;  /* 0x3000001cff1c7230 */ /* 0x000fe40000004100 */
[--C-:B-1----:R-:W-:Y:S02]  /*c640*/  HADD2.F32 R48, -RZ, R33.reuse.H0_H0 ;  /* 0x20000021ff307230 */ /* 0x102fe40000004100 */
[----:B------:R-:W-:Y:S02]  /*c650*/  HADD2.F32 R49, -RZ, R33.H1_H1 ;  /* 0x30000021ff317230 */ /* 0x000fe40000004100 */
[----:B------:R-:W-:Y:S02]  /*c660*/  HADD2.F32 R33, -RZ, R32.H0_H0 ;  /* 0x20000020ff217230 */ /* 0x000fe40000004100 */
[C---:B------:R-:W-:Y:S01]  /*c670*/  FMUL.FTZ R72, R48.reuse, R69 ;  /* 0x0000004530487220 */ /* 0x040fe20000410000 */
[----:B------:R-:W-:Y:S01]  /*c680*/  FMUL.FTZ R74, R48, R68 ;  /* 0x00000044304a7220 */ /* 0x000fe20000410000 */
[----:B------:R-:W-:-:S02]  /*c690*/  HADD2.F32 R48, -RZ, R71.H0_H0 ;  /* 0x20000047ff307230 */ /* 0x000fc40000004100 */
[C---:B------:R-:W-:Y:S01]  /*c6a0*/  FFMA.FTZ R72, R21.reuse, R68, -R72 ;  /* 0x0000004415487223 */ /* 0x040fe20000010848 */
[----:B------:R-:W-:Y:S01]  /*c6b0*/  FFMA.FTZ R74, R21, R69, R74 ;  /* 0x00000045154a7223 */ /* 0x000fe2000001004a */
[C---:B------:R-:W-:Y:S01]  /*c6c0*/  FMUL.FTZ R68, R49.reuse, R70 ;  /* 0x0000004631447220 */ /* 0x040fe20000410000 */
[----:B------:R-:W-:Y:S02]  /*c6d0*/  HADD2.F32 R21, -RZ, R65.H1_H1 ;  /* 0x30000041ff157230 */ /* 0x000fe40000004100 */
[-C--:B------:R-:W-:Y:S01]  /*c6e0*/  FMUL.FTZ R76, R49, R48.reuse ;  /* 0x00000030314c7220 */ /* 0x080fe20000410000 */
[----:B------:R-:W-:Y:S01]  /*c6f0*/  FMUL.FTZ R69, R33, R67 ;  /* 0x0000004321457220 */ /* 0x000fe20000410000 */
[----:B------:R-:W-:Y:S01]  /*c700*/  FFMA.FTZ R71, R29, R48, -R68 ;  /* 0x000000301d477223 */ /* 0x000fe20000010844 */
[----:B------:R-:W-:Y:S02]  /*c710*/  HADD2.F32 R50, -RZ, R34.H0_H0 ;  /* 0x20000022ff327230 */ /* 0x000fe40000004100 */
[-C--:B------:R-:W-:Y:S01]  /*c720*/  FMUL.FTZ R48, R33, R21.reuse ;  /* 0x0000001521307220 */ /* 0x080fe20000410000 */
[----:B------:R-:W-:Y:S01]  /*c730*/  FFMA.FTZ R69, R20, R21, -R69 ;  /* 0x0000001514457223 */ /* 0x000fe20000010845 */
[----:B------:R-:W-:-:S02]  /*c740*/  HADD2.F32 R49, -RZ, R66.H0_H0 ;  /* 0x20000042ff317230 */ /* 0x000fc40000004100 */
[----:B------:R-:W-:Y:S01]  /*c750*/  FFMA.FTZ R73, R29, R70, R76 ;  /* 0x000000461d497223 */ /* 0x000fe2000001004c */
[--C-:B------:R-:W-:Y:S02]  /*c760*/  HADD2.F32 R21, -RZ, R46.reuse.H0_H0 ;  /* 0x2000002eff157230 */ /* 0x100fe40000004100 */
[----:B------:R-:W-:Y:S01]  /*c770*/  FFMA.FTZ R67, R20, R67, R48 ;  /* 0x0000004314437223 */ /* 0x000fe20000010030 */
[----:B------:R-:W-:Y:S02]  /*c780*/  HADD2.F32 R51, -RZ, R35.H0_H0 ;  /* 0x20000023ff337230 */ /* 0x000fe40000004100 */
[C---:B------:R-:W-:Y:S01]  /*c790*/  FMUL.FTZ R29, R50.reuse, R49 ;  /* 0x00000031321d7220 */ /* 0x040fe20000410000 */
[----:B------:R-:W-:Y:S02]  /*c7a0*/  HADD2.F32 R48, -RZ, R65.H0_H0 ;  /* 0x20000041ff307230 */ /* 0x000fe40000004100 */
[----:B------:R-:W-:Y:S01]  /*c7b0*/  FMUL.FTZ R33, R50, R21 ;  /* 0x0000001532217220 */ /* 0x000fe20000410000 */
[----:B------:R-:W-:-:S02]  /*c7c0*/  HADD2.F32 R46, -RZ, R46.H1_H1 ;  /* 0x3000002eff2e7230 */ /* 0x000fc40000004100 */
[C---:B------:R-:W-:Y:S01]  /*c7d0*/  FFMA.FTZ R65, R36.reuse, R21, -R29 ;  /* 0x0000001524417223 */ /* 0x040fe2000001081d */
[----:B------:R-:W-:Y:S02]  /*c7e0*/  HADD2.F32 R35, -RZ, R35.H1_H1 ;  /* 0x30000023ff237230 */ /* 0x000fe40000004100 */
[C---:B------:R-:W-:Y:S01]  /*c7f0*/  FMUL.FTZ R66, R51.reuse, R48 ;  /* 0x0000003033427220 */ /* 0x040fe20000410000 */
[----:B------:R-:W-:Y:S02]  /*c800*/  HADD2.F32 R50, -RZ, R75.H0_H0 ;  /* 0x2000004bff327230 */ /* 0x000fe40000004100 */
[-C--:B------:R-:W-:Y:S01]  /*c810*/  FMUL.FTZ R51, R51, R46.reuse ;  /* 0x0000002e33337220 */ /* 0x080fe20000410000 */
[----:B------:R-:W-:Y:S02]  /*c820*/  HADD2.F32 R20, -RZ, R79.H0_H0 ;  /* 0x2000004fff147230 */ /* 0x000fe40000004100 */
[----:B------:R-:W-:Y:S01]  /*c830*/  FFMA.FTZ R66, R37, R46, -R66 ;  /* 0x0000002e25427223 */ /* 0x000fe20000010842 */
[----:B------:R-:W-:Y:S01]  /*c840*/  FFMA.FTZ R36, R36, R49, R33 ;  /* 0x0000003124247223 */ /* 0x000fe20000010021 */
[----:B------:R-:W-:Y:S01]  /*c850*/  FMUL.FTZ R68, R35, R50 ;  /* 0x0000003223447220 */ /* 0x000fe20000410000 */
[----:B------:R-:W-:-:S02]  /*c860*/  HADD2.F32 R32, -RZ, R32.H1_H1 ;  /* 0x30000020ff207230 */ /* 0x000fc40000004100 */
[----:B------:R-:W-:Y:S01]  /*c870*/  FMUL.FTZ R46, R35, R20 ;  /* 0x00000014232e7220 */ /* 0x000fe20000410000 */
[----:B------:R-:W-:Y:S02]  /*c880*/  HADD2.F32 R34, -RZ, R34.H1_H1 ;  /* 0x30000022ff227230 */ /* 0x000fe40000004100 */
[----:B------:R-:W-:Y:S01]  /*c890*/  FFMA.FTZ R51, R37, R48, R51 ;  /* 0x0000003025337223 */ /* 0x000fe20000010033 */
[----:B------:R-:W-:Y:S02]  /*c8a0*/  HADD2.F32 R33, -RZ, R78.H0_H0 ;  /* 0x2000004eff217230 */ /* 0x000fe40000004100 */
[C---:B------:R-:W-:Y:S01]  /*c8b0*/  FFMA.FTZ R49, R31.reuse, R20, -R68 ;  /* 0x000000141f317223 */ /* 0x040fe20000010844 */
[----:B------:R-:W-:Y:S02]  /*c8c0*/  HADD2.F32 R35, -RZ, R77.H0_H0 ;  /* 0x2000004dff237230 */ /* 0x000fe40000004100 */
[----:B------:R-:W-:Y:S01]  /*c8d0*/  FFMA.FTZ R50, R31, R50, R46 ;  /* 0x000000321f327223 */ /* 0x000fe2000001002e */
[----:B------:R-:W-:-:S02]  /*c8e0*/  HADD2.F32 R21, -RZ, R81.H0_H0 ;  /* 0x20000051ff157230 */ /* 0x000fc40000004100 */
[----:B------:R-:W-:Y:S01]  /*c8f0*/  FMUL.FTZ R31, R32, R33 ;  /* 0x00000021201f7220 */ /* 0x000fe20000410000 */
[----:B------:R-:W-:Y:S02]  /*c900*/  HADD2.F32 R29, -RZ, R80.H0_H0 ;  /* 0x20000050ff1d7230 */ /* 0x000fe40000004100 */
[----:B------:R-:W-:Y:S01]  /*c910*/  FMUL.FTZ R37, R34, R35 ;  /* 0x0000002322257220 */ /* 0x000fe20000410000 */
[----:B------:R-:W-:Y:S02]  /*c920*/  HADD2.F32 R30, -RZ, R30.H1_H1 ;  /* 0x3000001eff1e7230 */ /* 0x000fe40000004100 */
[-C--:B------:R-:W-:Y:S01]  /*c930*/  FMUL.FTZ R32, R32, R21.reuse ;  /* 0x0000001520207220 */ /* 0x080fe20000410000 */
[----:B------:R-:W-:Y:S01]  /*c940*/  FFMA.FTZ R20, R28, R21, -R31 ;  /* 0x000000151c147223 */ /* 0x000fe2000001081f */
[-C--:B------:R-:W-:Y:S01]  /*c950*/  FMUL.FTZ R46, R34, R29.reuse ;  /* 0x0000001d222e7220 */ /* 0x080fe20000410000 */
[----:B------:R-:W-:Y:S01]  /*c960*/  F2FP.F16.F32.PACK_AB R31, R49, R66 ;  /* 0x00000042311f723e */ /* 0x000fe200000000ff */
[----:B------:R-:W-:Y:S01]  /*c970*/  FFMA.FTZ R34, R30, R29, -R37 ;  /* 0x0000001d1e227223 */ /* 0x000fe20000010825 */
[----:B------:R-:W-:Y:S01]  /*c980*/  FFMA.FTZ R32, R28, R33, R32 ;  /* 0x000000211c207223 */ /* 0x000fe20000010020 */
[----:B------:R-:W-:Y:S01]  /*c990*/  FFMA.FTZ R21, R30, R35, R46 ;  /* 0x000000231e157223 */ /* 0x000fe2000001002e */
        /* <DEDUP_REMOVED lines=9> */
.L_x_1840:
[----:B------:R-:W-:Y:S05]  /*ca30*/  BSYNC B1 ;  /* 0x0000000000017941 */ /* 0x000fea0003800000 */
.L_x_1839:
[----:B------:R-:W-:Y:S04]  /*ca40*/  BSSY B1, `(.L_x_1841) ;  /* 0x0000060000017945 */ /* 0x000fe80003800000 */
[----:B------:R-:W-:Y:S05]  /*ca50*/  @P2 BRA `(.L_x_1842) ;  /* 0x0000000400782947 */ /* 0x000fea0003800000 */
[----:B------:R-:W-:Y:S01]  /*ca60*/  LEA.HI R20, R56, R207, RZ, 0x1d ;  /* 0x000000cf38147211 */ /* 0x000fe200078fe8ff */
[----:B------:R-:W-:Y:S01]  /*ca70*/  HADD2.F32 R36, -RZ, R58.H1_H1 ;  /* 0x3000003aff247230 */ /* 0x000fe20000004100 */
[----:B------:R-:W-:Y:S02]  /*ca80*/  SHF.R.U64 R65, R24, 0x10, R25 ;  /* 0x0000001018417819 */ /* 0x000fe40000001219 */
[----:B------:R-:W-:Y:S02]  /*ca90*/  SHF.R.S32.HI R21, RZ, 0x1f, R20 ;  /* 0x0000001fff157819 */ /* 0x000fe40000011414 */
[----:B--2---:R-:W-:Y:S02]  /*caa0*/  SHF.L.U32 R28, R20, 0x3, RZ ;  /* 0x00000003141c7819 */ /* 0x004fe400000006ff */
[----:B------:R-:W-:Y:S02]  /*cab0*/  LEA.HI R21, R21, R20, RZ, 0x3 ;  /* 0x0000001415157211 */ /* 0x000fe400078f18ff */
[----:B------:R-:W-:-:S02]  /*cac0*/  LOP3.LUT R20, R199, 0x38, R28, 0xf8, !PT ;  /* 0x00000038c7147812 */ /* 0x000fc400078ef81c */
[--C-:B------:R-:W-:Y:S01]  /*cad0*/  SHF.R.U64 R57, R26, 0x10, R27.reuse ;  /* 0x000000101a397819 */ /* 0x100fe2000000121b */
[----:B------:R-:W-:Y:S01]  /*cae0*/  IMAD.SHL.U32 R28, R21, 0x400, RZ ;  /* 0x00000400151c7824 */ /* 0x000fe200078e00ff */
[----:B------:R-:W-:Y:S02]  /*caf0*/  LOP3.LUT R21, R20, R225, RZ, 0x3c, !PT ;  /* 0x000000e114157212 */ /* 0x000fe400078e3cff */
[----:B------:R-:W-:Y:S01]  /*cb00*/  SHF.R.U32.HI R51, RZ, 0x10, R27 ;  /* 0x00000010ff337819 */ /* 0x000fe2000001161b */
[----:B------:R-:W-:Y:S01]  /*cb10*/  HADD2.F32 R27, -RZ, R60.H1_H1 ;  /* 0x3000003cff1b7230 */ /* 0x000fe20000004100 */
[----:B------:R-:W-:Y:S02]  /*cb20*/  LOP3.LUT R20, R28, 0x7fffe000, RZ, 0xc0, !PT ;  /* 0x7fffe0001c147812 */ /* 0x000fe400078ec0ff */
[----:B0-----:R-:W0:Y:S01]  /*cb30*/  LDS.128 R28, [R214] ;  /* 0x00000000d61c7984 */ /* 0x001e220000000c00 */
[----:B------:R-:W-:Y:S02]  /*cb40*/  SHF.R.U64 R68, R4, 0x10, R5 ;  /* 0x0000001004447819 */ /* 0x000fe40000001205 */
[----:B------:R-:W-:-:S02]  /*cb50*/  IADD3 R21, R21, R20, R202 ;  /* 0x0000001415157210 */ /* 0x000fc40007ffe0ca */
[----:B------:R-:W-:Y:S02]  /*cb60*/  SHF.R.U32.HI R37, RZ, 0x10, R5 ;  /* 0x00000010ff257819 */ /* 0x000fe40000011605 */
[----:B------:R-:W-:Y:S01]  /*cb70*/  SHF.R.U32.HI R46, RZ, 0x10, R25 ;  /* 0x00000010ff2e7819 */ /* 0x000fe20000011619 */
[----:B------:R-:W-:Y:S01]  /*cb80*/  IMAD R21, R21, 0x2, R18 ;  /* 0x0000000215157824 */ /* 0x000fe200078e0212 */
[--C-:B------:R-:W-:Y:S02]  /*cb90*/  SHF.R.U32.HI R66, RZ, 0x10, R7.reuse ;  /* 0x00000010ff427819 */ /* 0x100fe40000011607 */
[----:B------:R-:W-:Y:S01]  /*cba0*/  SHF.R.U64 R67, R6, 0x10, R7 ;  /* 0x0000001006437819 */ /* 0x000fe20000001207 */
[----:B------:R-:W-:Y:S01]  /*cbb0*/  HADD2.F32 R46, -RZ, R46.H0_H0 ;  /* 0x2000002eff2e7230 */ /* 0x000fe20000004100 */
[----:B-1----:R-:W1:Y:S01]  /*cbc0*/  LDS.128 R32, [R21+0x10400] ;  /* 0x0104000015207984 */ /* 0x002e620000000c00 */
[--C-:B0-----:R-:W-:Y:S02]  /*cbd0*/  HADD2.F32 R5, -RZ, R29.reuse.H0_H0 ;  /* 0x2000001dff057230 */ /* 0x101fe40000004100 */
[----:B------:R-:W-:-:S02]  /*cbe0*/  HADD2.F32 R29, -RZ, R29.H1_H1 ;  /* 0x3000001dff1d7230 */ /* 0x000fc40000004100 */
[----:B------:R-:W-:Y:S02]  /*cbf0*/  HADD2.F32 R4, -RZ, R28.H0_H0 ;  /* 0x2000001cff047230 */ /* 0x000fe40000004100 */
[----:B------:R-:W-:Y:S02]  /*cc00*/  HADD2.F32 R6, -RZ, R30.H0_H0 ;  /* 0x2000001eff067230 */ /* 0x000fe40000004100 */
[--C-:B------:R-:W-:Y:S02]  /*cc10*/  HADD2.F32 R7, -RZ, R31.reuse.H0_H0 ;  /* 0x2000001fff077230 */ /* 0x100fe40000004100 */
[----:B------:R-:W-:Y:S02]  /*cc20*/  HADD2.F32 R31, -RZ, R31.H1_H1 ;  /* 0x3000001fff1f7230 */ /* 0x000fe40000004100 */
[----:B------:R-:W-:Y:S02]  /*cc30*/  HADD2.F32 R28, -RZ, R28.H1_H1 ;  /* 0x3000001cff1c7230 */ /* 0x000fe40000004100 */
[----:B-1----:R-:W-:-:S02]  /*cc40*/  HADD2.F32 R24, -RZ, R33.H0_H0 ;  /* 0x20000021ff187230 */ /* 0x002fc40000004100 */
[----:B------:R-:W-:Y:S02]  /*cc50*/  HADD2.F32 R33, -RZ, R33.H1_H1 ;  /* 0x30000021ff217230 */ /* 0x000fe40000004100 */
[----:B------:R-:W-:Y:S02]  /*cc60*/  HADD2.F32 R20, -RZ, R32.H0_H0 ;  /* 0x20000020ff147230 */ /* 0x000fe40000004100 */
[CC--:B------:R-:W-:Y:S01]  /*cc70*/  FMUL.FTZ R48, R24.reuse, R36.reuse ;  /* 0x0000002418307220 */ /* 0x0c0fe20000410000 */
[-C--:B------:R-:W-:Y:S01]  /*cc80*/  FMUL.FTZ R50, R24, R27.reuse ;  /* 0x0000001b18327220 */ /* 0x080fe20000410000 */
[----:B------:R-:W-:Y:S02]  /*cc90*/  HADD2.F32 R24, -RZ, R37.H0_H0 ;  /* 0x20000025ff187230 */ /* 0x000fe40000004100 */
[C---:B------:R-:W-:Y:S01]  /*cca0*/  FFMA.FTZ R48, R5.reuse, R27, -R48 ;  /* 0x0000001b05307223 */ /* 0x040fe20000010830 */
[----:B------:R-:W-:Y:S02]  /*ccb0*/  HADD2.F32 R27, -RZ, R58.H0_H0 ;  /* 0x2000003aff1b7230 */ /* 0x000fe40000004100 */
[----:B------:R-:W-:Y:S01]  /*ccc0*/  FFMA.FTZ R50, R5, R36, R50 ;  /* 0x0000002405327223 */ /* 0x000fe20000010032 */
[----:B------:R-:W-:Y:S01]  /*ccd0*/  FMUL.FTZ R58, R33, R46 ;  /* 0x0000002e213a7220 */ /* 0x000fe20000410000 */
[----:B------:R-:W-:-:S02]  /*cce0*/  HADD2.F32 R5, -RZ, R60.H0_H0 ;  /* 0x2000003cff057230 */ /* 0x000fc40000004100 */
[-C--:B------:R-:W-:Y:S01]  /*ccf0*/  FMUL.FTZ R36, R33, R24.reuse ;  /* 0x0000001821247220 */ /* 0x080fe20000410000 */
[C---:B------:R-:W-:Y:S01]  /*cd00*/  FMUL.FTZ R33, R20.reuse, R27 ;  /* 0x0000001b14217220 */ /* 0x040fe20000410000 */
[C---:B------:R-:W-:Y:S01]  /*cd10*/  FFMA.FTZ R37, R29.reuse, R24, -R58 ;  /* 0x000000181d257223 */ /* 0x040fe2000001083a */
[----:B------:R-:W-:Y:S02]  /*cd20*/  HADD2.F32 R25, -RZ, R34.H0_H0 ;  /* 0x20000022ff197230 */ /* 0x000fe40000004100 */
[-C--:B------:R-:W-:Y:S01]  /*cd30*/  FMUL.FTZ R20, R20, R5.reuse ;  /* 0x0000000514147220 */ /* 0x080fe20000410000 */
[----:B------:R-:W-:Y:S02]  /*cd40*/  HADD2.F32 R24, -RZ, R59.H0_H0 ;  /* 0x2000003bff187230 */ /* 0x000fe40000004100 */
[----:B------:R-:W-:Y:S01]  /*cd50*/  FFMA.FTZ R33, R4, R5, -R33 ;  /* 0x0000000504217223 */ /* 0x000fe20000010821 */
[----:B------:R-:W-:Y:S02]  /*cd60*/  HADD2.F32 R5, -RZ, R61.H0_H0 ;  /* 0x2000003dff057230 */ /* 0x000fe40000004100 */
[----:B------:R-:W-:Y:S01]  /*cd70*/  FFMA.FTZ R49, R29, R46, R36 ;  /* 0x0000002e1d317223 */ /* 0x000fe20000010024 */
[----:B------:R-:W-:-:S02]  /*cd80*/  HADD2.F32 R26, -RZ, R35.H0_H0 ;  /* 0x20000023ff1a7230 */ /* 0x000fc40000004100 */
[----:B------:R-:W-:Y:S01]  /*cd90*/  FFMA.FTZ R29, R4, R27, R20 ;  /* 0x0000001b041d7223 */ /* 0x000fe20000010014 */
[----:B------:R-:W-:Y:S02]  /*cda0*/  HADD2.F32 R61, -RZ, R61.H1_H1 ;  /* 0x3000003dff3d7230 */ /* 0x000fe40000004100 */
[C---:B------:R-:W-:Y:S01]  /*cdb0*/  FMUL.FTZ R27, R25.reuse, R24 ;  /* 0x00000018191b7220 */ /* 0x040fe20000410000 */
[----:B------:R-:W-:Y:S02]  /*cdc0*/  HADD2.F32 R59, -RZ, R59.H1_H1 ;  /* 0x3000003bff3b7230 */ /* 0x000fe40000004100 */
[----:B------:R-:W-:Y:S01]  /*cdd0*/  FMUL.FTZ R25, R25, R5 ;  /* 0x0000000519197220 */ /* 0x000fe20000410000 */
[----:B------:R-:W-:Y:S02]  /*cde0*/  HADD2.F32 R35, -RZ, R35.H1_H1 ;  /* 0x30000023ff237230 */ /* 0x000fe40000004100 */
[----:B------:R-:W-:Y:S01]  /*cdf0*/  FMUL.FTZ R58, R26, R61 ;  /* 0x0000003d1a3a7220 */ /* 0x000fe20000410000 */
[----:B------:R-:W-:-:S02]  /*ce00*/  HADD2.F32 R20, -RZ, R51.H0_H0 ;  /* 0x20000033ff147230 */ /* 0x000fc40000004100 */
[----:B------:R-:W-:Y:S01]  /*ce10*/  FMUL.FTZ R46, R26, R59 ;  /* 0x0000003b1a2e7220 */ /* 0x000fe20000410000 */
[----:B------:R-:W-:Y:S02]  /*ce20*/  HADD2.F32 R4, -RZ, R66.H0_H0 ;  /* 0x20000042ff047230 */ /* 0x000fe40000004100 */
[C---:B------:R-:W-:Y:S01]  /*ce30*/  FFMA.FTZ R36, R6.reuse, R5, -R27 ;  /* 0x0000000506247223 */ /* 0x040fe2000001081b */
[----:B------:R-:W-:Y:S01]  /*ce40*/  FFMA.FTZ R26, R6, R24, R25 ;  /* 0x00000018061a7223 */ /* 0x000fe20000010019 */
[----:B------:R-:W-:Y:S02]  /*ce50*/  HADD2.F32 R32, -RZ, R32.H1_H1 ;  /* 0x30000020ff207230 */ /* 0x000fe40000004100 */
[----:B------:R-:W-:Y:S01]  /*ce60*/  FMUL.FTZ R6, R35, R20 ;  /* 0x0000001423067220 */ /* 0x000fe20000410000 */
[----:B------:R-:W-:Y:S02]  /*ce70*/  HADD2.F32 R34, -RZ, R34.H1_H1 ;  /* 0x30000022ff227230 */ /* 0x000fe40000004100 */
[C---:B------:R-:W-:Y:S01]  /*ce80*/  FFMA.FTZ R46, R7.reuse, R61, -R46 ;  /* 0x0000003d072e7223 */ /* 0x040fe2000001082e */
[----:B------:R-:W-:Y:S01]  /*ce90*/  FFMA.FTZ R58, R7, R59, R58 ;  /* 0x0000003b073a7223 */ /* 0x000fe2000001003a */
[----:B------:R-:W-:Y:S01]  /*cea0*/  FMUL.FTZ R24, R35, R4 ;  /* 0x0000000423187220 */ /* 0x000fe20000410000 */
[----:B------:R-:W-:-:S02]  /*ceb0*/  HADD2.F32 R25, -RZ, R65.H0_H0 ;  /* 0x20000041ff197230 */ /* 0x000fc40000004100 */
[C---:B------:R-:W-:Y:S01]  /*cec0*/  FFMA.FTZ R51, R31.reuse, R4, -R6 ;  /* 0x000000041f337223 */ /* 0x040fe20000010806 */
[----:B------:R-:W-:Y:S02]  /*ced0*/  HADD2.F32 R27, -RZ, R57.H0_H0 ;  /* 0x20000039ff1b7230 */ /* 0x000fe40000004100 */
[----:B------:R-:W-:Y:S01]  /*cee0*/  FFMA.FTZ R57, R31, R20, R24 ;  /* 0x000000141f397223 */ /* 0x000fe20000010018 */
[----:B------:R-:W-:Y:S02]  /*cef0*/  HADD2.F32 R5, -RZ, R68.H0_H0 ;  /* 0x20000044ff057230 */ /* 0x000fe40000004100 */
[----:B------:R-:W-:Y:S01]  /*cf00*/  FMUL.FTZ R31, R32, R25 ;  /* 0x00000019201f7220 */ /* 0x000fe20000410000 */
[----:B------:R-:W-:Y:S02]  /*cf10*/  HADD2.F32 R7, -RZ, R67.H0_H0 ;  /* 0x20000043ff077230 */ /* 0x000fe40000004100 */
[----:B------:R-:W-:Y:S01]  /*cf20*/  FMUL.FTZ R35, R34, R27 ;  /* 0x0000001b22237220 */ /* 0x000fe20000410000 */
[----:B------:R-:W-:-:S02]  /*cf30*/  HADD2.F32 R30, -RZ, R30.H1_H1 ;  /* 0x3000001eff1e7230 */ /* 0x000fc40000004100 */
[-C--:B------:R-:W-:Y:S01]  /*cf40*/  FMUL.FTZ R32, R32, R5.reuse ;  /* 0x0000000520207220 */ /* 0x080fe20000410000 */
[----:B------:R-:W-:Y:S01]  /*cf50*/  FFMA.FTZ R4, R28, R5, -R31 ;  /* 0x000000051c047223 */ /* 0x000fe2000001081f */
[-C--:B------:R-:W-:Y:S01]  /*cf60*/  FMUL.FTZ R34, R34, R7.reuse ;  /* 0x0000000722227220 */ /* 0x080fe20000410000 */
[----:B------:R-:W-:Y:S01]  /*cf70*/  F2FP.F16.F32.PACK_AB R5, R37, R48 ;  /* 0x000000302505723e */ /* 0x000fe200000000ff */
[----:B------:R-:W-:Y:S01]  /*cf80*/  FFMA.FTZ R35, R30, R7, -R35 ;  /* 0x000000071e237223 */ /* 0x000fe20000010823 */
[----:B------:R-:W-:Y:S01]  /*cf90*/  FFMA.FTZ R24, R28, R25, R32 ;  /* 0x000000191c187223 */ /* 0x000fe20000010020 */
[----:B------:R-:W-:Y:S01]  /*cfa0*/  FFMA.FTZ R31, R30, R27, R34 ;  /* 0x0000001b1e1f7223 */ /* 0x000fe20000010022 */
[----:B------:R-:W-:Y:S02]  /*cfb0*/  F2FP.F16.F32.PACK_AB R7, R51, R46 ;  /* 0x0000002e3307723e */ /* 0x000fe400000000ff */
[----:B------:R-:W-:Y:S02]  /*cfc0*/  F2FP.F16.F32.PACK_AB R4, R4, R33 ;  /* 0x000000210404723e */ /* 0x000fe400000000ff */
[----:B------:R-:W-:-:S02]  /*cfd0*/  F2FP.F16.F32.PACK_AB R6, R35, R36 ;  /* 0x000000242306723e */ /* 0x000fc400000000ff */
[----:B------:R-:W-:Y:S02]  /*cfe0*/  F2FP.F16.F32.PACK_AB R27, R57, R58 ;  /* 0x0000003a391b723e */ /* 0x000fe400000000ff */
[----:B------:R-:W-:Y:S01]  /*cff0*/  F2FP.F16.F32.PACK_AB R25, R49, R50 ;  /* 0x000000323119723e */ /* 0x000fe200000000ff */
[----:B------:R3:W-:Y:S01]  /*d000*/  STS.128 [R214], R4 ;  /* 0x00000004d6007388 */ /* 0x0007e20000000c00 */
[----:B------:R-:W-:Y:S02]  /*d010*/  F2FP.F16.F32.PACK_AB R24, R24, R29 ;  /* 0x0000001d1818723e */ /* 0x000fe400000000ff */
[----:B------:R-:W-:-:S05]  /*d020*/  F2FP.F16.F32.PACK_AB R26, R31, R26 ;  /* 0x0000001a1f1a723e */ /* 0x000fca00000000ff */
[----:B------:R3:W-:Y:S02]  /*d030*/  STS.128 [R21+0x10400], R24 ;  /* 0x0104001815007388 */ /* 0x0007e40000000c00 */
.L_x_1842:
[----:B------:R-:W-:Y:S05]  /*d040*/  BSYNC B1 ;  /* 0x0000000000017941 */ /* 0x000fea0003800000 */
.L_x_1841:
[----:B------:R-:W-:Y:S04]  /*d050*/  BSSY B1, `(.L_x_1843) ;  /* 0x0000060000017945 */ /* 0x000fe80003800000 */
[----:B------:R-:W-:Y:S05]  /*d060*/  @P1 BRA `(.L_x_1844) ;  /* 0x0000000400781947 */ /* 0x000fea0003800000 */
[----:B---3--:R-:W-:Y:S01]  /*d070*/  LEA.HI R4, R56, R207, RZ, 0x1d ;  /* 0x000000cf38047211 */ /* 0x008fe200078fe8ff */
[--C-:B--2---:R-:W-:Y:S01]  /*d080*/  HADD2.F32 R35, -RZ, R62.reuse.H1_H1 ;  /* 0x3000003eff237230 */ /* 0x104fe20000004100 */
[----:B------:R-:W-:Y:S01]  /*d090*/  SHF.R.U64 R57, R52, 0x10, R53 ;  /* 0x0000001034397819 */ /* 0x000fe20000001235 */
[--C-:B------:R-:W-:Y:S01]  /*d0a0*/  HADD2.F32 R37, -RZ, R63.reuse.H1_H1 ;  /* 0x3000003fff257230 */ /* 0x100fe20000004100 */
[----:B------:R-:W-:Y:S01]  /*d0b0*/  SHF.R.S32.HI R5, RZ, 0x1f, R4 ;  /* 0x0000001fff057819 */ /* 0x000fe20000011404 */
[----:B------:R-:W-:Y:S01]  /*d0c0*/  IMAD.SHL.U32 R6, R4, 0x8, RZ ;  /* 0x0000000804067824 */ /* 0x000fe200078e00ff */
[----:B------:R-:W-:Y:S01]  /*d0d0*/  SHF.R.U64 R51, R38, 0x10, R39 ;  /* 0x0000001026337819 */ /* 0x000fe20000001227 */
[----:B------:R-:W-:Y:S01]  /*d0e0*/  HADD2.F32 R36, -RZ, R63.H0_H0 ;  /* 0x2000003fff247230 */ /* 0x000fe20000004100 */
[----:B------:R-:W-:Y:S01]  /*d0f0*/  LEA.HI R4, R5, R4, RZ, 0x3 ;  /* 0x0000000405047211 */ /* 0x000fe200078f18ff */
[----:B------:R-:W-:Y:S01]  /*d100*/  HADD2.F32 R62, -RZ, R62.H0_H0 ;  /* 0x2000003eff3e7230 */ /* 0x000fe20000004100 */
[----:B------:R-:W-:-:S02]  /*d110*/  LOP3.LUT R5, R197, 0x38, R6, 0xf8, !PT ;  /* 0x00000038c5057812 */ /* 0x000fc400078ef806 */
[----:B------:R-:W-:Y:S01]  /*d120*/  SHF.R.U32.HI R53, RZ, 0x10, R53 ;  /* 0x00000010ff357819 */ /* 0x000fe20000011635 */
[----:B------:R-:W-:Y:S01]  /*d130*/  IMAD.SHL.U32 R4, R4, 0x400, RZ ;  /* 0x0000040004047824 */ /* 0x000fe200078e00ff */
[----:B------:R-:W-:Y:S02]  /*d140*/  LOP3.LUT R20, R5, R224, RZ, 0x3c, !PT ;  /* 0x000000e005147212 */ /* 0x000fe400078e3cff */
[----:B------:R-:W-:Y:S02]  /*d150*/  SHF.R.U32.HI R39, RZ, 0x10, R39 ;  /* 0x00000010ff277819 */ /* 0x000fe40000011627 */
[----:B------:R-:W-:Y:S02]  /*d160*/  LOP3.LUT R21, R4, 0x7fffe000, RZ, 0xc0, !PT ;  /* 0x7fffe00004157812 */ /* 0x000fe400078ec0ff */
[----:B------:R-:W2:Y:S01]  /*d170*/  LDS.128 R4, [R213] ;  /* 0x00000000d5047984 */ /* 0x000ea20000000c00 */
[----:B------:R-:W-:Y:S01]  /*d180*/  SHF.R.U64 R50, R40, 0x10, R41 ;  /* 0x0000001028327819 */ /* 0x000fe20000001229 */
[----:B------:R-:W-:Y:S01]  /*d190*/  HADD2.F32 R39, -RZ, R39.H0_H0 ;  /* 0x20000027ff277230 */ /* 0x000fe20000004100 */
[----:B------:R-:W-:-:S02]  /*d1a0*/  IADD3 R21, R20, R21, R201 ;  /* 0x0000001514157210 */ /* 0x000fc40007ffe0c9 */
[----:B------:R-:W-:Y:S02]  /*d1b0*/  SHF.R.U32.HI R48, RZ, 0x10, R41 ;  /* 0x00000010ff307819 */ /* 0x000fe40000011629 */
[----:B------:R-:W-:Y:S02]  /*d1c0*/  LEA R21, R21, R18, 0x1 ;  /* 0x0000001215157211 */ /* 0x000fe400078e08ff */
[--C-:B------:R-:W-:Y:S02]  /*d1d0*/  SHF.R.U64 R52, R54, 0x10, R55.reuse ;  /* 0x0000001036347819 */ /* 0x100fe40000001237 */
[----:B------:R-:W-:Y:S01]  /*d1e0*/  SHF.R.U32.HI R54, RZ, 0x10, R55 ;  /* 0x00000010ff367819 */ /* 0x000fe20000011637 */
[----:B------:R-:W3:Y:S01]  /*d1f0*/  LDS.128 R24, [R21+0x10400] ;  /* 0x0104000015187984 */ /* 0x000ee20000000c00 */
[--C-:B--2---:R-:W-:Y:S02]  /*d200*/  HADD2.F32 R20, -RZ, R5.reuse.H0_H0 ;  /* 0x20000005ff147230 */ /* 0x104fe40000004100 */
[----:B------:R-:W-:-:S02]  /*d210*/  HADD2.F32 R28, -RZ, R5.H1_H1 ;  /* 0x30000005ff1c7230 */ /* 0x000fc40000004100 */
[----:B------:R-:W-:Y:S02]  /*d220*/  HADD2.F32 R5, -RZ, R4.H0_H0 ;  /* 0x20000004ff057230 */ /* 0x000fe40000004100 */
[----:B0-----:R-:W-:Y:S02]  /*d230*/  HADD2.F32 R29, -RZ, R6.H0_H0 ;  /* 0x20000006ff1d7230 */ /* 0x001fe40000004100 */
[--C-:B------:R-:W-:Y:S02]  /*d240*/  HADD2.F32 R30, -RZ, R7.reuse.H0_H0 ;  /* 0x20000007ff1e7230 */ /* 0x100fe40000004100 */
[----:B------:R-:W-:Y:S02]  /*d250*/  HADD2.F32 R7, -RZ, R7.H1_H1 ;  /* 0x30000007ff077230 */ /* 0x000fe40000004100 */
[--C-:B---3--:R-:W-:Y:S02]  /*d260*/  HADD2.F32 R31, -RZ, R25.reuse.H0_H0 ;  /* 0x20000019ff1f7230 */ /* 0x108fe40000004100 */
[----:B-1----:R-:W-:-:S02]  /*d270*/  HADD2.F32 R32, -RZ, R25.H1_H1 ;  /* 0x30000019ff207230 */ /* 0x002fc40000004100 */
[----:B------:R-:W-:Y:S02]  /*d280*/  HADD2.F32 R25, -RZ, R24.H0_H0 ;  /* 0x20000018ff197230 */ /* 0x000fe40000004100 */
[C---:B------:R-:W-:Y:S01]  /*d290*/  FMUL.FTZ R41, R31.reuse, R37 ;  /* 0x000000251f297220 */ /* 0x040fe20000410000 */
[-C--:B------:R-:W-:Y:S01]  /*d2a0*/  FMUL.FTZ R49, R31, R35.reuse ;  /* 0x000000231f317220 */ /* 0x080fe20000410000 */
[----:B------:R-:W-:Y:S02]  /*d2b0*/  HADD2.F32 R31, -RZ, R53.H0_H0 ;  /* 0x20000035ff1f7230 */ /* 0x000fe40000004100 */
[C---:B------:R-:W-:Y:S01]  /*d2c0*/  FFMA.FTZ R41, R20.reuse, R35, -R41 ;  /* 0x0000002314297223 */ /* 0x040fe20000010829 */
[----:B------:R-:W-:Y:S01]  /*d2d0*/  FFMA.FTZ R49, R20, R37, R49 ;  /* 0x0000002514317223 */ /* 0x000fe20000010031 */
[C---:B------:R-:W-:Y:S01]  /*d2e0*/  FMUL.FTZ R20, R25.reuse, R36 ;  /* 0x0000002419147220 */ /* 0x040fe20000410000 */
[C---:B------:R-:W-:Y:S01]  /*d2f0*/  FMUL.FTZ R35, R32.reuse, R39 ;  /* 0x0000002720237220 */ /* 0x040fe20000410000 */
[----:B------:R-:W-:Y:S01]  /*d300*/  FMUL.FTZ R37, R32, R31 ;  /* 0x0000001f20257220 */ /* 0x000fe20000410000 */
[----:B------:R-:W-:Y:S01]  /*d310*/  FMUL.FTZ R25, R25, R62 ;  /* 0x0000003e19197220 */ /* 0x000fe20000410000 */
[----:B------:R-:W-:-:S02]  /*d320*/  HADD2.F32 R33, -RZ, R26.H0_H0 ;  /* 0x2000001aff217230 */ /* 0x000fc40000004100 */
[C---:B------:R-:W-:Y:S01]  /*d330*/  FFMA.FTZ R62, R5.reuse, R62, -R20 ;  /* 0x0000003e053e7223 */ /* 0x040fe20000010814 */
[--C-:B------:R-:W-:Y:S02]  /*d340*/  HADD2.F32 R32, -RZ, R64.reuse.H0_H0 ;  /* 0x20000040ff207230 */ /* 0x100fe40000004100 */
[----:B------:R-:W-:Y:S01]  /*d350*/  FFMA.FTZ R36, R5, R36, R25 ;  /* 0x0000002405247223 */ /* 0x000fe20000010019 */
[----:B------:R-:W-:Y:S02]  /*d360*/  HADD2.F32 R34, -RZ, R27.H0_H0 ;  /* 0x2000001bff227230 */ /* 0x000fe40000004100 */
[C---:B------:R-:W-:Y:S01]  /*d370*/  FFMA.FTZ R38, R28.reuse, R31, -R35 ;  /* 0x0000001f1c267223 */ /* 0x040fe20000010823 */
[----:B------:R-:W-:Y:S01]  /*d380*/  FFMA.FTZ R40, R28, R39, R37 ;  /* 0x000000271c287223 */ /* 0x000fe20000010025 */
[----:B------:R-:W-:Y:S02]  /*d390*/  HADD2.F32 R20, -RZ, R47.H0_H0 ;  /* 0x2000002fff147230 */ /* 0x000fe40000004100 */
[----:B------:R-:W-:Y:S01]  /*d3a0*/  FMUL.FTZ R28, R33, R32 ;  /* 0x00000020211c7220 */ /* 0x000fe20000410000 */
[----:B------:R-:W-:-:S02]  /*d3b0*/  HADD2.F32 R5, -RZ, R64.H1_H1 ;  /* 0x30000040ff057230 */ /* 0x000fc40000004100 */
[----:B------:R-:W-:Y:S02]  /*d3c0*/  HADD2.F32 R47, -RZ, R47.H1_H1 ;  /* 0x3000002fff2f7230 */ /* 0x000fe40000004100 */
[-C--:B------:R-:W-:Y:S01]  /*d3d0*/  FMUL.FTZ R46, R33, R20.reuse ;  /* 0x00000014212e7220 */ /* 0x080fe20000410000 */
[C---:B------:R-:W-:Y:S01]  /*d3e0*/  FFMA.FTZ R35, R29.reuse, R20, -R28 ;  /* 0x000000141d237223 */ /* 0x040fe2000001081c */
[C---:B------:R-:W-:Y:S01]  /*d3f0*/  FMUL.FTZ R25, R34.reuse, R5 ;  /* 0x0000000522197220 */ /* 0x040fe20000410000 */
[----:B------:R-:W-:Y:S02]  /*d400*/  HADD2.F32 R27, -RZ, R27.H1_H1 ;  /* 0x3000001bff1b7230 */ /* 0x000fe40000004100 */
[----:B------:R-:W-:Y:S01]  /*d410*/  FMUL.FTZ R34, R34, R47 ;  /* 0x0000002f22227220 */ /* 0x000fe20000410000 */
[----:B------:R-:W-:Y:S02]  /*d420*/  HADD2.F32 R28, -RZ, R48.H0_H0 ;  /* 0x20000030ff1c7230 */ /* 0x000fe40000004100 */
[----:B------:R-:W-:Y:S01]  /*d430*/  FFMA.FTZ R46, R29, R32, R46 ;  /* 0x000000201d2e7223 */ /* 0x000fe2000001002e */
[----:B------:R-:W-:-:S02]  /*d440*/  HADD2.F32 R20, -RZ, R54.H0_H0 ;  /* 0x20000036ff147230 */ /* 0x000fc40000004100 */
[C---:B------:R-:W-:Y:S01]  /*d450*/  FFMA.FTZ R47, R30.reuse, R47, -R25 ;  /* 0x0000002f1e2f7223 */ /* 0x040fe20000010819 */
[----:B------:R-:W-:Y:S01]  /*d460*/  FFMA.FTZ R34, R30, R5, R34 ;  /* 0x000000051e227223 */ /* 0x000fe20000010022 */
[C---:B------:R-:W-:Y:S01]  /*d470*/  FMUL.FTZ R32, R27.reuse, R28 ;  /* 0x0000001c1b207220 */ /* 0x040fe20000410000 */
[----:B------:R-:W-:Y:S02]  /*d480*/  HADD2.F32 R24, -RZ, R24.H1_H1 ;  /* 0x30000018ff187230 */ /* 0x000fe40000004100 */
[-C--:B------:R-:W-:Y:S01]  /*d490*/  FMUL.FTZ R30, R27, R20.reuse ;  /* 0x000000141b1e7220 */ /* 0x080fe20000410000 */
[----:B------:R-:W-:Y:S02]  /*d4a0*/  HADD2.F32 R26, -RZ, R26.H1_H1 ;  /* 0x3000001aff1a7230 */ /* 0x000fe40000004100 */
[C---:B------:R-:W-:Y:S01]  /*d4b0*/  FFMA.FTZ R32, R7.reuse, R20, -R32 ;  /* 0x0000001407207223 */ /* 0x040fe20000010820 */
[----:B------:R-:W-:Y:S02]  /*d4c0*/  HADD2.F32 R27, -RZ, R51.H0_H0 ;  /* 0x20000033ff1b7230 */ /* 0x000fe40000004100 */
[----:B------:R-:W-:Y:S01]  /*d4d0*/  FFMA.FTZ R39, R7, R28, R30 ;  /* 0x0000001c07277223 */ /* 0x000fe2000001001e */
[----:B------:R-:W-:-:S02]  /*d4e0*/  HADD2.F32 R29, -RZ, R50.H0_H0 ;  /* 0x20000032ff1d7230 */ /* 0x000fc40000004100 */
[----:B------:R-:W-:Y:S02]  /*d4f0*/  HADD2.F32 R5, -RZ, R57.H0_H0 ;  /* 0x20000039ff057230 */ /* 0x000fe40000004100 */
[----:B------:R-:W-:Y:S01]  /*d500*/  FMUL.FTZ R7, R24, R27 ;  /* 0x0000001b18077220 */ /* 0x000fe20000410000 */
[----:B------:R-:W-:Y:S02]  /*d510*/  HADD2.F32 R25, -RZ, R52.H0_H0 ;  /* 0x20000034ff197230 */ /* 0x000fe40000004100 */
[----:B------:R-:W-:Y:S01]  /*d520*/  FMUL.FTZ R37, R26, R29 ;  /* 0x0000001d1a257220 */ /* 0x000fe20000410000 */
[----:B------:R-:W-:Y:S02]  /*d530*/  HADD2.F32 R4, -RZ, R4.H1_H1 ;  /* 0x30000004ff047230 */ /* 0x000fe40000004100 */
[----:B------:R-:W-:Y:S01]  /*d540*/  FMUL.FTZ R24, R24, R5 ;  /* 0x0000000518187220 */ /* 0x000fe20000410000 */
[----:B------:R-:W-:Y:S02]  /*d550*/  HADD2.F32 R6, -RZ, R6.H1_H1 ;  /* 0x30000006ff067230 */ /* 0x000fe40000004100 */
        /* <DEDUP_REMOVED lines=8> */
[----:B------:R-:W-:Y:S02]  /*d5e0*/  F2FP.F16.F32.PACK_AB R6, R20, R35 ;  /* 0x000000231406723e */ /* 0x000fe400000000ff */
[----:B------:R-:W-:Y:S02]  /*d5f0*/  F2FP.F16.F32.PACK_AB R27, R39, R34 ;  /* 0x00000022271b723e */ /* 0x000fe400000000ff */
[----:B------:R-:W-:Y:S01]  /*d600*/  F2FP.F16.F32.PACK_AB R25, R40, R49 ;  /* 0x000000312819723e */ /* 0x000fe200000000ff */
[----:B------:R4:W-:Y:S01]  /*d610*/  STS.128 [R213], R4 ;  /* 0x00000004d5007388 */ /* 0x0009e20000000c00 */
[----:B------:R-:W-:-:S02]  /*d620*/  F2FP.F16.F32.PACK_AB R24, R33, R36 ;  /* 0x000000242118723e */ /* 0x000fc400000000ff */
[----:B------:R-:W-:-:S05]  /*d630*/  F2FP.F16.F32.PACK_AB R26, R29, R46 ;  /* 0x0000002e1d1a723e */ /* 0x000fca00000000ff */
[----:B------:R4:W-:Y:S02]  /*d640*/  STS.128 [R21+0x10400], R24 ;  /* 0x0104001815007388 */ /* 0x0009e40000000c00 */
.L_x_1844:
[----:B------:R-:W-:Y:S05]  /*d650*/  BSYNC B1 ;  /* 0x0000000000017941 */ /* 0x000fea0003800000 */
.L_x_1843:
[----:B-12---:R-:W-:Y:S01]  /*d660*/  PRMT R32, R0, 0x5410, R3 ;  /* 0x0000541000207816 */ /* 0x006fe20000000003 */
[----:B------:R-:W-:Y:S06]  /*d670*/  @P0 BRA `(.L_x_1828) ;  /* 0x0000000400780947 */ /* 0x000fec0003800000 */
[----:B------:R-:W-:Y:S01]  /*d680*/  LEA.HI R56, R56, R207, RZ, 0x1d ;  /* 0x000000cf38387211 */ /* 0x000fe200078fe8ff */
[--C-:B---34-:R-:W-:Y:S01]  /*d690*/  HADD2.F32 R21, -RZ, R43.reuse.H1_H1 ;  /* 0x3000002bff157230 */ /* 0x118fe20000004100 */
[----:B------:R-:W-:Y:S01]  /*d6a0*/  SHF.R.U32.HI R20, RZ, 0x10, R9 ;  /* 0x00000010ff147819 */ /* 0x000fe20000011609 */
[----:B------:R-:W-:Y:S01]  /*d6b0*/  HADD2.F32 R43, -RZ, R43.H0_H0 ;  /* 0x2000002bff2b7230 */ /* 0x000fe20000004100 */
[----:B------:R-:W-:Y:S01]  /*d6c0*/  SHF.R.S32.HI R5, RZ, 0x1f, R56 ;  /* 0x0000001fff057819 */ /* 0x000fe20000011438 */
[----:B------:R-:W-:Y:S01]  /*d6d0*/  IMAD.SHL.U32 R3, R56, 0x8, RZ ;  /* 0x0000000838037824 */ /* 0x000fe200078e00ff */
[----:B------:R-:W-:Y:S01]  /*d6e0*/  SHF.R.U64 R38, R12, 0x10, R13 ;  /* 0x000000100c267819 */ /* 0x000fe2000000120d */
[----:B------:R-:W-:Y:S01]  /*d6f0*/  HADD2.F32 R20, -RZ, R20.H0_H0 ;  /* 0x20000014ff147230 */ /* 0x000fe20000004100 */
[----:B------:R-:W-:Y:S02]  /*d700*/  LEA.HI R5, R5, R56, RZ, 0x3 ;  /* 0x0000003805057211 */ /* 0x000fe400078f18ff */
[----:B------:R-:W-:-:S02]  /*d710*/  LOP3.LUT R0, R196, 0x38, R3, 0xf8, !PT ;  /* 0x00000038c4007812 */ /* 0x000fc400078ef803 */
[--C-:B------:R-:W-:Y:S01]  /*d720*/  SHF.R.U64 R37, R14, 0x10, R15.reuse ;  /* 0x000000100e257819 */ /* 0x100fe2000000120f */
[----:B------:R-:W-:Y:S01]  /*d730*/  IMAD.SHL.U32 R5, R5, 0x400, RZ ;  /* 0x0000040005057824 */ /* 0x000fe200078e00ff */
[----:B------:R-:W-:Y:S02]  /*d740*/  LOP3.LUT R3, R0, R223, RZ, 0x3c, !PT ;  /* 0x000000df00037212 */ /* 0x000fe400078e3cff */
[----:B------:R-:W-:Y:S01]  /*d750*/  SHF.R.U32.HI R34, RZ, 0x10, R15 ;  /* 0x00000010ff227819 */ /* 0x000fe2000001160f */
[--C-:B------:R-:W-:Y:S01]  /*d760*/  HADD2.F32 R15, -RZ, R45.reuse.H1_H1 ;  /* 0x3000002dff0f7230 */ /* 0x100fe20000004100 */
[----:B------:R-:W-:Y:S01]  /*d770*/  LOP3.LUT R0, R5, 0x7fffe000, RZ, 0xc0, !PT ;  /* 0x7fffe00005007812 */ /* 0x000fe200078ec0ff */
[----:B------:R-:W-:Y:S01]  /*d780*/  HADD2.F32 R45, -RZ, R45.H0_H0 ;  /* 0x2000002dff2d7230 */ /* 0x000fe20000004100 */
[----:B------:R-:W1:Y:S01]  /*d790*/  LDS.128 R4, [R212] ;  /* 0x00000000d4047984 */ /* 0x000e620000000c00 */
[----:B------:R-:W-:Y:S02]  /*d7a0*/  SHF.R.U32.HI R28, RZ, 0x10, R13 ;  /* 0x00000010ff1c7819 */ /* 0x000fe4000001160d */
[----:B------:R-:W-:-:S02]  /*d7b0*/  IADD3 R3, R3, R0, R200 ;  /* 0x0000000003037210 */ /* 0x000fc40007ffe0c8 */
[----:B------:R-:W-:Y:S02]  /*d7c0*/  SHF.R.U64 R36, R8, 0x10, R9 ;  /* 0x0000001008247819 */ /* 0x000fe40000001209 */
[--C-:B------:R-:W-:Y:S01]  /*d7d0*/  SHF.R.U64 R35, R10, 0x10, R11.reuse ;  /* 0x000000100a237819 */ /* 0x100fe2000000120b */
[----:B------:R-:W-:Y:S01]  /*d7e0*/  IMAD R3, R3, 0x2, R18 ;  /* 0x0000000203037824 */ /* 0x000fe200078e0212 */
[----:B------:R-:W-:-:S04]  /*d7f0*/  SHF.R.U32.HI R33, RZ, 0x10, R11 ;  /* 0x00000010ff217819 */ /* 0x000fc8000001160b */
[----:B------:R-:W2:Y:S01]  /*d800*/  LDS.128 R24, [R3+0x10400] ;  /* 0x0104000003187984 */ /* 0x000ea20000000c00 */
[--C-:B-1----:R-:W-:Y:S02]  /*d810*/  HADD2.F32 R8, -RZ, R5.reuse.H0_H0 ;  /* 0x20000005ff087230 */ /* 0x102fe40000004100 */
[----:B------:R-:W-:Y:S02]  /*d820*/  HADD2.F32 R5, -RZ, R5.H1_H1 ;  /* 0x30000005ff057230 */ /* 0x000fe40000004100 */
[----:B------:R-:W-:Y:S02]  /*d830*/  HADD2.F32 R0, -RZ, R4.H0_H0 ;  /* 0x20000004ff007230 */ /* 0x000fe40000004100 */
[----:B------:R-:W-:Y:S02]  /*d840*/  HADD2.F32 R9, -RZ, R6.H0_H0 ;  /* 0x20000006ff097230 */ /* 0x000fe40000004100 */
[--C-:B------:R-:W-:Y:S02]  /*d850*/  HADD2.F32 R10, -RZ, R7.reuse.H0_H0 ;  /* 0x20000007ff0a7230 */ /* 0x100fe40000004100 */
[----:B------:R-:W-:-:S02]  /*d860*/  HADD2.F32 R7, -RZ, R7.H1_H1 ;  /* 0x30000007ff077230 */ /* 0x000fc40000004100 */
[----:B------:R-:W-:Y:S02]  /*d870*/  HADD2.F32 R4, -RZ, R4.H1_H1 ;  /* 0x30000004ff047230 */ /* 0x000fe40000004100 */
[--C-:B--2---:R-:W-:Y:S02]  /*d880*/  HADD2.F32 R12, -RZ, R25.reuse.H0_H0 ;  /* 0x20000019ff0c7230 */ /* 0x104fe40000004100 */
[----:B------:R-:W-:Y:S02]  /*d890*/  HADD2.F32 R25, -RZ, R25.H1_H1 ;  /* 0x30000019ff197230 */ /* 0x000fe40000004100 */
[----:B------:R-:W-:Y:S02]  /*d8a0*/  HADD2.F32 R11, -RZ, R24.H0_H0 ;  /* 0x20000018ff0b7230 */ /* 0x000fe40000004100 */
[C---:B0-----:R-:W-:Y:S01]  /*d8b0*/  FMUL.FTZ R29, R12.reuse, R21 ;  /* 0x000000150c1d7220 */ /* 0x041fe20000410000 */
[----:B------:R-:W-:Y:S01]  /*d8c0*/  FMUL.FTZ R31, R12, R15 ;  /* 0x0000000f0c1f7220 */ /* 0x000fe20000410000 */
[----:B------:R-:W-:-:S02]  /*d8d0*/  HADD2.F32 R12, -RZ, R28.H0_H0 ;  /* 0x2000001cff0c7230 */ /* 0x000fc40000004100 */
[C---:B------:R-:W-:Y:S01]  /*d8e0*/  FMUL.FTZ R28, R25.reuse, R20 ;  /* 0x00000014191c7220 */ /* 0x040fe20000410000 */
[C---:B------:R-:W-:Y:S01]  /*d8f0*/  FFMA.FTZ R29, R8.reuse, R15, -R29 ;  /* 0x0000000f081d7223 */ /* 0x040fe2000001081d */
[----:B------:R-:W-:Y:S01]  /*d900*/  FFMA.FTZ R31, R8, R21, R31 ;  /* 0x00000015081f7223 */ /* 0x000fe2000001001f */
[----:B------:R-:W-:Y:S02]  /*d910*/  HADD2.F32 R13, -RZ, R26.H0_H0 ;  /* 0x2000001aff0d7230 */ /* 0x000fe40000004100 */
[-C--:B------:R-:W-:Y:S01]  /*d920*/  FMUL.FTZ R8, R25, R12.reuse ;  /* 0x0000000c19087220 */ /* 0x080fe20000410000 */
[----:B------:R-:W-:Y:S01]  /*d930*/  FFMA.FTZ R30, R5, R12, -R28 ;  /* 0x0000000c051e7223 */ /* 0x000fe2000001081c */
[C---:B------:R-:W-:Y:S01]  /*d940*/  FMUL.FTZ R15, R11.reuse, R43 ;  /* 0x0000002b0b0f7220 */ /* 0x040fe20000410000 */
[----:B------:R-:W-:Y:S02]  /*d950*/  HADD2.F32 R12, -RZ, R44.H0_H0 ;  /* 0x2000002cff0c7230 */ /* 0x000fe40000004100 */
[----:B------:R-:W-:Y:S01]  /*d960*/  FMUL.FTZ R28, R11, R45 ;  /* 0x0000002d0b1c7220 */ /* 0x000fe20000410000 */
[----:B------:R-:W-:Y:S01]  /*d970*/  FFMA.FTZ R20, R5, R20, R8 ;  /* 0x0000001405147223 */ /* 0x000fe20000010008 */
[----:B------:R-:W-:-:S02]  /*d980*/  HADD2.F32 R8, -RZ, R32.H0_H0 ;  /* 0x20000020ff087230 */ /* 0x000fc40000004100 */
[C---:B------:R-:W-:Y:S01]  /*d990*/  FFMA.FTZ R15, R0.reuse, R45, -R15 ;  /* 0x0000002d000f7223 */ /* 0x040fe2000001080f */
[--C-:B------:R-:W-:Y:S02]  /*d9a0*/  HADD2.F32 R14, -RZ, R27.reuse.H0_H0 ;  /* 0x2000001bff0e7230 */ /* 0x100fe40000004100 */
[----:B------:R-:W-:Y:S01]  /*d9b0*/  FFMA.FTZ R28, R0, R43, R28 ;  /* 0x0000002b001c7223 */ /* 0x000fe2000001001c */
[----:B------:R-:W-:Y:S02]  /*d9c0*/  HADD2.F32 R11, -RZ, R44.H1_H1 ;  /* 0x3000002cff0b7230 */ /* 0x000fe40000004100 */
[C---:B------:R-:W-:Y:S01]  /*d9d0*/  FMUL.FTZ R0, R13.reuse, R12 ;  /* 0x0000000c0d007220 */ /* 0x040fe20000410000 */
[----:B------:R-:W-:Y:S02]  /*d9e0*/  HADD2.F32 R5, -RZ, R32.H1_H1 ;  /* 0x30000020ff057230 */ /* 0x000fe40000004100 */
[----:B------:R-:W-:Y:S01]  /*d9f0*/  FMUL.FTZ R32, R13, R8 ;  /* 0x000000080d207220 */ /* 0x000fe20000410000 */
[----:B------:R-:W-:-:S02]  /*da00*/  HADD2.F32 R27, -RZ, R27.H1_H1 ;  /* 0x3000001bff1b7230 */ /* 0x000fc40000004100 */
[C---:B------:R-:W-:Y:S01]  /*da10*/  FFMA.FTZ R25, R9.reuse, R8, -R0 ;  /* 0x0000000809197223 */ /* 0x040fe20000010800 */
[C---:B------:R-:W-:Y:S01]  /*da20*/  FMUL.FTZ R13, R14.reuse, R11 ;  /* 0x0000000b0e0d7220 */ /* 0x040fe20000410000 */
[----:B------:R-:W-:Y:S02]  /*da30*/  HADD2.F32 R8, -RZ, R33.H0_H0 ;  /* 0x20000021ff087230 */ /* 0x000fe40000004100 */
[-C--:B------:R-:W-:Y:S01]  /*da40*/  FMUL.FTZ R14, R14, R5.reuse ;  /* 0x000000050e0e7220 */ /* 0x080fe20000410000 */
[----:B------:R-:W-:Y:S02]  /*da50*/  HADD2.F32 R0, -RZ, R34.H0_H0 ;  /* 0x20000022ff007230 */ /* 0x000fe40000004100 */
[----:B------:R-:W-:Y:S01]  /*da60*/  FFMA.FTZ R32, R9, R12, R32 ;  /* 0x0000000c09207223 */ /* 0x000fe20000010020 */
[C---:B------:R-:W-:Y:S01]  /*da70*/  FFMA.FTZ R12, R10.reuse, R5, -R13 ;  /* 0x000000050a0c7223 */ /* 0x040fe2000001080d */
[----:B------:R-:W-:Y:S01]  /*da80*/  FFMA.FTZ R14, R10, R11, R14 ;  /* 0x0000000b0a0e7223 */ /* 0x000fe2000001000e */
[----:B------:R-:W-:-:S02]  /*da90*/  HADD2.F32 R24, -RZ, R24.H1_H1 ;  /* 0x30000018ff187230 */ /* 0x000fc40000004100 */
[C---:B------:R-:W-:Y:S01]  /*daa0*/  FMUL.FTZ R34, R27.reuse, R8 ;  /* 0x000000081b227220 */ /* 0x040fe20000410000 */
[----:B------:R-:W-:Y:S02]  /*dab0*/  HADD2.F32 R26, -RZ, R26.H1_H1 ;  /* 0x3000001aff1a7230 */ /* 0x000fe40000004100 */
[-C--:B------:R-:W-:Y:S01]  /*dac0*/  FMUL.FTZ R10, R27, R0.reuse ;  /* 0x000000001b0a7220 */ /* 0x080fe20000410000 */
        /* <DEDUP_REMOVED lines=25> */
.L_x_1828:
[----:B------:R-:W-:Y:S05]  /*dc60*/  BSYNC B0 ;  /* 0x0000000000007941 */ /* 0x000fea0003800000 */
.L_x_1800:
        /* <DEDUP_REMOVED lines=8> */
.L_x_1798:
[----:B------:R-:W-:-:S05]  /*dcf0*/  IMAD.U32 R0, RZ, RZ, UR39 ;  /* 0x00000027ff007e24 */ /* 0x000fca000f8e00ff */
[----:B------:R-:W-:-:S13]  /*dd00*/  ISETP.NE.AND P0, PT, R0, 0x3, PT ;  /* 0x000000030000780c */ /* 0x000fda0003f05270 */
[----:B------:R-:W-:Y:S05]  /*dd10*/  @!P0 BRA `(.L_x_1845) ;  /* 0x0000000000048947 */ /* 0x000fea0003800000 */
[----:B------:R-:W-:Y:S01]  /*dd20*/  BPT.TRAP 0x1 ;  /* 0x000000040000795c */ /* 0x000fe20000300000 */
.L_x_1845:
[----:B-1----:R-:W-:Y:S02]  /*dd30*/  LEA R8, R184, R18, 0x3 ;  /* 0x00000012b8087211 */ /* 0x002fe400078e18ff */
[----:B---34-:R-:W-:-:S04]  /*dd40*/  SHF.L.U32 R3, R187, 0x1f, RZ ;  /* 0x0000001fbb037819 */ /* 0x018fc800000006ff */
[----:B------:R1:W3:Y:S01]  /*dd50*/  SYNCS.PHASECHK.TRANS64.TRYWAIT P1, [R8+URZ+0x28830], R3 ;  /* 0x02883003080075a7 */ /* 0x0002e2000802017f */
[----:B------:R-:W-:Y:S05]  /*dd60*/  @!P0 BRA `(.L_x_1846) ;  /* 0x0000000000048947 */ /* 0x000fea0003800000 */
[----:B------:R-:W-:Y:S01]  /*dd70*/  BPT.TRAP 0x1 ;  /* 0x000000040000795c */ /* 0x000fe20000300000 */
.L_x_1846:
[----:B---3--:R-:W-:Y:S05]  /*dd80*/  @P1 BRA `(.L_x_1847) ;  /* 0x0000000000081947 */ /* 0x008fea0003800000 */
[----:B------:R-:W3:Y:S02]  /*dd90*/  SYNCS.PHASECHK.TRANS64.TRYWAIT P1, [R8+URZ+0x28830], R3 ;  /* 0x02883003080075a7 */ /* 0x000ee4000802017f */
[----:B---3--:R-:W-:Y:S05]  /*dda0*/  @!P1 BRA `(.L_x_1848) ;  /* 0x0000019c00b89947 */ /* 0x008fea0003800000 */
.L_x_1847:
[----:B------:R-:W-:Y:S05]  /*ddb0*/  WARPSYNC.ALL ;  /* 0x0000000000007948 */ /* 0x000fea0003800000 */
[----:B------:R-:W-:Y:S01]  /*ddc0*/  VIADD R0, R18, 0x18400 ;  /* 0x0001840012007836 */ /* 0x000fe20000000000 */
[----:B------:R-:W-:Y:S01]  /*ddd0*/  R2UR UR32, R42 ;  /* 0x000000002a2072ca */ /* 0x000fe200000e0000 */
[----:B0-2---:R-:W-:Y:S01]  /*dde0*/  IMAD.MOV.U32 R7, RZ, RZ, 0x40000040 ;  /* 0x40000040ff077424 */ /* 0x005fe200078e00ff */
        /* <DEDUP_REMOVED lines=14> */
[----:B------:R-:W-:Y:S01]  /*ded0*/  UMOV UR21, 0x40000040 ;  /* 0x4000004000157882 */ /* 0x000fe20000000000 */
[----:B------:R-:W-:Y:S01]  /*dee0*/  IMAD R6, R184, 0x800, R5 ;  /* 0x00000800b8067824 */ /* 0x000fe200078e0205 */
[----:B------:R-:W-:Y:S01]  /*def0*/  UIADD3 UR4, UR32, 0x2, URZ ;  /* 0x0000000220047890 */ /* 0x000fe2000fffe03f */
[----:B------:R-:W-:Y:S01]  /*df00*/  IMAD.MOV.U32 R7, RZ, RZ, 0x40000040 ;  /* 0x40000040ff077424 */ /* 0x000fe200078e00ff */
[----:B------:R-:W-:Y:S01]  /*df10*/  R2UR UR11, R11 ;  /* 0x000000000b0b72ca */ /* 0x000fe200000e0000 */
[C---:B------:R-:W-:Y:S01]  /*df20*/  VIADD R10, R6.reuse, 0x2 ;  /* 0x00000002060a7836 */ /* 0x040fe20000000000 */
[----:B------:R-:W-:Y:S01]  /*df30*/  R2UR UR34, R6 ;  /* 0x00000000062272ca */ /* 0x000fe200000e0000 */
[----:B------:R-:W-:Y:S01]  /*df40*/  UIADD3 UR8, UR32, 0x4, URZ ;  /* 0x0000000420087890 */ /* 0x000fe2000fffe03f */
[----:B------:R-:W-:Y:S01]  /*df50*/  IMAD.MOV.U32 R11, RZ, RZ, 0x40000040 ;  /* 0x40000040ff0b7424 */ /* 0x000fe200078e00ff */
[----:B------:R-:W-:Y:S01]  /*df60*/  UIADD3 UR12, UR32, 0x6, URZ ;  /* 0x00000006200c7890 */ /* 0x000fe2000fffe03f */
[----:B------:R-:W-:Y:S01]  /*df70*/  R2UR UR6, R10 ;  /* 0x000000000a0672ca */ /* 0x000fe200000e0000 */
[----:B------:R-:W-:Y:S01]  /*df80*/  VIADD R10, R6, 0x4 ;  /* 0x00000004060a7836 */ /* 0x000fe20000000000 */
[----:B------:R-:W-:Y:S01]  /*df90*/  UIADD3 UR16, UR32, 0x400, URZ ;  /* 0x0000040020107890 */ /* 0x000fe2000fffe03f */
[----:B------:R-:W-:Y:S01]  /*dfa0*/  R2UR UR15, R11 ;  /* 0x000000000b0f72ca */ /* 0x000fe200000e0000 */
[----:B------:R-:W-:Y:S01]  /*dfb0*/  IMAD.MOV.U32 R11, RZ, RZ, 0x40000040 ;  /* 0x40000040ff0b7424 */ /* 0x000fe200078e00ff */
[----:B------:R-:W-:Y:S01]  /*dfc0*/  UIADD3 UR20, UR32, 0x402, URZ ;  /* 0x0000040220147890 */ /* 0x000fe2000fffe03f */
[----:B------:R-:W-:Y:S01]  /*dfd0*/  R2UR UR10, R10 ;  /* 0x000000000a0a72ca */ /* 0x000fe200000e0000 */
[----:B------:R-:W-:Y:S01]  /*dfe0*/  VIADD R10, R6, 0x6 ;  /* 0x00000006060a7836 */ /* 0x000fe20000000000 */
[----:B------:R-:W-:-:S02]  /*dff0*/  UIADD3 UR24, UR32, 0x404, URZ ;  /* 0x0000040420187890 */ /* 0x000fc4000fffe03f */
[----:B------:R-:W-:Y:S01]  /*e000*/  HGMMA.64x128x16.F32 R24, gdesc[UR32], RZ, !UPT, gsb0 ;  /* 0x01e00000201879f0 */ /* 0x000fe2000c0008ff */
[----:B------:R-:W-:Y:S01]  /*e010*/  R2UR UR19, R11 ;  /* 0x000000000b1372ca */ /* 0x000fe200000e0000 */
[----:B------:R-:W-:Y:S01]  /*e020*/  IMAD.MOV.U32 R11, RZ, RZ, 0x40000040 ;  /* 0x40000040ff0b7424 */ /* 0x000fe200078e00ff */
[----:B------:R-:W-:Y:S01]  /*e030*/  R2UR UR14, R10 ;  /* 0x000000000a0e72ca */ /* 0x000fe200000e0000 */
[----:B------:R-:W-:Y:S01]  /*e040*/  UMOV UR25, 0x40000040 ;  /* 0x4000004000197882 */ /* 0x000fe20000000000 */
[----:B------:R-:W-:Y:S01]  /*e050*/  IADD3 R10, R6, 0x400, RZ ;  /* 0x00000400060a7810 */ /* 0x000fe20007ffe0ff */
[----:B------:R-:W-:Y:S01]  /*e060*/  UIADD3 UR28, UR32, 0x406, URZ ;  /* 0x00000406201c7890 */ /* 0x000fe2000fffe03f */
[----:B------:R-:W-:Y:S01]  /*e070*/  R2UR UR23, R11 ;  /* 0x000000000b1772ca */ /* 0x000fe200000e0000 */
[----:B------:R-:W-:Y:S01]  /*e080*/  UMOV UR29, 0x40000040 ;  /* 0x40000040001d7882 */ /* 0x000fe20000000000 */
[----:B------:R-:W-:Y:S01]  /*e090*/  R2UR UR18, R10 ;  /* 0x000000000a1272ca */ /* 0x000fe200000e0000 */
[----:B------:R-:W-:Y:S01]  /*e0a0*/  VIADD R10, R6, 0x402 ;  /* 0x00000402060a7836 */ /* 0x000fe20000000000 */
[----:B------:R-:W-:-:S02]  /*e0b0*/  MOV R11, 0x40000040 ;  /* 0x40000040000b7802 */ /* 0x000fc40000000f00 */
[----:B------:R-:W-:Y:S02]  /*e0c0*/  R2UR UR31, R7 ;  /* 0x00000000071f72ca */ /* 0x000fe400000e0000 */
[----:B------:R-:W-:Y:S01]  /*e0d0*/  R2UR UR22, R10 ;  /* 0x000000000a1672ca */ /* 0x000fe200000e0000 */
[C---:B------:R-:W-:Y:S01]  /*e0e0*/  VIADD R10, R6.reuse, 0x404 ;  /* 0x00000404060a7836 */ /* 0x040fe20000000000 */
[----:B------:R-:W-:Y:S01]  /*e0f0*/  R2UR UR27, R11 ;  /* 0x000000000b1b72ca */ /* 0x000fe200000e0000 */
        /* <DEDUP_REMOVED lines=27> */
.L_x_1849:
[----:B------:R-:W0:Y:S01]  /*e2b0*/  LDC R6, c[0x0][0x448] ;  /* 0x00011200ff067b82 */ /* 0x000e220000000800 */
[----:B------:R-:W-:Y:S01]  /*e2c0*/  ULDC UR6, c[0x0][0x9d8] ;  /* 0x0002760000067ab9 */ /* 0x000fe20000000800 */
[----:B-1-3--:R-:W-:Y:S02]  /*e2d0*/  VIADD R8, R8, 0x28840 ;  /* 0x0002884008087836 */ /* 0x00afe40000000000 */
[----:B------:R-:W-:Y:S01]  /*e2e0*/  FMUL.FTZ R20, R42, UR6 ;  /* 0x000000062a147c20 */ /* 0x000fe20008410000 */
[----:B------:R-:W-:Y:S01]  /*e2f0*/  FMUL.FTZ R77, R77, UR6 ;  /* 0x000000064d4d7c20 */ /* 0x000fe20008410000 */
[----:B------:R-:W-:Y:S01]  /*e300*/  FMUL.FTZ R10, R30, UR6 ;  /* 0x000000061e0a7c20 */ /* 0x000fe20008410000 */
[----:B------:R-:W-:Y:S01]  /*e310*/  FMUL.FTZ R15, R39, UR6 ;  /* 0x00000006270f7c20 */ /* 0x000fe20008410000 */
[----:B------:R-:W-:Y:S01]  /*e320*/  FMUL.FTZ R30, R54, UR6 ;  /* 0x00000006361e7c20 */ /* 0x000fe20008410000 */
[----:B------:R1:W2:Y:S01]  /*e330*/  MUFU.TANH R100, R77 ;  /* 0x0000004d00647308 */ /* 0x0002a20000002400 */
        /* <DEDUP_REMOVED lines=15> */
[----:B0-----:R-:W-:Y:S01]  /*e430*/  ISETP.NE.AND P1, PT, R6, 0x1, PT ;  /* 0x000000010600780c */ /* 0x001fe20003f25270 */
[----:B------:R-:W-:-:S02]  /*e440*/  IMAD.IADD R6, R195, 0x1, R193 ;  /* 0x00000001c3067824 */ /* 0x000fc400078e02c1 */
[----:B------:R-:W-:Y:S01]  /*e450*/  FMUL.FTZ R25, R47, UR6 ;  /* 0x000000062f197c20 */ /* 0x000fe20008410000 */
[----:B------:R-:W-:Y:S01]  /*e460*/  FMUL.FTZ R91, R48, UR6 ;  /* 0x00000006305b7c20 */ /* 0x000fe20008410000 */
[----:B------:R-:W-:Y:S01]  /*e470*/  FMUL.FTZ R92, R49, UR6 ;  /* 0x00000006315c7c20 */ /* 0x000fe20008410000 */
[----:B-1----:R-:W-:Y:S02]  /*e480*/  IMAD.MOV.U32 R77, RZ, RZ, R6 ;  /* 0x000000ffff4d7224 */ /* 0x002fe400078e0006 */
[----:B------:R-:W-:Y:S01]  /*e490*/  FMUL.FTZ R26, R50, UR6 ;  /* 0x00000006321a7c20 */ /* 0x000fe20008410000 */
[----:B------:R-:W-:Y:S01]  /*e4a0*/  FMUL.FTZ R27, R51, UR6 ;  /* 0x00000006331b7c20 */ /* 0x000fe20008410000 */
[----:B------:R-:W-:Y:S01]  /*e4b0*/  FMUL.FTZ R31, R55, UR6 ;  /* 0x00000006371f7c20 */ /* 0x000fe20008410000 */
[----:B------:R-:W-:Y:S01]  /*e4c0*/  FMUL.FTZ R94, R61, UR6 ;  /* 0x000000063d5e7c20 */ /* 0x000fe20008410000 */
[----:B------:R-:W-:Y:S01]  /*e4d0*/  FMUL.FTZ R38, R62, UR6 ;  /* 0x000000063e267c20 */ /* 0x000fe20008410000 */
[----:B------:R-:W-:Y:S01]  /*e4e0*/  FMUL.FTZ R96, R64, UR6 ;  /* 0x0000000640607c20 */ /* 0x000fe20008410000 */
[----:B------:R-:W-:Y:S01]  /*e4f0*/  FMUL.FTZ R44, R66, UR6 ;  /* 0x00000006422c7c20 */ /* 0x000fe20008410000 */
[----:B------:R-:W0:Y:S01]  /*e500*/  @P1 LDC R7, c[0x0][0x44c] ;  /* 0x00011300ff071b82 */ /* 0x000e220000000800 */
[----:B------:R-:W-:-:S02]  /*e510*/  IMAD.U32 R43, RZ, RZ, UR38 ;  /* 0x00000026ff2b7e24 */ /* 0x000fc4000f8e00ff */
[----:B------:R-:W-:Y:S01]  /*e520*/  FMUL.FTZ R28, R28, UR6 ;  /* 0x000000061c1c7c20 */ /* 0x000fe20008410000 */
[----:B------:R-:W-:Y:S01]  /*e530*/  FMUL.FTZ R29, R29, UR6 ;  /* 0x000000061d1d7c20 */ /* 0x000fe20008410000 */
[----:B------:R-:W-:Y:S01]  /*e540*/  FMUL.FTZ R32, R32, UR6 ;  /* 0x0000000620207c20 */ /* 0x000fe20008410000 */
[----:B------:R-:W-:Y:S01]  /*e550*/  FMUL.FTZ R33, R33, UR6 ;  /* 0x0000000621217c20 */ /* 0x000fe20008410000 */
[----:B------:R-:W-:Y:S01]  /*e560*/  FMUL.FTZ R36, R36, UR6 ;  /* 0x0000000624247c20 */ /* 0x000fe20008410000 */
[----:B------:R-:W-:Y:S01]  /*e570*/  FMUL.FTZ R37, R37, UR6 ;  /* 0x0000000625257c20 */ /* 0x000fe20008410000 */
[----:B------:R-:W1:Y:S01]  /*e580*/  @P1 LDC R42, c[0x0][0x450] ;  /* 0x00011400ff2a1b82 */ /* 0x000e620000000800 */
        /* <DEDUP_REMOVED lines=15> */
[----:B0-----:R-:W-:-:S04]  /*e680*/  @P1 IMAD.HI.U32 R7, R6, R7, RZ ;  /* 0x0000000706071227 */ /* 0x001fc800078e00ff */
[----:B------:R-:W-:Y:S01]  /*e690*/  FMUL.FTZ R99, R73, UR6 ;  /* 0x0000000649637c20 */ /* 0x000fe20008410000 */
[----:B------:R-:W-:Y:S01]  /*e6a0*/  FMUL.FTZ R49, R74, UR6 ;  /* 0x000000064a317c20 */ /* 0x000fe20008410000 */
[----:B------:R-:W-:Y:S01]  /*e6b0*/  FMUL.FTZ R61, R75, UR6 ;  /* 0x000000064b3d7c20 */ /* 0x000fe20008410000 */
[----:B------:R-:W-:Y:S01]  /*e6c0*/  FMUL.FTZ R76, R76, UR6 ;  /* 0x000000064c4c7c20 */ /* 0x000fe20008410000 */
[----:B------:R-:W-:Y:S01]  /*e6d0*/  FMUL.FTZ R62, R78, UR6 ;  /* 0x000000064e3e7c20 */ /* 0x000fe20008410000 */
[----:B------:R-:W-:Y:S01]  /*e6e0*/  FMUL.FTZ R80, R80, UR6 ;  /* 0x0000000650507c20 */ /* 0x000fe20008410000 */
[----:B------:R-:W-:Y:S01]  /*e6f0*/  FMUL.FTZ R81, R81, UR6 ;  /* 0x0000000651517c20 */ /* 0x000fe20008410000 */
[----:B-1----:R-:W-:Y:S01]  /*e700*/  @P1 SHF.R.U32.HI R77, RZ, R42, R7 ;  /* 0x0000002aff4d1219 */ /* 0x002fe20000011607 */
[----:B------:R-:W-:Y:S01]  /*e710*/  FMUL.FTZ R64, R82, UR6 ;  /* 0x0000000652407c20 */ /* 0x000fe20008410000 */
[----:B------:R-:W0:Y:S01]  /*e720*/  LDC.64 R6, c[0x0][0x9e0] ;  /* 0x00027800ff067b82 */ /* 0x000e220000000a00 */
[----:B------:R-:W-:Y:S01]  /*e730*/  MOV R42, 0xffffff80 ;  /* 0xffffff80002a7802 */ /* 0x000fe20000000f00 */
[----:B------:R-:W-:Y:S01]  /*e740*/  FMUL.FTZ R47, R83, UR6 ;  /* 0x00000006532f7c20 */ /* 0x000fe20008410000 */
[----:B------:R-:W1:Y:S01]  /*e750*/  SHFL.IDX PT, R56, R77, RZ, 0x1c1f ;  /* 0x001c1fff4d387589 */ /* 0x000e6200000e0000 */
[----:B------:R-:W-:Y:S01]  /*e760*/  FMUL.FTZ R84, R84, UR6 ;  /* 0x0000000654547c20 */ /* 0x000fe20008410000 */
[----:B------:R-:W-:Y:S01]  /*e770*/  FMUL.FTZ R85, R85, UR6 ;  /* 0x0000000655557c20 */ /* 0x000fe20008410000 */
[----:B------:R-:W-:-:S02]  /*e780*/  IMAD R79, R89, R42, 0x80 ;  /* 0x00000080594f7424 */ /* 0x000fc400078e022a */
[----:B------:R-:W-:Y:S01]  /*e790*/  FMUL.FTZ R50, R86, UR6 ;  /* 0x0000000656327c20 */ /* 0x000fe20008410000 */
[----:B------:R-:W-:Y:S01]  /*e7a0*/  FMUL.FTZ R51, R87, UR6 ;  /* 0x0000000657337c20 */ /* 0x000fe20008410000 */
[----:B------:R-:W-:Y:S01]  /*e7b0*/  PRMT R8, R43, 0x654, R8 ;  /* 0x000006542b087816 */ /* 0x000fe20000000008 */
[----:B------:R-:W-:Y:S01]  /*e7c0*/  VIADD R42, R79, 0x1 ;  /* 0x000000014f2a7836 */ /* 0x000fe20000000000 */
[----:B------:R-:W-:Y:S01]  /*e7d0*/  ULDC UR53, c[0x0][0x9dc] ;  /* 0x0002770000357ab9 */ /* 0x000fe20000000800 */
[----:B------:R-:W3:Y:S01]  /*e7e0*/  MUFU.TANH R4, R4 ;  /* 0x0000000400047308 */ /* 0x000ee20000002400 */
[----:B------:R-:W-:Y:S01]  /*e7f0*/  ULOP3.LUT UR53, URZ, UR53, URZ, 0x33, !UPT ;  /* 0x000000353f357292 */ /* 0x000fe2000f8e333f */
[----:B------:R-:W-:Y:S01]  /*e800*/  IMAD R42, R191, -0x2, R42 ;  /* 0xfffffffebf2a7824 */ /* 0x000fe200078e022a */
[----:B------:R4:W-:Y:S01]  /*e810*/  SYNCS.ARRIVE.TRANS64.RED.A1T0 RZ, [R8+URZ], RZ ;  /* 0x000000ff08ff79a7 */ /* 0x0009e2000810043f */
[----:B------:R-:W-:-:S03]  /*e820*/  LEA R82, R89, 0xffffff80, 0x7 ;  /* 0xffffff8059527811 */ /* 0x000fc600078e38ff */
[----:B------:R-:W-:Y:S01]  /*e830*/  IADD3 R43, -R189, R42, R190 ;  /* 0x0000002abd2b7210 */ /* 0x000fe20007ffe1be */
[----:B------:R-:W0:Y:S01]  /*e840*/  MUFU.TANH R9, R9 ;  /* 0x0000000900097308 */ /* 0x000e220000002400 */
[----:B----4-:R-:W-:Y:S01]  /*e850*/  IMAD.IADD R8, R190, 0x1, R79 ;  /* 0x00000001be087824 */ /* 0x010fe200078e024f */
[----:B0-----:R-:W-:Y:S02]  /*e860*/  ISETP.GE.AND P2, PT, R7, 0x1, PT ;  /* 0x000000010700780c */ /* 0x001fe40003f46270 */
[C---:B------:R-:W-:Y:S01]  /*e870*/  IMAD.IADD R86, R43.reuse, 0x1, R6 ;  /* 0x000000012b567824 */ /* 0x040fe200078e0206 */
[----:B------:R-:W-:Y:S01]  /*e880*/  IADD3 R87, R43, UR53, RZ ;  /* 0x000000352b577c10 */ /* 0x000fe2000fffe0ff */
[----:B------:R-:W-:Y:S02]  /*e890*/  IMAD R83, R191, -0x2, R8 ;  /* 0xfffffffebf537824 */ /* 0x000fe400078e0208 */
[----:B------:R-:W0:Y:S02]  /*e8a0*/  MUFU.TANH R0, R0 ;  /* 0x0000000000007308 */ /* 0x000e240000002400 */
[----:B-1----:R-:W-:Y:S01]  /*e8b0*/  IMAD.IADD R78, R87, 0x1, R56 ;  /* 0x00000001574e7824 */ /* 0x002fe200078e0238 */
[----:B------:R-:W-:-:S05]  /*e8c0*/  VIADDMNMX R8, R56, R86, R83, PT ;  /* 0x0000005638087246 */ /* 0x000fca0003800153 */
[----:B------:R-:W1:Y:S08]  /*e8d0*/  MUFU.TANH R3, R3 ;  /* 0x0000000300037308 */ /* 0x000e700000002400 */
        /* <DEDUP_REMOVED lines=59> */
[----:B-1234-:R-:W-:Y:S05]  /*ec90*/  @!P2 BRA `(.L_x_1850) ;  /* 0x000000000050a947 */ /* 0x01efea0003800000 */
[----:B------:R-:W-:Y:S01]  /*eca0*/  IADD3 R56, -R189, R190, R56 ;  /* 0x000000bebd387210 */ /* 0x000fe20007ffe138 */
[----:B------:R-:W-:Y:S03]  /*ecb0*/  BSSY B0, `(.L_x_1851) ;  /* 0x000000e000007945 */ /* 0x000fe60003800000 */
[----:B------:R-:W-:-:S13]  /*ecc0*/  ISETP.GT.AND P3, PT, R56, -0x1, PT ;  /* 0xffffffff3800780c */ /* 0x000fda0003f64270 */
        /* <DEDUP_REMOVED lines=8> */
.L_x_1852:
[----:B------:R-:W-:-:S13]  /*ed50*/  ISETP.NE.AND P3, PT, R7, 0x1, PT ;  /* 0x000000010700780c */ /* 0x000fda0003f65270 */
[----:B------:R-:W1:Y:S02]  /*ed60*/  @P3 LDC.64 R42, c[0x0][0x9e8] ;  /* 0x00027a00ff2a3b82 */ /* 0x000e640000000a00 */
[----:B-1----:R-:W-:-:S05]  /*ed70*/  @P3 IMAD.HI.U32 R42, R56, R42, RZ ;  /* 0x0000002a382a3227 */ /* 0x002fca00078e00ff */
[----:B------:R-:W-:-:S07]  /*ed80*/  @P3 SHF.R.U32.HI R56, RZ, R43, R42 ;  /* 0x0000002bff383219 */ /* 0x000fce000001162a */
.L_x_1853:
[----:B------:R-:W-:Y:S05]  /*ed90*/  BSYNC B0 ;  /* 0x0000000000007941 */ /* 0x000fea0003800000 */
.L_x_1851:
[----:B------:R-:W-:-:S04]  /*eda0*/  IMAD R56, R56, R7, -R82 ;  /* 0x0000000738387224 */ /* 0x000fc800078e0a52 */
[----:B------:R-:W-:-:S05]  /*edb0*/  IMAD R43, R191, -0x2, R56 ;  /* 0xfffffffebf2b7824 */ /* 0x000fca00078e0238 */
[----:B------:R-:W-:Y:S02]  /*edc0*/  VIMNMX R78, R78, R43, !PT ;  /* 0x0000002b4e4e7248 */ /* 0x000fe40007fe0100 */
[----:B------:R-:W-:-:S07]  /*edd0*/  VIADDMNMX R8, R43, R7, R8, PT ;  /* 0x000000072b087246 */ /* 0x000fce0003800108 */
.L_x_1850:
[C---:B------:R-:W-:Y:S02]  /*ede0*/  ISETP.GE.AND P3, PT, R79.reuse, 0x2, PT ;  /* 0x000000024f00780c */ /* 0x040fe40003f66270 */
[----:B------:R-:W-:Y:S02]  /*edf0*/  ISETP.GE.AND P5, PT, R79, 0x9, PT ;  /* 0x000000094f00780c */ /* 0x000fe40003fa6270 */
[----:B------:R-:W-:Y:S02]  /*ee00*/  ISETP.GT.AND P4, PT, R78, 0x1, !P3 ;  /* 0x000000014e00780c */ /* 0x000fe40005f84270 */
[----:B------:R-:W-:Y:S02]  /*ee10*/  P2R R101, PR, RZ, 0x20 ;  /* 0x00000020ff657803 */ /* 0x000fe40000000000 */
[----:B------:R-:W-:-:S04]  /*ee20*/  ISETP.LT.OR P4, PT, R8, 0x2, P4 ;  /* 0x000000020800780c */ /* 0x000fc80002781670 */
[----:B------:R-:W-:Y:S02]  /*ee30*/  FSEL R75, R9, -INF , !P4 ;  /* 0xff800000094b7808 */ /* 0x000fe40006000000 */
[----:B------:R-:W-:Y:S02]  /*ee40*/  ISETP.GT.AND P4, PT, R78, 0x8, !P5 ;  /* 0x000000084e00780c */ /* 0x000fe40006f84270 */
[----:B------:R-:W-:Y:S02]  /*ee50*/  ISETP.GE.AND P5, PT, R79, 0xa, PT ;  /* 0x0000000a4f00780c */ /* 0x000fe40003fa6270 */
[----:B------:R-:W-:Y:S02]  /*ee60*/  ISETP.LT.OR P4, PT, R8, 0x9, P4 ;  /* 0x000000090800780c */ /* 0x000fe40002781670 */
[----:B------:R-:W-:Y:S02]  /*ee70*/  P2R R102, PR, RZ, 0x20 ;  /* 0x00000020ff667803 */ /* 0x000fe40000000000 */
[----:B------:R-:W-:-:S02]  /*ee80*/  FSEL R73, R28, -INF , !P4 ;  /* 0xff8000001c497808 */ /* 0x000fc40006000000 */
[----:B------:R-:W-:Y:S02]  /*ee90*/  ISETP.GT.AND P4, PT, R78, 0x9, !P5 ;  /* 0x000000094e00780c */ /* 0x000fe40006f84270 */
[----:B------:R-:W-:Y:S02]  /*eea0*/  ISETP.GE.AND P5, PT, R79, 0x11, PT ;  /* 0x000000114f00780c */ /* 0x000fe40003fa6270 */
[----:B------:R-:W-:Y:S02]  /*eeb0*/  ISETP.LT.OR P4, PT, R8, 0xa, P4 ;  /* 0x0000000a0800780c */ /* 0x000fe40002781670 */
[----:B------:R-:W-:Y:S02]  /*eec0*/  P2R R103, PR, RZ, 0x20 ;  /* 0x00000020ff677803 */ /* 0x000fe40000000000 */
[----:B0-----:R-:W-:Y:S02]  /*eed0*/  FSEL R74, R29, -INF , !P4 ;  /* 0xff8000001d4a7808 */ /* 0x001fe40006000000 */
[----:B------:R-:W-:-:S02]  /*eee0*/  ISETP.GT.AND P4, PT, R78, 0x10, !P5 ;  /* 0x000000104e00780c */ /* 0x000fc40006f84270 */
[C---:B------:R-:W-:Y:S02]  /*eef0*/  ISETP.GE.AND P5, PT, R79.reuse, 0x12, PT ;  /* 0x000000124f00780c */ /* 0x040fe40003fa6270 */
[----:B------:R-:W-:Y:S02]  /*ef00*/  ISETP.LT.OR P4, PT, R8, 0x11, P4 ;  /* 0x000000110800780c */ /* 0x000fe40002781670 */
[----:B------:R-:W-:Y:S02]  /*ef10*/  P2R R104, PR, RZ, 0x20 ;  /* 0x00000020ff687803 */ /* 0x000fe40000000000 */
[----:B------:R-:W-:Y:S02]  /*ef20*/  FSEL R72, R32, -INF , !P4 ;  /* 0xff80000020487808 */ /* 0x000fe40006000000 */
[----:B------:R-:W-:Y:S02]  /*ef30*/  ISETP.GT.AND P4, PT, R78, 0x11, !P5 ;  /* 0x000000114e00780c */ /* 0x000fe40006f84270 */
[----:B------:R-:W-:-:S02]  /*ef40*/  ISETP.GE.AND P5, PT, R79, 0x19, PT ;  /* 0x000000194f00780c */ /* 0x000fc40003fa6270 */
[----:B------:R-:W-:Y:S02]  /*ef50*/  ISETP.LT.OR P4, PT, R8, 0x12, P4 ;  /* 0x000000120800780c */ /* 0x000fe40002781670 */
[----:B------:R-:W-:Y:S02]  /*ef60*/  P2R R105, PR, RZ, 0x20 ;  /* 0x00000020ff697803 */ /* 0x000fe40000000000 */
[----:B------:R-:W-:Y:S02]  /*ef70*/  FSEL R71, R33, -INF , !P4 ;  /* 0xff80000021477808 */ /* 0x000fe40006000000 */
[----:B------:R-:W-:Y:S02]  /*ef80*/  ISETP.GT.AND P4, PT, R78, 0x18, !P5 ;  /* 0x000000184e00780c */ /* 0x000fe40006f84270 */
[----:B------:R-:W-:Y:S02]  /*ef90*/  ISETP.GE.AND P5, PT, R79, 0x1a, PT ;  /* 0x0000001a4f00780c */ /* 0x000fe40003fa6270 */
[----:B------:R-:W-:-:S02]  /*efa0*/  ISETP.LT.OR P4, PT, R8, 0x19, P4 ;  /* 0x000000190800780c */ /* 0x000fc40002781670 */
[----:B------:R-:W-:Y:S02]  /*efb0*/  P2R R106, PR, RZ, 0x20 ;  /* 0x00000020ff6a7803 */ /* 0x000fe40000000000 */
[----:B------:R-:W-:Y:S02]  /*efc0*/  FSEL R70, R36, -INF , !P4 ;  /* 0xff80000024467808 */ /* 0x000fe40006000000 */
[----:B------:R-:W-:Y:S02]  /*efd0*/  ISETP.GT.AND P4, PT, R78, 0x19, !P5 ;  /* 0x000000194e00780c */ /* 0x000fe40006f84270 */
[----:B------:R-:W-:Y:S02]  /*efe0*/  ISETP.GE.AND P5, PT, R79, 0x21, PT ;  /* 0x000000214f00780c */ /* 0x000fe40003fa6270 */
[----:B------:R-:W-:Y:S02]  /*eff0*/  ISETP.LT.OR P4, PT, R8, 0x1a, P4 ;  /* 0x0000001a0800780c */ /* 0x000fe40002781670 */
[----:B------:R-:W-:-:S02]  /*f000*/  P2R R107, PR, RZ, 0x20 ;  /* 0x00000020ff6b7803 */ /* 0x000fc40000000000 */
        /* <DEDUP_REMOVED lines=10> */
[----:B------:R-:W-:Y:S02]  /*f0b0*/  FSEL R67, R41, -INF , !P4 ;  /* 0xff80000029437808 */ /* 0x000fe40006000000 */
        /* <DEDUP_REMOVED lines=12> */
[----:B------:R-:W-:-:S04]  /*f180*/  ISETP.LT.OR P4, PT, R8, 0x31, P4 ;  /* 0x000000310800780c */ /* 0x000fc80002781670 */
        /* <DEDUP_REMOVED lines=93> */
[----:B------:R-:W-:-:S04]  /*f760*/  ISETP.GE.AND P6, PT, R79, 0x7a, PT ;  /* 0x0000007a4f00780c */ /* 0x000fc80003fc6270 */
[----:B------:R-:W-:Y:S02]  /*f770*/  P2R R80, PR, RZ, 0x40 ;  /* 0x00000040ff507803 */ /* 0x000fe40000000000 */
[----:B------:R-:W-:-:S04]  /*f780*/  ISETP.GT.AND P6, PT, R78, 0x79, !P6 ;  /* 0x000000794e00780c */ /* 0x000fc800077c4270 */
[----:B------:R-:W-:Y:S02]  /*f790*/  ISETP.LT.OR P6, PT, R8, 0x7a, P6 ;  /* 0x0000007a0800780c */ /* 0x000fe400037c1670 */
[----:B------:R-:W0:Y:S02]  /*f7a0*/  SHFL.IDX PT, R8, R77, 0x1, 0x1c1f ;  /* 0x003c1f004d087f89 */ /* 0x000e2400000e0000 */
[----:B------:R-:W-:Y:S02]  /*f7b0*/  FSEL R4, R85, -INF , !P6 ;  /* 0xff80000055047808 */ /* 0x000fe40007000000 */
[----:B0-----:R-:W-:Y:S01]  /*f7c0*/  VIADDMNMX R66, R8, R86, R83, PT ;  /* 0x0000005608427246 */ /* 0x001fe20003800153 */
[----:B------:R-:W-:Y:S01]  /*f7d0*/  IMAD.IADD R65, R87, 0x1, R8 ;  /* 0x0000000157417824 */ /* 0x000fe200078e0208 */
[----:B------:R-:W-:Y:S06]  /*f7e0*/  @!P2 BRA `(.L_x_1854) ;  /* 0x000000000050a947 */ /* 0x000fec0003800000 */
[----:B------:R-:W-:Y:S01]  /*f7f0*/  IADD3 R77, -R189, R190, R8 ;  /* 0x000000bebd4d7210 */ /* 0x000fe20007ffe108 */
[----:B------:R-:W-:Y:S03]  /*f800*/  BSSY B0, `(.L_x_1855) ;  /* 0x000000e000007945 */ /* 0x000fe60003800000 */
[----:B------:R-:W-:-:S13]  /*f810*/  ISETP.GT.AND P6, PT, R77, -0x1, PT ;  /* 0xffffffff4d00780c */ /* 0x000fda0003fc4270 */
        /* <DEDUP_REMOVED lines=8> */
.L_x_1856:
[----:B------:R-:W-:-:S13]  /*f8a0*/  ISETP.NE.AND P6, PT, R7, 0x1, PT ;  /* 0x000000010700780c */ /* 0x000fda0003fc5270 */
[----:B------:R-:W0:Y:S02]  /*f8b0*/  @P6 LDC.64 R8, c[0x0][0x9e8] ;  /* 0x00027a00ff086b82 */ /* 0x000e240000000a00 */
[----:B0-----:R-:W-:-:S05]  /*f8c0*/  @P6 IMAD.HI.U32 R8, R77, R8, RZ ;  /* 0x000000084d086227 */ /* 0x001fca00078e00ff */
[----:B------:R-:W-:-:S07]  /*f8d0*/  @P6 SHF.R.U32.HI R77, RZ, R9, R8 ;  /* 0x00000009ff4d6219 */ /* 0x000fce0000011608 */
.L_x_1857:
[----:B------:R-:W-:Y:S05]  /*f8e0*/  BSYNC B0 ;  /* 0x0000000000007941 */ /* 0x000fea0003800000 */
.L_x_1855:
[----:B------:R-:W-:-:S04]  /*f8f0*/  IMAD R8, R77, R7, -R82 ;  /* 0x000000074d087224 */ /* 0x000fc800078e0a52 */
[----:B------:R-:W-:-:S05]  /*f900*/  IMAD R8, R191, -0x2, R8 ;  /* 0xfffffffebf087824 */ /* 0x000fca00078e0208 */
[----:B------:R-:W-:Y:S02]  /*f910*/  VIMNMX R65, R65, R8, !PT ;  /* 0x0000000841417248 */ /* 0x000fe40007fe0100 */
[----:B------:R-:W-:-:S07]  /*f920*/  VIADDMNMX R66, R8, R7, R66, PT ;  /* 0x0000000708427246 */ /* 0x000fce0003800142 */
.L_x_1854:
[----:B------:R-:W-:Y:S01]  /*f930*/  ISETP.GT.AND P3, PT, R65, 0x1, !P3 ;  /* 0x000000014100780c */ /* 0x000fe20005f64270 */
[----:B------:R-:W-:Y:S01]  /*f940*/  ULDC UR52, c[0x0][0x988] ;  /* 0x0002620000347ab9 */ /* 0x000fe20000000800 */
[----:B------:R-:W-:Y:S02]  /*f950*/  ISETP.NE.AND P6, PT, R105, RZ, PT ;  /* 0x000000ff6900720c */ /* 0x000fe40003fc5270 */
[----:B------:R-:W-:Y:S02]  /*f960*/  ISETP.LT.OR P3, PT, R66, 0x2, P3 ;  /* 0x000000024200780c */ /* 0x000fe40001f61670 */
[----:B------:R-:W-:Y:S02]  /*f970*/  ISETP.GT.AND P4, PT, R65, 0x71, !P4 ;  /* 0x000000714100780c */ /* 0x000fe40006784270 */
[----:B------:R-:W-:Y:S02]  /*f980*/  FSEL R9, R3, -INF , !P3 ;  /* 0xff80000003097808 */ /* 0x000fe40005800000 */
[----:B------:R-:W-:-:S02]  /*f990*/  ISETP.NE.AND P3, PT, R101, RZ, PT ;  /* 0x000000ff6500720c */ /* 0x000fc40003f65270 */
[C---:B------:R-:W-:Y:S02]  /*f9a0*/  ISETP.GT.AND P5, PT, R65.reuse, 0x78, !P5 ;  /* 0x000000784100780c */ /* 0x040fe40006fa4270 */
[----:B------:R-:W-:Y:S02]  /*f9b0*/  ISETP.GT.AND P3, PT, R65, 0x8, !P3 ;  /* 0x000000084100780c */ /* 0x000fe40005f64270 */
[C---:B------:R-:W-:Y:S02]  /*f9c0*/  ISETP.LT.OR P4, PT, R66.reuse, 0x72, P4 ;  /* 0x000000724200780c */ /* 0x040fe40002781670 */
[C---:B------:R-:W-:Y:S02]  /*f9d0*/  ISETP.LT.OR P3, PT, R66.reuse, 0x9, P3 ;  /* 0x000000094200780c */ /* 0x040fe40001f61670 */
[----:B------:R-:W-:Y:S02]  /*f9e0*/  ISETP.LT.OR P5, PT, R66, 0x79, P5 ;  /* 0x000000794200780c */ /* 0x000fe40002fa1670 */
[----:B------:R-:W-:-:S02]  /*f9f0*/  FSEL R3, R10, -INF , !P3 ;  /* 0xff8000000a037808 */ /* 0x000fc40005800000 */
[----:B------:R-:W-:Y:S02]  /*fa00*/  ISETP.NE.AND P3, PT, R102, RZ, PT ;  /* 0x000000ff6600720c */ /* 0x000fe40003f65270 */
[----:B------:R-:W-:Y:S02]  /*fa10*/  FMNMX.FTZ R10, R76, R75, !PT ;  /* 0x0000004b4c0a7209 */ /* 0x000fe40007810000 */
[----:B------:R-:W-:Y:S02]  /*fa20*/  ISETP.GT.AND P3, PT, R65, 0x9, !P3 ;  /* 0x000000094100780c */ /* 0x000fe40005f64270 */
[----:B------:R-:W-:Y:S02]  /*fa30*/  FSEL R50, R50, -INF , !P5 ;  /* 0xff80000032327808 */ /* 0x000fe40006800000 */
[----:B------:R-:W-:-:S04]  /*fa40*/  ISETP.LT.OR P3, PT, R66, 0xa, P3 ;  /* 0x0000000a4200780c */ /* 0x000fc80001f61670 */
        /* <DEDUP_REMOVED lines=15> */
[----:B------:R-:W-:Y:S02]  /*fb40*/  ISETP.GT.AND P3, PT, R65, 0x18, !P6 ;  /* 0x000000184100780c */ /* 0x000fe40007764270 */
[----:B------:R-:W-:Y:S02]  /*fb50*/  FMNMX.FTZ R10, R68, R11, !PT ;  /* 0x0000000b440a7209 */ /* 0x000fe40007810000 */
[----:B------:R-:W-:-:S02]  /*fb60*/  ISETP.LT.OR P3, PT, R66, 0x19, P3 ;  /* 0x000000194200780c */ /* 0x000fc40001f61670 */
[----:B------:R-:W-:Y:S02]  /*fb70*/  ISETP.NE.AND P6, PT, R114, RZ, PT ;  /* 0x000000ff7200720c */ /* 0x000fe40003fc5270 */
        /* <DEDUP_REMOVED lines=54> */
[----:B------:R-:W-:-:S03]  /*fee0*/  ISETP.LT.OR P3, PT, R66, 0x39, P3 ;  /* 0x000000394200780c */ /* 0x000fc60001f61670 */
[----:B------:R-:W0:Y:S01]  /*fef0*/  SHFL.BFLY PT, R10, R11, 0x2, 0x1f ;  /* 0x0c401f000b0a7f89 */ /* 0x000e2200000e0000 */
[----:B------:R-:W-:Y:S02]  /*ff00*/  FSEL R30, R30, -INF , !P3 ;  /* 0xff8000001e1e7808 */ /* 0x000fe40005800000 */
[----:B------:R-:W-:-:S04]  /*ff10*/  ISETP.NE.AND P3, PT, R112, RZ, PT ;  /* 0x000000ff7000720c */ /* 0x000fc80003f65270 */
[----:B------:R-:W-:-:S04]  /*ff20*/  ISETP.GT.AND P3, PT, R65, 0x39, !P3 ;  /* 0x000000394100780c */ /* 0x000fc80005f64270 */
[----:B------:R-:W-:-:S04]  /*ff30*/  ISETP.LT.OR P3, PT, R66, 0x3a, P3 ;  /* 0x0000003a4200780c */ /* 0x000fc80001f61670 */
[----:B------:R-:W-:Y:S02]  /*ff40*/  FSEL R31, R31, -INF , !P3 ;  /* 0xff8000001f1f7808 */ /* 0x000fe40005800000 */
[----:B------:R-:W-:-:S04]  /*ff50*/  ISETP.NE.AND P3, PT, R113, RZ, PT ;  /* 0x000000ff7100720c */ /* 0x000fc80003f65270 */
[----:B------:R-:W-:Y:S02]  /*ff60*/  ISETP.GT.AND P3, PT, R65, 0x40, !P3 ;  /* 0x000000404100780c */ /* 0x000fe40005f64270 */
[----:B0-----:R-:W-:Y:S02]  /*ff70*/  FMNMX.FTZ R77, R11, R10, !PT ;  /* 0x0000000a0b4d7209 */ /* 0x001fe40007810000 */
[----:B------:R-:W-:-:S03]  /*ff80*/  ISETP.LT.OR P3, PT, R66, 0x41, P3 ;  /* 0x000000414200780c */ /* 0x000fc60001f61670 */
[----:B------:R-:W0:Y:S01]  /*ff90*/  SHFL.BFLY PT, R10, R77, 0x1, 0x1f ;  /* 0x0c201f004d0a7f89 */ /* 0x000e2200000e0000 */
[----:B------:R-:W-:Y:S02]  /*ffa0*/  FSEL R34, R34, -INF , !P3 ;  /* 0xff80000022227808 */ /* 0x000fe40005800000 */
[----:B------:R-:W-:Y:S02]  /*ffb0*/  ISETP.GT.AND P3, PT, R65, 0x41, !P6 ;  /* 0x000000414100780c */ /* 0x000fe40007764270 */
[----:B------:R-:W-:Y:S02]  /*ffc0*/  ISETP.NE.AND P6, PT, R100, RZ, PT ;  /* 0x000000ff6400720c */ /* 0x000fe40003fc5270 */
        /* <DEDUP_REMOVED lines=8> */
[----:B------:R-:W-:-:S03]  /*10050*/  FMUL.FTZ R78, R10, UR52 ;  /* 0x000000340a4e7c20 */ /* 0x000fc60008410000 */
        /* <DEDUP_REMOVED lines=37> */
[----:B------:R-:W-:-:S04]  /*102b0*/  ISETP.LT.OR P3, PT, R66, 0x71, P3 ;  /* 0x000000714200780c */ /* 0x000fc80001f61670 */
[----:B------:R-:W-:Y:S02]  /*102c0*/  FSEL R64, R64, -INF , !P3 ;  /* 0xff80000040407808 */ /* 0x000fe40005800000 */
[----:B------:R-:W-:-:S04]  /*102d0*/  FSETP.NEU.FTZ.AND P3, PT, R10, -INF , PT ;  /* 0xff8000000a00780b */ /* 0x000fc80003f7d000 */
[----:B------:R-:W-:Y:S02]  /*102e0*/  FSEL R79, R78, RZ, P3 ;  /* 0x000000ff4e4f7208 */ /* 0x000fe40001800000 */
[----:B------:R-:W-:Y:S02]  /*102f0*/  ISETP.GT.AND P3, PT, R65, RZ, !P6 ;  /* 0x000000ff4100720c */ /* 0x000fe40007764270 */
[----:B------:R-:W-:Y:S01]  /*10300*/  ISETP.NE.AND P6, PT, R80, RZ, PT ;  /* 0x000000ff5000720c */ /* 0x000fe20003fc5270 */
[--C-:B------:R-:W-:Y:S01]  /*10310*/  FFMA.FTZ R170, R57, UR52, -R79.reuse ;  /* 0x0000003439aa7c23 */ /* 0x100fe2000801084f */
[----:B------:R-:W-:Y:S01]  /*10320*/  ISETP.LT.OR P3, PT, R66, 0x1, P3 ;  /* 0x000000014200780c */ /* 0x000fe20001f61670 */
[--C-:B------:R-:W-:Y:S01]  /*10330*/  FFMA.FTZ R57, R56, UR52, -R79.reuse ;  /* 0x0000003438397c23 */ /* 0x100fe2000801084f */
[--C-:B------:R-:W-:Y:S01]  /*10340*/  FFMA.FTZ R156, R40, UR52, -R79.reuse ;  /* 0x00000034289c7c23 */ /* 0x100fe2000801084f */
[--C-:B------:R-:W-:Y:S01]  /*10350*/  FFMA.FTZ R180, R76, UR52, -R79.reuse ;  /* 0x000000344cb47c23 */ /* 0x100fe2000801084f */
[----:B------:R-:W-:Y:S01]  /*10360*/  FSEL R78, R0, -INF , !P3 ;  /* 0xff800000004e7808 */ /* 0x000fe20005800000 */
[--C-:B------:R-:W-:Y:S01]  /*10370*/  FFMA.FTZ R75, R75, UR52, -R79.reuse ;  /* 0x000000344b4b7c23 */ /* 0x100fe2000801084f */
[----:B------:R-:W-:Y:S01]  /*10380*/  ISETP.GT.AND P3, PT, R65, 0x79, !P6 ;  /* 0x000000794100780c */ /* 0x000fe20007764270 */
[--C-:B------:R-:W-:Y:S01]  /*10390*/  FFMA.FTZ R182, R73, UR52, -R79.reuse ;  /* 0x0000003449b67c23 */ /* 0x100fe2000801084f */
[----:B------:R-:W-:Y:S01]  /*103a0*/  FMNMX.FTZ R0, R78, R9, !PT ;  /* 0x000000094e007209 */ /* 0x000fe20007810000 */
[----:B------:R-:W-:Y:S01]  /*103b0*/  MUFU.EX2 R180, R180 ;  /* 0x000000b400b47308 */ /* 0x000fe20000000800 */
[----:B------:R-:W-:Y:S01]  /*103c0*/  ISETP.LT.OR P3, PT, R66, 0x7a, P3 ;  /* 0x0000007a4200780c */ /* 0x000fe20001f61670 */
[--C-:B------:R-:W-:Y:S01]  /*103d0*/  FFMA.FTZ R73, R74, UR52, -R79.reuse ;  /* 0x000000344a497c23 */ /* 0x100fe2000801084f */
[----:B------:R-:W-:Y:S01]  /*103e0*/  FMNMX.FTZ R11, R3, R0, !PT ;  /* 0x00000000030b7209 */ /* 0x000fe20007810000 */
[--C-:B------:R-:W-:Y:S01]  /*103f0*/  FFMA.FTZ R154, R28, UR52, -R79.reuse ;  /* 0x000000341c9a7c23 */ /* 0x100fe2000801084f */
[----:B------:R-:W-:Y:S01]  /*10400*/  FSEL R51, R51, -INF , !P3 ;  /* 0xff80000033337808 */ /* 0x000fe20005800000 */
[--C-:B------:R-:W-:Y:S01]  /*10410*/  FFMA.FTZ R176, R72, UR52, -R79.reuse ;  /* 0x0000003448b07c23 */ /* 0x100fe2000801084f */
[----:B------:R-:W-:Y:S01]  /*10420*/  FMNMX.FTZ R11, R8, R11, !PT ;  /* 0x0000000b080b7209 */ /* 0x000fe20007810000 */
[----:B------:R-:W0:Y:S01]  /*10430*/  MUFU.EX2 R75, R75 ;  /* 0x0000004b004b7308 */ /* 0x000e220000000800 */
[--C-:B------:R-:W-:Y:S01]  /*10440*/  FFMA.FTZ R71, R71, UR52, -R79.reuse ;  /* 0x0000003447477c23 */ /* 0x100fe2000801084f */
[--C-:B------:R-:W-:Y:S01]  /*10450*/  FFMA.FTZ R178, R70, UR52, -R79.reuse ;  /* 0x0000003446b27c23 */ /* 0x100fe2000801084f */
[----:B------:R-:W-:Y:S01]  /*10460*/  FMNMX.FTZ R0, R12, R11, !PT ;  /* 0x0000000b0c007209 */ /* 0x000fe20007810000 */
[--C-:B------:R-:W-:Y:S01]  /*10470*/  FFMA.FTZ R69, R69, UR52, -R79.reuse ;  /* 0x0000003445457c23 */ /* 0x100fe2000801084f */
[--C-:B------:R-:W-:Y:S01]  /*10480*/  FFMA.FTZ R172, R68, UR52, -R79.reuse ;  /* 0x0000003444ac7c23 */ /* 0x100fe2000801084f */
[--C-:B------:R-:W-:Y:S01]  /*10490*/  FFMA.FTZ R67, R67, UR52, -R79.reuse ;  /* 0x0000003443437c23 */ /* 0x100fe2000801084f */
[----:B------:R-:W-:Y:S01]  /*104a0*/  FMNMX.FTZ R11, R13, R0, !PT ;  /* 0x000000000d0b7209 */ /* 0x000fe20007810000 */
[----:B------:R-:W1:Y:S01]  /*104b0*/  MUFU.EX2 R182, R182 ;  /* 0x000000b600b67308 */ /* 0x000e620000000800 */
[--C-:B------:R-:W-:Y:S01]  /*104c0*/  FFMA.FTZ R174, R88, UR52, -R79.reuse ;  /* 0x0000003458ae7c23 */ /* 0x100fe2000801084f */
[--C-:B------:R-:W-:Y:S01]  /*104d0*/  FFMA.FTZ R77, R90, UR52, -R79.reuse ;  /* 0x000000345a4d7c23 */ /* 0x100fe2000801084f */
[----:B------:R-:W-:Y:S01]  /*104e0*/  FMNMX.FTZ R0, R14, R11, !PT ;  /* 0x0000000b0e007209 */ /* 0x000fe20007810000 */
[--C-:B------:R-:W-:Y:S01]  /*104f0*/  FFMA.FTZ R168, R60, UR52, -R79.reuse ;  /* 0x000000343ca87c23 */ /* 0x100fe2000801084f */
[--C-:B------:R-:W-:Y:S01]  /*10500*/  FFMA.FTZ R59, R59, UR52, -R79.reuse ;  /* 0x000000343b3b7c23 */ /* 0x100fe2000801084f */
[--C-:B------:R-:W-:Y:S01]  /*10510*/  FFMA.FTZ R158, R36, UR52, -R79.reuse ;  /* 0x00000034249e7c23 */ /* 0x100fe2000801084f */
[----:B------:R-:W-:Y:S01]  /*10520*/  FMNMX.FTZ R11, R15, R0, !PT ;  /* 0x000000000f0b7209 */ /* 0x000fe20007810000 */
[----:B------:R-:W2:Y:S01]  /*10530*/  MUFU.EX2 R73, R73 ;  /* 0x0000004900497308 */ /* 0x000ea20000000800 */
[--C-:B------:R-:W-:Y:S01]  /*10540*/  FFMA.FTZ R164, R58, UR52, -R79.reuse ;  /* 0x000000343aa47c23 */ /* 0x100fe2000801084f */
[--C-:B------:R-:W-:Y:S01]  /*10550*/  FFMA.FTZ R166, R43, UR52, -R79.reuse ;  /* 0x000000342ba67c23 */ /* 0x100fe2000801084f */
[----:B------:R-:W-:Y:S01]  /*10560*/  FMNMX.FTZ R0, R20, R11, !PT ;  /* 0x0000000b14007209 */ /* 0x000fe20007810000 */
[--C-:B------:R-:W-:Y:S01]  /*10570*/  FFMA.FTZ R43, R42, UR52, -R79.reuse ;  /* 0x000000342a2b7c23 */ /* 0x100fe2000801084f */
[--C-:B------:R-:W-:Y:S01]  /*10580*/  FFMA.FTZ R160, R41, UR52, -R79.reuse ;  /* 0x0000003429a07c23 */ /* 0x100fe2000801084f */
[--C-:B------:R-:W-:Y:S01]  /*10590*/  FFMA.FTZ R41, R54, UR52, -R79.reuse ;  /* 0x0000003436297c23 */ /* 0x100fe2000801084f */
[----:B------:R-:W-:Y:S01]  /*105a0*/  FMNMX.FTZ R11, R21, R0, !PT ;  /* 0x00000000150b7209 */ /* 0x000fe20007810000 */
[----:B------:R-:W3:Y:S01]  /*105b0*/  MUFU.EX2 R176, R176 ;  /* 0x000000b000b07308 */ /* 0x000ee20000000800 */
[--C-:B------:R-:W-:Y:S01]  /*105c0*/  FFMA.FTZ R162, R37, UR52, -R79.reuse ;  /* 0x0000003425a27c23 */ /* 0x100fe2000801084f */
[--C-:B------:R-:W-:Y:S01]  /*105d0*/  FFMA.FTZ R152, R32, UR52, -R79.reuse ;  /* 0x0000003420987c23 */ /* 0x100fe2000801084f */
[----:B------:R-:W-:Y:S01]  /*105e0*/  FMNMX.FTZ R0, R24, R11, !PT ;  /* 0x0000000b18007209 */ /* 0x000fe20007810000 */
[--C-:B------:R-:W-:Y:S01]  /*105f0*/  FFMA.FTZ R37, R53, UR52, -R79.reuse ;  /* 0x0000003435257c23 */ /* 0x100fe2000801084f */
[--C-:B------:R-:W-:Y:S01]  /*10600*/  FFMA.FTZ R53, R52, UR52, -R79.reuse ;  /* 0x0000003434357c23 */ /* 0x100fe2000801084f */
[--C-:B------:R-:W-:Y:S01]  /*10610*/  FFMA.FTZ R33, R33, UR52, -R79.reuse ;  /* 0x0000003421217c23 */ /* 0x100fe2000801084f */
[----:B------:R-:W-:Y:S01]  /*10620*/  FMNMX.FTZ R11, R25, R0, !PT ;  /* 0x00000000190b7209 */ /* 0x000fe20007810000 */
[----:B------:R-:W4:Y:S01]  /*10630*/  MUFU.EX2 R71, R71 ;  /* 0x0000004700477308 */ /* 0x000f220000000800 */
[----:B------:R-:W-:-:S02]  /*10640*/  FFMA.FTZ R29, R29, UR52, -R79 ;  /* 0x000000341d1d7c23 */ /* 0x000fc4000801084f */
[----:B------:R-:W-:-:S04]  /*10650*/  FMNMX.FTZ R0, R26, R11, !PT ;  /* 0x0000000b1a007209 */ /* 0x000fc80007810000 */
[----:B------:R-:W-:Y:S01]  /*10660*/  FMNMX.FTZ R11, R27, R0, !PT ;  /* 0x000000001b0b7209 */ /* 0x000fe20007810000 */
[----:B------:R-:W5:Y:S03]  /*10670*/  MUFU.EX2 R178, R178 ;  /* 0x000000b200b27308 */ /* 0x000f660000000800 */
[----:B------:R-:W-:-:S04]  /*10680*/  FMNMX.FTZ R0, R30, R11, !PT ;  /* 0x0000000b1e007209 */ /* 0x000fc80007810000 */
[----:B------:R-:W-:Y:S01]  /*10690*/  FMNMX.FTZ R11, R31, R0, !PT ;  /* 0x000000001f0b7209 */ /* 0x000fe20007810000 */
[----:B------:R-:W5:Y:S03]  /*106a0*/  MUFU.EX2 R69, R69 ;  /* 0x0000004500457308 */ /* 0x000f660000000800 */
        /* <DEDUP_REMOVED lines=17> */
[----:B------:R-:W-:Y:S01]  /*107c0*/  MUFU.EX2 R59, R59 ;  /* 0x0000003b003b7308 */ /* 0x000fe20000000800 */
[----:B------:R-:W-:Y:S01]  /*107d0*/  FSEL R0, R47, -INF , !P4 ;  /* 0xff8000002f007808 */ /* 0x000fe20006000000 */
[--C-:B------:R-:W-:Y:S01]  /*107e0*/  FFMA.FTZ R47, R55, UR52, -R79.reuse ;  /* 0x00000034372f7c23 */ /* 0x100fe2000801084f */
[----:B------:R-:W-:Y:S01]  /*107f0*/  FMNMX.FTZ R11, R64, R11, !PT ;  /* 0x0000000b400b7209 */ /* 0x000fe20007810000 */
[----:B------:R-:W-:-:S03]  /*10800*/  FFMA.FTZ R55, R4, UR52, -R79 ;  /* 0x0000003404377c23 */ /* 0x000fc6000801084f */
        /* <DEDUP_REMOVED lines=15> */
[----:B0-----:R-:W-:-:S02]  /*10900*/  FMNMX.FTZ R11, R40, R11, !PT ;  /* 0x0000000b280b7209 */ /* 0x001fc40007810000 */
[----:B------:R-:W0:Y:S02]  /*10910*/  @P1 LDC R40, c[0x0][0x44c] ;  /* 0x00011300ff281b82 */ /* 0x000e240000000800 */
[C---:B------:R-:W-:Y:S01]  /*10920*/  FSETP.NEU.FTZ.AND P3, PT, R11.reuse, -INF , PT ;  /* 0xff8000000b00780b */ /* 0x040fe20003f7d000 */
[----:B------:R-:W-:Y:S02]  /*10930*/  FMUL.FTZ R28, R11, UR52 ;  /* 0x000000340b1c7c20 */ /* 0x000fe40008410000 */
[----:B------:R-:W-:Y:S03]  /*10940*/  MUFU.EX2 R37, R37 ;  /* 0x0000002500257308 */ /* 0x000fe60000000800 */
[----:B------:R-:W-:-:S05]  /*10950*/  FSEL R65, R28, RZ, P3 ;  /* 0x000000ff1c417208 */ /* 0x000fca0001800000 */
[--C-:B------:R-:W-:Y:S01]  /*10960*/  FFMA.FTZ R181, R78, UR52, -R65.reuse ;  /* 0x000000344eb57c23 */ /* 0x100fe20008010841 */
[--C-:B------:R-:W-:Y:S01]  /*10970*/  FFMA.FTZ R28, R9, UR52, -R65.reuse ;  /* 0x00000034091c7c23 */ /* 0x100fe20008010841 */
[----:B------:R-:W-:Y:S01]  /*10980*/  FFMA.FTZ R183, R3, UR52, -R65 ;  /* 0x0000003403b77c23 */ /* 0x000fe20008010841 */
[----:B------:R-:W-:Y:S01]  /*10990*/  FADD.FTZ R3, R180, R75 ;  /* 0x0000004bb4037221 */ /* 0x000fe20000010000 */
[--C-:B------:R-:W-:Y:S01]  /*109a0*/  FFMA.FTZ R8, R8, UR52, -R65.reuse ;  /* 0x0000003408087c23 */ /* 0x100fe20008010841 */
[----:B------:R-:W-:Y:S01]  /*109b0*/  FFMA.FTZ R177, R12, UR52, -R65 ;  /* 0x000000340cb17c23 */ /* 0x000fe20008010841 */
[----:B------:R-:W-:Y:S01]  /*109c0*/  MUFU.EX2 R181, R181 ;  /* 0x000000b500b57308 */ /* 0x000fe20000000800 */
[----:B-1----:R-:W-:Y:S01]  /*109d0*/  FADD.FTZ R4, R182, R3 ;  /* 0x00000003b6047221 */ /* 0x002fe20000010000 */
[--C-:B------:R-:W-:Y:S01]  /*109e0*/  FFMA.FTZ R12, R13, UR52, -R65.reuse ;  /* 0x000000340d0c7c23 */ /* 0x100fe20008010841 */
[--C-:B------:R-:W-:Y:S01]  /*109f0*/  FFMA.FTZ R179, R14, UR52, -R65.reuse ;  /* 0x000000340eb37c23 */ /* 0x100fe20008010841 */
[--C-:B------:R-:W-:Y:S01]  /*10a00*/  FFMA.FTZ R165, R34, UR52, -R65.reuse ;  /* 0x0000003422a57c23 */ /* 0x100fe20008010841 */
[----:B--2---:R-:W-:Y:S01]  /*10a10*/  FADD.FTZ R3, R73, R4 ;  /* 0x0000000449037221 */ /* 0x004fe20000010000 */
[--C-:B------:R-:W-:Y:S01]  /*10a20*/  FFMA.FTZ R14, R15, UR52, -R65.reuse ;  /* 0x000000340f0e7c23 */ /* 0x100fe20008010841 */
[----:B------:R-:W-:Y:S01]  /*10a30*/  FFMA.FTZ R173, R20, UR52, -R65 ;  /* 0x0000003414ad7c23 */ /* 0x000fe20008010841 */
[----:B------:R-:W1:Y:S01]  /*10a40*/  MUFU.EX2 R28, R28 ;  /* 0x0000001c001c7308 */ /* 0x000e620000000800 */
[----:B---3--:R-:W-:Y:S01]  /*10a50*/  FADD.FTZ R4, R176, R3 ;  /* 0x00000003b0047221 */ /* 0x008fe20000010000 */
[--C-:B------:R-:W-:Y:S01]  /*10a60*/  FFMA.FTZ R20, R21, UR52, -R65.reuse ;  /* 0x0000003415147c23 */ /* 0x100fe20008010841 */
[--C-:B------:R-:W-:Y:S01]  /*10a70*/  FFMA.FTZ R175, R24, UR52, -R65.reuse ;  /* 0x0000003418af7c23 */ /* 0x100fe20008010841 */
[--C-:B------:R-:W-:Y:S01]  /*10a80*/  FFMA.FTZ R24, R25, UR52, -R65.reuse ;  /* 0x0000003419187c23 */ /* 0x100fe20008010841 */
[----:B----4-:R-:W-:Y:S01]  /*10a90*/  FADD.FTZ R3, R71, R4 ;  /* 0x0000000447037221 */ /* 0x010fe20000010000 */
[--C-:B------:R-:W-:Y:S01]  /*10aa0*/  FFMA.FTZ R169, R26, UR52, -R65.reuse ;  /* 0x000000341aa97c23 */ /* 0x100fe20008010841 */
[----:B------:R-:W-:Y:S01]  /*10ab0*/  FFMA.FTZ R26, R27, UR52, -R65 ;  /* 0x000000341b1a7c23 */ /* 0x000fe20008010841 */
[----:B------:R-:W2:Y:S01]  /*10ac0*/  MUFU.EX2 R183, R183 ;  /* 0x000000b700b77308 */ /* 0x000ea20000000800 */
[----:B-----5:R-:W-:Y:S01]  /*10ad0*/  FADD.FTZ R34, R178, R3 ;  /* 0x00000003b2227221 */ /* 0x020fe20000010000 */
[----:B------:R-:W3:Y:S01]  /*10ae0*/  @P1 LDC R13, c[0x0][0x450] ;  /* 0x00011400ff0d1b82 */ /* 0x000ee20000000800 */
[--C-:B------:R-:W-:Y:S01]  /*10af0*/  FFMA.FTZ R171, R30, UR52, -R65.reuse ;  /* 0x000000341eab7c23 */ /* 0x100fe20008010841 */
[--C-:B------:R-:W-:Y:S01]  /*10b00*/  FFMA.FTZ R30, R31, UR52, -R65.reuse ;  /* 0x000000341f1e7c23 */ /* 0x100fe20008010841 */
[----:B------:R-:W-:Y:S01]  /*10b10*/  FADD.FTZ R9, R69, R34 ;  /* 0x0000002245097221 */ /* 0x000fe20000010000 */
[--C-:B------:R-:W-:Y:S01]  /*10b20*/  FFMA.FTZ R32, R35, UR52, -R65.reuse ;  /* 0x0000003423207c23 */ /* 0x100fe20008010841 */
[----:B------:R-:W-:Y:S01]  /*10b30*/  FFMA.FTZ R167, R38, UR52, -R65 ;  /* 0x0000003426a77c23 */ /* 0x000fe20008010841 */
[----:B------:R-:W4:Y:S01]  /*10b40*/  MUFU.EX2 R8, R8 ;  /* 0x0000000800087308 */ /* 0x000f220000000800 */
[----:B-1----:R-:W-:Y:S01]  /*10b50*/  FADD.FTZ R4, R181, R28 ;  /* 0x0000001cb5047221 */ /* 0x002fe20000010000 */
[----:B------:R-:W-:Y:S01]  /*10b60*/  FADD.FTZ R36, R172, R9 ;  /* 0x00000009ac247221 */ /* 0x000fe20000010000 */
[----:B0-----:R-:W-:-:S04]  /*10b70*/  @P1 IMAD.HI.U32 R40, R193, R40, RZ ;  /* 0x00000028c1281227 */ /* 0x001fc800078e00ff */
[--C-:B------:R-:W-:Y:S01]  /*10b80*/  FFMA.FTZ R34, R39, UR52, -R65.reuse ;  /* 0x0000003427227c23 */ /* 0x100fe20008010841 */
[----:B------:R-:W-:Y:S01]  /*10b90*/  FFMA.FTZ R44, R44, UR52, -R65 ;  /* 0x000000342c2c7c23 */ /* 0x000fe20008010841 */
[----:B------:R-:W-:Y:S01]  /*10ba0*/  FADD.FTZ R9, R67, R36 ;  /* 0x0000002443097221 */ /* 0x000fe20000010000 */
[----:B------:R-:W-:Y:S01]  /*10bb0*/  IMAD.MOV.U32 R38, RZ, RZ, R193 ;  /* 0x000000ffff267224 */ /* 0x000fe200078e00c1 */
[----:B------:R-:W0:Y:S01]  /*10bc0*/  MUFU.EX2 R177, R177 ;  /* 0x000000b100b17308 */ /* 0x000e220000000800 */
[----:B--2---:R-:W-:Y:S01]  /*10bd0*/  FADD.FTZ R3, R183, R4 ;  /* 0x00000004b7037221 */ /* 0x004fe20000010000 */
[----:B------:R-:W-:Y:S01]  /*10be0*/  FADD.FTZ R36, R174, R9 ;  /* 0x00000009ae247221 */ /* 0x000fe20000010000 */
[--C-:B------:R-:W-:Y:S01]  /*10bf0*/  FFMA.FTZ R45, R45, UR52, -R65.reuse ;  /* 0x000000342d2d7c23 */ /* 0x100fe20008010841 */
[--C-:B------:R-:W-:Y:S01]  /*10c00*/  FFMA.FTZ R46, R46, UR52, -R65.reuse ;  /* 0x000000342e2e7c23 */ /* 0x100fe20008010841 */
[--C-:B------:R-:W-:Y:S01]  /*10c10*/  FFMA.FTZ R48, R48, UR52, -R65.reuse ;  /* 0x0000003430307c23 */ /* 0x100fe20008010841 */
[----:B------:R-:W-:Y:S01]  /*10c20*/  FADD.FTZ R9, R77, R36 ;  /* 0x000000244d097221 */ /* 0x000fe20000010000 */
[----:B------:R-:W-:Y:S01]  /*10c30*/  FFMA.FTZ R49, R49, UR52, -R65 ;  /* 0x0000003431317c23 */ /* 0x000fe20008010841 */
[----:B------:R-:W1:Y:S01]  /*10c40*/  MUFU.EX2 R12, R12 ;  /* 0x0000000c000c7308 */ /* 0x000e620000000800 */
[----:B----4-:R-:W-:Y:S01]  /*10c50*/  FADD.FTZ R4, R8, R3 ;  /* 0x0000000308047221 */ /* 0x010fe20000010000 */
[----:B------:R-:W-:Y:S01]  /*10c60*/  FADD.FTZ R36, R168, R9 ;  /* 0x00000009a8247221 */ /* 0x000fe20000010000 */
[----:B---3--:R-:W-:Y:S01]  /*10c70*/  @P1 SHF.R.U32.HI R38, RZ, R13, R40 ;  /* 0x0000000dff261219 */ /* 0x008fe20000011628 */
[--C-:B------:R-:W-:Y:S01]  /*10c80*/  FFMA.FTZ R61, R61, UR52, -R65.reuse ;  /* 0x000000343d3d7c23 */ /* 0x100fe20008010841 */
[--C-:B------:R-:W-:Y:S01]  /*10c90*/  FFMA.FTZ R62, R62, UR52, -R65.reuse ;  /* 0x000000343e3e7c23 */ /* 0x100fe20008010841 */
[----:B------:R-:W-:Y:S01]  /*10ca0*/  FADD.FTZ R9, R59, R36 ;  /* 0x000000243b097221 */ /* 0x000fe20000010000 */
[----:B------:R-:W-:Y:S01]  /*10cb0*/  FFMA.FTZ R63, R63, UR52, -R65 ;  /* 0x000000343f3f7c23 */ /* 0x000fe20008010841 */
[----:B------:R-:W2:Y:S01]  /*10cc0*/  MUFU.EX2 R179, R179 ;  /* 0x000000b300b37308 */ /* 0x000ea20000000800 */
[----:B0-----:R-:W-:Y:S01]  /*10cd0*/  FADD.FTZ R3, R177, R4 ;  /* 0x00000004b1037221 */ /* 0x001fe20000010000 */
[----:B------:R-:W-:Y:S01]  /*10ce0*/  FADD.FTZ R36, R170, R9 ;  /* 0x00000009aa247221 */ /* 0x000fe20000010000 */
[--C-:B------:R-:W-:Y:S01]  /*10cf0*/  FFMA.FTZ R64, R64, UR52, -R65.reuse ;  /* 0x0000003440407c23 */ /* 0x100fe20008010841 */
[--C-:B------:R-:W-:Y:S01]  /*10d00*/  FFMA.FTZ R50, R50, UR52, -R65.reuse ;  /* 0x0000003432327c23 */ /* 0x100fe20008010841 */
[----:B------:R-:W-:Y:S01]  /*10d10*/  FFMA.FTZ R51, R51, UR52, -R65 ;  /* 0x0000003433337c23 */ /* 0x000fe20008010841 */
[----:B------:R-:W-:Y:S01]  /*10d20*/  FADD.FTZ R9, R57, R36 ;  /* 0x0000002439097221 */ /* 0x000fe20000010000 */
[----:B------:R-:W-:Y:S01]  /*10d30*/  F2FP.F16.F32.PACK_AB R181, R28, R181 ;  /* 0x000000b51cb5723e */ /* 0x000fe200000000ff */
[----:B------:R-:W0:Y:S01]  /*10d40*/  MUFU.EX2 R14, R14 ;  /* 0x0000000e000e7308 */ /* 0x000e220000000800 */
[----:B-1----:R-:W-:Y:S01]  /*10d50*/  FADD.FTZ R4, R12, R3 ;  /* 0x000000030c047221 */ /* 0x002fe20000010000 */
[----:B------:R-:W-:Y:S01]  /*10d60*/  FADD.FTZ R36, R164, R9 ;  /* 0x00000009a4247221 */ /* 0x000fe20000010000 */
[----:B------:R-:W-:-:S02]  /*10d70*/  F2FP.F16.F32.PACK_AB R183, R8, R183 ;  /* 0x000000b708b7723e */ /* 0x000fc400000000ff */
[----:B------:R-:W-:Y:S02]  /*10d80*/  IADD3 R95, R95, R38, RZ ;  /* 0x000000265f5f7210 */ /* 0x000fe40007ffe0ff */
[----:B------:R-:W-:Y:S01]  /*10d90*/  F2FP.F16.F32.PACK_AB R180, R75, R180 ;  /* 0x000000b44bb4723e */ /* 0x000fe200000000ff */
[----:B------:R-:W1:Y:S01]  /*10da0*/  MUFU.EX2 R173, R173 ;  /* 0x000000ad00ad7308 */ /* 0x000e620000000800 */
[----:B--2---:R-:W-:Y:S01]  /*10db0*/  FADD.FTZ R3, R179, R4 ;  /* 0x00000004b3037221 */ /* 0x004fe20000010000 */
[----:B------:R-:W-:Y:S01]  /*10dc0*/  F2FP.F16.F32.PACK_AB R182, R73, R182 ;  /* 0x000000b649b6723e */ /* 0x000fe200000000ff */
[----:B------:R-:W-:Y:S01]  /*10dd0*/  IMAD.IADD R6, R95, 0x1, R6 ;  /* 0x000000015f067824 */ /* 0x000fe200078e0206 */
[----:B------:R-:W-:Y:S02]  /*10de0*/  F2FP.F16.F32.PACK_AB R176, R71, R176 ;  /* 0x000000b047b0723e */ /* 0x000fe400000000ff */
[----:B------:R-:W-:Y:S02]  /*10df0*/  F2FP.F16.F32.PACK_AB R178, R69, R178 ;  /* 0x000000b245b2723e */ /* 0x000fe400000000ff */
[----:B------:R-:W2:Y:S01]  /*10e00*/  MUFU.EX2 R20, R20 ;  /* 0x0000001400147308 */ /* 0x000ea20000000800 */
[----:B0-----:R-:W-:Y:S01]  /*10e10*/  FADD.FTZ R4, R14, R3 ;  /* 0x000000030e047221 */ /* 0x001fe20000010000 */
[----:B------:R-:W-:-:S02]  /*10e20*/  F2FP.F16.F32.PACK_AB R172, R67, R172 ;  /* 0x000000ac43ac723e */ /* 0x000fc400000000ff */
[----:B------:R-:W-:Y:S02]  /*10e30*/  F2FP.F16.F32.PACK_AB R174, R77, R174 ;  /* 0x000000ae4dae723e */ /* 0x000fe400000000ff */
[----:B------:R-:W-:Y:S02]  /*10e40*/  F2FP.F16.F32.PACK_AB R168, R59, R168 ;  /* 0x000000a83ba8723e */ /* 0x000fe400000000ff */
[----:B------:R-:W0:Y:S01]  /*10e50*/  MUFU.EX2 R175, R175 ;  /* 0x000000af00af7308 */ /* 0x000e220000000800 */
[----:B-1----:R-:W-:Y:S01]  /*10e60*/  FADD.FTZ R3, R173, R4 ;  /* 0x00000004ad037221 */ /* 0x002fe20000010000 */
[----:B------:R-:W-:Y:S02]  /*10e70*/  F2FP.F16.F32.PACK_AB R170, R57, R170 ;  /* 0x000000aa39aa723e */ /* 0x000fe400000000ff */
[----:B------:R-:W-:Y:S02]  /*10e80*/  F2FP.F16.F32.PACK_AB R164, R47, R164 ;  /* 0x000000a42fa4723e */ /* 0x000fe400000000ff */
[----:B------:R-:W-:-:S02]  /*10e90*/  F2FP.F16.F32.PACK_AB R177, R12, R177 ;  /* 0x000000b10cb1723e */ /* 0x000fc400000000ff */
[----:B------:R-:W1:Y:S01]  /*10ea0*/  MUFU.EX2 R24, R24 ;  /* 0x0000001800187308 */ /* 0x000e620000000800 */
[----:B--2---:R-:W-:Y:S01]  /*10eb0*/  FADD.FTZ R4, R20, R3 ;  /* 0x0000000314047221 */ /* 0x004fe20000010000 */
[----:B------:R-:W-:Y:S02]  /*10ec0*/  F2FP.F16.F32.PACK_AB R179, R14, R179 ;  /* 0x000000b30eb3723e */ /* 0x000fe400000000ff */
[----:B------:R-:W-:-:S04]  /*10ed0*/  F2FP.F16.F32.PACK_AB R173, R20, R173 ;  /* 0x000000ad14ad723e */ /* 0x000fc800000000ff */
[----:B------:R-:W2:Y:S01]  /*10ee0*/  MUFU.EX2 R169, R169 ;  /* 0x000000a900a97308 */ /* 0x000ea20000000800 */
[----:B0-----:R-:W-:-:S07]  /*10ef0*/  FADD.FTZ R3, R175, R4 ;  /* 0x00000004af037221 */ /* 0x001fce0000010000 */
[----:B------:R-:W0:Y:S01]  /*10f00*/  MUFU.EX2 R26, R26 ;  /* 0x0000001a001a7308 */ /* 0x000e220000000800 */
[C---:B-1----:R-:W-:Y:S01]  /*10f10*/  FADD.FTZ R4, R24.reuse, R3 ;  /* 0x0000000318047221 */ /* 0x042fe20000010000 */
[----:B------:R-:W-:Y:S01]  /*10f20*/  FADD.FTZ R3, R47, R36 ;  /* 0x000000242f037221 */ /* 0x000fe20000010000 */
[----:B------:R-:W-:-:S05]  /*10f30*/  F2FP.F16.F32.PACK_AB R175, R24, R175 ;  /* 0x000000af18af723e */ /* 0x000fca00000000ff */
[----:B------:R-:W1:Y:S01]  /*10f40*/  MUFU.EX2 R171, R171 ;  /* 0x000000ab00ab7308 */ /* 0x000e620000000800 */
[----:B--2---:R-:W-:Y:S01]  /*10f50*/  FADD.FTZ R9, R169, R4 ;  /* 0x00000004a9097221 */ /* 0x004fe20000010000 */
[----:B------:R-:W-:Y:S01]  /*10f60*/  FADD.FTZ R4, R166, R3 ;  /* 0x00000003a6047221 */ /* 0x000fe20000010000 */
[----:B------:R-:W-:Y:S01]  /*10f70*/  FFMA.FTZ R3, R0, UR52, -R65 ;  /* 0x0000003400037c23 */ /* 0x000fe20008010841 */
[C---:B------:R-:W-:Y:S02]  /*10f80*/  F2FP.F16.F32.PACK_AB R166, R43.reuse, R166 ;  /* 0x000000a62ba6723e */ /* 0x040fe400000000ff */
[----:B------:R-:W-:Y:S02]  /*10f90*/  FADD.FTZ R13, R43, R4 ;  /* 0x000000042b0d7221 */ /* 0x000fe40000010000 */
[----:B------:R-:W2:Y:S01]  /*10fa0*/  MUFU.EX2 R30, R30 ;  /* 0x0000001e001e7308 */ /* 0x000ea20000000800 */
[----:B0-----:R-:W-:Y:S01]  /*10fb0*/  FADD.FTZ R0, R26, R9 ;  /* 0x000000091a007221 */ /* 0x001fe20000010000 */
[----:B------:R-:W-:Y:S01]  /*10fc0*/  FADD.FTZ R36, R160, R13 ;  /* 0x0000000da0247221 */ /* 0x000fe20000010000 */
[----:B------:R-:W-:-:S02]  /*10fd0*/  F2FP.F16.F32.PACK_AB R160, R41, R160 ;  /* 0x000000a029a0723e */ /* 0x000fc400000000ff */
[----:B------:R-:W-:Y:S01]  /*10fe0*/  F2FP.F16.F32.PACK_AB R169, R26, R169 ;  /* 0x000000a91aa9723e */ /* 0x000fe200000000ff */
[----:B------:R-:W-:Y:S02]  /*10ff0*/  FADD.FTZ R13, R41, R36 ;  /* 0x00000024290d7221 */ /* 0x000fe40000010000 */
[----:B------:R-:W0:Y:S01]  /*11000*/  MUFU.EX2 R165, R165 ;  /* 0x000000a500a57308 */ /* 0x000e220000000800 */
[----:B-1----:R-:W-:Y:S01]  /*11010*/  FADD.FTZ R9, R171, R0 ;  /* 0x00000000ab097221 */ /* 0x002fe20000010000 */
[----:B------:R-:W-:Y:S01]  /*11020*/  FADD.FTZ R36, R162, R13 ;  /* 0x0000000da2247221 */ /* 0x000fe20000010000 */
[----:B------:R-:W-:-:S03]  /*11030*/  F2FP.F16.F32.PACK_AB R162, R37, R162 ;  /* 0x000000a225a2723e */ /* 0x000fc600000000ff */
[----:B------:R-:W-:Y:S02]  /*11040*/  FADD.FTZ R13, R37, R36 ;  /* 0x00000024250d7221 */ /* 0x000fe40000010000 */
        /* <DEDUP_REMOVED lines=32> */
[----:B------:R-:W-:Y:S01]  /*11250*/  F2FP.F16.F32.PACK_AB R157, R0, R49 ;  /* 0x00000031009d723e */ /* 0x000fe200000000ff */
[----:B------:R-:W-:-:S05]  /*11260*/  VIADD R0, R89, 0xfffffffe ;  /* 0xfffffffe59007836 */ /* 0x000fca0000000000 */
        /* <DEDUP_REMOVED lines=16> */
[----:B------:R-:W-:-:S06]  /*11370*/  F2FP.F16.F32.PACK_AB R152, R29, R152 ;  /* 0x000000981d98723e */ /* 0x000fcc00000000ff */
[----:B------:R-:W0:Y:S01]  /*11380*/  MUFU.EX2 R50, R50 ;  /* 0x0000003200327308 */ /* 0x000e220000000800 */
[C---:B-1----:R-:W-:Y:S01]  /*11390*/  FADD.FTZ R9, R3.reuse, R8 ;  /* 0x0000000803097221 */ /* 0x042fe20000010000 */
[----:B------:R-:W-:-:S06]  /*113a0*/  F2FP.F16.F32.PACK_AB R153, R3, R64 ;  /* 0x000000400399723e */ /* 0x000fcc00000000ff */
[----:B------:R-:W1:Y:S01]  /*113b0*/  MUFU.EX2 R55, R55 ;  /* 0x0000003700377308 */ /* 0x000e620000000800 */
[----:B--2---:R-:W-:-:S07]  /*113c0*/  FADD.FTZ R4, R154, R13 ;  /* 0x0000000d9a047221 */ /* 0x004fce0000010000 */
[----:B------:R-:W2:Y:S01]  /*113d0*/  MUFU.EX2 R51, R51 ;  /* 0x0000003300337308 */ /* 0x000ea20000000800 */
[----:B0-----:R-:W-:Y:S01]  /*113e0*/  FADD.FTZ R8, R50, R9 ;  /* 0x0000000932087221 */ /* 0x001fe20000010000 */
[C---:B-1----:R-:W-:Y:S01]  /*113f0*/  FADD.FTZ R4, R55.reuse, R4 ;  /* 0x0000000437047221 */ /* 0x042fe20000010000 */
[----:B------:R-:W-:Y:S02]  /*11400*/  F2FP.F16.F32.PACK_AB R154, R55, R154 ;  /* 0x0000009a379a723e */ /* 0x000fe400000000ff */
[C---:B--2---:R-:W-:Y:S01]  /*11410*/  FADD.FTZ R3, R51.reuse, R8 ;  /* 0x0000000833037221 */ /* 0x044fe20000010000 */
[----:B------:R-:W-:Y:S01]  /*11420*/  F2FP.F16.F32.PACK_AB R155, R51, R50 ;  /* 0x00000032339b723e */ /* 0x000fe200000000ff */
        /* <DEDUP_REMOVED lines=12> */
.L_x_1860:
[----:B------:R-:W-:-:S13]  /*114f0*/  ISETP.NE.AND P3, PT, R7, 0x1, PT ;  /* 0x000000010700780c */ /* 0x000fda0003f65270 */
[----:B------:R-:W0:Y:S02]  /*11500*/  @P3 LDC.64 R12, c[0x0][0x9e8] ;  /* 0x00027a00ff0c3b82 */ /* 0x000e240000000a00 */
[----:B0-----:R-:W-:-:S05]  /*11510*/  @P3 IMAD.HI.U32 R12, R8, R12, RZ ;  /* 0x0000000c080c3227 */ /* 0x001fca00078e00ff */
[----:B------:R-:W-:-:S07]  /*11520*/  @P3 SHF.R.U32.HI R8, RZ, R13, R12 ;  /* 0x0000000dff083219 */ /* 0x000fce000001160c */
.L_x_1861:
[----:B------:R-:W-:Y:S05]  /*11530*/  BSYNC B0 ;  /* 0x0000000000007941 */ /* 0x000fea0003800000 */
.L_x_1859:
[----:B------:R-:W-:-:S05]  /*11540*/  IMAD R7, R8, R7, R7 ;  /* 0x0000000708077224 */ /* 0x000fca00078e0207 */
[----:B------:R-:W-:-:S07]  /*11550*/  VIMNMX R6, R6, R7, PT ;  /* 0x0000000706067248 */ /* 0x000fce0003fe0100 */
.L_x_1858:
[----:B------:R-:W-:Y:S01]  /*11560*/  SHF.R.S32.HI R7, RZ, 0x1f, R6 ;  /* 0x0000001fff077819 */ /* 0x000fe20000011406 */
[----:B------:R-:W-:Y:S01]  /*11570*/  ULDC UR46, c[0x0][0x9e4] ;  /* 0x00027900002e7ab9 */ /* 0x000fe20000000800 */
[----:B------:R-:W-:Y:S01]  /*11580*/  ULDC UR43, c[0x0][0x9e4] ;  /* 0x00027900002b7ab9 */ /* 0x000fe20000000800 */
[----:B------:R-:W-:Y:S01]  /*11590*/  ULDC UR48, c[0x0][0x9d8] ;  /* 0x0002760000307ab9 */ /* 0x000fe20000000800 */
[----:B------:R-:W-:Y:S01]  /*115a0*/  LEA.HI R7, R7, R6, RZ, 0x7 ;  /* 0x0000000607077211 */ /* 0x000fe200078f38ff */
[----:B------:R-:W-:Y:S01]  /*115b0*/  ULDC UR51, c[0x0][0x9d8] ;  /* 0x0002760000337ab9 */ /* 0x000fe20000000800 */
[----:B------:R-:W-:Y:S01]  /*115c0*/  ULDC UR49, c[0x0][0x9d8] ;  /* 0x0002760000317ab9 */ /* 0x000fe20000000800 */
[----:B------:R-:W-:Y:S01]  /*115d0*/  ULDC UR42, c[0x0][0x988] ;  /* 0x00026200002a7ab9 */ /* 0x000fe20000000800 */
[----:B------:R-:W-:Y:S01]  /*115e0*/  SHF.R.S32.HI R7, RZ, 0x7, R7 ;  /* 0x00000007ff077819 */ /* 0x000fe20000011407 */
[----:B------:R-:W-:Y:S01]  /*115f0*/  ULDC UR45, c[0x0][0x988] ;  /* 0x00026200002d7ab9 */ /* 0x000fe20000000800 */
[----:B------:R-:W-:Y:S01]  /*11600*/  ULDC UR44, c[0x0][0x988] ;  /* 0x00026200002c7ab9 */ /* 0x000fe20000000800 */
[----:B------:R-:W-:Y:S01]  /*11610*/  ULDC UR50, c[0x0][0x9e0] ;  /* 0x0002780000327ab9 */ /* 0x000fe20000000800 */
[----:B------:R-:W-:Y:S01]  /*11620*/  VIMNMX R12, R198, R7, !PT ;  /* 0x00000007c60c7248 */ /* 0x000fe20007fe0100 */
[----:B------:R-:W-:Y:S01]  /*11630*/  ULDC UR47, c[0x0][0x9e0] ;  /* 0x00027800002f7ab9 */ /* 0x000fe20000000800 */
[----:B------:R-:W-:-:S02]  /*11640*/  CS2R R150, SRZ ;  /* 0x0000000000967805 */ /* 0x000fc4000001ff00 */
[----:B------:R-:W-:Y:S02]  /*11650*/  CS2R R148, SRZ ;  /* 0x0000000000947805 */ /* 0x000fe4000001ff00 */
[----:B------:R-:W-:Y:S02]  /*11660*/  ISETP.GE.AND P3, PT, R0, R12, PT ;  /* 0x0000000c0000720c */ /* 0x000fe40003f66270 */
        /* <DEDUP_REMOVED lines=31> */
[----:B------:R-:W-:-:S07]  /*11860*/  MOV R151, RZ ;  /* 0x000000ff00977202 */ /* 0x000fce0000000f00 */
.L_x_1882:
[----:B------:R-:W-:Y:S01]  /*11870*/  ISETP.NE.AND P3, PT, R194, RZ, PT ;  /* 0x000000ffc200720c */ /* 0x000fe20003f65270 */
[----:B------:R-:W-:Y:S01]  /*11880*/  VIADD R13, R184, 0x1 ;  /* 0x00000001b80d7836 */ /* 0x000fe20000000000 */
[----:B------:R-:W-:Y:S05]  /*11890*/  YIELD ;  /* 0x0000000000007946 */ /* 0x000fea0003800000 */
[----:B------:R-:W-:-:S04]  /*118a0*/  ISETP.NE.AND P4, PT, R13, 0x2, PT ;  /* 0x000000020d00780c */ /* 0x000fc80003f85270 */
[----:B------:R-:W-:Y:S02]  /*118b0*/  SEL R14, RZ, 0x1, P4 ;  /* 0x00000001ff0e7807 */ /* 0x000fe40002000000 */
[----:B------:R-:W-:Y:S02]  /*118c0*/  SEL R13, R13, RZ, P4 ;  /* 0x000000ff0d0d7207 */ /* 0x000fe40002000000 */
[----:B------:R-:W-:Y:S01]  /*118d0*/  LOP3.LUT R14, R187, R14, RZ, 0x3c, !PT ;  /* 0x0000000ebb0e7212 */ /* 0x000fe200078e3cff */
[----:B------:R-:W-:Y:S06]  /*118e0*/  @P3 BRA `(.L_x_1863) ;  /* 0x0000000000303947 */ /* 0x000fec0003800000 */
[----:B------:R-:W-:Y:S05]  /*118f0*/  @!P0 BRA `(.L_x_1864) ;  /* 0x0000000000048947 */ /* 0x000fea0003800000 */
[----:B------:R-:W-:Y:S01]  /*11900*/  BPT.TRAP 0x1 ;  /* 0x000000040000795c */ /* 0x000fe20000300000 */
.L_x_1864:
[----:B------:R-:W-:Y:S01]  /*11910*/  IMAD R7, R13, 0x8, R18 ;  /* 0x000000080d077824 */ /* 0x000fe200078e0212 */
[----:B------:R-:W-:-:S04]  /*11920*/  SHF.L.U32 R6, R14, 0x1f, RZ ;  /* 0x0000001f0e067819 */ /* 0x000fc800000006ff */
[----:B------:R0:W1:Y:S01]  /*11930*/  SYNCS.PHASECHK.TRANS64.TRYWAIT P4, [R7+URZ+0x28830], R6 ;  /* 0x02883006070075a7 */ /* 0x000062000808017f */
[----:B------:R-:W-:Y:S05]  /*11940*/  @!P0 BRA `(.L_x_1865) ;  /* 0x0000000000048947 */ /* 0x000fea0003800000 */
[----:B------:R-:W-:Y:S01]  /*11950*/  BPT.TRAP 0x1 ;  /* 0x000000040000795c */ /* 0x000fe20000300000 */
.L_x_1865:
[----:B------:R-:W-:Y:S04]  /*11960*/  BSSY B0, `(.L_x_1863) ;  /* 0x0000004000007945 */ /* 0x000fe80003800000 */
[----:B-1----:R-:W-:Y:S05]  /*11970*/  @P4 BRA `(.L_x_1866) ;  /* 0x0000000000084947 */ /* 0x002fea0003800000 */
[----:B------:R-:W1:Y:S02]  /*11980*/  SYNCS.PHASECHK.TRANS64.TRYWAIT P4, [R7+URZ+0x28830], R6 ;  /* 0x02883006070075a7 */ /* 0x000e64000808017f */
[----:B-1----:R-:W-:Y:S05]  /*11990*/  @!P4 BRA `(.L_x_1867) ;  /* 0x0000016000d0c947 */ /* 0x002fea0003800000 */
.L_x_1866:
[----:B------:R-:W-:Y:S05]  /*119a0*/  BSYNC B0 ;  /* 0x0000000000007941 */ /* 0x000fea0003800000 */
.L_x_1863:
[----:B------:R-:W2:Y:S01]  /*119b0*/  S2R R8, SR_TID.X ;  /* 0x0000000000087919 */ /* 0x000ea20000002100 */
[----:B01----:R-:W-:Y:S01]  /*119c0*/  IMAD.MOV.U32 R7, RZ, RZ, 0x40000040 ;  /* 0x40000040ff077424 */ /* 0x003fe200078e00ff */
[----:B------:R-:W-:Y:S05]  /*119d0*/  WARPSYNC.ALL ;  /* 0x0000000000007948 */ /* 0x000fea0003800000 */
[----:B------:R-:W-:Y:S01]  /*119e0*/  R2UR UR35, R7 ;  /* 0x00000000072372ca */ /* 0x000fe200000e0000 */
[----:B------:R-:W-:Y:S02]  /*119f0*/  IMAD R6, R13, 0x800, R5 ;  /* 0x000008000d067824 */ /* 0x000fe400078e0205 */
[----:B------:R-:W-:-:S03]  /*11a00*/  IMAD.MOV.U32 R9, RZ, RZ, 0x40000040 ;  /* 0x40000040ff097424 */ /* 0x000fc600078e00ff */
[----:B------:R-:W-:Y:S02]  /*11a10*/  R2UR UR34, R6 ;  /* 0x00000000062272ca */ /* 0x000fe400000e0000 */
[----:B------:R-:W-:Y:S01]  /*11a20*/  R2UR UR7, R9 ;  /* 0x00000000090772ca */ /* 0x000fe200000e0000 */
[----:B------:R-:W-:-:S05]  /*11a30*/  IMAD.MOV.U32 R9, RZ, RZ, 0x40000040 ;  /* 0x40000040ff097424 */ /* 0x000fca00078e00ff */
[----:B------:R-:W-:Y:S01]  /*11a40*/  R2UR UR11, R9 ;  /* 0x00000000090b72ca */ /* 0x000fe200000e0000 */
[----:B------:R-:W-:-:S05]  /*11a50*/  IMAD.MOV.U32 R9, RZ, RZ, 0x40000040 ;  /* 0x40000040ff097424 */ /* 0x000fca00078e00ff */
[----:B------:R-:W-:Y:S01]  /*11a60*/  R2UR UR15, R9 ;  /* 0x00000000090f72ca */ /* 0x000fe200000e0000 */
[----:B------:R-:W-:Y:S01]  /*11a70*/  IMAD.MOV.U32 R9, RZ, RZ, 0x40000040 ;  /* 0x40000040ff097424 */ /* 0x000fe200078e00ff */
[----:B--2---:R-:W-:-:S04]  /*11a80*/  SHF.R.U32.HI R8, RZ, 0x7, R8 ;  /* 0x00000007ff087819 */ /* 0x004fc80000011608 */
[----:B------:R-:W-:Y:S02]  /*11a90*/  R2UR UR19, R9 ;  /* 0x00000000091372ca */ /* 0x000fe400000e0000 */
[----:B------:R-:W-:Y:S01]  /*11aa0*/  IADD3 R7, R8, 0x8, RZ ;  /* 0x0000000808077810 */ /* 0x000fe20007ffe0ff */
[----:B------:R-:W-:Y:S01]  /*11ab0*/  VIADD R8, R6, 0x2 ;  /* 0x0000000206087836 */ /* 0x000fe20000000000 */
[----:B------:R-:W-:-:S03]  /*11ac0*/  MOV R9, 0x40000040 ;  /* 0x4000004000097802 */ /* 0x000fc60000000f00 */
[----:B------:R0:W-:Y:S01]  /*11ad0*/  BAR.SYNC.DEFER_BLOCKING R7, 0x100 ;  /* 0x000400070000751d */ /* 0x0001e20000010000 */
[----:B------:R-:W-:Y:S01]  /*11ae0*/  R2UR UR6, R8 ;  /* 0x00000000080672ca */ /* 0x000fe200000e0000 */
[----:B------:R-:W-:Y:S01]  /*11af0*/  VIADD R8, R6, 0x4 ;  /* 0x0000000406087836 */ /* 0x000fe20000000000 */
[----:B------:R-:W-:Y:S01]  /*11b00*/  R2UR UR23, R9 ;  /* 0x00000000091772ca */ /* 0x000fe200000e0000 */
[----:B------:R-:W-:-:S03]  /*11b10*/  IMAD.MOV.U32 R9, RZ, RZ, 0x40000040 ;  /* 0x40000040ff097424 */ /* 0x000fc600078e00ff */
[----:B------:R-:W-:Y:S01]  /*11b20*/  R2UR UR10, R8 ;  /* 0x00000000080a72ca */ /* 0x000fe200000e0000 */
[----:B0-----:R-:W-:Y:S01]  /*11b30*/  IMAD.MOV.U32 R7, RZ, RZ, 0x40000040 ;  /* 0x40000040ff077424 */ /* 0x001fe200078e00ff */
[----:B------:R-:W-:Y:S02]  /*11b40*/  IADD3 R8, R6, 0x6, RZ ;  /* 0x0000000606087810 */ /* 0x000fe40007ffe0ff */
[----:B------:R-:W-:Y:S02]  /*11b50*/  R2UR UR27, R9 ;  /* 0x00000000091b72ca */ /* 0x000fe400000e0000 */
[----:B------:R-:W-:Y:S01]  /*11b60*/  R2UR UR14, R8 ;  /* 0x00000000080e72ca */ /* 0x000fe200000e0000 */
[----:B------:R-:W-:Y:S01]  /*11b70*/  VIADD R8, R6, 0x400 ;  /* 0x0000040006087836 */ /* 0x000fe20000000000 */
[----:B------:R-:W-:-:S04]  /*11b80*/  R2UR UR31, R7 ;  /* 0x00000000071f72ca */ /* 0x000fc800000e0000 */
[----:B------:R-:W-:Y:S01]  /*11b90*/  R2UR UR18, R8 ;  /* 0x00000000081272ca */ /* 0x000fe200000e0000 */
[----:B------:R-:W-:Y:S01]  /*11ba0*/  VIADD R8, R6, 0x402 ;  /* 0x0000040206087836 */ /* 0x000fe20000000000 */
[----:B------:R-:W-:-:S04]  /*11bb0*/  WARPGROUP.ARRIVE ;  /* 0x00000000000079c5 */ /* 0x000fc80000000000 */
[----:B------:R-:W-:Y:S01]  /*11bc0*/  R2UR UR22, R8 ;  /* 0x00000000081672ca */ /* 0x000fe200000e0000 */
[C---:B------:R-:W-:Y:S02]  /*11bd0*/  VIADD R8, R6.reuse, 0x404 ;  /* 0x0000040406087836 */ /* 0x040fe40000000000 */
[----:B------:R-:W-:Y:S01]  /*11be0*/  VIADD R6, R6, 0x406 ;  /* 0x0000040606067836 */ /* 0x000fe20000000000 */
[----:B------:R-:W-:Y:S02]  /*11bf0*/  HGMMA.64x128x16.F32 R24, gdesc[UR32], RZ, !UPT, gsb0 ;  /* 0x01e00000201879f0 */ /* 0x000fe4000c0008ff */
        /* <DEDUP_REMOVED lines=24> */
[----:B------:R-:W-:Y:S05]  /*11d80*/  @P3 BRA `(.L_x_1868) ;  /* 0x0000000000283947 */ /* 0x000fea0003800000 */
[----:B------:R-:W-:Y:S05]  /*11d90*/  @!P0 BRA `(.L_x_1869) ;  /* 0x0000000000048947 */ /* 0x000fea0003800000 */
[----:B------:R-:W-:Y:S01]  /*11da0*/  BPT.TRAP 0x1 ;  /* 0x000000040000795c */ /* 0x000fe20000300000 */
.L_x_1869:
[----:B------:R-:W-:Y:S02]  /*11db0*/  SHF.L.U32 R6, R187, 0x1f, RZ ;  /* 0x0000001fbb067819 */ /* 0x000fe400000006ff */
[----:B------:R-:W-:-:S04]  /*11dc0*/  LEA R7, R184, R18, 0x3 ;  /* 0x00000012b8077211 */ /* 0x000fc800078e18ff */
[----:B------:R0:W1:Y:S01]  /*11dd0*/  SYNCS.PHASECHK.TRANS64.TRYWAIT P3, [R7+URZ+0x28850], R6 ;  /* 0x02885006070075a7 */ /* 0x000062000806017f */
[----:B------:R-:W-:Y:S05]  /*11de0*/  @!P0 BRA `(.L_x_1870) ;  /* 0x0000000000048947 */ /* 0x000fea0003800000 */
[----:B------:R-:W-:Y:S01]  /*11df0*/  BPT.TRAP 0x1 ;  /* 0x000000040000795c */ /* 0x000fe20000300000 */
.L_x_1870:
[----:B-1----:R-:W-:Y:S05]  /*11e00*/  @P3 BRA `(.L_x_1868) ;  /* 0x0000000000083947 */ /* 0x002fea0003800000 */
[----:B------:R-:W1:Y:S02]  /*11e10*/  SYNCS.PHASECHK.TRANS64.TRYWAIT P3, [R7+URZ+0x28850], R6 ;  /* 0x02885006070075a7 */ /* 0x000e64000806017f */
[----:B-1----:R-:W-:Y:S05]  /*11e20*/  @!P3 BRA `(.L_x_1871) ;  /* 0x0000015c00c0b947 */ /* 0x002fea0003800000 */
.L_x_1868:
[----:B01----:R-:W-:Y:S01]  /*11e30*/  VIADD R6, R18, 0x400 ;  /* 0x0000040012067836 */ /* 0x003fe20000000000 */
[----:B------:R-:W-:Y:S05]  /*11e40*/  WARPSYNC.ALL ;  /* 0x0000000000007948 */ /* 0x000fea0003800000 */
[----:B------:R-:W-:Y:S01]  /*11e50*/  SHF.R.U32.HI R6, RZ, 0x4, R6 ;  /* 0x00000004ff067819 */ /* 0x000fe20000011606 */
[----:B------:R-:W-:Y:S01]  /*11e60*/  WARPGROUP.ARRIVE ;  /* 0x00000000000079c5 */ /* 0x000fe20000000000 */
[----:B------:R-:W-:-:S05]  /*11e70*/  MOV R9, 0x40000040 ;  /* 0x4000004000097802 */ /* 0x000fca0000000f00 */
[----:B------:R-:W0:Y:S01]  /*11e80*/  S2R R15, SR_TID.X ;  /* 0x00000000000f7919 */ /* 0x000e220000002100 */
[----:B------:R-:W-:-:S04]  /*11e90*/  LOP3.LUT R6, R6, 0x3fff, RZ, 0xc0, !PT ;  /* 0x00003fff06067812 */ /* 0x000fc800078ec0ff */
[----:B------:R-:W-:-:S05]  /*11ea0*/  LOP3.LUT R7, R6, 0x4000000, RZ, 0xfc, !PT ;  /* 0x0400000006077812 */ /* 0x000fca00078efcff */
[----:B------:R-:W-:Y:S02]  /*11eb0*/  IMAD R6, R184, 0x800, R7 ;  /* 0x00000800b8067824 */ /* 0x000fe400078e0207 */
[----:B------:R-:W-:Y:S02]  /*11ec0*/  IMAD.MOV.U32 R7, RZ, RZ, 0x40000040 ;  /* 0x40000040ff077424 */ /* 0x000fe400078e00ff */
[C---:B------:R-:W-:Y:S01]  /*11ed0*/  VIADD R8, R6.reuse, 0x80 ;  /* 0x0000008006087836 */ /* 0x040fe20000000000 */
[----:B------:R-:W-:Y:S02]  /*11ee0*/  R2UR UR6, R6 ;  /* 0x00000000060672ca */ /* 0x000fe400000e0000 */
[----:B------:R-:W-:Y:S01]  /*11ef0*/  R2UR UR7, R7 ;  /* 0x00000000070772ca */ /* 0x000fe200000e0000 */
[----:B------:R-:W-:-:S12]  /*11f00*/  IMAD.MOV.U32 R7, RZ, RZ, 0x40000040 ;  /* 0x40000040ff077424 */ /* 0x000fd800078e00ff */
        /* <DEDUP_REMOVED lines=30> */
[----:B------:R-:W-:Y:S01]  /*120f0*/  R2UR UR6, R8 ;  /* 0x00000000080672ca */ /* 0x000fe200000e0000 */
[C---:B------:R-:W-:Y:S01]  /*12100*/  VIADD R8, R6.reuse, 0x300 ;  /* 0x0000030006087836 */ /* 0x040fe20000000000 */
[----:B------:R-:W-:Y:S01]  /*12110*/  R2UR UR7, R9 ;  /* 0x00000000090772ca */ /* 0x000fe200000e0000 */
[----:B------:R-:W-:Y:S01]  /*12120*/  VIADD R6, R6, 0x380 ;  /* 0x0000038006067836 */ /* 0x000fe20000000000 */
[----:B------:R-:W-:Y:S01]  /*12130*/  MOV R9, 0x40000040 ;  /* 0x4000004000097802 */ /* 0x000fe20000000f00 */
[----:B------:R-:W-:Y:S02]  /*12140*/  WARPGROUP.DEPBAR.LE gsb0, 0x0 ;  /* 0x00008000000079c5 */ /* 0x000fe40000010000 */
[----:B------:R-:W-:-:S08]  /*12150*/  WARPGROUP.ARRIVE ;  /* 0x00000000000079c5 */ /* 0x000fd00000000000 */
        /* <DEDUP_REMOVED lines=16> */
.L_x_1872:
[----:B------:R-:W1:Y:S01]  /*12260*/  @P1 LDC R7, c[0x0][0x44c] ;  /* 0x00011300ff071b82 */ /* 0x000e620000000800 */
[----:B------:R-:W-:Y:S01]  /*12270*/  FMUL.FTZ R153, R60, UR51 ;  /* 0x000000333c997c20 */ /* 0x000fe20008410000 */
[----:B------:R-:W-:Y:S01]  /*12280*/  FMUL.FTZ R60, R71, UR51 ;  /* 0x00000033473c7c20 */ /* 0x000fe20008410000 */
[----:B------:R-:W-:Y:S01]  /*12290*/  FMUL.FTZ R71, R72, UR51 ;  /* 0x0000003348477c20 */ /* 0x000fe20008410000 */
[----:B------:R-:W-:Y:S01]  /*122a0*/  FMUL.FTZ R72, R73, UR51 ;  /* 0x0000003349487c20 */ /* 0x000fe20008410000 */
[----:B------:R-:W-:Y:S01]  /*122b0*/  FMUL.FTZ R73, R76, UR51 ;  /* 0x000000334c497c20 */ /* 0x000fe20008410000 */
[----:B------:R-:W-:Y:S02]  /*122c0*/  IMAD.IADD R76, R195, 0x1, R193 ;  /* 0x00000001c34c7824 */ /* 0x000fe400078e02c1 */
[----:B------:R-:W-:Y:S01]  /*122d0*/  FMUL.FTZ R21, R30, UR51 ;  /* 0x000000331e157c20 */ /* 0x000fe20008410000 */
[----:B0-----:R-:W0:Y:S01]  /*122e0*/  @P1 LDC R6, c[0x0][0x450] ;  /* 0x00011400ff061b82 */ /* 0x001e220000000800 */
        /* <DEDUP_REMOVED lines=15> */
[----:B-1----:R-:W-:-:S04]  /*123e0*/  @P1 IMAD.HI.U32 R7, R76, R7, RZ ;  /* 0x000000074c071227 */ /* 0x002fc800078e00ff */
[----:B------:R-:W-:Y:S01]  /*123f0*/  FMUL.FTZ R78, R81, UR51 ;  /* 0x00000033514e7c20 */ /* 0x000fe20008410000 */
[----:B------:R-:W-:Y:S01]  /*12400*/  FMUL.FTZ R29, R32, UR51 ;  /* 0x00000033201d7c20 */ /* 0x000fe20008410000 */
[----:B------:R-:W-:Y:S01]  /*12410*/  FMUL.FTZ R27, R34, UR51 ;  /* 0x00000033221b7c20 */ /* 0x000fe20008410000 */
[----:B------:R-:W-:Y:S01]  /*12420*/  FMUL.FTZ R28, R35, UR51 ;  /* 0x00000033231c7c20 */ /* 0x000fe20008410000 */
[----:B------:R-:W-:Y:S01]  /*12430*/  FMUL.FTZ R31, R38, UR51 ;  /* 0x00000033261f7c20 */ /* 0x000fe20008410000 */
[----:B------:R-:W-:Y:S02]  /*12440*/  IMAD.SHL.U32 R81, R0, 0x80, RZ ;  /* 0x0000008000517824 */ /* 0x000fe400078e00ff */
[----:B------:R-:W-:Y:S01]  /*12450*/  FMUL.FTZ R34, R37, UR51 ;  /* 0x0000003325227c20 */ /* 0x000fe20008410000 */
[----:B0-----:R-:W-:Y:S01]  /*12460*/  @P1 SHF.R.U32.HI R76, RZ, R6, R7 ;  /* 0x00000006ff4c1219 */ /* 0x001fe20000011607 */
[----:B------:R-:W-:Y:S01]  /*12470*/  FMUL.FTZ R32, R39, UR51 ;  /* 0x0000003327207c20 */ /* 0x000fe20008410000 */
[----:B------:R-:W-:Y:S01]  /*12480*/  FMUL.FTZ R38, R41, UR51 ;  /* 0x0000003329267c20 */ /* 0x000fe20008410000 */
        /* <DEDUP_REMOVED lines=37> */
[----:B------:R-:W-:Y:S01]  /*126e0*/  IMAD R6, R13, 0x8, R18 ;  /* 0x000000080d067824 */ /* 0x000fe200078e0212 */
[----:B------:R-:W1:Y:S01]  /*126f0*/  MUFU.TANH R15, R15 ;  /* 0x0000000f000f7308 */ /* 0x000e620000002400 */
[----:B------:R-:W-:Y:S01]  /*12700*/  IMAD R80, R191, -0x2, R80 ;  /* 0xfffffffebf507824 */ /* 0x000fe200078e0250 */
[----:B------:R-:W-:Y:S01]  /*12710*/  MOV R7, UR38 ;  /* 0x0000002600077c02 */ /* 0x000fe20008000f00 */
[----:B------:R-:W-:-:S03]  /*12720*/  VIADD R6, R6, 0x28840 ;  /* 0x0002884006067836 */ /* 0x000fc60000000000 */
[----:B------:R-:W-:Y:S02]  /*12730*/  IADD3 R80, -R189, R80, R190 ;  /* 0x00000050bd507210 */ /* 0x000fe40007ffe1be */
[----:B------:R-:W2:Y:S01]  /*12740*/  MUFU.TANH R20, R20 ;  /* 0x0000001400147308 */ /* 0x000ea20000002400 */
[----:B------:R-:W-:Y:S02]  /*12750*/  PRMT R6, R7, 0x654, R6 ;  /* 0x0000065407067816 */ /* 0x000fe40000000006 */
[C---:B------:R-:W-:Y:S02]  /*12760*/  VIADD R77, R80.reuse, UR50 ;  /* 0x00000032504d7c36 */ /* 0x040fe40008000000 */
[----:B------:R-:W-:Y:S01]  /*12770*/  VIADD R83, R80, UR53 ;  /* 0x0000003550537c36 */ /* 0x000fe20008000000 */
[----:B------:R3:W-:Y:S02]  /*12780*/  SYNCS.ARRIVE.TRANS64.RED.A1T0 RZ, [R6+URZ], RZ ;  /* 0x000000ff06ff79a7 */ /* 0x0007e4000810043f */
[----:B------:R-:W4:Y:S01]  /*12790*/  MUFU.TANH R8, R8 ;  /* 0x0000000800087308 */ /* 0x000f220000002400 */
[----:B0-----:R-:W-:Y:S01]  /*127a0*/  IADD3 R84, R77, R156, RZ ;  /* 0x0000009c4d547210 */ /* 0x001fe20007ffe0ff */
[----:B------:R-:W-:-:S06]  /*127b0*/  IMAD.IADD R85, R83, 0x1, R156 ;  /* 0x0000000153557824 */ /* 0x000fcc00078e029c */
        /* <DEDUP_REMOVED lines=74> */
.L_x_1875:
[----:B------:R-:W-:-:S05]  /*12c60*/  IMAD.U32 R157, RZ, RZ, UR46 ;  /* 0x0000002eff9d7e24 */ /* 0x000fca000f8e00ff */
[----:B------:R-:W-:-:S13]  /*12c70*/  ISETP.NE.AND P3, PT, R157, 0x1, PT ;  /* 0x000000019d00780c */ /* 0x000fda0003f65270 */
[----:B------:R-:W1:Y:S02]  /*12c80*/  @P3 LDC.64 R6, c[0x0][0x9e8] ;  /* 0x00027a00ff063b82 */ /* 0x000e640000000a00 */
[----:B-1----:R-:W-:-:S05]  /*12c90*/  @P3 IMAD.HI.U32 R6, R80, R6, RZ ;  /* 0x0000000650063227 */ /* 0x002fca00078e00ff */
[----:B------:R-:W-:-:S07]  /*12ca0*/  @P3 SHF.R.U32.HI R80, RZ, R7, R6 ;  /* 0x00000007ff503219 */ /* 0x000fce0000011606 */
.L_x_1876:
[----:B------:R-:W-:Y:S05]  /*12cb0*/  BSYNC B0 ;  /* 0x0000000000007941 */ /* 0x000fea0003800000 */
.L_x_1874:
[----:B------:R-:W-:-:S04]  /*12cc0*/  IMAD R80, R80, R157, -R81 ;  /* 0x0000009d50507224 */ /* 0x000fc800078e0a51 */
[----:B------:R-:W-:-:S05]  /*12cd0*/  IMAD R80, R191, -0x2, R80 ;  /* 0xfffffffebf507824 */ /* 0x000fca00078e0250 */
[----:B------:R-:W-:Y:S02]  /*12ce0*/  VIADDMNMX R84, R80, R157, R84, PT ;  /* 0x0000009d50547246 */ /* 0x000fe40003800154 */
[----:B------:R-:W-:-:S07]  /*12cf0*/  VIMNMX R85, R85, R80, !PT ;  /* 0x0000005055557248 */ /* 0x000fce0007fe0100 */
.L_x_1873:
[----:B------:R-:W-:Y:S01]  /*12d00*/  ISETP.GT.AND P3, PT, R0, -0x1, PT ;  /* 0xffffffff0000780c */ /* 0x000fe20003f64270 */
[----:B------:R-:W1:Y:S03]  /*12d10*/  SHFL.IDX PT, R6, R76, 0x1, 0x1c1f ;  /* 0x003c1f004c067f89 */ /* 0x000e6600000e0000 */
[C---:B------:R-:W-:Y:S02]  /*12d20*/  ISETP.GT.AND P5, PT, R85.reuse, RZ, P3 ;  /* 0x000000ff5500720c */ /* 0x040fe40001fa4270 */
[----:B------:R-:W-:Y:S02]  /*12d30*/  ISETP.GT.AND P4, PT, R85, 0x1, P3 ;  /* 0x000000015500780c */ /* 0x000fe40001f84270 */
[C---:B------:R-:W-:Y:S02]  /*12d40*/  ISETP.LT.OR P5, PT, R84.reuse, 0x1, P5 ;  /* 0x000000015400780c */ /* 0x040fe40002fa1670 */
[----:B------:R-:W-:-:S02]  /*12d50*/  ISETP.LT.OR P4, PT, R84, 0x2, P4 ;  /* 0x000000025400780c */ /* 0x000fc40002781670 */
[----:B------:R-:W-:Y:S02]  /*12d60*/  FSEL R15, R15, -INF , !P5 ;  /* 0xff8000000f0f7808 */ /* 0x000fe40006800000 */
[----:B------:R-:W-:Y:S02]  /*12d70*/  FSEL R20, R20, -INF , !P4 ;  /* 0xff80000014147808 */ /* 0x000fe40006000000 */
[C---:B------:R-:W-:Y:S02]  /*12d80*/  ISETP.GT.AND P5, PT, R85.reuse, 0x8, P3 ;  /* 0x000000085500780c */ /* 0x040fe40001fa4270 */
[----:B------:R-:W-:Y:S02]  /*12d90*/  ISETP.GT.AND P4, PT, R85, 0x9, P3 ;  /* 0x000000095500780c */ /* 0x000fe40001f84270 */
[C---:B------:R-:W-:Y:S02]  /*12da0*/  ISETP.LT.OR P5, PT, R84.reuse, 0x9, P5 ;  /* 0x000000095400780c */ /* 0x040fe40002fa1670 */
[----:B------:R-:W-:-:S02]  /*12db0*/  ISETP.LT.OR P4, PT, R84, 0xa, P4 ;  /* 0x0000000a5400780c */ /* 0x000fc40002781670 */
[----:B0-----:R-:W-:Y:S01]  /*12dc0*/  FSEL R25, R25, -INF , !P5 ;  /* 0xff80000019197808 */ /* 0x001fe20006800000 */
[----:B-1----:R-:W-:Y:S01]  /*12dd0*/  IMAD.IADD R77, R77, 0x1, R6 ;  /* 0x000000014d4d7824 */ /* 0x002fe200078e0206 */
[----:B------:R-:W-:Y:S02]  /*12de0*/  FSEL R26, R26, -INF , !P4 ;  /* 0xff8000001a1a7808 */ /* 0x000fe40006000000 */
[C---:B------:R-:W-:Y:S02]  /*12df0*/  ISETP.GT.AND P5, PT, R85.reuse, 0x10, P3 ;  /* 0x000000105500780c */ /* 0x040fe40001fa4270 */
        /* <DEDUP_REMOVED lines=81> */
[----:B------:R-:W-:Y:S02]  /*13310*/  IADD3 R76, R83, R6, RZ ;  /* 0x00000006534c7210 */ /* 0x000fe40007ffe0ff */
[----:B------:R-:W-:Y:S02]  /*13320*/  FSEL R75, R75, -INF , !P5 ;  /* 0xff8000004b4b7808 */ /* 0x000fe40006800000 */
[----:B------:R-:W-:Y:S01]  /*13330*/  FSEL R74, R82, -INF , !P4 ;  /* 0xff800000524a7808 */ /* 0x000fe20006000000 */
[----:B------:R-:W-:Y:S06]  /*13340*/  @!P2 BRA `(.L_x_1877) ;  /* 0x000000000058a947 */ /* 0x000fec0003800000 */
[----:B------:R-:W-:Y:S01]  /*13350*/  IADD3 R82, -R189, R190, R6 ;  /* 0x000000bebd527210 */ /* 0x000fe20007ffe106 */
[----:B------:R-:W-:Y:S03]  /*13360*/  BSSY B0, `(.L_x_1878) ;  /* 0x0000010000007945 */ /* 0x000fe60003800000 */
        /* <DEDUP_REMOVED lines=10> */
.L_x_1879:
[----:B------:R-:W-:-:S05]  /*13410*/  IMAD.U32 R84, RZ, RZ, UR46 ;  /* 0x0000002eff547e24 */ /* 0x000fca000f8e00ff */
[----:B------:R-:W-:-:S13]  /*13420*/  ISETP.NE.AND P4, PT, R84, 0x1, PT ;  /* 0x000000015400780c */ /* 0x000fda0003f85270 */
[----:B------:R-:W0:Y:S02]  /*13430*/  @P4 LDC.64 R6, c[0x0][0x9e8] ;  /* 0x00027a00ff064b82 */ /* 0x000e240000000a00 */
[----:B0-----:R-:W-:-:S05]  /*13440*/  @P4 IMAD.HI.U32 R6, R82, R6, RZ ;  /* 0x0000000652064227 */ /* 0x001fca00078e00ff */
[----:B------:R-:W-:-:S07]  /*13450*/  @P4 SHF.R.U32.HI R82, RZ, R7, R6 ;  /* 0x00000007ff524219 */ /* 0x000fce0000011606 */
.L_x_1880:
[----:B------:R-:W-:Y:S05]  /*13460*/  BSYNC B0 ;  /* 0x0000000000007941 */ /* 0x000fea0003800000 */
.L_x_1878:
[----:B------:R-:W-:-:S04]  /*13470*/  IMAD R82, R82, R84, -R81 ;  /* 0x0000005452527224 */ /* 0x000fc800078e0a51 */
[----:B------:R-:W-:-:S05]  /*13480*/  IMAD R82, R191, -0x2, R82 ;  /* 0xfffffffebf527824 */ /* 0x000fca00078e0252 */
[----:B------:R-:W-:Y:S02]  /*13490*/  VIADDMNMX R77, R82, R84, R77, PT ;  /* 0x00000054524d7246 */ /* 0x000fe4000380014d */
[----:B------:R-:W-:-:S07]  /*134a0*/  VIMNMX R76, R76, R82, !PT ;  /* 0x000000524c4c7248 */ /* 0x000fce0007fe0100 */
.L_x_1877:
[----:B------:R-:W-:Y:S01]  /*134b0*/  FMNMX.FTZ R7, R15, R10, !PT ;  /* 0x0000000a0f077209 */ /* 0x000fe20007810000 */
[----:B------:R-:W-:Y:S01]  /*134c0*/  UMOV UR52, UR45 ;  /* 0x0000002d00347c82 */ /* 0x000fe20008000000 */
        /* <DEDUP_REMOVED lines=63> */
[C---:B------:R-:W-:Y:S01]  /*138c0*/  ISETP.LT.OR P5, PT, R77.reuse, 0x39, P5 ;  /* 0x000000394d00780c */ /* 0x040fe20002fa1670 */
[----:B------:R-:W0:Y:S01]  /*138d0*/  SHFL.BFLY PT, R6, R7, 0x2, 0x1f ;  /* 0x0c401f0007067f89 */ /* 0x000e2200000e0000 */
[----:B------:R-:W-:-:S02]  /*138e0*/  ISETP.LT.OR P4, PT, R77, 0x22, P4 ;  /* 0x000000224d00780c */ /* 0x000fc40002781670 */
[----:B------:R-:W-:Y:S02]  /*138f0*/  FSEL R47, R47, -INF , !P5 ;  /* 0xff8000002f2f7808 */ /* 0x000fe40006800000 */
[----:B------:R-:W-:Y:S02]  /*13900*/  ISETP.GT.AND P5, PT, R76, 0x40, P3 ;  /* 0x000000404c00780c */ /* 0x000fe40001fa4270 */
[----:B------:R-:W-:Y:S02]  /*13910*/  FSEL R36, R36, -INF , !P4 ;  /* 0xff80000024247808 */ /* 0x000fe40006000000 */
[----:B------:R-:W-:Y:S02]  /*13920*/  ISETP.GT.AND P4, PT, R76, 0x29, P3 ;  /* 0x000000294c00780c */ /* 0x000fe40001f84270 */
[C---:B------:R-:W-:Y:S02]  /*13930*/  ISETP.LT.OR P5, PT, R77.reuse, 0x41, P5 ;  /* 0x000000414d00780c */ /* 0x040fe40002fa1670 */
[----:B------:R-:W-:-:S02]  /*13940*/  ISETP.LT.OR P4, PT, R77, 0x2a, P4 ;  /* 0x0000002a4d00780c */ /* 0x000fc40002781670 */
[----:B------:R-:W-:Y:S02]  /*13950*/  FSEL R51, R51, -INF , !P5 ;  /* 0xff80000033337808 */ /* 0x000fe40006800000 */
[----:B------:R-:W-:Y:S02]  /*13960*/  ISETP.GT.AND P5, PT, R76, 0x41, P3 ;  /* 0x000000414c00780c */ /* 0x000fe40001fa4270 */
[----:B------:R-:W-:Y:S02]  /*13970*/  FSEL R40, R40, -INF , !P4 ;  /* 0xff80000028287808 */ /* 0x000fe40006000000 */
[----:B------:R-:W-:Y:S02]  /*13980*/  ISETP.GT.AND P4, PT, R76, 0x31, P3 ;  /* 0x000000314c00780c */ /* 0x000fe40001f84270 */
[----:B------:R-:W-:Y:S02]  /*13990*/  ISETP.LT.OR P5, PT, R77, 0x42, P5 ;  /* 0x000000424d00780c */ /* 0x000fe40002fa1670 */
[----:B0-----:R-:W-:-:S02]  /*139a0*/  FMNMX.FTZ R6, R7, R6, !PT ;  /* 0x0000000607067209 */ /* 0x001fc40007810000 */
[C---:B------:R-:W-:Y:S02]  /*139b0*/  ISETP.LT.OR P4, PT, R77.reuse, 0x32, P4 ;  /* 0x000000324d00780c */ /* 0x040fe40002781670 */
[----:B------:R-:W-:Y:S01]  /*139c0*/  FSEL R52, R52, -INF , !P5 ;  /* 0xff80000034347808 */ /* 0x000fe20006800000 */
[----:B------:R-:W0:Y:S01]  /*139d0*/  SHFL.BFLY PT, R7, R6, 0x1, 0x1f ;  /* 0x0c201f0006077f89 */ /* 0x000e2200000e0000 */
[----:B------:R-:W-:Y:S02]  /*139e0*/  ISETP.GT.AND P5, PT, R76, 0x48, P3 ;  /* 0x000000484c00780c */ /* 0x000fe40001fa4270 */
[----:B------:R-:W-:Y:S02]  /*139f0*/  FSEL R44, R44, -INF , !P4 ;  /* 0xff8000002c2c7808 */ /* 0x000fe40006000000 */
[----:B------:R-:W-:Y:S02]  /*13a00*/  ISETP.GT.AND P4, PT, R76, 0x39, P3 ;  /* 0x000000394c00780c */ /* 0x000fe40001f84270 */
[----:B------:R-:W-:-:S02]  /*13a10*/  ISETP.LT.OR P5, PT, R77, 0x49, P5 ;  /* 0x000000494d00780c */ /* 0x000fc40002fa1670 */
[C---:B------:R-:W-:Y:S02]  /*13a20*/  ISETP.LT.OR P4, PT, R77.reuse, 0x3a, P4 ;  /* 0x0000003a4d00780c */ /* 0x040fe40002781670 */
[----:B------:R-:W-:Y:S02]  /*13a30*/  FSEL R54, R54, -INF , !P5 ;  /* 0xff80000036367808 */ /* 0x000fe40006800000 */
[----:B------:R-:W-:Y:S02]  /*13a40*/  ISETP.GT.AND P5, PT, R76, RZ, P3 ;  /* 0x000000ff4c00720c */ /* 0x000fe40001fa4270 */
[----:B------:R-:W-:Y:S02]  /*13a50*/  FSEL R48, R48, -INF , !P4 ;  /* 0xff80000030307808 */ /* 0x000fe40006000000 */
[----:B------:R-:W-:-:S04]  /*13a60*/  ISETP.LT.OR P5, PT, R77, 0x1, P5 ;  /* 0x000000014d00780c */ /* 0x000fc80002fa1670 */
[----:B------:R-:W-:Y:S02]  /*13a70*/  FSEL R8, R8, -INF , !P5 ;  /* 0xff80000008087808 */ /* 0x000fe40006800000 */
[----:B------:R-:W-:Y:S02]  /*13a80*/  ISETP.GT.AND P5, PT, R76, 0x49, P3 ;  /* 0x000000494c00780c */ /* 0x000fe40001fa4270 */
[----:B0-----:R-:W-:Y:S02]  /*13a90*/  FMNMX.FTZ R6, R6, R7, !PT ;  /* 0x0000000706067209 */ /* 0x001fe40007810000 */
[----:B------:R-:W-:Y:S02]  /*13aa0*/  ISETP.LT.OR P5, PT, R77, 0x4a, P5 ;  /* 0x0000004a4d00780c */ /* 0x000fe40002fa1670 */
[C---:B------:R-:W-:Y:S01]  /*13ab0*/  FSETP.NEU.FTZ.AND P4, PT, R6.reuse, -INF , PT ;  /* 0xff8000000600780b */ /* 0x040fe20003f9d000 */
[----:B------:R-:W-:Y:S01]  /*13ac0*/  FMUL.FTZ R82, R6, UR52 ;  /* 0x0000003406527c20 */ /* 0x000fe20008410000 */
[----:B------:R-:W-:-:S02]  /*13ad0*/  FSEL R56, R56, -INF , !P5 ;  /* 0xff80000038387808 */ /* 0x000fc40006800000 */
[----:B------:R-:W-:Y:S02]  /*13ae0*/  ISETP.GT.AND P5, PT, R76, 0x50, P3 ;  /* 0x000000504c00780c */ /* 0x000fe40001fa4270 */
[----:B------:R-:W-:Y:S02]  /*13af0*/  FSEL R82, R82, RZ, P4 ;  /* 0x000000ff52527208 */ /* 0x000fe40002000000 */
[----:B------:R-:W-:-:S03]  /*13b00*/  ISETP.LT.OR P5, PT, R77, 0x51, P5 ;  /* 0x000000514d00780c */ /* 0x000fc60002fa1670 */
[--C-:B------:R-:W-:Y:S01]  /*13b10*/  FFMA.FTZ R180, R20, UR52, -R82.reuse ;  /* 0x0000003414b47c23 */ /* 0x100fe20008010852 */
[----:B------:R-:W-:Y:S01]  /*13b20*/  FMNMX.FTZ R20, R8, R11, !PT ;  /* 0x0000000b08147209 */ /* 0x000fe20007810000 */
[--C-:B------:R-:W-:Y:S01]  /*13b30*/  FFMA.FTZ R176, R29, UR52, -R82.reuse ;  /* 0x000000341db07c23 */ /* 0x100fe20008010852 */
[--C-:B------:R-:W-:Y:S01]  /*13b40*/  FFMA.FTZ R178, R33, UR52, -R82.reuse ;  /* 0x0000003421b27c23 */ /* 0x100fe20008010852 */
[----:B------:R-:W-:Y:S01]  /*13b50*/  FSEL R57, R57, -INF , !P5 ;  /* 0xff80000039397808 */ /* 0x000fe20006800000 */
[--C-:B------:R-:W-:Y:S01]  /*13b60*/  FFMA.FTZ R172, R37, UR52, -R82.reuse ;  /* 0x0000003425ac7c23 */ /* 0x100fe20008010852 */
[----:B------:R-:W-:Y:S01]  /*13b70*/  FMNMX.FTZ R20, R9, R20, !PT ;  /* 0x0000001409147209 */ /* 0x000fe20007810000 */
[--C-:B------:R-:W-:Y:S01]  /*13b80*/  FFMA.FTZ R174, R41, UR52, -R82.reuse ;  /* 0x0000003429ae7c23 */ /* 0x100fe20008010852 */
[----:B------:R-:W-:Y:S01]  /*13b90*/  ISETP.GT.AND P5, PT, R76, 0x51, P3 ;  /* 0x000000514c00780c */ /* 0x000fe20001fa4270 */
[--C-:B------:R-:W-:Y:S01]  /*13ba0*/  FFMA.FTZ R7, R15, UR52, -R82.reuse ;  /* 0x000000340f077c23 */ /* 0x100fe20008010852 */
[----:B------:R-:W-:Y:S01]  /*13bb0*/  FMNMX.FTZ R29, R21, R20, !PT ;  /* 0x00000014151d7209 */ /* 0x000fe20007810000 */
[--C-:B------:R-:W-:Y:S01]  /*13bc0*/  FFMA.FTZ R15, R26, UR52, -R82.reuse ;  /* 0x000000341a0f7c23 */ /* 0x100fe20008010852 */
[----:B------:R-:W-:Y:S01]  /*13bd0*/  ISETP.LT.OR P5, PT, R77, 0x52, P5 ;  /* 0x000000524d00780c */ /* 0x000fe20002fa1670 */
[--C-:B------:R-:W-:Y:S01]  /*13be0*/  FFMA.FTZ R168, R45, UR52, -R82.reuse ;  /* 0x000000342da87c23 */ /* 0x100fe20008010852 */
[----:B------:R-:W-:Y:S01]  /*13bf0*/  FMNMX.FTZ R20, R24, R29, !PT ;  /* 0x0000001d18147209 */ /* 0x000fe20007810000 */
        /* <DEDUP_REMOVED lines=10> */
[----:B------:R0:W-:Y:S01]  /*13ca0*/  MUFU.EX2 R29, R34 ;  /* 0x00000022001d7308 */ /* 0x0001e20000000800 */
[----:B------:R-:W-:Y:S01]  /*13cb0*/  FMNMX.FTZ R33, R31, R20, !PT ;  /* 0x000000141f217209 */ /* 0x000fe20007810000 */
[--C-:B------:R-:W-:Y:S01]  /*13cc0*/  FFMA.FTZ R38, R38, UR52, -R82.reuse ;  /* 0x0000003426267c23 */ /* 0x100fe20008010852 */
[----:B------:R-:W-:Y:S01]  /*13cd0*/  FSEL R59, R59, -INF , !P5 ;  /* 0xff8000003b3b7808 */ /* 0x000fe20006800000 */
[--C-:B------:R-:W-:Y:S01]  /*13ce0*/  FFMA.FTZ R156, R71, UR52, -R82.reuse ;  /* 0x00000034479c7c23 */ /* 0x100fe20008010852 */
[----:B------:R-:W-:Y:S01]  /*13cf0*/  FMNMX.FTZ R20, R32, R33, !PT ;  /* 0x0000002120147209 */ /* 0x000fe20007810000 */
[--C-:B------:R-:W-:Y:S01]  /*13d00*/  FFMA.FTZ R42, R42, UR52, -R82.reuse ;  /* 0x000000342a2a7c23 */ /* 0x100fe20008010852 */
[----:B------:R-:W-:Y:S01]  /*13d10*/  ISETP.GT.AND P5, PT, R76, 0x59, P3 ;  /* 0x000000594c00780c */ /* 0x000fe20001fa4270 */
[----:B------:R-:W-:Y:S01]  /*13d20*/  MUFU.EX2 R7, R7 ;  /* 0x0000000700077308 */ /* 0x000fe20000000800 */
[----:B------:R-:W-:Y:S01]  /*13d30*/  FMNMX.FTZ R33, R35, R20, !PT ;  /* 0x0000001423217209 */ /* 0x000fe20007810000 */
[--C-:B------:R-:W-:Y:S01]  /*13d40*/  FFMA.FTZ R46, R46, UR52, -R82.reuse ;  /* 0x000000342e2e7c23 */ /* 0x100fe20008010852 */
[----:B------:R-:W-:Y:S01]  /*13d50*/  ISETP.LT.OR P5, PT, R77, 0x5a, P5 ;  /* 0x0000005a4d00780c */ /* 0x000fe20002fa1670 */
[--C-:B------:R-:W-:Y:S01]  /*13d60*/  FFMA.FTZ R50, R50, UR52, -R82.reuse ;  /* 0x0000003432327c23 */ /* 0x100fe20008010852 */
[----:B------:R-:W-:Y:S01]  /*13d70*/  FMNMX.FTZ R20, R36, R33, !PT ;  /* 0x0000002124147209 */ /* 0x000fe20007810000 */
[--C-:B------:R-:W-:Y:S01]  /*13d80*/  FFMA.FTZ R55, R55, UR52, -R82.reuse ;  /* 0x0000003437377c23 */ /* 0x100fe20008010852 */
[----:B------:R-:W-:Y:S01]  /*13d90*/  FSEL R60, R60, -INF , !P5 ;  /* 0xff8000003c3c7808 */ /* 0x000fe20006800000 */
[----:B------:R1:W-:Y:S01]  /*13da0*/  MUFU.EX2 R33, R38 ;  /* 0x0000002600217308 */ /* 0x0003e20000000800 */
[----:B------:R-:W-:Y:S01]  /*13db0*/  FMNMX.FTZ R37, R39, R20, !PT ;  /* 0x0000001427257209 */ /* 0x000fe20007810000 */
[--C-:B------:R-:W-:Y:S01]  /*13dc0*/  FFMA.FTZ R166, R153, UR52, -R82.reuse ;  /* 0x0000003499a67c23 */ /* 0x100fe20008010852 */
[----:B------:R-:W-:Y:S01]  /*13dd0*/  ISETP.GT.AND P5, PT, R76, 0x60, P3 ;  /* 0x000000604c00780c */ /* 0x000fe20001fa4270 */
[--C-:B------:R-:W-:Y:S01]  /*13de0*/  FFMA.FTZ R160, R155, UR52, -R82.reuse ;  /* 0x000000349ba07c23 */ /* 0x100fe20008010852 */
[----:B------:R-:W-:Y:S01]  /*13df0*/  FMNMX.FTZ R20, R40, R37, !PT ;  /* 0x0000002528147209 */ /* 0x000fe20007810000 */
[--C-:B------:R-:W-:Y:S01]  /*13e00*/  FFMA.FTZ R162, R68, UR52, -R82.reuse ;  /* 0x0000003444a27c23 */ /* 0x100fe20008010852 */
[----:B------:R-:W-:Y:S01]  /*13e10*/  ISETP.LT.OR P5, PT, R77, 0x61, P5 ;  /* 0x000000614d00780c */ /* 0x000fe20002fa1670 */
[----:B------:R-:W-:Y:S01]  /*13e20*/  MUFU.EX2 R180, R180 ;  /* 0x000000b400b47308 */ /* 0x000fe20000000800 */
[----:B------:R-:W-:Y:S01]  /*13e30*/  FMNMX.FTZ R37, R43, R20, !PT ;  /* 0x000000142b257209 */ /* 0x000fe20007810000 */
[--C-:B------:R-:W-:Y:S01]  /*13e40*/  FFMA.FTZ R158, R73, UR52, -R82.reuse ;  /* 0x00000034499e7c23 */ /* 0x100fe20008010852 */
[----:B------:R-:W-:Y:S01]  /*13e50*/  FSEL R26, R61, -INF , !P5 ;  /* 0xff8000003d1a7808 */ /* 0x000fe20006800000 */
[--C-:B------:R-:W-:Y:S01]  /*13e60*/  FFMA.FTZ R61, R72, UR52, -R82.reuse ;  /* 0x00000034483d7c23 */ /* 0x100fe20008010852 */
[----:B------:R-:W-:Y:S01]  /*13e70*/  FMNMX.FTZ R20, R44, R37, !PT ;  /* 0x000000252c147209 */ /* 0x000fe20007810000 */
[----:B------:R-:W-:Y:S01]  /*13e80*/  FFMA.FTZ R74, R74, UR52, -R82 ;  /* 0x000000344a4a7c23 */ /* 0x000fe20008010852 */
[----:B------:R-:W-:Y:S01]  /*13e90*/  ISETP.GT.AND P5, PT, R76, 0x61, P3 ;  /* 0x000000614c00780c */ /* 0x000fe20001fa4270 */
[----:B------:R-:W-:Y:S01]  /*13ea0*/  MUFU.EX2 R37, R42 ;  /* 0x0000002a00257308 */ /* 0x000fe20000000800 */
[----:B------:R-:W-:-:S02]  /*13eb0*/  FMNMX.FTZ R41, R47, R20, !PT ;  /* 0x000000142f297209 */ /* 0x000fc40007810000 */
[----:B------:R-:W-:Y:S02]  /*13ec0*/  ISETP.LT.OR P5, PT, R77, 0x62, P5 ;  /* 0x000000624d00780c */ /* 0x000fe40002fa1670 */
[----:B------:R-:W-:Y:S02]  /*13ed0*/  FMNMX.FTZ R20, R48, R41, !PT ;  /* 0x0000002930147209 */ /* 0x000fe40007810000 */
[----:B------:R-:W-:Y:S01]  /*13ee0*/  FSEL R62, R62, -INF , !P5 ;  /* 0xff8000003e3e7808 */ /* 0x000fe20006800000 */
[----:B------:R-:W-:Y:S01]  /*13ef0*/  MUFU.EX2 R182, R182 ;  /* 0x000000b600b67308 */ /* 0x000fe20000000800 */
[----:B------:R-:W-:Y:S02]  /*13f00*/  FMNMX.FTZ R41, R51, R20, !PT ;  /* 0x0000001433297209 */ /* 0x000fe40007810000 */
[----:B------:R-:W-:Y:S02]  /*13f10*/  ISETP.GT.AND P5, PT, R76, 0x68, P3 ;  /* 0x000000684c00780c */ /* 0x000fe40001fa4270 */
[----:B------:R-:W-:-:S02]  /*13f20*/  FMNMX.FTZ R45, R52, R41, !PT ;  /* 0x00000029342d7209 */ /* 0x000fc40007810000 */
[----:B------:R-:W-:Y:S01]  /*13f30*/  ISETP.LT.OR P5, PT, R77, 0x69, P5 ;  /* 0x000000694d00780c */ /* 0x000fe20002fa1670 */
[----:B------:R-:W-:Y:S01]  /*13f40*/  MUFU.EX2 R15, R15 ;  /* 0x0000000f000f7308 */ /* 0x000fe20000000800 */
[----:B------:R-:W-:Y:S02]  /*13f50*/  FMNMX.FTZ R45, R54, R45, !PT ;  /* 0x0000002d362d7209 */ /* 0x000fe40007810000 */
[----:B------:R-:W-:Y:S01]  /*13f60*/  FSEL R30, R63, -INF , !P5 ;  /* 0xff8000003f1e7808 */ /* 0x000fe20006800000 */
[----:B------:R-:W-:Y:S01]  /*13f70*/  FFMA.FTZ R63, R67, UR52, -R82 ;  /* 0x00000034433f7c23 */ /* 0x000fe20008010852 */
[----:B------:R-:W-:Y:S02]  /*13f80*/  FMNMX.FTZ R20, R56, R45, !PT ;  /* 0x0000002d38147209 */ /* 0x000fe40007810000 */
        /* <DEDUP_REMOVED lines=13> */
[----:B0-----:R-:W-:Y:S01]  /*14060*/  FSEL R34, R65, -INF , !P5 ;  /* 0xff80000041227808 */ /* 0x001fe20006800000 */
[--C-:B------:R-:W-:Y:S01]  /*14070*/  FFMA.FTZ R65, R154, UR52, -R82.reuse ;  /* 0x000000349a417c23 */ /* 0x100fe20008010852 */
[----:B------:R-:W-:Y:S01]  /*14080*/  ISETP.GT.AND P5, PT, R76, 0x71, P3 ;  /* 0x000000714c00780c */ /* 0x000fe20001fa4270 */
[----:B------:R-:W-:Y:S01]  /*14090*/  FFMA.FTZ R154, R75, UR52, -R82 ;  /* 0x000000344b9a7c23 */ /* 0x000fe20008010852 */
[----:B------:R-:W-:Y:S01]  /*140a0*/  FMNMX.FTZ R53, R62, R49, !PT ;  /* 0x000000313e357209 */ /* 0x000fe20007810000 */
[----:B------:R-:W-:Y:S01]  /*140b0*/  MUFU.EX2 R178, R178 ;  /* 0x000000b200b27308 */ /* 0x000fe20000000800 */
[----:B------:R-:W-:-:S02]  /*140c0*/  ISETP.LT.OR P5, PT, R77, 0x72, P5 ;  /* 0x000000724d00780c */ /* 0x000fc40002fa1670 */
[----:B------:R-:W-:Y:S02]  /*140d0*/  FMNMX.FTZ R53, R30, R53, !PT ;  /* 0x000000351e357209 */ /* 0x000fe40007810000 */
[----:B------:R-:W-:Y:S02]  /*140e0*/  FSEL R66, R66, -INF , !P5 ;  /* 0xff80000042427808 */ /* 0x000fe40006800000 */
[----:B------:R-:W-:Y:S01]  /*140f0*/  ISETP.GT.AND P5, PT, R76, 0x78, P3 ;  /* 0x000000784c00780c */ /* 0x000fe20001fa4270 */
[----:B------:R-:W-:Y:S01]  /*14100*/  MUFU.EX2 R172, R172 ;  /* 0x000000ac00ac7308 */ /* 0x000fe20000000800 */
[----:B------:R-:W-:Y:S02]  /*14110*/  FMNMX.FTZ R53, R64, R53, !PT ;  /* 0x0000003540357209 */ /* 0x000fe40007810000 */
[----:B------:R-:W-:Y:S02]  /*14120*/  ISETP.GT.AND P3, PT, R76, 0x79, P3 ;  /* 0x000000794c00780c */ /* 0x000fe40001f64270 */
[----:B------:R-:W-:-:S02]  /*14130*/  ISETP.LT.OR P5, PT, R77, 0x79, P5 ;  /* 0x000000794d00780c */ /* 0x000fc40002fa1670 */
[----:B------:R-:W-:Y:S01]  /*14140*/  FMNMX.FTZ R53, R34, R53, !PT ;  /* 0x0000003522357209 */ /* 0x000fe20007810000 */
[----:B------:R-:W-:Y:S01]  /*14150*/  MUFU.EX2 R174, R174 ;  /* 0x000000ae00ae7308 */ /* 0x000fe20000000800 */
[----:B------:R-:W-:Y:S02]  /*14160*/  ISETP.LT.OR P3, PT, R77, 0x7a, P3 ;  /* 0x0000007a4d00780c */ /* 0x000fe40001f61670 */
[----:B-1----:R-:W-:Y:S01]  /*14170*/  FSEL R38, R69, -INF , !P5 ;  /* 0xff80000045267808 */ /* 0x002fe20006800000 */
[--C-:B------:R-:W-:Y:S01]  /*14180*/  FFMA.FTZ R69, R152, UR52, -R82.reuse ;  /* 0x0000003498457c23 */ /* 0x100fe20008010852 */
[----:B------:R-:W-:Y:S01]  /*14190*/  FMNMX.FTZ R53, R66, R53, !PT ;  /* 0x0000003542357209 */ /* 0x000fe20007810000 */
[----:B------:R-:W-:Y:S01]  /*141a0*/  FFMA.FTZ R152, R79, UR52, -R82 ;  /* 0x000000344f987c23 */ /* 0x000fe20008010852 */
[----:B------:R-:W-:Y:S01]  /*141b0*/  FSEL R70, R70, -INF , !P3 ;  /* 0xff80000046467808 */ /* 0x000fe20005800000 */
[----:B------:R-:W-:Y:S01]  /*141c0*/  MUFU.EX2 R168, R168 ;  /* 0x000000a800a87308 */ /* 0x000fe20000000800 */
[----:B------:R-:W-:-:S02]  /*141d0*/  FMNMX.FTZ R53, R38, R53, !PT ;  /* 0x0000003526357209 */ /* 0x000fc40007810000 */
[----:B------:R-:W-:Y:S02]  /*141e0*/  FSEL R71, R6, RZ, P4 ;  /* 0x000000ff06477208 */ /* 0x000fe40002000000 */
[----:B------:R-:W-:-:S03]  /*141f0*/  FMNMX.FTZ R53, R70, R53, !PT ;  /* 0x0000003546357209 */ /* 0x000fc60007810000 */
[----:B------:R-:W-:Y:S01]  /*14200*/  FADD.FTZ R71, -R71, R10 ;  /* 0x0000000a47477221 */ /* 0x000fe20000010100 */
[----:B------:R-:W-:Y:S01]  /*14210*/  MUFU.EX2 R45, R50 ;  /* 0x00000032002d7308 */ /* 0x000fe20000000800 */
[----:B------:R-:W0:Y:S02]  /*14220*/  SHFL.BFLY PT, R20, R53, 0x2, 0x1f ;  /* 0x0c401f0035147f89 */ /* 0x000e2400000e0000 */
[----:B------:R-:W-:-:S05]  /*14230*/  FMUL.FTZ R10, R71, UR52 ;  /* 0x00000034470a7c20 */ /* 0x000fca0008410000 */
[----:B------:R-:W-:Y:S08]  /*14240*/  MUFU.EX2 R170, R170 ;  /* 0x000000aa00aa7308 */ /* 0x000ff00000000800 */
[----:B------:R-:W1:Y:S08]  /*14250*/  MUFU.EX2 R10, R10 ;  /* 0x0000000a000a7308 */ /* 0x000e700000000800 */
[----:B------:R-:W-:Y:S01]  /*14260*/  MUFU.EX2 R164, R164 ;  /* 0x000000a400a47308 */ /* 0x000fe20000000800 */
[----:B0-----:R-:W-:Y:S01]  /*14270*/  FMNMX.FTZ R20, R53, R20, !PT ;  /* 0x0000001435147209 */ /* 0x001fe20007810000 */
[----:B------:R-:W-:-:S04]  /*14280*/  FFMA.FTZ R53, R78, UR52, -R82 ;  /* 0x000000344e357c23 */ /* 0x000fc80008010852 */
[----:B------:R-:W0:Y:S02]  /*14290*/  SHFL.BFLY PT, R67, R20, 0x1, 0x1f ;  /* 0x0c201f0014437f89 */ /* 0x000e2400000e0000 */
[----:B------:R2:W-:Y:S08]  /*142a0*/  MUFU.EX2 R49, R55 ;  /* 0x0000003700317308 */ /* 0x0005f00000000800 */
[----:B------:R-:W-:Y:S01]  /*142b0*/  MUFU.EX2 R166, R166 ;  /* 0x000000a600a67308 */ /* 0x000fe20000000800 */
[----:B--2---:R-:W-:-:S07]  /*142c0*/  FFMA.FTZ R55, R80, UR52, -R82 ;  /* 0x0000003450377c23 */ /* 0x004fce0008010852 */
[----:B------:R-:W-:Y:S01]  /*142d0*/  MUFU.EX2 R69, R69 ;  /* 0x0000004500457308 */ /* 0x000fe20000000800 */
[----:B0-----:R-:W-:-:S07]  /*142e0*/  FMNMX.FTZ R20, R20, R67, !PT ;  /* 0x0000004314147209 */ /* 0x001fce0007810000 */
[----:B------:R-:W-:Y:S01]  /*142f0*/  MUFU.EX2 R160, R160 ;  /* 0x000000a000a07308 */ /* 0x000fe20000000800 */
[C---:B------:R-:W-:Y:S01]  /*14300*/  FSETP.NEU.FTZ.AND P3, PT, R20.reuse, -INF , PT ;  /* 0xff8000001400780b */ /* 0x040fe20003f7d000 */
[----:B------:R-:W-:-:S05]  /*14310*/  FMUL.FTZ R42, R20, UR52 ;  /* 0x00000034142a7c20 */ /* 0x000fca0008410000 */
[----:B------:R-:W-:Y:S01]  /*14320*/  FSEL R71, R42, RZ, P3 ;  /* 0x000000ff2a477208 */ /* 0x000fe20001800000 */
[----:B------:R-:W-:Y:S04]  /*14330*/  MUFU.EX2 R65, R65 ;  /* 0x0000004100417308 */ /* 0x000fe80000000800 */
[--C-:B------:R-:W-:Y:S01]  /*14340*/  FFMA.FTZ R181, R8, UR52, -R71.reuse ;  /* 0x0000003408b57c23 */ /* 0x100fe20008010847 */
[----:B------:R-:W-:Y:S01]  /*14350*/  FSEL R8, R20, RZ, P3 ;  /* 0x000000ff14087208 */ /* 0x000fe20001800000 */
[--C-:B------:R-:W-:Y:S01]  /*14360*/  FFMA.FTZ R42, R9, UR52, -R71.reuse ;  /* 0x00000034092a7c23 */ /* 0x100fe20008010847 */
[--C-:B------:R-:W-:Y:S01]  /*14370*/  FFMA.FTZ R183, R21, UR52, -R71.reuse ;  /* 0x0000003415b77c23 */ /* 0x100fe20008010847 */
[--C-:B------:R-:W-:Y:S01]  /*14380*/  FFMA.FTZ R24, R24, UR52, -R71.reuse ;  /* 0x0000003418187c23 */ /* 0x100fe20008010847 */
[----:B------:R-:W-:Y:S01]  /*14390*/  FFMA.FTZ R177, R27, UR52, -R71 ;  /* 0x000000341bb17c23 */ /* 0x000fe20008010847 */
[----:B------:R-:W-:Y:S01]  /*143a0*/  FADD.FTZ R8, -R8, R11 ;  /* 0x0000000b08087221 */ /* 0x000fe20000010100 */
[----:B------:R-:W-:Y:S01]  /*143b0*/  MUFU.EX2 R181, R181 ;  /* 0x000000b500b57308 */ /* 0x000fe20000000800 */
[----:B------:R-:W-:Y:S01]  /*143c0*/  FFMA.FTZ R28, R28, UR52, -R71 ;  /* 0x000000341c1c7c23 */ /* 0x000fe20008010847 */
[----:B-1----:R-:W-:Y:S01]  /*143d0*/  FFMA.FTZ R9, R10, R4, R7 ;  /* 0x000000040a097223 */ /* 0x002fe20000010007 */
[----:B------:R-:W-:Y:S01]  /*143e0*/  FMUL.FTZ R8, R8, UR52 ;  /* 0x0000003408087c20 */ /* 0x000fe20008410000 */
[--C-:B------:R-:W-:Y:S01]  /*143f0*/  FFMA.FTZ R179, R31, UR52, -R71.reuse ;  /* 0x000000341fb37c23 */ /* 0x100fe20008010847 */
[----:B------:R-:W-:Y:S01]  /*14400*/  FFMA.FTZ R32, R32, UR52, -R71 ;  /* 0x0000003420207c23 */ /* 0x000fe20008010847 */
[----:B------:R-:W-:Y:S01]  /*14410*/  FADD.FTZ R9, R180, R9 ;  /* 0x00000009b4097221 */ /* 0x000fe20000010000 */
[--C-:B------:R-:W-:Y:S01]  /*14420*/  FFMA.FTZ R46, R48, UR52, -R71.reuse ;  /* 0x00000034302e7c23 */ /* 0x100fe20008010847 */
[----:B------:R-:W-:Y:S01]  /*14430*/  MUFU.EX2 R42, R42 ;  /* 0x0000002a002a7308 */ /* 0x000fe20000000800 */
[----:B------:R-:W-:Y:S01]  /*14440*/  FFMA.FTZ R48, R52, UR52, -R71 ;  /* 0x0000003434307c23 */ /* 0x000fe20008010847 */
[----:B------:R-:W-:Y:S01]  /*14450*/  FADD.FTZ R52, R182, R9 ;  /* 0x00000009b6347221 */ /* 0x000fe20000010000 */
[--C-:B------:R-:W-:Y:S01]  /*14460*/  FFMA.FTZ R173, R35, UR52, -R71.reuse ;  /* 0x0000003423ad7c23 */ /* 0x100fe20008010847 */
[--C-:B------:R-:W-:Y:S01]  /*14470*/  FFMA.FTZ R36, R36, UR52, -R71.reuse ;  /* 0x0000003424247c23 */ /* 0x100fe20008010847 */
[--C-:B------:R-:W-:Y:S01]  /*14480*/  FFMA.FTZ R175, R39, UR52, -R71.reuse ;  /* 0x0000003427af7c23 */ /* 0x100fe20008010847 */
[----:B------:R-:W-:Y:S01]  /*14490*/  FADD.FTZ R9, R15, R52 ;  /* 0x000000340f097221 */ /* 0x000fe20000010000 */
[--C-:B------:R-:W-:Y:S01]  /*144a0*/  FFMA.FTZ R40, R40, UR52, -R71.reuse ;  /* 0x0000003428287c23 */ /* 0x100fe20008010847 */
[----:B------:R-:W0:Y:S01]  /*144b0*/  MUFU.EX2 R8, R8 ;  /* 0x0000000800087308 */ /* 0x000e220000000800 */
[----:B------:R-:W-:Y:S01]  /*144c0*/  FFMA.FTZ R167, R54, UR52, -R71 ;  /* 0x0000003436a77c23 */ /* 0x000fe20008010847 */
[----:B------:R-:W-:Y:S01]  /*144d0*/  FADD.FTZ R52, R176, R9 ;  /* 0x00000009b0347221 */ /* 0x000fe20000010000 */
[--C-:B------:R-:W-:Y:S01]  /*144e0*/  FFMA.FTZ R169, R43, UR52, -R71.reuse ;  /* 0x000000342ba97c23 */ /* 0x100fe20008010847 */
[--C-:B------:R-:W-:Y:S01]  /*144f0*/  FFMA.FTZ R44, R44, UR52, -R71.reuse ;  /* 0x000000342c2c7c23 */ /* 0x100fe20008010847 */
[--C-:B------:R-:W-:Y:S01]  /*14500*/  FFMA.FTZ R171, R47, UR52, -R71.reuse ;  /* 0x000000342fab7c23 */ /* 0x100fe20008010847 */
[----:B------:R-:W-:Y:S01]  /*14510*/  FADD.FTZ R9, R25, R52 ;  /* 0x0000003419097221 */ /* 0x000fe20000010000 */
[--C-:B------:R-:W-:Y:S01]  /*14520*/  FFMA.FTZ R50, R56, UR52, -R71.reuse ;  /* 0x0000003438327c23 */ /* 0x100fe20008010847 */
[----:B------:R-:W1:Y:S01]  /*14530*/  MUFU.EX2 R183, R183 ;  /* 0x000000b700b77308 */ /* 0x000e620000000800 */
[----:B------:R-:W-:Y:S01]  /*14540*/  FFMA.FTZ R165, R51, UR52, -R71 ;  /* 0x0000003433a57c23 */ /* 0x000fe20008010847 */
[----:B------:R-:W-:Y:S01]  /*14550*/  FADD.FTZ R54, R178, R9 ;  /* 0x00000009b2367221 */ /* 0x000fe20000010000 */
[--C-:B------:R-:W-:Y:S01]  /*14560*/  FFMA.FTZ R157, R26, UR52, -R71.reuse ;  /* 0x000000341a9d7c23 */ /* 0x100fe20008010847 */
[--C-:B------:R-:W-:Y:S01]  /*14570*/  FFMA.FTZ R161, R57, UR52, -R71.reuse ;  /* 0x0000003439a17c23 */ /* 0x100fe20008010847 */
[--C-:B------:R-:W-:Y:S01]  /*14580*/  FFMA.FTZ R52, R58, UR52, -R71.reuse ;  /* 0x000000343a347c23 */ /* 0x100fe20008010847 */
[----:B------:R-:W-:Y:S01]  /*14590*/  FADD.FTZ R9, R29, R54 ;  /* 0x000000361d097221 */ /* 0x000fe20000010000 */
[----:B------:R-:W-:Y:S01]  /*145a0*/  FFMA.FTZ R159, R30, UR52, -R71 ;  /* 0x000000341e9f7c23 */ /* 0x000fe20008010847 */
[----:B------:R-:W2:Y:S01]  /*145b0*/  MUFU.EX2 R24, R24 ;  /* 0x0000001800187308 */ /* 0x000ea20000000800 */
[----:B0-----:R-:W-:Y:S01]  /*145c0*/  FFMA.FTZ R3, R8, R3, R181 ;  /* 0x0000000308037223 */ /* 0x001fe200000100b5 */
[----:B------:R-:W-:Y:S01]  /*145d0*/  FADD.FTZ R54, R172, R9 ;  /* 0x00000009ac367221 */ /* 0x000fe20000010000 */
[--C-:B------:R-:W-:Y:S01]  /*145e0*/  FFMA.FTZ R163, R59, UR52, -R71.reuse ;  /* 0x000000343ba37c23 */ /* 0x100fe20008010847 */
[----:B------:R-:W-:Y:S01]  /*145f0*/  FFMA.FTZ R153, R34, UR52, -R71 ;  /* 0x0000003422997c23 */ /* 0x000fe20008010847 */
[----:B------:R-:W-:Y:S01]  /*14600*/  FADD.FTZ R4, R42, R3 ;  /* 0x000000032a047221 */ /* 0x000fe20000010000 */
[----:B------:R-:W-:Y:S01]  /*14610*/  FADD.FTZ R9, R33, R54 ;  /* 0x0000003621097221 */ /* 0x000fe20000010000 */
[----:B------:R-:W-:Y:S01]  /*14620*/  FFMA.FTZ R54, R60, UR52, -R71 ;  /* 0x000000343c367c23 */ /* 0x000fe20008010847 */
[----:B------:R-:W0:Y:S01]  /*14630*/  MUFU.EX2 R177, R177 ;  /* 0x000000b100b17308 */ /* 0x000e220000000800 */
[----:B-1----:R-:W-:Y:S01]  /*14640*/  FADD.FTZ R3, R183, R4 ;  /* 0x00000004b7037221 */ /* 0x002fe20000010000 */
[----:B------:R-:W-:Y:S01]  /*14650*/  FADD.FTZ R56, R174, R9 ;  /* 0x00000009ae387221 */ /* 0x000fe20000010000 */
[----:B------:R-:W-:-:S03]  /*14660*/  FFMA.FTZ R155, R38, UR52, -R71 ;  /* 0x00000034269b7c23 */ /* 0x000fc60008010847 */
[----:B------:R-:W-:Y:S02]  /*14670*/  FADD.FTZ R9, R37, R56 ;  /* 0x0000003825097221 */ /* 0x000fe40000010000 */
[----:B------:R-:W1:Y:S01]  /*14680*/  MUFU.EX2 R28, R28 ;  /* 0x0000001c001c7308 */ /* 0x000e620000000800 */
[----:B--2---:R-:W-:Y:S01]  /*14690*/  FADD.FTZ R4, R24, R3 ;  /* 0x0000000318047221 */ /* 0x004fe20000010000 */
[----:B------:R-:W-:-:S04]  /*146a0*/  FADD.FTZ R26, R168, R9 ;  /* 0x00000009a81a7221 */ /* 0x000fc80000010000 */
[----:B------:R-:W-:Y:S01]  /*146b0*/  FADD.FTZ R9, R41, R26 ;  /* 0x0000001a29097221 */ /* 0x000fe20000010000 */
[----:B------:R-:W-:Y:S01]  /*146c0*/  FFMA.FTZ R26, R62, UR52, -R71 ;  /* 0x000000343e1a7c23 */ /* 0x000fe20008010847 */
[----:B------:R-:W2:Y:S01]  /*146d0*/  MUFU.EX2 R179, R179 ;  /* 0x000000b300b37308 */ /* 0x000ea20000000800 */
[----:B0-----:R-:W-:Y:S01]  /*146e0*/  FADD.FTZ R3, R177, R4 ;  /* 0x00000004b1037221 */ /* 0x001fe20000010000 */
[----:B------:R-:W-:-:S04]  /*146f0*/  FADD.FTZ R56, R170, R9 ;  /* 0x00000009aa387221 */ /* 0x000fc80000010000 */
[----:B------:R-:W-:Y:S02]  /*14700*/  FADD.FTZ R9, R45, R56 ;  /* 0x000000382d097221 */ /* 0x000fe40000010000 */
[----:B------:R-:W0:Y:S01]  /*14710*/  MUFU.EX2 R32, R32 ;  /* 0x0000002000207308 */ /* 0x000e220000000800 */
[----:B-1----:R-:W-:Y:S01]  /*14720*/  FADD.FTZ R4, R28, R3 ;  /* 0x000000031c047221 */ /* 0x002fe20000010000 */
[----:B------:R-:W-:-:S04]  /*14730*/  FADD.FTZ R30, R164, R9 ;  /* 0x00000009a41e7221 */ /* 0x000fc80000010000 */
[----:B------:R-:W-:Y:S01]  /*14740*/  FADD.FTZ R9, R49, R30 ;  /* 0x0000001e31097221 */ /* 0x000fe20000010000 */
[----:B------:R-:W-:Y:S01]  /*14750*/  FFMA.FTZ R30, R64, UR52, -R71 ;  /* 0x00000034401e7c23 */ /* 0x000fe20008010847 */
[----:B------:R-:W1:Y:S01]  /*14760*/  MUFU.EX2 R173, R173 ;  /* 0x000000ad00ad7308 */ /* 0x000e620000000800 */
[----:B--2---:R-:W-:Y:S01]  /*14770*/  FADD.FTZ R3, R179, R4 ;  /* 0x00000004b3037221 */ /* 0x004fe20000010000 */
[----:B------:R-:W-:-:S04]  /*14780*/  FADD.FTZ R56, R166, R9 ;  /* 0x00000009a6387221 */ /* 0x000fc80000010000 */
[----:B------:R-:W-:Y:S02]  /*14790*/  FADD.FTZ R9, R69, R56 ;  /* 0x0000003845097221 */ /* 0x000fe40000010000 */
[----:B------:R-:W2:Y:S01]  /*147a0*/  MUFU.EX2 R36, R36 ;  /* 0x0000002400247308 */ /* 0x000ea20000000800 */
[----:B0-----:R-:W-:Y:S01]  /*147b0*/  FADD.FTZ R4, R32, R3 ;  /* 0x0000000320047221 */ /* 0x001fe20000010000 */
[----:B------:R-:W-:-:S04]  /*147c0*/  FADD.FTZ R34, R160, R9 ;  /* 0x00000009a0227221 */ /* 0x000fc80000010000 */
[----:B------:R-:W-:Y:S01]  /*147d0*/  FADD.FTZ R9, R65, R34 ;  /* 0x0000002241097221 */ /* 0x000fe20000010000 */
[----:B------:R-:W-:Y:S01]  /*147e0*/  FFMA.FTZ R34, R66, UR52, -R71 ;  /* 0x0000003442227c23 */ /* 0x000fe20008010847 */
        /* <DEDUP_REMOVED lines=42> */
[----:B------:R-:W-:-:S06]  /*14a90*/  FFMA.FTZ R38, R70, UR52, -R71 ;  /* 0x0000003446267c23 */ /* 0x000fcc0008010847 */
        /* <DEDUP_REMOVED lines=26> */
.L_x_1881:
[----:B------:R-:W-:Y:S01]  /*14c40*/  IMAD R9, R184, 0x8, R18 ;  /* 0x00000008b8097824 */ /* 0x000fe200078e0212 */
[----:B------:R-:W-:Y:S01]  /*14c50*/  ISETP.GT.AND P3, PT, R0, R12, PT ;  /* 0x0000000c0000720c */ /* 0x000fe20003f64270 */
[----:B------:R-:W-:Y:S02]  /*14c60*/  IMAD.U32 R56, RZ, RZ, UR38 ;  /* 0x00000026ff387e24 */ /* 0x000fe4000f8e00ff */
[-C--:B------:R-:W-:Y:S01]  /*14c70*/  FMUL.FTZ R88, R88, R10.reuse ;  /* 0x0000000a58587220 */ /* 0x080fe20000410000 */
[-C--:B------:R-:W-:Y:S01]  /*14c80*/  FMUL.FTZ R89, R89, R10.reuse ;  /* 0x0000000a59597220 */ /* 0x080fe20000410000 */
[----:B------:R-:W-:Y:S01]  /*14c90*/  IADD3 R9, R9, 0x28860, RZ ;  /* 0x0002886009097810 */ /* 0x000fe20007ffe0ff */
        /* <DEDUP_REMOVED lines=96> */
[----:B------:R-:W-:Y:S01]  /*152a0*/  VIADD R0, R0, 0xffffffff ;  /* 0xffffffff00007836 */ /* 0x000fe20000000000 */
[----:B------:R-:W-:Y:S01]  /*152b0*/  MOV R184, R13 ;  /* 0x0000000d00b87202 */ /* 0x000fe20000000f00 */
[----:B------:R-:W-:-:S02]  /*152c0*/  IMAD.MOV.U32 R11, RZ, RZ, R20 ;  /* 0x000000ffff0b7224 */ /* 0x000fc400078e0014 */
[----:B------:R-:W-:Y:S02]  /*152d0*/  IMAD.MOV.U32 R10, RZ, RZ, R6 ;  /* 0x000000ffff0a7224 */ /* 0x000fe400078e0006 */
[----:B------:R-:W-:Y:S01]  /*152e0*/  IMAD.MOV.U32 R187, RZ, RZ, R14 ;  /* 0x000000ffffbb7224 */ /* 0x000fe200078e000e */
[----:B0-----:R-:W-:Y:S06]  /*152f0*/  @P3 BRA `(.L_x_1882) ;  /* 0xffffffc4005c3947 */ /* 0x001fec000383ffff */
[----:B------:R-:W-:Y:S02]  /*15300*/  IMAD.MOV.U32 R11, RZ, RZ, R20 ;  /* 0x000000ffff0b7224 */ /* 0x000fe400078e0014 */
[----:B------:R-:W-:Y:S02]  /*15310*/  IMAD.MOV.U32 R10, RZ, RZ, R6 ;  /* 0x000000ffff0a7224 */ /* 0x000fe400078e0006 */
[----:B------:R-:W-:Y:S02]  /*15320*/  IMAD.MOV.U32 R184, RZ, RZ, R13 ;  /* 0x000000ffffb87224 */ /* 0x000fe400078e000d */
[----:B------:R-:W-:-:S07]  /*15330*/  IMAD.MOV.U32 R187, RZ, RZ, R14 ;  /* 0x000000ffffbb7224 */ /* 0x000fce00078e000e */
.L_x_1862:
[----:B------:R-:W0:Y:S01]  /*15340*/  LDC R6, c[0x0][0x448] ;  /* 0x00011200ff067b82 */ /* 0x000e220000000800 */
[----:B------:R-:W-:Y:S01]  /*15350*/  IADD3 R9, R190, 0x1, -R189 ;  /* 0x00000001be097810 */ /* 0x000fe20007ffe8bd */
[----:B------:R-:W-:-:S06]  /*15360*/  ULDC UR6, c[0x0][0x9dc] ;  /* 0x0002770000067ab9 */ /* 0x000fcc0000000800 */
[----:B------:R-:W1:Y:S01]  /*15370*/  LDC R13, c[0x0][0x9e4] ;  /* 0x00027900ff0d7b82 */ /* 0x000e620000000800 */
[----:B0-----:R-:W-:Y:S02]  /*15380*/  ISETP.NE.AND P4, PT, R6, 0x1, PT ;  /* 0x000000010600780c */ /* 0x001fe40003f85270 */
[----:B------:R-:W-:Y:S02]  /*15390*/  IADD3 R6, R193, 0x7f, RZ ;  /* 0x0000007fc1067810 */ /* 0x000fe40007ffe0ff */
[----:B-1----:R-:W-:-:S09]  /*153a0*/  ISETP.GE.AND P5, PT, R13, 0x1, PT ;  /* 0x000000010d00780c */ /* 0x002fd20003fa6270 */
[----:B------:R-:W0:Y:S08]  /*153b0*/  @P4 LDC R7, c[0x0][0x44c] ;  /* 0x00011300ff074b82 */ /* 0x000e300000000800 */
[----:B------:R-:W1:Y:S01]  /*153c0*/  @P4 LDC R8, c[0x0][0x450] ;  /* 0x00011400ff084b82 */ /* 0x000e620000000800 */
[----:B0-----:R-:W-:-:S05]  /*153d0*/  @P4 IMAD.HI.U32 R7, R6, R7, RZ ;  /* 0x0000000706074227 */ /* 0x001fca00078e00ff */
        /* <DEDUP_REMOVED lines=14> */
.L_x_1885:
[----:B------:R-:W-:-:S13]  /*154c0*/  ISETP.NE.AND P1, PT, R13, 0x1, PT ;  /* 0x000000010d00780c */ /* 0x000fda0003f25270 */
[----:B------:R-:W0:Y:S02]  /*154d0*/  @P1 LDC.64 R8, c[0x0][0x9e8] ;  /* 0x00027a00ff081b82 */ /* 0x000e240000000a00 */
[----:B0-----:R-:W-:-:S05]  /*154e0*/  @P1 IMAD.HI.U32 R8, R6, R8, RZ ;  /* 0x0000000806081227 */ /* 0x001fca00078e00ff */
[----:B------:R-:W-:-:S07]  /*154f0*/  @P1 SHF.R.U32.HI R6, RZ, R9, R8 ;  /* 0x00000009ff061219 */ /* 0x000fce0000011608 */
.L_x_1886:
[----:B------:R-:W-:Y:S05]  /*15500*/  BSYNC B0 ;  /* 0x0000000000007941 */ /* 0x000fea0003800000 */
.L_x_1884:
[----:B------:R-:W-:-:S05]  /*15510*/  IMAD R6, R6, R13, RZ ;  /* 0x0000000d06067224 */ /* 0x000fca00078e02ff */
[----:B------:R-:W-:-:S07]  /*15520*/  VIMNMX R7, R7, R6, !PT ;  /* 0x0000000607077248 */ /* 0x000fce0007fe0100 */
.L_x_1883:
[----:B------:R-:W-:-:S05]  /*15530*/  VIADD R7, R7, 0x7f ;  /* 0x0000007f07077836 */ /* 0x000fca0000000000 */
[----:B------:R-:W-:-:S04]  /*15540*/  SHF.R.S32.HI R6, RZ, 0x1f, R7 ;  /* 0x0000001fff067819 */ /* 0x000fc80000011407 */
[----:B------:R-:W-:-:S04]  /*15550*/  LEA.HI R6, R6, R7, RZ, 0x7 ;  /* 0x0000000706067211 */ /* 0x000fc800078f38ff */
[----:B------:R-:W-:-:S04]  /*15560*/  SHF.R.S32.HI R7, RZ, 0x7, R6 ;  /* 0x00000007ff077819 */ /* 0x000fc80000011406 */
[----:B------:R-:W-:-:S04]  /*15570*/  VIMNMX R12, R198, R7, !PT ;  /* 0x00000007c60c7248 */ /* 0x000fc80007fe0100 */
[----:B------:R-:W-:-:S13]  /*15580*/  ISETP.GE.AND P1, PT, R0, R12, PT ;  /* 0x0000000c0000720c */ /* 0x000fda0003f26270 */
[----:B------:R-:W-:Y:S05]  /*15590*/  @!P1 BRA `(.L_x_1887) ;  /* 0x0000002800ac9947 */ /* 0x000fea0003800000 */
[----:B------:R-:W-:Y:S01]  /*155a0*/  IMAD.MOV.U32 R13, RZ, RZ, R11 ;  /* 0x000000ffff0d7224 */ /* 0x000fe200078e000b */
[----:B------:R-:W-:Y:S01]  /*155b0*/  MOV R14, R10 ;  /* 0x0000000a000e7202 */ /* 0x000fe20000000f00 */
[----:B------:R-:W-:Y:S02]  /*155c0*/  IMAD.MOV.U32 R20, RZ, RZ, R187 ;  /* 0x000000ffff147224 */ /* 0x000fe400078e00bb */
[----:B------:R-:W-:-:S07]  /*155d0*/  IMAD.MOV.U32 R15, RZ, RZ, R184 ;  /* 0x000000ffff0f7224 */ /* 0x000fce00078e00b8 */
.L_x_1899:
        /* <DEDUP_REMOVED lines=8> */
.L_x_1889:
[----:B------:R-:W-:-:S05]  /*15660*/  VIADD R6, R15, 0x1 ;  /* 0x000000010f067836 */ /* 0x000fca0000000000 */
[----:B------:R-:W-:-:S04]  /*15670*/  ISETP.NE.AND P2, PT, R6, 0x2, PT ;  /* 0x000000020600780c */ /* 0x000fc80003f45270 */
[----:B------:R-:W-:Y:S02]  /*15680*/  SEL R7, R6, RZ, P2 ;  /* 0x000000ff06077207 */ /* 0x000fe40001000000 */
[----:B------:R-:W-:-:S03]  /*15690*/  SHF.L.U32 R6, R187, 0x1f, RZ ;  /* 0x0000001fbb067819 */ /* 0x000fc600000006ff */
[----:B------:R-:W-:-:S04]  /*156a0*/  IMAD R7, R7, 0x8, R18 ;  /* 0x0000000807077824 */ /* 0x000fc800078e0212 */
[----:B------:R0:W1:Y:S01]  /*156b0*/  SYNCS.PHASECHK.TRANS64.TRYWAIT P2, [R7+URZ+0x28830], R6 ;  /* 0x02883006070075a7 */ /* 0x000062000804017f */
[----:B------:R-:W-:Y:S05]  /*156c0*/  @!P0 BRA `(.L_x_1890) ;  /* 0x0000000000048947 */ /* 0x000fea0003800000 */
[----:B------:R-:W-:Y:S01]  /*156d0*/  BPT.TRAP 0x1 ;  /* 0x000000040000795c */ /* 0x000fe20000300000 */
.L_x_1890:
[----:B------:R-:W-:Y:S04]  /*156e0*/  BSSY B0, `(.L_x_1888) ;  /* 0x0000004000007945 */ /* 0x000fe80003800000 */
[----:B-1----:R-:W-:Y:S05]  /*156f0*/  @P2 BRA `(.L_x_1891) ;  /* 0x0000000000082947 */ /* 0x002fea0003800000 */
[----:B------:R-:W1:Y:S02]  /*15700*/  SYNCS.PHASECHK.TRANS64.TRYWAIT P2, [R7+URZ+0x28830], R6 ;  /* 0x02883006070075a7 */ /* 0x000e64000804017f */
[----:B-1----:R-:W-:Y:S05]  /*15710*/  @!P2 BRA `(.L_x_1892) ;  /* 0x000001240098a947 */ /* 0x002fea0003800000 */
.L_x_1891:
[----:B------:R-:W-:Y:S05]  /*15720*/  BSYNC B0 ;  /* 0x0000000000007941 */ /* 0x000fea0003800000 */
.L_x_1888:
[----:B------:R-:W2:Y:S01]  /*15730*/  S2R R8, SR_TID.X ;  /* 0x0000000000087919 */ /* 0x000ea20000002100 */
[----:B01----:R-:W-:Y:S01]  /*15740*/  IMAD.MOV.U32 R7, RZ, RZ, 0x40000040 ;  /* 0x40000040ff077424 */ /* 0x003fe200078e00ff */
[----:B------:R-:W-:Y:S05]  /*15750*/  WARPSYNC.ALL ;  /* 0x0000000000007948 */ /* 0x000fea0003800000 */
[----:B------:R-:W-:Y:S02]  /*15760*/  R2UR UR35, R7 ;  /* 0x00000000072372ca */ /* 0x000fe400000e0000 */
[----:B------:R-:W-:Y:S02]  /*15770*/  IADD3 R184, R15, 0x1, RZ ;  /* 0x000000010fb87810 */ /* 0x000fe40007ffe0ff */
[----:B------:R-:W-:-:S02]  /*15780*/  MOV R9, 0x40000040 ;  /* 0x4000004000097802 */ /* 0x000fc40000000f00 */
[C---:B------:R-:W-:Y:S02]  /*15790*/  ISETP.NE.AND P2, PT, R184.reuse, 0x2, PT ;  /* 0x00000002b800780c */ /* 0x040fe40003f45270 */
[----:B------:R-:W-:Y:S01]  /*157a0*/  R2UR UR7, R9 ;  /* 0x00000000090772ca */ /* 0x000fe200000e0000 */
[----:B------:R-:W-:Y:S01]  /*157b0*/  IMAD.MOV.U32 R9, RZ, RZ, 0x40000040 ;  /* 0x40000040ff097424 */ /* 0x000fe200078e00ff */
[----:B------:R-:W-:-:S04]  /*157c0*/  SEL R184, R184, RZ, P2 ;  /* 0x000000ffb8b87207 */ /* 0x000fc80001000000 */
[----:B------:R-:W-:Y:S01]  /*157d0*/  R2UR UR11, R9 ;  /* 0x00000000090b72ca */ /* 0x000fe200000e0000 */
[----:B------:R-:W-:Y:S02]  /*157e0*/  IMAD R6, R184, 0x800, R5 ;  /* 0x00000800b8067824 */ /* 0x000fe400078e0205 */
[----:B------:R-:W-:-:S03]  /*157f0*/  IMAD.MOV.U32 R9, RZ, RZ, 0x40000040 ;  /* 0x40000040ff097424 */ /* 0x000fc600078e00ff */
[----:B------:R-:W-:Y:S02]  /*15800*/  R2UR UR34, R6 ;  /* 0x00000000062272ca */ /* 0x000fe400000e0000 */
[----:B------:R-:W-:Y:S01]  /*15810*/  R2UR UR15, R9 ;  /* 0x00000000090f72ca */ /* 0x000fe200000e0000 */
[----:B------:R-:W-:Y:S01]  /*15820*/  IMAD.MOV.U32 R9, RZ, RZ, 0x40000040 ;  /* 0x40000040ff097424 */ /* 0x000fe200078e00ff */
[----:B--2---:R-:W-:-:S04]  /*15830*/  SHF.R.U32.HI R8, RZ, 0x7, R8 ;  /* 0x00000007ff087819 */ /* 0x004fc80000011608 */
[----:B------:R-:W-:Y:S01]  /*15840*/  R2UR UR19, R9 ;  /* 0x00000000091372ca */ /* 0x000fe200000e0000 */
[----:B------:R-:W-:Y:S02]  /*15850*/  IMAD.MOV.U32 R9, RZ, RZ, 0x40000040 ;  /* 0x40000040ff097424 */ /* 0x000fe400078e00ff */
[----:B------:R-:W-:Y:S02]  /*15860*/  VIADD R7, R8, 0x8 ;  /* 0x0000000808077836 */ /* 0x000fe40000000000 */
[----:B------:R-:W-:Y:S01]  /*15870*/  VIADD R8, R6, 0x2 ;  /* 0x0000000206087836 */ /* 0x000fe20000000000 */
[----:B------:R-:W-:Y:S02]  /*15880*/  R2UR UR23, R9 ;  /* 0x00000000091772ca */ /* 0x000fe400000e0000 */
[----:B------:R0:W-:Y:S01]  /*15890*/  BAR.SYNC.DEFER_BLOCKING R7, 0x100 ;  /* 0x000400070000751d */ /* 0x0001e20000010000 */
[----:B------:R-:W-:Y:S02]  /*158a0*/  MOV R9, 0x40000040 ;  /* 0x4000004000097802 */ /* 0x000fe40000000f00 */
[----:B------:R-:W-:Y:S01]  /*158b0*/  R2UR UR6, R8 ;  /* 0x00000000080672ca */ /* 0x000fe200000e0000 */
[----:B------:R-:W-:Y:S01]  /*158c0*/  VIADD R8, R6, 0x4 ;  /* 0x0000000406087836 */ /* 0x000fe20000000000 */
[----:B------:R-:W-:Y:S01]  /*158d0*/  R2UR UR27, R9 ;  /* 0x00000000091b72ca */ /* 0x000fe200000e0000 */
[----:B0-----:R-:W-:-:S03]  /*158e0*/  IMAD.MOV.U32 R7, RZ, RZ, 0x40000040 ;  /* 0x40000040ff077424 */ /* 0x001fc600078e00ff */
[----:B------:R-:W-:Y:S01]  /*158f0*/  R2UR UR10, R8 ;  /* 0x00000000080a72ca */ /* 0x000fe200000e0000 */
[----:B------:R-:W-:Y:S01]  /*15900*/  VIADD R8, R6, 0x6 ;  /* 0x0000000606087836 */ /* 0x000fe20000000000 */
[----:B------:R-:W-:-:S04]  /*15910*/  R2UR UR31, R7 ;  /* 0x00000000071f72ca */ /* 0x000fc800000e0000 */
[----:B------:R-:W-:Y:S02]  /*15920*/  R2UR UR14, R8 ;  /* 0x00000000080e72ca */ /* 0x000fe400000e0000 */
[----:B------:R-:W-:-:S04]  /*15930*/  IADD3 R8, R6, 0x400, RZ ;  /* 0x0000040006087810 */ /* 0x000fc80007ffe0ff */
[----:B------:R-:W-:Y:S01]  /*15940*/  R2UR UR18, R8 ;  /* 0x00000000081272ca */ /* 0x000fe200000e0000 */
[----:B------:R-:W-:Y:S01]  /*15950*/  VIADD R8, R6, 0x402 ;  /* 0x0000040206087836 */ /* 0x000fe20000000000 */
[----:B------:R-:W-:-:S04]  /*15960*/  WARPGROUP.ARRIVE ;  /* 0x00000000000079c5 */ /* 0x000fc80000000000 */
[----:B------:R-:W-:Y:S01]  /*15970*/  R2UR UR22, R8 ;  /* 0x00000000081672ca */ /* 0x000fe200000e0000 */
[C---:B------:R-:W-:Y:S01]  /*15980*/  VIADD R8, R6.reuse, 0x404 ;  /* 0x0000040406087836 */ /* 0x040fe20000000000 */
[----:B------:R-:W-:Y:S01]  /*15990*/  HGMMA.64x128x16.F32 R24, gdesc[UR32], RZ, !UPT, gsb0 ;  /* 0x01e00000201879f0 */ /* 0x000fe2000c0008ff */
        /* <DEDUP_REMOVED lines=28> */
.L_x_1894:
[----:B------:R-:W-:Y:S01]  /*15b60*/  SHF.L.U32 R6, R20, 0x1f, RZ ;  /* 0x0000001f14067819 */ /* 0x000fe200000006ff */
[----:B------:R-:W-:-:S04]  /*15b70*/  IMAD R7, R15, 0x8, R18 ;  /* 0x000000080f077824 */ /* 0x000fc800078e0212 */
[----:B------:R0:W1:Y:S01]  /*15b80*/  SYNCS.PHASECHK.TRANS64.TRYWAIT P1, [R7+URZ+0x28850], R6 ;  /* 0x02885006070075a7 */ /* 0x000062000802017f */
[----:B------:R-:W-:Y:S05]  /*15b90*/  @!P0 BRA `(.L_x_1895) ;  /* 0x0000000000048947 */ /* 0x000fea0003800000 */
[----:B------:R-:W-:Y:S01]  /*15ba0*/  BPT.TRAP 0x1 ;  /* 0x000000040000795c */ /* 0x000fe20000300000 */
.L_x_1895:
[----:B-1----:R-:W-:Y:S05]  /*15bb0*/  @P1 BRA `(.L_x_1893) ;  /* 0x0000000000081947 */ /* 0x002fea0003800000 */
[----:B------:R-:W1:Y:S02]  /*15bc0*/  SYNCS.PHASECHK.TRANS64.TRYWAIT P1, [R7+URZ+0x28850], R6 ;  /* 0x02885006070075a7 */ /* 0x000e64000802017f */
[----:B-1----:R-:W-:Y:S05]  /*15bd0*/  @!P1 BRA `(.L_x_1896) ;  /* 0x00000120007c9947 */ /* 0x002fea0003800000 */
.L_x_1893:
[----:B01----:R-:W-:Y:S01]  /*15be0*/  VIADD R6, R18, 0x400 ;  /* 0x0000040012067836 */ /* 0x003fe20000000000 */
[----:B------:R-:W-:Y:S05]  /*15bf0*/  WARPSYNC.ALL ;  /* 0x0000000000007948 */ /* 0x000fea0003800000 */
[----:B------:R-:W-:Y:S01]  /*15c00*/  SHF.R.U32.HI R6, RZ, 0x4, R6 ;  /* 0x00000004ff067819 */ /* 0x000fe20000011606 */
[----:B------:R-:W-:Y:S01]  /*15c10*/  IMAD.MOV.U32 R7, RZ, RZ, 0x40000040 ;  /* 0x40000040ff077424 */ /* 0x000fe200078e00ff */
[----:B------:R-:W-:Y:S01]  /*15c20*/  WARPGROUP.ARRIVE ;  /* 0x00000000000079c5 */ /* 0x000fe20000000000 */
[----:B------:R-:W-:Y:S01]  /*15c30*/  IMAD.MOV.U32 R9, RZ, RZ, 0x40000040 ;  /* 0x40000040ff097424 */ /* 0x000fe200078e00ff */
[----:B------:R-:W-:-:S04]  /*15c40*/  LOP3.LUT R6, R6, 0x3fff, RZ, 0xc0, !PT ;  /* 0x00003fff06067812 */ /* 0x000fc800078ec0ff */
[----:B------:R-:W0:Y:S01]  /*15c50*/  S2R R10, SR_TID.X ;  /* 0x00000000000a7919 */ /* 0x000e220000002100 */
        /* <DEDUP_REMOVED lines=9> */
[----:B------:R-:W-:Y:S02]  /*15cf0*/  R2UR UR7, R9 ;  /* 0x00000000090772ca */ /* 0x000fe400000e0000 */
[----:B------:R-:W-:Y:S02]  /*15d00*/  MOV R9, 0x40000040 ;  /* 0x4000004000097802 */ /* 0x000fe40000000f00 */
[----:B0-----:R-:W-:Y:S01]  /*15d10*/  SHF.R.U32.HI R10, RZ, 0x7, R10 ;  /* 0x00000007ff0a7819 */ /* 0x001fe2000001160a */
[----:B------:R-:W-:Y:S02]  /*15d20*/  WARPGROUP.DEPBAR.LE gsb0, 0x0 ;  /* 0x00008000000079c5 */ /* 0x000fe40000010000 */
[----:B------:R-:W-:-:S06]  /*15d30*/  WARPGROUP.ARRIVE ;  /* 0x00000000000079c5 */ /* 0x000fcc0000000000 */
        /* <DEDUP_REMOVED lines=23> */
[C---:B------:R-:W-:Y:S01]  /*15eb0*/  VIADD R8, R6.reuse, 0x300 ;  /* 0x0000030006087836 */ /* 0x040fe20000000000 */
[----:B------:R-:W-:Y:S01]  /*15ec0*/  R2UR UR7, R9 ;  /* 0x00000000090772ca */ /* 0x000fe200000e0000 */
[----:B------:R-:W-:Y:S02]  /*15ed0*/  IMAD.MOV.U32 R9, RZ, RZ, 0x40000040 ;  /* 0x40000040ff097424 */ /* 0x000fe400078e00ff */
        /* <DEDUP_REMOVED lines=19> */
.L_x_1897:
        /* <DEDUP_REMOVED lines=68> */
[----:B------:R-:W-:-:S02]  /*16450*/  UMOV UR52, UR44 ;  /* 0x0000002c00347c82 */ /* 0x000fc40008000000 */
        /* <DEDUP_REMOVED lines=15> */
[----:B-1----:R-:W-:Y:S01]  /*16550*/  FMNMX.FTZ R68, R32, R67, !PT ;  /* 0x0000004320447209 */ /* 0x002fe20007810000 */
[----:B------:R-:W-:Y:S01]  /*16560*/  FMUL.FTZ R67, R78, UR49 ;  /* 0x000000314e437c20 */ /* 0x000fe20008410000 */
[----:B------:R-:W-:Y:S01]  /*16570*/  FMUL.FTZ R78, R80, UR49 ;  /* 0x00000031504e7c20 */ /* 0x000fe20008410000 */
[----:B------:R-:W-:-:S04]  /*16580*/  FMUL.FTZ R80, R81, UR49 ;  /* 0x0000003151507c20 */ /* 0x000fc80008410000 */
        /* <DEDUP_REMOVED lines=32> */
[----:B--2---:R-:W-:Y:S01]  /*16790*/  FMNMX.FTZ R74, R44, R73, !PT ;  /* 0x000000492c4a7209 */ /* 0x004fe20007810000 */
[----:B------:R-:W-:Y:S01]  /*167a0*/  FMUL.FTZ R73, R82, UR49 ;  /* 0x0000003152497c20 */ /* 0x000fe20008410000 */
[----:B------:R-:W-:Y:S01]  /*167b0*/  FMUL.FTZ R82, R84, UR49 ;  /* 0x0000003154527c20 */ /* 0x000fe20008410000 */
[----:B------:R-:W-:-:S04]  /*167c0*/  FMUL.FTZ R84, R85, UR49 ;  /* 0x0000003155547c20 */ /* 0x000fc80008410000 */
        /* <DEDUP_REMOVED lines=12> */
[----:B------:R-:W-:-:S06]  /*16890*/  FMUL.FTZ R74, R83, UR49 ;  /* 0x00000031534a7c20 */ /* 0x000fcc0008410000 */
        /* <DEDUP_REMOVED lines=54> */
[----:B--2---:R-:W-:-:S03]  /*16c00*/  FMNMX.FTZ R77, R75, R10, !PT ;  /* 0x0000000a4b4d7209 */ /* 0x004fc60007810000 */
[----:B------:R-:W1:Y:S01]  /*16c10*/  SHFL.BFLY PT, R10, R79, 0x2, 0x1f ;  /* 0x0c401f004f0a7f89 */ /* 0x000e6200000e0000 */
[----:B0-----:R-:W-:-:S05]  /*16c20*/  FMNMX.FTZ R77, R76, R77, !PT ;  /* 0x0000004d4c4d7209 */ /* 0x001fca0007810000 */
[----:B------:R-:W0:Y:S01]  /*16c30*/  SHFL.BFLY PT, R86, R77, 0x2, 0x1f ;  /* 0x0c401f004d567f89 */ /* 0x000e2200000e0000 */
[----:B-1----:R-:W-:-:S05]  /*16c40*/  FMNMX.FTZ R81, R79, R10, !PT ;  /* 0x0000000a4f517209 */ /* 0x002fca0007810000 */
[----:B------:R-:W1:Y:S01]  /*16c50*/  SHFL.BFLY PT, R10, R81, 0x1, 0x1f ;  /* 0x0c201f00510a7f89 */ /* 0x000e6200000e0000 */
[----:B0-----:R-:W-:-:S05]  /*16c60*/  FMNMX.FTZ R86, R77, R86, !PT ;  /* 0x000000564d567209 */ /* 0x001fca0007810000 */
[----:B------:R-:W0:Y:S01]  /*16c70*/  SHFL.BFLY PT, R11, R86, 0x1, 0x1f ;  /* 0x0c201f00560b7f89 */ /* 0x000e2200000e0000 */
[----:B-1----:R-:W-:-:S05]  /*16c80*/  FMNMX.FTZ R10, R81, R10, !PT ;  /* 0x0000000a510a7209 */ /* 0x002fca0007810000 */
[C---:B------:R-:W-:Y:S01]  /*16c90*/  FADD.FTZ R14, -R10.reuse, R14 ;  /* 0x0000000e0a0e7221 */ /* 0x040fe20000010100 */
[----:B------:R-:W-:-:S03]  /*16ca0*/  FMUL.FTZ R155, R10, UR52 ;  /* 0x000000340a9b7c20 */ /* 0x000fc60008410000 */
[----:B------:R-:W-:Y:S01]  /*16cb0*/  FMUL.FTZ R83, R14, UR52 ;  /* 0x000000340e537c20 */ /* 0x000fe20008410000 */
[--C-:B------:R-:W-:Y:S01]  /*16cc0*/  FFMA.FTZ R166, R59, UR52, -R155.reuse ;  /* 0x000000343ba67c23 */ /* 0x100fe2000801089b */
[----:B0-----:R-:W-:Y:S01]  /*16cd0*/  FMNMX.FTZ R11, R86, R11, !PT ;  /* 0x0000000b560b7209 */ /* 0x001fe20007810000 */
[--C-:B------:R-:W-:Y:S01]  /*16ce0*/  FFMA.FTZ R180, R7, UR52, -R155.reuse ;  /* 0x0000003407b47c23 */ /* 0x100fe2000801089b */
[--C-:B------:R-:W-:Y:S01]  /*16cf0*/  FFMA.FTZ R153, R6, UR52, -R155.reuse ;  /* 0x0000003406997c23 */ /* 0x100fe2000801089b */
[--C-:B------:R-:W-:Y:S01]  /*16d00*/  FFMA.FTZ R182, R20, UR52, -R155.reuse ;  /* 0x0000003414b67c23 */ /* 0x100fe2000801089b */
[----:B------:R-:W-:Y:S01]  /*16d10*/  FFMA.FTZ R87, R21, UR52, -R155 ;  /* 0x0000003415577c23 */ /* 0x000fe2000801089b */
[C---:B------:R-:W-:Y:S01]  /*16d20*/  FADD.FTZ R14, -R11.reuse, R13 ;  /* 0x0000000d0b0e7221 */ /* 0x040fe20000010100 */
[----:B------:R-:W-:Y:S01]  /*16d30*/  FMUL.FTZ R59, R11, UR52 ;  /* 0x000000340b3b7c20 */ /* 0x000fe20008410000 */
[----:B------:R0:W-:Y:S01]  /*16d40*/  MUFU.EX2 R13, R83 ;  /* 0x00000053000d7308 */ /* 0x0001e20000000800 */
[----:B------:R-:W-:Y:S01]  /*16d50*/  FFMA.FTZ R176, R26, UR52, -R155 ;  /* 0x000000341ab07c23 */ /* 0x000fe2000801089b */
[----:B------:R-:W-:Y:S01]  /*16d60*/  FMUL.FTZ R14, R14, UR52 ;  /* 0x000000340e0e7c20 */ /* 0x000fe20008410000 */
[--C-:B------:R-:W-:Y:S01]  /*16d70*/  FFMA.FTZ R181, R8, UR52, -R59.reuse ;  /* 0x0000003408b57c23 */ /* 0x100fe2000801083b */
[--C-:B------:R-:W-:Y:S01]  /*16d80*/  FFMA.FTZ R6, R9, UR52, -R59.reuse ;  /* 0x0000003409067c23 */ /* 0x100fe2000801083b */
[--C-:B------:R-:W-:Y:S01]  /*16d90*/  FFMA.FTZ R183, R24, UR52, -R59.reuse ;  /* 0x0000003418b77c23 */ /* 0x100fe2000801083b */
[--C-:B------:R-:W-:Y:S01]  /*16da0*/  FFMA.FTZ R8, R25, UR52, -R59.reuse ;  /* 0x0000003419087c23 */ /* 0x100fe2000801083b */
[----:B------:R-:W-:Y:S01]  /*16db0*/  FFMA.FTZ R177, R28, UR52, -R59 ;  /* 0x000000341cb17c23 */ /* 0x000fe2000801083b */
[----:B------:R-:W1:Y:S01]  /*16dc0*/  MUFU.EX2 R180, R180 ;  /* 0x000000b400b47308 */ /* 0x000e620000000800 */
[----:B------:R-:W-:Y:S01]  /*16dd0*/  FFMA.FTZ R85, R27, UR52, -R155 ;  /* 0x000000341b557c23 */ /* 0x000fe2000801089b */
[----:B------:R-:W-:Y:S01]  /*16de0*/  FFMA.FTZ R20, R29, UR52, -R59 ;  /* 0x000000341d147c23 */ /* 0x000fe2000801083b */
[----:B------:R-:W-:Y:S01]  /*16df0*/  FFMA.FTZ R178, R30, UR52, -R155 ;  /* 0x000000341eb27c23 */ /* 0x000fe2000801089b */
[----:B------:R-:W-:Y:S01]  /*16e00*/  FFMA.FTZ R179, R32, UR52, -R59 ;  /* 0x0000003420b37c23 */ /* 0x000fe2000801083b */
[----:B0-----:R-:W-:Y:S01]  /*16e10*/  FFMA.FTZ R83, R31, UR52, -R155 ;  /* 0x000000341f537c23 */ /* 0x001fe2000801089b */
[----:B------:R-:W-:Y:S01]  /*16e20*/  FFMA.FTZ R24, R33, UR52, -R59 ;  /* 0x0000003421187c23 */ /* 0x000fe2000801083b */
[--C-:B------:R-:W-:Y:S01]  /*16e30*/  FFMA.FTZ R174, R38, UR52, -R155.reuse ;  /* 0x0000003426ae7c23 */ /* 0x100fe2000801089b */
[----:B------:R-:W-:Y:S01]  /*16e40*/  MUFU.EX2 R14, R14 ;  /* 0x0000000e000e7308 */ /* 0x000fe20000000800 */
[----:B------:R-:W-:Y:S01]  /*16e50*/  FFMA.FTZ R172, R34, UR52, -R155 ;  /* 0x0000003422ac7c23 */ /* 0x000fe2000801089b */
[----:B------:R-:W-:Y:S01]  /*16e60*/  FFMA.FTZ R173, R36, UR52, -R59 ;  /* 0x0000003424ad7c23 */ /* 0x000fe2000801083b */
[----:B------:R-:W-:Y:S01]  /*16e70*/  FFMA.FTZ R81, R35, UR52, -R155 ;  /* 0x0000003423517c23 */ /* 0x000fe2000801089b */
[--C-:B------:R-:W-:Y:S01]  /*16e80*/  FFMA.FTZ R26, R37, UR52, -R59.reuse ;  /* 0x00000034251a7c23 */ /* 0x100fe2000801083b */
[----:B------:R-:W-:Y:S01]  /*16e90*/  FFMA.FTZ R175, R40, UR52, -R59 ;  /* 0x0000003428af7c23 */ /* 0x000fe2000801083b */
[----:B------:R-:W-:Y:S01]  /*16ea0*/  FFMA.FTZ R79, R39, UR52, -R155 ;  /* 0x00000034274f7c23 */ /* 0x000fe2000801089b */
[----:B------:R-:W-:Y:S01]  /*16eb0*/  FFMA.FTZ R28, R41, UR52, -R59 ;  /* 0x00000034291c7c23 */ /* 0x000fe2000801083b */
[----:B------:R-:W0:Y:S01]  /*16ec0*/  MUFU.EX2 R181, R181 ;  /* 0x000000b500b57308 */ /* 0x000e220000000800 */
[----:B-1----:R-:W-:Y:S01]  /*16ed0*/  FFMA.FTZ R4, R13, R4, R180 ;  /* 0x000000040d047223 */ /* 0x002fe200000100b4 */
[----:B------:R-:W-:Y:S01]  /*16ee0*/  FFMA.FTZ R168, R46, UR52, -R155 ;  /* 0x000000342ea87c23 */ /* 0x000fe2000801089b */
[----:B------:R-:W-:Y:S01]  /*16ef0*/  FFMA.FTZ R169, R42, UR52, -R59 ;  /* 0x000000342aa97c23 */ /* 0x000fe2000801083b */
[----:B------:R-:W-:Y:S01]  /*16f00*/  FFMA.FTZ R77, R47, UR52, -R155 ;  /* 0x000000342f4d7c23 */ /* 0x000fe2000801089b */
[----:B------:R-:W-:Y:S01]  /*16f10*/  FFMA.FTZ R30, R43, UR52, -R59 ;  /* 0x000000342b1e7c23 */ /* 0x000fe2000801083b */
[----:B------:R-:W-:Y:S01]  /*16f20*/  FFMA.FTZ R170, R50, UR52, -R155 ;  /* 0x0000003432aa7c23 */ /* 0x000fe2000801089b */
[----:B------:R-:W-:Y:S01]  /*16f30*/  FFMA.FTZ R171, R44, UR52, -R59 ;  /* 0x000000342cab7c23 */ /* 0x000fe2000801083b */
[----:B------:R-:W1:Y:S01]  /*16f40*/  MUFU.EX2 R153, R153 ;  /* 0x0000009900997308 */ /* 0x000e620000000800 */
[----:B------:R-:W-:Y:S01]  /*16f50*/  FFMA.FTZ R51, R51, UR52, -R155 ;  /* 0x0000003433337c23 */ /* 0x000fe2000801089b */
[----:B------:R-:W-:Y:S01]  /*16f60*/  FFMA.FTZ R32, R45, UR52, -R59 ;  /* 0x000000342d207c23 */ /* 0x000fe2000801083b */
[----:B------:R-:W-:Y:S01]  /*16f70*/  FFMA.FTZ R164, R152, UR52, -R155 ;  /* 0x0000003498a47c23 */ /* 0x000fe2000801089b */
[----:B------:R-:W-:Y:S01]  /*16f80*/  FFMA.FTZ R165, R48, UR52, -R59 ;  /* 0x0000003430a57c23 */ /* 0x000fe2000801083b */
[----:B------:R-:W-:Y:S01]  /*16f90*/  FFMA.FTZ R47, R57, UR52, -R155 ;  /* 0x00000034392f7c23 */ /* 0x000fe2000801089b */
[--C-:B------:R-:W-:Y:S01]  /*16fa0*/  FFMA.FTZ R34, R49, UR52, -R59.reuse ;  /* 0x0000003431227c23 */ /* 0x100fe2000801083b */
[----:B------:R-:W-:Y:S01]  /*16fb0*/  FFMA.FTZ R167, R52, UR52, -R59 ;  /* 0x0000003434a77c23 */ /* 0x000fe2000801083b */
[----:B------:R-:W2:Y:S01]  /*16fc0*/  MUFU.EX2 R6, R6 ;  /* 0x0000000600067308 */ /* 0x000ea20000000800 */
[----:B0-----:R-:W-:Y:S01]  /*16fd0*/  FFMA.FTZ R3, R14, R3, R181 ;  /* 0x000000030e037223 */ /* 0x001fe200000100b5 */
[----:B------:R-:W-:Y:S01]  /*16fe0*/  FFMA.FTZ R39, R60, UR52, -R155 ;  /* 0x000000343c277c23 */ /* 0x000fe2000801089b */
[----:B------:R-:W-:Y:S01]  /*16ff0*/  FFMA.FTZ R36, R53, UR52, -R59 ;  /* 0x0000003435247c23 */ /* 0x000fe2000801083b */
[----:B------:R-:W-:Y:S01]  /*17000*/  FFMA.FTZ R160, R62, UR52, -R155 ;  /* 0x000000343ea07c23 */ /* 0x000fe2000801089b */
[----:B------:R-:W-:Y:S01]  /*17010*/  FFMA.FTZ R161, R54, UR52, -R59 ;  /* 0x0000003436a17c23 */ /* 0x000fe2000801083b */
[--C-:B------:R-:W-:Y:S01]  /*17020*/  FFMA.FTZ R35, R63, UR52, -R155.reuse ;  /* 0x000000343f237c23 */ /* 0x100fe2000801089b */
[----:B------:R-:W-:Y:S01]  /*17030*/  FFMA.FTZ R162, R65, UR52, -R155 ;  /* 0x0000003441a27c23 */ /* 0x000fe2000801089b */
[----:B------:R-:W0:Y:S01]  /*17040*/  MUFU.EX2 R182, R182 ;  /* 0x000000b600b67308 */ /* 0x000e220000000800 */
[----:B-1----:R-:W-:Y:S01]  /*17050*/  FADD.FTZ R9, R153, R4 ;  /* 0x0000000499097221 */ /* 0x002fe20000010000 */
[----:B------:R-:W-:Y:S01]  /*17060*/  FFMA.FTZ R163, R56, UR52, -R59 ;  /* 0x0000003438a37c23 */ /* 0x000fe2000801083b */
[--C-:B------:R-:W-:Y:S01]  /*17070*/  FFMA.FTZ R31, R66, UR52, -R155.reuse ;  /* 0x00000034421f7c23 */ /* 0x100fe2000801089b */
[----:B------:R-:W-:Y:S01]  /*17080*/  FFMA.FTZ R156, R69, UR52, -R155 ;  /* 0x00000034459c7c23 */ /* 0x000fe2000801089b */
[----:B------:R-:W-:Y:S01]  /*17090*/  FFMA.FTZ R157, R61, UR52, -R59 ;  /* 0x000000343d9d7c23 */ /* 0x000fe2000801083b */
[--C-:B------:R-:W-:Y:S01]  /*170a0*/  FFMA.FTZ R27, R70, UR52, -R155.reuse ;  /* 0x00000034461b7c23 */ /* 0x100fe2000801089b */
[----:B------:R-:W-:Y:S01]  /*170b0*/  FFMA.FTZ R158, R71, UR52, -R155 ;  /* 0x00000034479e7c23 */ /* 0x000fe2000801089b */
[----:B------:R-:W1:Y:S01]  /*170c0*/  MUFU.EX2 R183, R183 ;  /* 0x000000b700b77308 */ /* 0x000e620000000800 */
[----:B--2---:R-:W-:Y:S01]  /*170d0*/  FADD.FTZ R4, R6, R3 ;  /* 0x0000000306047221 */ /* 0x004fe20000010000 */
[----:B------:R-:W-:Y:S01]  /*170e0*/  FFMA.FTZ R159, R67, UR52, -R59 ;  /* 0x00000034439f7c23 */ /* 0x000fe2000801083b */
[--C-:B------:R-:W-:Y:S01]  /*170f0*/  FFMA.FTZ R21, R72, UR52, -R155.reuse ;  /* 0x0000003448157c23 */ /* 0x100fe2000801089b */
[--C-:B------:R-:W-:Y:S01]  /*17100*/  FFMA.FTZ R152, R78, UR52, -R155.reuse ;  /* 0x000000344e987c23 */ /* 0x100fe2000801089b */
[----:B------:R-:W-:Y:S01]  /*17110*/  FFMA.FTZ R7, R80, UR52, -R155 ;  /* 0x0000003450077c23 */ /* 0x000fe2000801089b */
[----:B------:R-:W-:-:S02]  /*17120*/  IMAD R29, R184, 0x8, R18 ;  /* 0x00000008b81d7824 */ /* 0x000fc400078e0212 */
[----:B------:R-:W-:Y:S01]  /*17130*/  FFMA.FTZ R154, R82, UR52, -R155 ;  /* 0x00000034529a7c23 */ /* 0x000fe2000801089b */
[----:B------:R-:W2:Y:S01]  /*17140*/  MUFU.EX2 R87, R87 ;  /* 0x0000005700577308 */ /* 0x000ea20000000800 */
[----:B0-----:R-:W-:Y:S01]  /*17150*/  FADD.FTZ R38, R182, R9 ;  /* 0x00000009b6267221 */ /* 0x001fe20000010000 */
[----:B------:R-:W-:Y:S01]  /*17160*/  FFMA.FTZ R57, R84, UR52, -R155 ;  /* 0x0000003454397c23 */ /* 0x000fe2000801089b */
[----:B------:R-:W-:Y:S02]  /*17170*/  IMAD.U32 R50, RZ, RZ, UR38 ;  /* 0x00000026ff327e24 */ /* 0x000fe4000f8e00ff */
[----:B------:R-:W-:-:S03]  /*17180*/  FFMA.FTZ R155, R75, UR52, -R59 ;  /* 0x000000344b9b7c23 */ /* 0x000fc6000801083b */
        /* <DEDUP_REMOVED lines=29> */
[----:B------:R-:W-:-:S06]  /*17360*/  FFMA.FTZ R40, R58, UR52, -R59 ;  /* 0x000000343a287c23 */ /* 0x000fcc000801083b */
        /* <DEDUP_REMOVED lines=16> */
[----:B------:R-:W-:-:S06]  /*17470*/  FFMA.FTZ R42, R64, UR52, -R59 ;  /* 0x00000034402a7c23 */ /* 0x000fcc000801083b */
        /* <DEDUP_REMOVED lines=45> */
[----:B------:R-:W-:-:S05]  /*17750*/  VIADD R3, R29, 0x28840 ;  /* 0x000288401d037836 */ /* 0x000fca0000000000 */
[----:B------:R-:W-:Y:S01]  /*17760*/  PRMT R3, R50, 0x654, R3 ;  /* 0x0000065432037816 */ /* 0x000fe20000000003 */
[----:B------:R-:W1:Y:S01]  /*17770*/  MUFU.EX2 R27, R27 ;  /* 0x0000001b001b7308 */ /* 0x000e620000000800 */
[----:B--2---:R-:W-:Y:S02]  /*17780*/  FADD.FTZ R48, R156, R25 ;  /* 0x000000199c307221 */ /* 0x004fe40000010000 */
[----:B------:R2:W-:Y:S05]  /*17790*/  SYNCS.ARRIVE.TRANS64.RED.A1T0 RZ, [R3+URZ], RZ ;  /* 0x000000ff03ff79a7 */ /* 0x0005ea000810043f */
[----:B------:R-:W3:Y:S01]  /*177a0*/  MUFU.EX2 R42, R42 ;  /* 0x0000002a002a7308 */ /* 0x000ee20000000800 */
[----:B0-----:R-:W-:-:S07]  /*177b0*/  FADD.FTZ R25, R157, R4 ;  /* 0x000000049d197221 */ /* 0x001fce0000010000 */
[----:B------:R-:W0:Y:S01]  /*177c0*/  MUFU.EX2 R158, R158 ;  /* 0x0000009e009e7308 */ /* 0x000e220000000800 */
[----:B-1----:R-:W-:Y:S01]  /*177d0*/  FADD.FTZ R29, R27, R48 ;  /* 0x000000301b1d7221 */ /* 0x002fe20000010000 */
[----:B------:R-:W-:-:S06]  /*177e0*/  FFMA.FTZ R48, R76, UR52, -R59 ;  /* 0x000000344c307c23 */ /* 0x000fcc000801083b */
[----:B------:R-:W1:Y:S01]  /*177f0*/  MUFU.EX2 R159, R159 ;  /* 0x0000009f009f7308 */ /* 0x000e620000000800 */
[----:B---3--:R-:W-:-:S07]  /*17800*/  FADD.FTZ R4, R42, R25 ;  /* 0x000000192a047221 */ /* 0x008fce0000010000 */
        /* <DEDUP_REMOVED lines=24> */
.L_x_1898:
[----:B------:R-:W-:Y:S01]  /*17990*/  IMAD R15, R15, 0x8, R18 ;  /* 0x000000080f0f7824 */ /* 0x000fe200078e0212 */
[----:B------:R-:W-:Y:S01]  /*179a0*/  ISETP.GT.AND P1, PT, R0, R12, PT ;  /* 0x0000000c0000720c */ /* 0x000fe20003f24270 */
[-C--:B------:R-:W-:Y:S01]  /*179b0*/  FMUL.FTZ R88, R88, R13.reuse ;  /* 0x0000000d58587220 */ /* 0x080fe20000410000 */
[----:B------:R-:W-:Y:S01]  /*179c0*/  MOV R50, UR38 ;  /* 0x0000002600327c02 */ /* 0x000fe20008000f00 */
[----:B------:R-:W-:Y:S01]  /*179d0*/  VIADD R15, R15, 0x28860 ;  /* 0x000288600f0f7836 */ /* 0x000fe20000000000 */
[----:B------:R-:W-:Y:S01]  /*179e0*/  F2FP.F16.F32.PACK_AB R180, R153, R180 ;  /* 0x000000b499b4723e */ /* 0x000fe200000000ff */
[----:B------:R-:W-:Y:S01]  /*179f0*/  FMUL.FTZ R89, R89, R13 ;  /* 0x0000000d59597220 */ /* 0x000fe20000410000 */
[----:B------:R-:W-:Y:S01]  /*17a00*/  F2FP.F16.F32.PACK_AB R177, R20, R177 ;  /* 0x000000b114b1723e */ /* 0x000fe200000000ff */
        /* <DEDUP_REMOVED lines=70> */
[----:B------:R-:W-:Y:S01]  /*17e70*/  F2FP.F16.F32.PACK_AB R176, R85, R176 ;  /* 0x000000b055b0723e */ /* 0x000fe200000000ff */
[----:B0-----:R-:W-:Y:S01]  /*17e80*/  IMAD.MOV.U32 R15, RZ, RZ, R184 ;  /* 0x000000ffff0f7224 */ /* 0x001fe200078e00b8 */
        /* <DEDUP_REMOVED lines=26> */
[----:B------:R-:W-:Y:S01]  /*18030*/  MOV R20, R187 ;  /* 0x000000bb00147202 */ /* 0x000fe20000000f00 */
[----:B------:R-:W-:Y:S06]  /*18040*/  @P1 BRA `(.L_x_1899) ;  /* 0xffffffd400641947 */ /* 0x000fec000383ffff */
.L_x_1887:
[----:B------:R-:W-:-:S13]  /*18050*/  ISETP.GE.AND P1, PT, R0, R198, PT ;  /* 0x000000c60000720c */ /* 0x000fda0003f26270 */
[----:B------:R-:W-:Y:S05]  /*18060*/  @!P1 BRA `(.L_x_1900) ;  /* 0x0000003800c49947 */ /* 0x000fea0003800000 */
[----:B------:R-:W-:Y:S01]  /*18070*/  IMAD.MOV.U32 R12, RZ, RZ, R11 ;  /* 0x000000ffff0c7224 */ /* 0x000fe200078e000b */
[----:B------:R-:W-:Y:S01]  /*18080*/  MOV R14, R184 ;  /* 0x000000b8000e7202 */ /* 0x000fe20000000f00 */
[----:B------:R-:W-:Y:S02]  /*18090*/  IMAD.MOV.U32 R13, RZ, RZ, R10 ;  /* 0x000000ffff0d7224 */ /* 0x000fe400078e000a */
[----:B------:R-:W-:-:S07]  /*180a0*/  IMAD.MOV.U32 R15, RZ, RZ, R187 ;  /* 0x000000ffff0f7224 */ /* 0x000fce00078e00bb */
.L_x_1920:
        /* <DEDUP_REMOVED lines=8> */
.L_x_1902:
        /* <DEDUP_REMOVED lines=8> */
.L_x_1903:
[----:B------:R-:W-:Y:S04]  /*181b0*/  BSSY B0, `(.L_x_1901) ;  /* 0x0000004000007945 */ /* 0x000fe80003800000 */
[----:B-1----:R-:W-:Y:S05]  /*181c0*/  @P2 BRA `(.L_x_1904) ;  /* 0x0000000000082947 */ /* 0x002fea0003800000 */
[----:B------:R-:W1:Y:S02]  /*181d0*/  SYNCS.PHASECHK.TRANS64.TRYWAIT P2, [R7+URZ+0x28830], R6 ;  /* 0x02883006070075a7 */ /* 0x000e64000804017f */
[----:B-1----:R-:W-:Y:S05]  /*181e0*/  @!P2 BRA `(.L_x_1905) ;  /* 0x000000fc000ca947 */ /* 0x002fea0003800000 */
.L_x_1904:
[----:B------:R-:W-:Y:S05]  /*181f0*/  BSYNC B0 ;  /* 0x0000000000007941 */ /* 0x000fea0003800000 */
.L_x_1901:
[----:B------:R-:W2:Y:S01]  /*18200*/  S2R R8, SR_TID.X ;  /* 0x0000000000087919 */ /* 0x000ea20000002100 */
[----:B01----:R-:W-:Y:S01]  /*18210*/  MOV R7, 0x40000040 ;  /* 0x4000004000077802 */ /* 0x003fe20000000f00 */
[----:B------:R-:W-:Y:S05]  /*18220*/  WARPSYNC.ALL ;  /* 0x0000000000007948 */ /* 0x000fea0003800000 */
[----:B------:R-:W-:Y:S01]  /*18230*/  R2UR UR35, R7 ;  /* 0x00000000072372ca */ /* 0x000fe200000e0000 */
[----:B------:R-:W-:Y:S02]  /*18240*/  VIADD R184, R14, 0x1 ;  /* 0x000000010eb87836 */ /* 0x000fe40000000000 */
[----:B------:R-:W-:-:S03]  /*18250*/  IMAD.MOV.U32 R9, RZ, RZ, 0x40000040 ;  /* 0x40000040ff097424 */ /* 0x000fc600078e00ff */
[C---:B------:R-:W-:Y:S02]  /*18260*/  ISETP.NE.AND P2, PT, R184.reuse, 0x2, PT ;  /* 0x00000002b800780c */ /* 0x040fe40003f45270 */
[----:B------:R-:W-:Y:S02]  /*18270*/  R2UR UR7, R9 ;  /* 0x00000000090772ca */ /* 0x000fe400000e0000 */
[----:B------:R-:W-:Y:S02]  /*18280*/  SEL R184, R184, RZ, P2 ;  /* 0x000000ffb8b87207 */ /* 0x000fe40001000000 */
[----:B------:R-:W-:-:S03]  /*18290*/  MOV R9, 0x40000040 ;  /* 0x4000004000097802 */ /* 0x000fc60000000f00 */
[----:B------:R-:W-:Y:S01]  /*182a0*/  IMAD R6, R184, 0x800, R5 ;  /* 0x00000800b8067824 */ /* 0x000fe200078e0205 */
[----:B------:R-:W-:Y:S01]  /*182b0*/  R2UR UR11, R9 ;  /* 0x00000000090b72ca */ /* 0x000fe200000e0000 */
        /* <DEDUP_REMOVED lines=9> */
[----:B------:R-:W-:Y:S01]  /*18350*/  R2UR UR23, R9 ;  /* 0x00000000091772ca */ /* 0x000fe200000e0000 */
[----:B------:R-:W-:Y:S01]  /*18360*/  IMAD.MOV.U32 R9, RZ, RZ, 0x40000040 ;  /* 0x40000040ff097424 */ /* 0x000fe200078e00ff */
[----:B------:R0:W-:Y:S02]  /*18370*/  BAR.SYNC.DEFER_BLOCKING R7, 0x100 ;  /* 0x000400070000751d */ /* 0x0001e40000010000 */
[----:B------:R-:W-:Y:S01]  /*18380*/  R2UR UR6, R8 ;  /* 0x00000000080672ca */ /* 0x000fe200000e0000 */
[----:B------:R-:W-:Y:S01]  /*18390*/  VIADD R8, R6, 0x4 ;  /* 0x0000000406087836 */ /* 0x000fe20000000000 */
[----:B------:R-:W-:-:S04]  /*183a0*/  R2UR UR27, R9 ;  /* 0x00000000091b72ca */ /* 0x000fc800000e0000 */
[----:B------:R-:W-:Y:S01]  /*183b0*/  R2UR UR10, R8 ;  /* 0x00000000080a72ca */ /* 0x000fe200000e0000 */
[----:B------:R-:W-:Y:S01]  /*183c0*/  VIADD R8, R6, 0x6 ;  /* 0x0000000606087836 */ /* 0x000fe20000000000 */
[----:B0-----:R-:W-:-:S04]  /*183d0*/  MOV R7, 0x40000040 ;  /* 0x4000004000077802 */ /* 0x001fc80000000f00 */
[----:B------:R-:W-:Y:S01]  /*183e0*/  R2UR UR14, R8 ;  /* 0x00000000080e72ca */ /* 0x000fe200000e0000 */
[----:B------:R-:W-:Y:S01]  /*183f0*/  VIADD R8, R6, 0x400 ;  /* 0x0000040006087836 */ /* 0x000fe20000000000 */
[----:B------:R-:W-:-:S04]  /*18400*/  R2UR UR31, R7 ;  /* 0x00000000071f72ca */ /* 0x000fc800000e0000 */
[----:B------:R-:W-:Y:S02]  /*18410*/  R2UR UR18, R8 ;  /* 0x00000000081272ca */ /* 0x000fe400000e0000 */
[----:B------:R-:W-:Y:S01]  /*18420*/  IADD3 R8, R6, 0x402, RZ ;  /* 0x0000040206087810 */ /* 0x000fe20007ffe0ff */
[----:B------:R-:W-:-:S03]  /*18430*/  WARPGROUP.ARRIVE ;  /* 0x00000000000079c5 */ /* 0x000fc60000000000 */
        /* <DEDUP_REMOVED lines=31> */
.L_x_1907:
[----:B------:R-:W-:Y:S01]  /*18630*/  SHF.L.U32 R6, R15, 0x1f, RZ ;  /* 0x0000001f0f067819 */ /* 0x000fe200000006ff */
[----:B------:R-:W-:-:S04]  /*18640*/  IMAD R7, R14, 0x8, R18 ;  /* 0x000000080e077824 */ /* 0x000fc800078e0212 */
[----:B------:R0:W1:Y:S01]  /*18650*/  SYNCS.PHASECHK.TRANS64.TRYWAIT P1, [R7+URZ+0x28850], R6 ;  /* 0x02885006070075a7 */ /* 0x000062000802017f */
[----:B------:R-:W-:Y:S05]  /*18660*/  @!P0 BRA `(.L_x_1908) ;  /* 0x0000000000048947 */ /* 0x000fea0003800000 */
[----:B------:R-:W-:Y:S01]  /*18670*/  BPT.TRAP 0x1 ;  /* 0x000000040000795c */ /* 0x000fe20000300000 */
.L_x_1908:
[----:B-1----:R-:W-:Y:S05]  /*18680*/  @P1 BRA `(.L_x_1906) ;  /* 0x0000000000081947 */ /* 0x002fea0003800000 */
[----:B------:R-:W1:Y:S02]  /*18690*/  SYNCS.PHASECHK.TRANS64.TRYWAIT P1, [R7+URZ+0x28850], R6 ;  /* 0x02885006070075a7 */ /* 0x000e64000802017f */
[----:B-1----:R-:W-:Y:S05]  /*186a0*/  @!P1 BRA `(.L_x_1909) ;  /* 0x000000f400f09947 */ /* 0x002fea0003800000 */
.L_x_1906:
[----:B01----:R-:W-:Y:S01]  /*186b0*/  VIADD R6, R18, 0x400 ;  /* 0x0000040012067836 */ /* 0x003fe20000000000 */
[----:B------:R-:W-:Y:S05]  /*186c0*/  WARPSYNC.ALL ;  /* 0x0000000000007948 */ /* 0x000fea0003800000 */
[----:B------:R-:W-:Y:S01]  /*186d0*/  SHF.R.U32.HI R6, RZ, 0x4, R6 ;  /* 0x00000004ff067819 */ /* 0x000fe20000011606 */
[----:B------:R-:W-:Y:S01]  /*186e0*/  WARPGROUP.ARRIVE ;  /* 0x00000000000079c5 */ /* 0x000fe20000000000 */
[----:B------:R-:W-:-:S05]  /*186f0*/  IMAD.MOV.U32 R9, RZ, RZ, 0x40000040 ;  /* 0x40000040ff097424 */ /* 0x000fca00078e00ff */
[----:B------:R-:W0:Y:S01]  /*18700*/  S2R R10, SR_TID.X ;  /* 0x00000000000a7919 */ /* 0x000e220000002100 */
[----:B------:R-:W-:-:S04]  /*18710*/  LOP3.LUT R6, R6, 0x3fff, RZ, 0xc0, !PT ;  /* 0x00003fff06067812 */ /* 0x000fc800078ec0ff */
[----:B------:R-:W-:-:S05]  /*18720*/  LOP3.LUT R7, R6, 0x4000000, RZ, 0xfc, !PT ;  /* 0x0400000006077812 */ /* 0x000fca00078efcff */
[----:B------:R-:W-:Y:S02]  /*18730*/  IMAD R6, R14, 0x800, R7 ;  /* 0x000008000e067824 */ /* 0x000fe400078e0207 */
[----:B------:R-:W-:-:S03]  /*18740*/  IMAD.MOV.U32 R7, RZ, RZ, 0x40000040 ;  /* 0x40000040ff077424 */ /* 0x000fc600078e00ff */
[C---:B------:R-:W-:Y:S02]  /*18750*/  R2UR UR6, R6.reuse ;  /* 0x00000000060672ca */ /* 0x040fe400000e0000 */
[----:B------:R-:W-:Y:S01]  /*18760*/  R2UR UR7, R7 ;  /* 0x00000000070772ca */ /* 0x000fe200000e0000 */
[----:B------:R-:W-:Y:S01]  /*18770*/  IMAD.MOV.U32 R7, RZ, RZ, 0x40000040 ;  /* 0x40000040ff077424 */ /* 0x000fe200078e00ff */
[----:B------:R-:W-:-:S11]  /*18780*/  IADD3 R8, R6, 0x80, RZ ;  /* 0x0000008006087810 */ /* 0x000fd60007ffe0ff */
        /* <DEDUP_REMOVED lines=53> */
.L_x_1910:
[----:B0-----:R-:W0:Y:S01]  /*18ae0*/  @P4 LDC R6, c[0x0][0x44c] ;  /* 0x00011300ff064b82 */ /* 0x001e220000000800 */
[----:B------:R-:W-:Y:S01]  /*18af0*/  FMUL.FTZ R15, R30, UR48 ;  /* 0x000000301e0f7c20 */ /* 0x000fe20008410000 */
[----:B------:R-:W-:Y:S01]  /*18b00*/  FMUL.FTZ R30, R39, UR48 ;  /* 0x00000030271e7c20 */ /* 0x000fe20008410000 */
[----:B------:R-:W-:Y:S01]  /*18b10*/  FMUL.FTZ R39, R44, UR48 ;  /* 0x000000302c277c20 */ /* 0x000fe20008410000 */
[----:B------:R-:W-:Y:S01]  /*18b20*/  FMUL.FTZ R44, R54, UR48 ;  /* 0x00000030362c7c20 */ /* 0x000fe20008410000 */
[----:B------:R-:W-:Y:S01]  /*18b30*/  FMUL.FTZ R54, R71, UR48 ;  /* 0x0000003047367c20 */ /* 0x000fe20008410000 */
[----:B------:R-:W-:Y:S01]  /*18b40*/  FMUL.FTZ R71, R73, UR48 ;  /* 0x0000003049477c20 */ /* 0x000fe20008410000 */
[----:B------:R-:W-:Y:S01]  /*18b50*/  IMAD.IADD R73, R195, 0x1, R193 ;  /* 0x00000001c3497824 */ /* 0x000fe200078e02c1 */
        /* <DEDUP_REMOVED lines=10> */
[----:B------:R-:W-:-:S02]  /*18c00*/  IMAD.SHL.U32 R80, R0, 0x80, RZ ;  /* 0x0000008000507824 */ /* 0x000fc400078e00ff */
        /* <DEDUP_REMOVED lines=14> */
[----:B------:R-:W-:Y:S01]  /*18cf0*/  IMAD.U32 R7, RZ, RZ, UR38 ;  /* 0x00000026ff077e24 */ /* 0x000fe2000f8e00ff */
[----:B------:R-:W-:Y:S01]  /*18d00*/  LEA R6, R184, R18, 0x3 ;  /* 0x00000012b8067211 */ /* 0x000fe200078e18ff */
[----:B------:R-:W-:Y:S01]  /*18d10*/  FMUL.FTZ R32, R37, UR48 ;  /* 0x0000003025207c20 */ /* 0x000fe20008410000 */
[----:B------:R-:W-:Y:S01]  /*18d20*/  FMUL.FTZ R29, R38, UR48 ;  /* 0x00000030261d7c20 */ /* 0x000fe20008410000 */
[----:B------:R-:W0:Y:S01]  /*18d30*/  SHFL.IDX PT, R65, R73, RZ, 0x1c1f ;  /* 0x001c1fff49417589 */ /* 0x000e2200000e0000 */
[----:B------:R-:W-:Y:S01]  /*18d40*/  FMUL.FTZ R36, R41, UR48 ;  /* 0x0000003029247c20 */ /* 0x000fe20008410000 */
[----:B------:R-:W-:-:S02]  /*18d50*/  VIADD R6, R6, 0x28840 ;  /* 0x0002884006067836 */ /* 0x000fc40000000000 */
        /* <DEDUP_REMOVED lines=10> */
[----:B------:R-:W-:Y:S01]  /*18e00*/  PRMT R7, R7, 0x654, R6 ;  /* 0x0000065407077816 */ /* 0x000fe20000000006 */
        /* <DEDUP_REMOVED lines=25> */
[----:B------:R-:W-:Y:S01]  /*18fa0*/  IMAD R6, R191, -0x2, R6 ;  /* 0xfffffffebf067824 */ /* 0x000fe200078e0206 */
[----:B------:R-:W1:Y:S01]  /*18fb0*/  MUFU.TANH R10, R10 ;  /* 0x0000000a000a7308 */ /* 0x000e620000002400 */
[----:B------:R2:W-:Y:S03]  /*18fc0*/  SYNCS.ARRIVE.TRANS64.RED.A1T0 RZ, [R7+URZ], RZ ;  /* 0x000000ff07ff79a7 */ /* 0x0005e6000810043f */
[----:B------:R-:W-:-:S04]  /*18fd0*/  IADD3 R6, -R189, R6, R190 ;  /* 0x00000006bd067210 */ /* 0x000fc80007ffe1be */
[----:B------:R-:W3:Y:S01]  /*18fe0*/  MUFU.TANH R11, R11 ;  /* 0x0000000b000b7308 */ /* 0x000ee20000002400 */
[C---:B------:R-:W-:Y:S01]  /*18ff0*/  IADD3 R83, R6.reuse, UR53, RZ ;  /* 0x0000003506537c10 */ /* 0x040fe2000fffe0ff */
[----:B------:R-:W-:-:S04]  /*19000*/  VIADD R74, R6, UR47 ;  /* 0x0000002f064a7c36 */ /* 0x000fc80008000000 */
[--C-:B0-----:R-:W-:Y:S02]  /*19010*/  IMAD.IADD R84, R74, 0x1, R65.reuse ;  /* 0x000000014a547824 */ /* 0x101fe400078e0241 */
[----:B------:R-:W0:Y:S01]  /*19020*/  MUFU.TANH R8, R8 ;  /* 0x0000000800087308 */ /* 0x000e220000002400 */
[----:B------:R-:W-:-:S07]  /*19030*/  IMAD.IADD R85, R83, 0x1, R65 ;  /* 0x0000000153557824 */ /* 0x000fce00078e0241 */
        /* <DEDUP_REMOVED lines=74> */
.L_x_1913:
[----:B------:R-:W-:-:S05]  /*194e0*/  IMAD.U32 R67, RZ, RZ, UR43 ;  /* 0x0000002bff437e24 */ /* 0x000fca000f8e00ff */
[----:B------:R-:W-:-:S13]  /*194f0*/  ISETP.NE.AND P1, PT, R67, 0x1, PT ;  /* 0x000000014300780c */ /* 0x000fda0003f25270 */
[----:B------:R-:W1:Y:S02]  /*19500*/  @P1 LDC.64 R6, c[0x0][0x9e8] ;  /* 0x00027a00ff061b82 */ /* 0x000e640000000a00 */
[----:B-1----:R-:W-:-:S05]  /*19510*/  @P1 IMAD.HI.U32 R6, R65, R6, RZ ;  /* 0x0000000641061227 */ /* 0x002fca00078e00ff */
[----:B------:R-:W-:-:S07]  /*19520*/  @P1 SHF.R.U32.HI R65, RZ, R7, R6 ;  /* 0x00000007ff411219 */ /* 0x000fce0000011606 */
.L_x_1914:
[----:B------:R-:W-:Y:S05]  /*19530*/  BSYNC B0 ;  /* 0x0000000000007941 */ /* 0x000fea0003800000 */
.L_x_1912:
[----:B------:R-:W-:-:S04]  /*19540*/  IMAD R6, R65, R67, -R80 ;  /* 0x0000004341067224 */ /* 0x000fc800078e0a50 */
[----:B------:R-:W-:-:S05]  /*19550*/  IMAD R6, R191, -0x2, R6 ;  /* 0xfffffffebf067824 */ /* 0x000fca00078e0206 */
[----:B------:R-:W-:Y:S02]  /*19560*/  VIADDMNMX R84, R6, R67, R84, PT ;  /* 0x0000004306547246 */ /* 0x000fe40003800154 */
[----:B------:R-:W-:-:S07]  /*19570*/  VIMNMX R85, R85, R6, !PT ;  /* 0x0000000655557248 */ /* 0x000fce0007fe0100 */
.L_x_1911:
        /* <DEDUP_REMOVED lines=113> */
.L_x_1917:
[----:B------:R-:W-:-:S05]  /*19c90*/  IMAD.U32 R83, RZ, RZ, UR43 ;  /* 0x0000002bff537e24 */ /* 0x000fca000f8e00ff */
[----:B------:R-:W-:-:S13]  /*19ca0*/  ISETP.NE.AND P2, PT, R83, 0x1, PT ;  /* 0x000000015300780c */ /* 0x000fda0003f45270 */
[----:B------:R-:W0:Y:S02]  /*19cb0*/  @P2 LDC.64 R6, c[0x0][0x9e8] ;  /* 0x00027a00ff062b82 */ /* 0x000e240000000a00 */
[----:B0-----:R-:W-:-:S05]  /*19cc0*/  @P2 IMAD.HI.U32 R6, R81, R6, RZ ;  /* 0x0000000651062227 */ /* 0x001fca00078e00ff */
[----:B------:R-:W-:-:S07]  /*19cd0*/  @P2 SHF.R.U32.HI R81, RZ, R7, R6 ;  /* 0x00000007ff512219 */ /* 0x000fce0000011606 */
.L_x_1918:
[----:B------:R-:W-:Y:S05]  /*19ce0*/  BSYNC B0 ;  /* 0x0000000000007941 */ /* 0x000fea0003800000 */
.L_x_1916:
[----:B------:R-:W-:-:S04]  /*19cf0*/  IMAD R80, R81, R83, -R80 ;  /* 0x0000005351507224 */ /* 0x000fc800078e0a50 */
[----:B------:R-:W-:-:S05]  /*19d00*/  IMAD R80, R191, -0x2, R80 ;  /* 0xfffffffebf507824 */ /* 0x000fca00078e0250 */
[----:B------:R-:W-:Y:S02]  /*19d10*/  VIADDMNMX R74, R80, R83, R74, PT ;  /* 0x00000053504a7246 */ /* 0x000fe4000380014a */
[----:B------:R-:W-:-:S07]  /*19d20*/  VIMNMX R73, R73, R80, !PT ;  /* 0x0000005049497248 */ /* 0x000fce0007fe0100 */
.L_x_1915:
        /* <DEDUP_REMOVED lines=65> */
[----:B------:R-:W-:Y:S01]  /*1a140*/  FSEL R30, R30, -INF , !P2 ;  /* 0xff8000001e1e7808 */ /* 0x000fe20005000000 */
[----:B------:R-:W0:Y:S01]  /*1a150*/  SHFL.BFLY PT, R7, R6, 0x2, 0x1f ;  /* 0x0c401f0006077f89 */ /* 0x000e2200000e0000 */
[----:B------:R-:W-:-:S02]  /*1a160*/  ISETP.GT.AND P3, PT, R73, 0x40, P1 ;  /* 0x000000404900780c */ /* 0x000fc40000f64270 */
[----:B------:R-:W-:Y:S02]  /*1a170*/  ISETP.GT.AND P2, PT, R73, 0x21, P1 ;  /* 0x000000214900780c */ /* 0x000fe40000f44270 */
[C---:B------:R-:W-:Y:S02]  /*1a180*/  ISETP.LT.OR P3, PT, R74.reuse, 0x41, P3 ;  /* 0x000000414a00780c */ /* 0x040fe40001f61670 */
[----:B------:R-:W-:Y:S02]  /*1a190*/  ISETP.LT.OR P2, PT, R74, 0x22, P2 ;  /* 0x000000224a00780c */ /* 0x000fe40001741670 */
[----:B------:R-:W-:Y:S02]  /*1a1a0*/  FSEL R47, R47, -INF , !P3 ;  /* 0xff8000002f2f7808 */ /* 0x000fe40005800000 */
[----:B------:R-:W-:Y:S02]  /*1a1b0*/  FSEL R34, R34, -INF , !P2 ;  /* 0xff80000022227808 */ /* 0x000fe40005000000 */
[----:B------:R-:W-:-:S02]  /*1a1c0*/  ISETP.GT.AND P3, PT, R73, 0x41, P1 ;  /* 0x000000414900780c */ /* 0x000fc40000f64270 */
[----:B------:R-:W-:Y:S02]  /*1a1d0*/  ISETP.GT.AND P2, PT, R73, 0x29, P1 ;  /* 0x000000294900780c */ /* 0x000fe40000f44270 */
[C---:B------:R-:W-:Y:S02]  /*1a1e0*/  ISETP.LT.OR P3, PT, R74.reuse, 0x42, P3 ;  /* 0x000000424a00780c */ /* 0x040fe40001f61670 */
[----:B------:R-:W-:Y:S02]  /*1a1f0*/  ISETP.LT.OR P2, PT, R74, 0x2a, P2 ;  /* 0x0000002a4a00780c */ /* 0x000fe40001741670 */
[----:B------:R-:W-:Y:S02]  /*1a200*/  FSEL R48, R48, -INF , !P3 ;  /* 0xff80000030307808 */ /* 0x000fe40005800000 */
[----:B------:R-:W-:Y:S02]  /*1a210*/  FSEL R38, R38, -INF , !P2 ;  /* 0xff80000026267808 */ /* 0x000fe40005000000 */
[----:B0-----:R-:W-:-:S02]  /*1a220*/  FMNMX.FTZ R7, R6, R7, !PT ;  /* 0x0000000706077209 */ /* 0x001fc40007810000 */
[C---:B------:R-:W-:Y:S02]  /*1a230*/  ISETP.GT.AND P3, PT, R73.reuse, 0x48, P1 ;  /* 0x000000484900780c */ /* 0x040fe40000f64270 */
[----:B------:R-:W-:Y:S01]  /*1a240*/  ISETP.GT.AND P2, PT, R73, 0x31, P1 ;  /* 0x000000314900780c */ /* 0x000fe20000f44270 */
[----:B------:R-:W0:Y:S01]  /*1a250*/  SHFL.BFLY PT, R10, R7, 0x1, 0x1f ;  /* 0x0c201f00070a7f89 */ /* 0x000e2200000e0000 */
[C---:B------:R-:W-:Y:S02]  /*1a260*/  ISETP.LT.OR P3, PT, R74.reuse, 0x49, P3 ;  /* 0x000000494a00780c */ /* 0x040fe40001f61670 */
[----:B------:R-:W-:Y:S02]  /*1a270*/  ISETP.LT.OR P2, PT, R74, 0x32, P2 ;  /* 0x000000324a00780c */ /* 0x000fe40001741670 */
[----:B------:R-:W-:Y:S02]  /*1a280*/  FSEL R49, R49, -INF , !P3 ;  /* 0xff80000031317808 */ /* 0x000fe40005800000 */
[----:B------:R-:W-:-:S02]  /*1a290*/  FSEL R42, R42, -INF , !P2 ;  /* 0xff8000002a2a7808 */ /* 0x000fc40005000000 */
[C---:B------:R-:W-:Y:S02]  /*1a2a0*/  ISETP.GT.AND P3, PT, R73.reuse, RZ, P1 ;  /* 0x000000ff4900720c */ /* 0x040fe40000f64270 */
[----:B------:R-:W-:Y:S02]  /*1a2b0*/  ISETP.GT.AND P2, PT, R73, 0x39, P1 ;  /* 0x000000394900780c */ /* 0x000fe40000f44270 */
[C---:B------:R-:W-:Y:S02]  /*1a2c0*/  ISETP.LT.OR P3, PT, R74.reuse, 0x1, P3 ;  /* 0x000000014a00780c */ /* 0x040fe40001f61670 */
[----:B------:R-:W-:Y:S02]  /*1a2d0*/  ISETP.LT.OR P2, PT, R74, 0x3a, P2 ;  /* 0x0000003a4a00780c */ /* 0x000fe40001741670 */
[----:B------:R-:W-:Y:S02]  /*1a2e0*/  FSEL R81, R8, -INF , !P3 ;  /* 0xff80000008517808 */ /* 0x000fe40005800000 */
[----:B------:R-:W-:-:S02]  /*1a2f0*/  FSEL R46, R46, -INF , !P2 ;  /* 0xff8000002e2e7808 */ /* 0x000fc40005000000 */
[----:B------:R-:W-:Y:S02]  /*1a300*/  FMNMX.FTZ R8, R81, R12, !PT ;  /* 0x0000000c51087209 */ /* 0x000fe40007810000 */
[----:B------:R-:W-:Y:S02]  /*1a310*/  ISETP.GT.AND P3, PT, R73, 0x49, P1 ;  /* 0x000000494900780c */ /* 0x000fe40000f64270 */
[----:B0-----:R-:W-:Y:S02]  /*1a320*/  FMNMX.FTZ R10, R7, R10, !PT ;  /* 0x0000000a070a7209 */ /* 0x001fe40007810000 */
[----:B------:R-:W-:Y:S02]  /*1a330*/  FMNMX.FTZ R8, R9, R8, !PT ;  /* 0x0000000809087209 */ /* 0x000fe40007810000 */
[C---:B------:R-:W-:Y:S01]  /*1a340*/  FSETP.NEU.FTZ.AND P2, PT, R10.reuse, -INF , PT ;  /* 0xff8000000a00780b */ /* 0x040fe20003f5d000 */
[----:B------:R-:W-:Y:S01]  /*1a350*/  FMUL.FTZ R6, R10, UR52 ;  /* 0x000000340a067c20 */ /* 0x000fe20008410000 */
[----:B------:R-:W-:-:S04]  /*1a360*/  ISETP.LT.OR P3, PT, R74, 0x4a, P3 ;  /* 0x0000004a4a00780c */ /* 0x000fc80001f61670 */
[----:B------:R-:W-:Y:S02]  /*1a370*/  FSEL R6, R6, RZ, P2 ;  /* 0x000000ff06067208 */ /* 0x000fe40001000000 */
[----:B------:R-:W-:Y:S02]  /*1a380*/  FSEL R50, R50, -INF , !P3 ;  /* 0xff80000032327808 */ /* 0x000fe40005800000 */
        /* <DEDUP_REMOVED lines=51> */
[----:B------:R-:W-:Y:S01]  /*1a6c0*/  FFMA.FTZ R71, R71, UR52, -R6 ;  /* 0x0000003447477c23 */ /* 0x000fe20008010806 */
[----:B------:R-:W-:Y:S01]  /*1a6d0*/  ISETP.LT.OR P3, PT, R74, 0x61, P3 ;  /* 0x000000614a00780c */ /* 0x000fe20001f61670 */
[----:B------:R-:W-:Y:S01]  /*1a6e0*/  MUFU.EX2 R7, R7 ;  /* 0x0000000700077308 */ /* 0x000fe20000000800 */
[----:B------:R-:W-:-:S02]  /*1a6f0*/  FMNMX.FTZ R28, R46, R11, !PT ;  /* 0x0000000b2e1c7209 */ /* 0x000fc40007810000 */
[----:B------:R-:W-:Y:S01]  /*1a700*/  FSEL R24, R55, -INF , !P3 ;  /* 0xff80000037187808 */ /* 0x000fe20005800000 */
[----:B------:R-:W-:Y:S01]  /*1a710*/  FFMA.FTZ R55, R75, UR52, -R6 ;  /* 0x000000344b377c23 */ /* 0x000fe20008010806 */
[----:B------:R-:W-:Y:S02]  /*1a720*/  ISETP.GT.AND P3, PT, R73, 0x61, P1 ;  /* 0x000000614900780c */ /* 0x000fe40000f64270 */
[----:B------:R-:W-:Y:S01]  /*1a730*/  FMNMX.FTZ R11, R47, R28, !PT ;  /* 0x0000001c2f0b7209 */ /* 0x000fe20007810000 */
[----:B------:R-:W-:Y:S01]  /*1a740*/  MUFU.EX2 R180, R180 ;  /* 0x000000b400b47308 */ /* 0x000fe20000000800 */
[----:B------:R-:W-:Y:S02]  /*1a750*/  ISETP.LT.OR P3, PT, R74, 0x62, P3 ;  /* 0x000000624a00780c */ /* 0x000fe40001f61670 */
[----:B------:R-:W-:Y:S02]  /*1a760*/  FMNMX.FTZ R28, R48, R11, !PT ;  /* 0x0000000b301c7209 */ /* 0x000fe40007810000 */
[----:B------:R-:W-:-:S02]  /*1a770*/  FSEL R56, R56, -INF , !P3 ;  /* 0xff80000038387808 */ /* 0x000fc40005800000 */
[----:B------:R-:W-:Y:S01]  /*1a780*/  ISETP.GT.AND P3, PT, R73, 0x68, P1 ;  /* 0x000000684900780c */ /* 0x000fe20000f64270 */
[----:B------:R-:W-:Y:S01]  /*1a790*/  MUFU.EX2 R182, R182 ;  /* 0x000000b600b67308 */ /* 0x000fe20000000800 */
[----:B------:R-:W-:Y:S02]  /*1a7a0*/  FMNMX.FTZ R11, R49, R28, !PT ;  /* 0x0000001c310b7209 */ /* 0x000fe40007810000 */
[----:B------:R-:W-:Y:S02]  /*1a7b0*/  ISETP.LT.OR P3, PT, R74, 0x69, P3 ;  /* 0x000000694a00780c */ /* 0x000fe40001f61670 */
[----:B------:R-:W-:Y:S02]  /*1a7c0*/  FMNMX.FTZ R32, R50, R11, !PT ;  /* 0x0000000b32207209 */ /* 0x000fe40007810000 */
[----:B------:R-:W-:Y:S01]  /*1a7d0*/  FSEL R28, R57, -INF , !P3 ;  /* 0xff800000391c7808 */ /* 0x000fe20005800000 */
[----:B------:R-:W-:Y:S01]  /*1a7e0*/  FFMA.FTZ R57, R77, UR52, -R6 ;  /* 0x000000344d397c23 */ /* 0x000fe20008010806 */
[----:B------:R-:W-:Y:S01]  /*1a7f0*/  FMNMX.FTZ R11, R51, R32, !PT ;  /* 0x00000020330b7209 */ /* 0x000fe20007810000 */
[----:B------:R-:W-:Y:S01]  /*1a800*/  MUFU.EX2 R21, R21 ;  /* 0x0000001500157308 */ /* 0x000fe20000000800 */
[----:B------:R-:W-:-:S02]  /*1a810*/  ISETP.GT.AND P3, PT, R73, 0x69, P1 ;  /* 0x000000694900780c */ /* 0x000fc40000f64270 */
[----:B------:R-:W-:Y:S02]  /*1a820*/  FMNMX.FTZ R11, R52, R11, !PT ;  /* 0x0000000b340b7209 */ /* 0x000fe40007810000 */
[----:B------:R-:W-:Y:S02]  /*1a830*/  ISETP.LT.OR P3, PT, R74, 0x6a, P3 ;  /* 0x0000006a4a00780c */ /* 0x000fe40001f61670 */
[----:B------:R-:W-:Y:S01]  /*1a840*/  FMNMX.FTZ R11, R8, R11, !PT ;  /* 0x0000000b080b7209 */ /* 0x000fe20007810000 */
[----:B------:R-:W-:Y:S01]  /*1a850*/  MUFU.EX2 R176, R176 ;  /* 0x000000b000b07308 */ /* 0x000fe20000000800 */
[----:B------:R-:W-:Y:S02]  /*1a860*/  FSEL R58, R58, -INF , !P3 ;  /* 0xff8000003a3a7808 */ /* 0x000fe40005800000 */
[----:B------:R-:W-:Y:S02]  /*1a870*/  ISETP.GT.AND P3, PT, R73, 0x70, P1 ;  /* 0x000000704900780c */ /* 0x000fe40000f64270 */
[----:B------:R-:W-:-:S02]  /*1a880*/  FMNMX.FTZ R11, R54, R11, !PT ;  /* 0x0000000b360b7209 */ /* 0x000fc40007810000 */
[----:B------:R-:W-:Y:S01]  /*1a890*/  ISETP.LT.OR P3, PT, R74, 0x71, P3 ;  /* 0x000000714a00780c */ /* 0x000fe20001f61670 */
[----:B------:R-:W-:Y:S01]  /*1a8a0*/  MUFU.EX2 R27, R27 ;  /* 0x0000001b001b7308 */ /* 0x000fe20000000800 */
[----:B------:R-:W-:Y:S02]  /*1a8b0*/  FMNMX.FTZ R11, R24, R11, !PT ;  /* 0x0000000b180b7209 */ /* 0x000fe40007810000 */
[----:B------:R-:W-:Y:S01]  /*1a8c0*/  FSEL R32, R61, -INF , !P3 ;  /* 0xff8000003d207808 */ /* 0x000fe20005800000 */
[----:B------:R-:W-:Y:S01]  /*1a8d0*/  FFMA.FTZ R61, R69, UR52, -R6 ;  /* 0x00000034453d7c23 */ /* 0x000fe20008010806 */
[----:B------:R-:W-:Y:S02]  /*1a8e0*/  ISETP.GT.AND P3, PT, R73, 0x71, P1 ;  /* 0x000000714900780c */ /* 0x000fe40000f64270 */
[----:B------:R-:W-:Y:S01]  /*1a8f0*/  FMNMX.FTZ R11, R56, R11, !PT ;  /* 0x0000000b380b7209 */ /* 0x000fe20007810000 */
[----:B------:R-:W-:Y:S01]  /*1a900*/  MUFU.EX2 R178, R178 ;  /* 0x000000b200b27308 */ /* 0x000fe20000000800 */
[----:B------:R-:W-:-:S02]  /*1a910*/  ISETP.LT.OR P3, PT, R74, 0x72, P3 ;  /* 0x000000724a00780c */ /* 0x000fc40001f61670 */
[----:B------:R-:W-:Y:S02]  /*1a920*/  FMNMX.FTZ R11, R28, R11, !PT ;  /* 0x0000000b1c0b7209 */ /* 0x000fe40007810000 */
[----:B------:R-:W-:Y:S02]  /*1a930*/  FSEL R62, R62, -INF , !P3 ;  /* 0xff8000003e3e7808 */ /* 0x000fe40005800000 */
[C---:B------:R-:W-:Y:S01]  /*1a940*/  ISETP.GT.AND P3, PT, R73.reuse, 0x78, P1 ;  /* 0x000000784900780c */ /* 0x040fe20000f64270 */
[----:B------:R-:W-:Y:S01]  /*1a950*/  MUFU.EX2 R31, R31 ;  /* 0x0000001f001f7308 */ /* 0x000fe20000000800 */
[----:B------:R-:W-:Y:S02]  /*1a960*/  FMNMX.FTZ R11, R58, R11, !PT ;  /* 0x0000000b3a0b7209 */ /* 0x000fe40007810000 */
[----:B------:R-:W-:Y:S01]  /*1a970*/  ISETP.GT.AND P1, PT, R73, 0x79, P1 ;  /* 0x000000794900780c */ /* 0x000fe20000f24270 */
[--C-:B------:R-:W-:Y:S01]  /*1a980*/  FFMA.FTZ R73, R59, UR52, -R6.reuse ;  /* 0x000000343b497c23 */ /* 0x100fe20008010806 */
[----:B------:R-:W-:Y:S01]  /*1a990*/  ISETP.LT.OR P3, PT, R74, 0x79, P3 ;  /* 0x000000794a00780c */ /* 0x000fe20001f61670 */
[----:B------:R-:W-:Y:S01]  /*1a9a0*/  FFMA.FTZ R59, R79, UR52, -R6 ;  /* 0x000000344f3b7c23 */ /* 0x000fe20008010806 */
[----:B------:R-:W-:Y:S01]  /*1a9b0*/  FMNMX.FTZ R11, R32, R11, !PT ;  /* 0x0000000b200b7209 */ /* 0x000fe20007810000 */
[----:B------:R-:W-:Y:S01]  /*1a9c0*/  MUFU.EX2 R172, R172 ;  /* 0x000000ac00ac7308 */ /* 0x000fe20000000800 */
[----:B------:R-:W-:-:S02]  /*1a9d0*/  ISETP.LT.OR P1, PT, R74, 0x7a, P1 ;  /* 0x0000007a4a00780c */ /* 0x000fc40000f21670 */
[----:B------:R-:W-:Y:S01]  /*1a9e0*/  FSEL R36, R63, -INF , !P3 ;  /* 0xff8000003f247808 */ /* 0x000fe20005800000 */
[----:B------:R-:W-:Y:S01]  /*1a9f0*/  FFMA.FTZ R63, R67, UR52, -R6 ;  /* 0x00000034433f7c23 */ /* 0x000fe20008010806 */
[----:B------:R-:W-:Y:S02]  /*1aa00*/  FMNMX.FTZ R11, R62, R11, !PT ;  /* 0x0000000b3e0b7209 */ /* 0x000fe40007810000 */
[----:B------:R-:W-:Y:S01]  /*1aa10*/  FSEL R64, R64, -INF , !P1 ;  /* 0xff80000040407808 */ /* 0x000fe20004800000 */
[----:B------:R-:W-:Y:S01]  /*1aa20*/  MUFU.EX2 R35, R35 ;  /* 0x0000002300237308 */ /* 0x000fe20000000800 */
[----:B------:R-:W-:Y:S02]  /*1aa30*/  FMNMX.FTZ R11, R36, R11, !PT ;  /* 0x0000000b240b7209 */ /* 0x000fe40007810000 */
        /* <DEDUP_REMOVED lines=9> */
[----:B0-----:R-:W-:-:S05]  /*1aad0*/  FMNMX.FTZ R40, R11, R40, !PT ;  /* 0x000000280b287209 */ /* 0x001fca0007810000 */
[----:B------:R-:W0:Y:S02]  /*1aae0*/  SHFL.BFLY PT, R11, R40, 0x1, 0x1f ;  /* 0x0c201f00280b7f89 */ /* 0x000e2400000e0000 */
[----:B------:R-:W-:Y:S08]  /*1aaf0*/  MUFU.EX2 R43, R43 ;  /* 0x0000002b002b7308 */ /* 0x000ff00000000800 */
[----:B------:R-:W-:Y:S08]  /*1ab00*/  MUFU.EX2 R170, R170 ;  /* 0x000000aa00aa7308 */ /* 0x000ff00000000800 */
        /* <DEDUP_REMOVED lines=12> */
[--C-:B------:R-:W-:Y:S01]  /*1abd0*/  FFMA.FTZ R177, R25, UR52, -R65.reuse ;  /* 0x0000003419b17c23 */ /* 0x100fe20008010841 */
        /* <DEDUP_REMOVED lines=10> */
[--C-:B------:R-:W-:Y:S01]  /*1ac80*/  FFMA.FTZ R44, R46, UR52, -R65.reuse ;  /* 0x000000342e2c7c23 */ /* 0x100fe20008010841 */
[--C-:B------:R-:W-:Y:S01]  /*1ac90*/  FFMA.FTZ R46, R48, UR52, -R65.reuse ;  /* 0x00000034302e7c23 */ /* 0x100fe20008010841 */
[----:B------:R-:W-:Y:S01]  /*1aca0*/  FFMA.FTZ R48, R50, UR52, -R65 ;  /* 0x0000003432307c23 */ /* 0x000fe20008010841 */
[----:B------:R-:W-:Y:S01]  /*1acb0*/  FADD.FTZ R50, R182, R15 ;  /* 0x0000000fb6327221 */ /* 0x000fe20000010000 */
[--C-:B------:R-:W-:Y:S01]  /*1acc0*/  FFMA.FTZ R173, R33, UR52, -R65.reuse ;  /* 0x0000003421ad7c23 */ /* 0x100fe20008010841 */
[--C-:B------:R-:W-:Y:S01]  /*1acd0*/  FFMA.FTZ R34, R34, UR52, -R65.reuse ;  /* 0x0000003422227c23 */ /* 0x100fe20008010841 */
[--C-:B------:R-:W-:Y:S01]  /*1ace0*/  FFMA.FTZ R175, R37, UR52, -R65.reuse ;  /* 0x0000003425af7c23 */ /* 0x100fe20008010841 */
[----:B------:R0:W1:Y:S01]  /*1acf0*/  MUFU.EX2 R12, R9 ;  /* 0x00000009000c7308 */ /* 0x0000620000000800 */
[--C-:B------:R-:W-:Y:S01]  /*1ad00*/  FFMA.FTZ R38, R38, UR52, -R65.reuse ;  /* 0x0000003426267c23 */ /* 0x100fe20008010841 */
[--C-:B------:R-:W-:Y:S01]  /*1ad10*/  FFMA.FTZ R169, R41, UR52, -R65.reuse ;  /* 0x0000003429a97c23 */ /* 0x100fe20008010841 */
[--C-:B------:R-:W-:Y:S01]  /*1ad20*/  FFMA.FTZ R42, R42, UR52, -R65.reuse ;  /* 0x000000342a2a7c23 */ /* 0x100fe20008010841 */
[--C-:B------:R-:W-:Y:S01]  /*1ad30*/  FFMA.FTZ R163, R8, UR52, -R65.reuse ;  /* 0x0000003408a37c23 */ /* 0x100fe20008010841 */
[--C-:B------:R-:W-:Y:S01]  /*1ad40*/  FFMA.FTZ R165, R47, UR52, -R65.reuse ;  /* 0x000000342fa57c23 */ /* 0x100fe20008010841 */
[--C-:B------:R-:W-:Y:S01]  /*1ad50*/  FFMA.FTZ R157, R24, UR52, -R65.reuse ;  /* 0x00000034189d7c23 */ /* 0x100fe20008010841 */
[--C-:B------:R-:W-:Y:S01]  /*1ad60*/  FFMA.FTZ R167, R49, UR52, -R65.reuse ;  /* 0x0000003431a77c23 */ /* 0x100fe20008010841 */
[----:B------:R-:W2:Y:S01]  /*1ad70*/  MUFU.EX2 R183, R183 ;  /* 0x000000b700b77308 */ /* 0x000ea20000000800 */
[----:B0-----:R-:W-:Y:S01]  /*1ad80*/  FADD.FTZ R9, R21, R50 ;  /* 0x0000003215097221 */ /* 0x001fe20000010000 */
[--C-:B------:R-:W-:Y:S01]  /*1ad90*/  FFMA.FTZ R161, R51, UR52, -R65.reuse ;  /* 0x0000003433a17c23 */ /* 0x100fe20008010841 */
[--C-:B------:R-:W-:Y:S01]  /*1ada0*/  FFMA.FTZ R159, R28, UR52, -R65.reuse ;  /* 0x000000341c9f7c23 */ /* 0x100fe20008010841 */
[----:B------:R-:W-:Y:S01]  /*1adb0*/  FFMA.FTZ R153, R32, UR52, -R65 ;  /* 0x0000003420997c23 */ /* 0x000fe20008010841 */
[----:B------:R-:W-:Y:S01]  /*1adc0*/  FADD.FTZ R50, R176, R9 ;  /* 0x00000009b0327221 */ /* 0x000fe20000010000 */
[----:B------:R-:W-:-:S02]  /*1add0*/  FFMA.FTZ R155, R36, UR52, -R65 ;  /* 0x00000034249b7c23 */ /* 0x000fc40008010841 */
[----:B------:R-:W0:Y:S01]  /*1ade0*/  MUFU.EX2 R20, R20 ;  /* 0x0000001400147308 */ /* 0x000e220000000800 */
[----:B-1----:R-:W-:Y:S01]  /*1adf0*/  FFMA.FTZ R3, R12, R3, R181 ;  /* 0x000000030c037223 */ /* 0x002fe200000100b5 */
[----:B------:R-:W-:Y:S01]  /*1ae00*/  FADD.FTZ R9, R27, R50 ;  /* 0x000000321b097221 */ /* 0x000fe20000010000 */
[----:B------:R-:W-:Y:S02]  /*1ae10*/  FFMA.FTZ R50, R52, UR52, -R65 ;  /* 0x0000003434327c23 */ /* 0x000fe40008010841 */
[----:B------:R-:W-:Y:S01]  /*1ae20*/  FADD.FTZ R4, R40, R3 ;  /* 0x0000000328047221 */ /* 0x000fe20000010000 */
[----:B------:R-:W-:Y:S02]  /*1ae30*/  FADD.FTZ R52, R178, R9 ;  /* 0x00000009b2347221 */ /* 0x000fe40000010000 */
[----:B------:R-:W1:Y:S01]  /*1ae40*/  MUFU.EX2 R177, R177 ;  /* 0x000000b100b17308 */ /* 0x000e620000000800 */
[----:B--2---:R-:W-:Y:S01]  /*1ae50*/  FADD.FTZ R3, R183, R4 ;  /* 0x00000004b7037221 */ /* 0x004fe20000010000 */
[----:B------:R-:W-:-:S04]  /*1ae60*/  FADD.FTZ R9, R31, R52 ;  /* 0x000000341f097221 */ /* 0x000fc80000010000 */
[----:B------:R-:W-:Y:S02]  /*1ae70*/  FADD.FTZ R8, R172, R9 ;  /* 0x00000009ac087221 */ /* 0x000fe40000010000 */
[----:B------:R-:W2:Y:S01]  /*1ae80*/  MUFU.EX2 R26, R26 ;  /* 0x0000001a001a7308 */ /* 0x000ea20000000800 */
[----:B0-----:R-:W-:Y:S01]  /*1ae90*/  FADD.FTZ R4, R20, R3 ;  /* 0x0000000314047221 */ /* 0x001fe20000010000 */
[----:B------:R-:W-:Y:S01]  /*1aea0*/  FADD.FTZ R9, R35, R8 ;  /* 0x0000000823097221 */ /* 0x000fe20000010000 */
[----:B------:R-:W-:-:S03]  /*1aeb0*/  FFMA.FTZ R8, R54, UR52, -R65 ;  /* 0x0000003436087c23 */ /* 0x000fc60008010841 */
[----:B------:R-:W-:Y:S02]  /*1aec0*/  FADD.FTZ R52, R174, R9 ;  /* 0x00000009ae347221 */ /* 0x000fe40000010000 */
[----:B------:R-:W0:Y:S01]  /*1aed0*/  MUFU.EX2 R179, R179 ;  /* 0x000000b300b37308 */ /* 0x000e220000000800 */
[----:B-1----:R-:W-:Y:S01]  /*1aee0*/  FADD.FTZ R3, R177, R4 ;  /* 0x00000004b1037221 */ /* 0x002fe20000010000 */
[----:B------:R-:W-:-:S04]  /*1aef0*/  FADD.FTZ R9, R39, R52 ;  /* 0x0000003427097221 */ /* 0x000fc80000010000 */
[----:B------:R-:W-:Y:S02]  /*1af00*/  FADD.FTZ R24, R168, R9 ;  /* 0x00000009a8187221 */ /* 0x000fe40000010000 */
[----:B------:R-:W1:Y:S01]  /*1af10*/  MUFU.EX2 R30, R30 ;  /* 0x0000001e001e7308 */ /* 0x000e620000000800 */
[----:B--2---:R-:W-:Y:S01]  /*1af20*/  FADD.FTZ R4, R26, R3 ;  /* 0x000000031a047221 */ /* 0x004fe20000010000 */
[----:B------:R-:W-:Y:S01]  /*1af30*/  FADD.FTZ R9, R43, R24 ;  /* 0x000000182b097221 */ /* 0x000fe20000010000 */
[----:B------:R-:W-:-:S03]  /*1af40*/  FFMA.FTZ R24, R56, UR52, -R65 ;  /* 0x0000003438187c23 */ /* 0x000fc60008010841 */
[----:B------:R-:W-:Y:S02]  /*1af50*/  FADD.FTZ R52, R170, R9 ;  /* 0x00000009aa347221 */ /* 0x000fe40000010000 */
[----:B------:R-:W2:Y:S01]  /*1af60*/  MUFU.EX2 R173, R173 ;  /* 0x000000ad00ad7308 */ /* 0x000ea20000000800 */
[----:B0-----:R-:W-:Y:S01]  /*1af70*/  FADD.FTZ R3, R179, R4 ;  /* 0x00000004b3037221 */ /* 0x001fe20000010000 */
[----:B------:R-:W-:-:S04]  /*1af80*/  FADD.FTZ R9, R45, R52 ;  /* 0x000000342d097221 */ /* 0x000fc80000010000 */
[----:B------:R-:W-:Y:S02]  /*1af90*/  FADD.FTZ R28, R164, R9 ;  /* 0x00000009a41c7221 */ /* 0x000fe40000010000 */
[----:B------:R-:W0:Y:S01]  /*1afa0*/  MUFU.EX2 R34, R34 ;  /* 0x0000002200227308 */ /* 0x000e220000000800 */
[----:B-1----:R-:W-:Y:S01]  /*1afb0*/  FADD.FTZ R4, R30, R3 ;  /* 0x000000031e047221 */ /* 0x002fe20000010000 */
[----:B------:R-:W-:Y:S01]  /*1afc0*/  FADD.FTZ R9, R53, R28 ;  /* 0x0000001c35097221 */ /* 0x000fe20000010000 */
[----:B------:R-:W-:-:S05]  /*1afd0*/  FFMA.FTZ R28, R58, UR52, -R65 ;  /* 0x000000343a1c7c23 */ /* 0x000fca0008010841 */
        /* <DEDUP_REMOVED lines=78> */
.L_x_1919:
[----:B------:R-:W-:Y:S01]  /*1b4c0*/  IMAD R9, R14, 0x8, R18 ;  /* 0x000000080e097824 */ /* 0x000fe200078e0212 */
[----:B------:R-:W-:Y:S01]  /*1b4d0*/  ISETP.GT.AND P1, PT, R0, R198, PT ;  /* 0x000000c60000720c */ /* 0x000fe20003f24270 */
[----:B------:R-:W-:Y:S01]  /*1b4e0*/  FMUL.FTZ R90, R90, R12 ;  /* 0x0000000c5a5a7220 */ /* 0x000fe20000410000 */
[----:B------:R-:W-:Y:S01]  /*1b4f0*/  MOV R14, UR38 ;  /* 0x00000026000e7c02 */ /* 0x000fe20008000f00 */
[----:B------:R-:W-:Y:S01]  /*1b500*/  VIADD R9, R9, 0x28860 ;  /* 0x0002886009097836 */ /* 0x000fe20000000000 */
[----:B------:R-:W-:Y:S01]  /*1b510*/  F2FP.F16.F32.PACK_AB R154, R13, R154 ;  /* 0x0000009a0d9a723e */ /* 0x000fe200000000ff */
        /* <DEDUP_REMOVED lines=96> */
[----:B------:R-:W-:Y:S01]  /*1bb20*/  VIADD R0, R0, 0xffffffff ;  /* 0xffffffff00007836 */ /* 0x000fe20000000000 */
[----:B------:R-:W-:Y:S01]  /*1bb30*/  MOV R15, R187 ;  /* 0x000000bb000f7202 */ /* 0x000fe20000000f00 */
[----:B------:R-:W-:-:S02]  /*1bb40*/  IMAD.MOV.U32 R12, RZ, RZ, R11 ;  /* 0x000000ffff0c7224 */ /* 0x000fc400078e000b */
[----:B------:R-:W-:Y:S02]  /*1bb50*/  IMAD.MOV.U32 R13, RZ, RZ, R10 ;  /* 0x000000ffff0d7224 */ /* 0x000fe400078e000a */
[----:B------:R-:W-:Y:S01]  /*1bb60*/  IMAD.MOV.U32 R14, RZ, RZ, R184 ;  /* 0x000000ffff0e7224 */ /* 0x000fe200078e00b8 */
[----:B0-----:R-:W-:Y:S06]  /*1bb70*/  @P1 BRA `(.L_x_1920) ;  /* 0xffffffc4004c1947 */ /* 0x001fec000383ffff */
.L_x_1900:
[----:B------:R-:W-:Y:S05]  /*1bb80*/  WARPSYNC.ALL ;  /* 0x0000000000007948 */ /* 0x000fea0003800000 */
[----:B------:R-:W-:Y:S06]  /*1bb90*/  BAR.ARV 0x8, 0x180 ;  /* 0x0206000000007b1d */ /* 0x000fec0000002000 */
[----:B------:R-:W-:Y:S05]  /*1bba0*/  @!P0 BRA `(.L_x_1921) ;  /* 0x0000000000048947 */ /* 0x000fea0003800000 */
[----:B------:R-:W-:Y:S01]  /*1bbb0*/  BPT.TRAP 0x1 ;  /* 0x000000040000795c */ /* 0x000fe20000300000 */
.L_x_1921:
[----:B------:R-:W-:Y:S01]  /*1bbc0*/  IMAD R13, R184, 0x8, R18 ;  /* 0x00000008b80d7824 */ /* 0x000fe200078e0212 */
[----:B------:R-:W-:-:S04]  /*1bbd0*/  SHF.L.U32 R0, R187, 0x1f, RZ ;  /* 0x0000001fbb007819 */ /* 0x000fc800000006ff */
[----:B------:R0:W1:Y:S01]  /*1bbe0*/  SYNCS.PHASECHK.TRANS64.TRYWAIT P1, [R13+URZ+0x28850], R0 ;  /* 0x028850000d0075a7 */ /* 0x000062000802017f */
[----:B------:R-:W-:Y:S05]  /*1bbf0*/  @!P0 BRA `(.L_x_1922) ;  /* 0x0000000000048947 */ /* 0x000fea0003800000 */
[----:B------:R-:W-:Y:S01]  /*1bc00*/  BPT.TRAP 0x1 ;  /* 0x000000040000795c */ /* 0x000fe20000300000 */
.L_x_1922:
[----:B------:R-:W-:-:S05]  /*1bc10*/  VIADD R18, R18, 0x400 ;  /* 0x0000040012127836 */ /* 0x000fca0000000000 */
[----:B------:R-:W-:-:S04]  /*1bc20*/  SHF.R.U32.HI R18, RZ, 0x4, R18 ;  /* 0x00000004ff127819 */ /* 0x000fc80000011612 */
[----:B------:R-:W-:-:S04]  /*1bc30*/  LOP3.LUT R18, R18, 0x3fff, RZ, 0xc0, !PT ;  /* 0x00003fff12127812 */ /* 0x000fc800078ec0ff */
[----:B------:R-:W-:Y:S01]  /*1bc40*/  LOP3.LUT R7, R18, 0x4000000, RZ, 0xfc, !PT ;  /* 0x0400000012077812 */ /* 0x000fe200078efcff */
[----:B-1----:R-:W-:Y:S06]  /*1bc50*/  @P1 BRA `(.L_x_1923) ;  /* 0x0000000000081947 */ /* 0x002fec0003800000 */
[----:B------:R-:W1:Y:S02]  /*1bc60*/  SYNCS.PHASECHK.TRANS64.TRYWAIT P1, [R13+URZ+0x28850], R0 ;  /* 0x028850000d0075a7 */ /* 0x000e64000802017f */
[----:B-1----:R-:W-:Y:S05]  /*1bc70*/  @!P1 BRA `(.L_x_1924) ;  /* 0x000000c000909947 */ /* 0x002fea0003800000 */
.L_x_1923:
[----:B------:R-:W-:Y:S01]  /*1bc80*/  IMAD R6, R184, 0x800, R7 ;  /* 0x00000800b8067824 */ /* 0x000fe200078e0207 */
[----:B------:R-:W-:Y:S01]  /*1bc90*/  MOV R7, 0x40000040 ;  /* 0x4000004000077802 */ /* 0x000fe20000000f00 */
[----:B------:R-:W-:Y:S05]  /*1bca0*/  WARPSYNC.ALL ;  /* 0x0000000000007948 */ /* 0x000fea0003800000 */
[C---:B------:R-:W-:Y:S01]  /*1bcb0*/  R2UR UR6, R6.reuse ;  /* 0x00000000060672ca */ /* 0x040fe200000e0000 */
[----:B------:R-:W-:Y:S01]  /*1bcc0*/  WARPGROUP.ARRIVE ;  /* 0x00000000000079c5 */ /* 0x000fe20000000000 */
[----:B------:R-:W-:Y:S01]  /*1bcd0*/  R2UR UR7, R7 ;  /* 0x00000000070772ca */ /* 0x000fe200000e0000 */
[----:B------:R-:W-:Y:S01]  /*1bce0*/  VIADD R8, R6, 0x80 ;  /* 0x0000008006087836 */ /* 0x000fe20000000000 */
[----:B------:R-:W2:Y:S01]  /*1bcf0*/  SHFL.BFLY PT, R5, R4, 0x2, 0x1f ;  /* 0x0c401f0004057f89 */ /* 0x000ea200000e0000 */
[----:B------:R-:W-:-:S02]  /*1bd00*/  IMAD.MOV.U32 R9, RZ, RZ, 0x40000040 ;  /* 0x40000040ff097424 */ /* 0x000fc400078e00ff */
[----:B------:R-:W-:Y:S01]  /*1bd10*/  IMAD.MOV.U32 R7, RZ, RZ, 0x40000040 ;  /* 0x40000040ff077424 */ /* 0x000fe200078e00ff */
[----:B01----:R-:W0:Y:S01]  /*1bd20*/  SHFL.BFLY PT, R0, R3, 0x2, 0x1f ;  /* 0x0c401f0003007f89 */ /* 0x003e2200000e0000 */
[----:B------:R-:W-:-:S06]  /*1bd30*/  IMAD.U32 R21, RZ, RZ, UR52 ;  /* 0x00000034ff157e24 */ /* 0x000fcc000f8e00ff */
[----:B------:R-:W-:Y:S01]  /*1bd40*/  HGMMA.64x128x16.F32 R88, R180, gdesc[UR4].tnspB, R88, gsb0 ;  /* 0x41e00004b4587df0 */ /* 0x000fe20008000858 */
[----:B------:R-:W-:Y:S01]  /*1bd50*/  R2UR UR6, R8 ;  /* 0x00000000080672ca */ /* 0x000fe200000e0000 */
[----:B------:R-:W-:Y:S01]  /*1bd60*/  VIADD R8, R6, 0x100 ;  /* 0x0000010006087836 */ /* 0x000fe20000000000 */
[----:B------:R-:W-:Y:S01]  /*1bd70*/  R2UR UR7, R9 ;  /* 0x00000000090772ca */ /* 0x000fe200000e0000 */
[----:B------:R-:W-:Y:S02]  /*1bd80*/  IMAD.MOV.U32 R9, RZ, RZ, 0x40000040 ;  /* 0x40000040ff097424 */ /* 0x000fe400078e00ff */
[----:B--2---:R-:W-:Y:S01]  /*1bd90*/  FADD.FTZ R5, R5, R4 ;  /* 0x0000000405057221 */ /* 0x004fe20000010000 */
[----:B------:R-:W-:Y:S01]  /*1bda0*/  MOV R4, RZ ;  /* 0x000000ff00047202 */ /* 0x000fe20000000f00 */
[----:B------:R-:W-:Y:S02]  /*1bdb0*/  WARPGROUP.DEPBAR.LE gsb0, 0x0 ;  /* 0x00008000000079c5 */ /* 0x000fe40000010000 */
[----:B------:R-:W-:-:S06]  /*1bdc0*/  WARPGROUP.ARRIVE ;  /* 0x00000000000079c5 */ /* 0x000fcc0000000000 */
        /* <DEDUP_REMOVED lines=39> */
[----:B------:R-:W0:Y:S01]  /*1c040*/  SHFL.BFLY PT, R0, R5, 0x1, 0x1f ;  /* 0x0c201f0005007f89 */ /* 0x000e2200000e0000 */
[----:B------:R-:W-:-:S03]  /*1c050*/  MOV R3, 0xff800000 ;  /* 0xff80000000037802 */ /* 0x000fc60000000f00 */
[----:B------:R-:W1:Y:S01]  /*1c060*/  SHFL.BFLY PT, R7, R6, 0x1, 0x1f ;  /* 0x0c201f0006077f89 */ /* 0x000e6200000e0000 */
[----:B0-----:R-:W-:Y:S01]  /*1c070*/  FADD.FTZ R14, R5, R0 ;  /* 0x00000000050e7221 */ /* 0x001fe20000010000 */
[----:B------:R-:W-:Y:S02]  /*1c080*/  IMAD.U32 R5, RZ, RZ, UR52 ;  /* 0x00000034ff057e24 */ /* 0x000fe4000f8e00ff */
[----:B------:R-:W-:Y:S02]  /*1c090*/  IMAD.MOV.U32 R0, RZ, RZ, -0x800000 ;  /* 0xff800000ff007424 */ /* 0x000fe400078e00ff */
[----:B-1----:R-:W-:Y:S01]  /*1c0a0*/  FADD.FTZ R15, R6, R7 ;  /* 0x00000007060f7221 */ /* 0x002fe20000010000 */
[----:B------:R-:W-:-:S04]  /*1c0b0*/  FSETP.NE.FTZ.AND P1, PT, R14, RZ, PT ;  /* 0x000000ff0e00720b */ /* 0x000fc80003f35000 */
[----:B------:R-:W-:-:S09]  /*1c0c0*/  FSETP.NE.FTZ.AND P2, PT, R15, RZ, PT ;  /* 0x000000ff0f00720b */ /* 0x000fd20003f55000 */
[----:B------:R-:W0:Y:S01]  /*1c0d0*/  @P1 MUFU.LG2 R7, R14 ;  /* 0x0000000e00071308 */ /* 0x000e220000000c00 */
[----:B------:R-:W-:-:S03]  /*1c0e0*/  @P1 FMUL.FTZ R5, R5, 0.69314718246459960938 ;  /* 0x3f31721805051820 */ /* 0x000fc60000410000 */
[----:B------:R-:W-:-:S04]  /*1c0f0*/  @P2 FMUL.FTZ R21, R21, 0.69314718246459960938 ;  /* 0x3f31721815152820 */ /* 0x000fc80000410000 */
        /* <DEDUP_REMOVED lines=9> */
[----:B------:R-:W-:Y:S03]  /*1c190*/  HGMMA.64x128x16.F32 R88, R152, gdesc[UR4].tnspB, R88, gsb0 ;  /* 0x41e0000498587df0 */ /* 0x000fe60008000858 */
[----:B------:R-:W-:Y:S02]  /*1c1a0*/  WARPGROUP.DEPBAR.LE gsb0, 0x0 ;  /* 0x00008000000079c5 */ /* 0x000fe40000010000 */
[----:B--23--:R-:W-:Y:S05]  /*1c1b0*/  @!P0 BRA `(.L_x_1925) ;  /* 0x0000000000048947 */ /* 0x00cfea0003800000 */
[----:B------:R-:W-:Y:S01]  /*1c1c0*/  BPT.TRAP 0x1 ;  /* 0x000000040000795c */ /* 0x000fe20000300000 */
.L_x_1925:
[----:B------:R-:W-:Y:S02]  /*1c1d0*/  VIADD R5, R13, 0x28860 ;  /* 0x000288600d057836 */ /* 0x000fe40000000000 */
[-C--:B------:R-:W-:Y:S01]  /*1c1e0*/  FMUL.FTZ R88, R88, R4.reuse ;  /* 0x0000000458587220 */ /* 0x080fe20000410000 */
[----:B------:R-:W-:Y:S02]  /*1c1f0*/  IMAD.U32 R6, RZ, RZ, UR38 ;  /* 0x00000026ff067e24 */ /* 0x000fe4000f8e00ff */
[-C--:B------:R-:W-:Y:S01]  /*1c200*/  FMUL.FTZ R7, R89, R4.reuse ;  /* 0x0000000459077220 */ /* 0x080fe20000410000 */
[----:B------:R-:W-:Y:S02]  /*1c210*/  VIADD R184, R184, 0x1 ;  /* 0x00000001b8b87836 */ /* 0x000fe40000000000 */
[-C--:B------:R-:W-:Y:S01]  /*1c220*/  FMUL.FTZ R93, R93, R4.reuse ;  /* 0x000000045d5d7220 */ /* 0x080fe20000410000 */
[-C--:B------:R-:W-:Y:S01]  /*1c230*/  FMUL.FTZ R96, R96, R4.reuse ;  /* 0x0000000460607220 */ /* 0x080fe20000410000 */
[----:B------:R-:W-:Y:S01]  /*1c240*/  PRMT R5, R6, 0x654, R5 ;  /* 0x0000065406057816 */ /* 0x000fe20000000005 */
[-C--:B------:R-:W-:Y:S01]  /*1c250*/  FMUL.FTZ R6, R92, R4.reuse ;  /* 0x000000045c067220 */ /* 0x080fe20000410000 */
[----:B------:R-:W-:Y:S01]  /*1c260*/  ISETP.NE.AND P1, PT, R184, 0x2, PT ;  /* 0x00000002b800780c */ /* 0x000fe20003f25270 */
        /* <DEDUP_REMOVED lines=28> */
[----:B------:R-:W-:Y:S01]  /*1c430*/  SEL R4, RZ, 0x1, P1 ;  /* 0x00000001ff047807 */ /* 0x000fe20000800000 */
[-C--:B0-----:R-:W-:Y:S01]  /*1c440*/  FMUL.FTZ R90, R90, R8.reuse ;  /* 0x000000085a5a7220 */ /* 0x081fe20000410000 */
        /* <DEDUP_REMOVED lines=33> */
[----:B------:R-:W-:Y:S01]  /*1c660*/  UIADD3 UR37, UR37, 0x1, URZ ;  /* 0x0000000125257890 */ /* 0x000fe2000fffe03f */
[----:B---3--:R-:W-:-:S11]  /*1c670*/  SEL R184, R184, RZ, P1 ;  /* 0x000000ffb8b87207 */ /* 0x008fd60000800000 */
.L_x_1791:
[----:B------:R-:W-:Y:S05]  /*1c680*/  WARPSYNC.ALL ;  /* 0x0000000000007948 */ /* 0x000fea0003800000 */
[----:B------:R-:W0:Y:S08]  /*1c690*/  S2UR UR38, SR_CgaCtaId ;  /* 0x00000000002679c3 */ /* 0x000e300000008800 */
[----:B------:R-:W-:Y:S06]  /*1c6a0*/  BAR.SYNC.DEFER_BLOCKING 0x5, 0x180 ;  /* 0x0146000000007b1d */ /* 0x000fec0000010000 */
[----:B------:R-:W-:Y:S01]  /*1c6b0*/  UMOV UR4, 0x400 ;  /* 0x0000040000047882 */ /* 0x000fe20000000000 */
[----:B------:R-:W-:Y:S01]  /*1c6c0*/  BSSY B0, `(.L_x_1926) ;  /* 0x00001fb000007945 */ /* 0x000fe20003800000 */
[----:B0-----:R-:W-:-:S06]  /*1c6d0*/  ULEA UR4, UR38, UR4, 0x18 ;  /* 0x0000000426047291 */ /* 0x001fcc000f8ec03f */
[----:B------:R-:W-:-:S05]  /*1c6e0*/  IMAD.U32 R18, RZ, RZ, UR4 ;  /* 0x00000004ff127e24 */ /* 0x000fca000f8e00ff */
[----:B------:R0:W3:Y:S01]  /*1c6f0*/  LDS.128 R40, [R18+0x288d0] ;  /* 0x0288d00012287984 */ /* 0x0000e20000000c00 */
[----:B------:R-:W-:Y:S06]  /*1c700*/  BAR.ARV 0x4, 0x180 ;  /* 0x0106000000007b1d */ /* 0x000fec0000002000 */
[----:B------:R-:W-:Y:S05]  /*1c710*/  @P0 BRA `(.L_x_1927) ;  /* 0x0000001400040947 */ /* 0x000fea0003800000 */
[----:B------:R-:W4:Y:S01]  /*1c720*/  S2R R5, SR_SWINHI ;  /* 0x0000000000057919 */ /* 0x000f220000002f00 */
        /* <DEDUP_REMOVED lines=8> */
[----:B------:R-:W-:Y:S02]  /*1c7b0*/  F2FP.F16.F32.PACK_AB R34, R141, R34 ;  /* 0x000000228d22723e */ /* 0x000fe400000000ff */
[----:B------:R-:W-:Y:S02]  /*1c7c0*/  F2FP.F16.F32.PACK_AB R35, R35, R142 ;  /* 0x0000008e2323723e */ /* 0x000fe400000000ff */
[----:B------:R-:W-:Y:S02]  /*1c7d0*/  MOV R20, R18 ;  /* 0x0000001200147202 */ /* 0x000fe40000000f00 */
[----:B----4-:R-:W-:-:S03]  /*1c7e0*/  MOV R21, R5 ;  /* 0x0000000500157202 */ /* 0x010fc60000000f00 */
[----:B------:R-:W-:-:S03]  /*1c7f0*/  IMAD.WIDE R4, R220, 0x2, R20 ;  /* 0x00000002dc047825 */ /* 0x000fc600078e0214 */
[C---:B------:R-:W-:Y:S02]  /*1c800*/  IADD3 R45, P0, R4.reuse, 0x40, RZ ;  /* 0x00000040042d7810 */ /* 0x040fe40007f1e0ff */
[C---:B------:R-:W-:Y:S02]  /*1c810*/  LOP3.LUT R29, R4.reuse, 0x380, RZ, 0xc0, !PT ;  /* 0x00000380041d7812 */ /* 0x040fe400078ec0ff */
[C---:B------:R-:W-:Y:S01]  /*1c820*/  IADD3 R39, P5, R4.reuse, 0x20, RZ ;  /* 0x0000002004277810 */ /* 0x040fe20007fbe0ff */
[----:B------:R-:W-:Y:S01]  /*1c830*/  IMAD.X R11, RZ, RZ, R5, P0 ;  /* 0x000000ffff0b7224 */ /* 0x000fe200000e0605 */
[----:B------:R-:W-:Y:S02]  /*1c840*/  ISETP.NE.U32.AND P0, PT, RZ, UR4, PT ;  /* 0x00000004ff007c0c */ /* 0x000fe4000bf05070 */
[----:B------:R-:W-:Y:S02]  /*1c850*/  IADD3 R49, P2, R4, 0x4000, RZ ;  /* 0x0000400004317810 */ /* 0x000fe40007f5e0ff */
[----:B------:R-:W-:-:S02]  /*1c860*/  SHF.R.U64 R29, R29, 0x3, RZ ;  /* 0x000000031d1d7819 */ /* 0x000fc400000012ff */
[C---:B-1----:R-:W-:Y:S01]  /*1c870*/  IADD3 R47, P1, R4.reuse, 0x60, RZ ;  /* 0x00000060042f7810 */ /* 0x042fe20007f3e0ff */
[--C-:B------:R-:W-:Y:S01]  /*1c880*/  IMAD.X R15, RZ, RZ, R5.reuse, P2 ;  /* 0x000000ffff0f7224 */ /* 0x100fe200010e0605 */
[C---:B------:R-:W-:Y:S02]  /*1c890*/  IADD3 R51, P3, R4.reuse, 0x4020, RZ ;  /* 0x0000402004337810 */ /* 0x040fe40007f7e0ff */
[----:B------:R-:W-:Y:S01]  /*1c8a0*/  IADD3 R53, P4, R4, 0x4040, RZ ;  /* 0x0000404004357810 */ /* 0x000fe20007f9e0ff */
[--C-:B--2---:R-:W-:Y:S01]  /*1c8b0*/  IMAD.X R13, RZ, RZ, R5.reuse, P1 ;  /* 0x000000ffff0d7224 */ /* 0x104fe200008e0605 */
[----:B------:R-:W-:Y:S01]  /*1c8c0*/  IADD3.X R9, RZ, R5, RZ, P5, !PT ;  /* 0x00000005ff097210 */ /* 0x000fe20002ffe4ff */
[----:B------:R-:W-:Y:S01]  /*1c8d0*/  IMAD.X R25, RZ, RZ, R5, P3 ;  /* 0x000000ffff197224 */ /* 0x000fe200018e0605 */
[----:B------:R-:W-:Y:S02]  /*1c8e0*/  LOP3.LUT R8, R39, 0x380, RZ, 0xc0, !PT ;  /* 0x0000038027087812 */ /* 0x000fe400078ec0ff */
[----:B------:R-:W-:-:S02]  /*1c8f0*/  LOP3.LUT R10, R45, 0x380, RZ, 0xc0, !PT ;  /* 0x000003802d0a7812 */ /* 0x000fc400078ec0ff */
[----:B------:R-:W-:Y:S02]  /*1c900*/  IADD3 R55, P5, R4, 0x4060, RZ ;  /* 0x0000406004377810 */ /* 0x000fe40007fbe0ff */
[----:B------:R-:W-:Y:S01]  /*1c910*/  ISETP.NE.AND.EX P0, PT, RZ, UR5, PT, P0 ;  /* 0x00000005ff007c0c */ /* 0x000fe2000bf05300 */
[----:B------:R-:W-:Y:S01]  /*1c920*/  ULDC.64 UR4, c[0x0][0xc08] ;  /* 0x0003020000047ab9 */ /* 0x000fe20000000a00 */
[----:B------:R-:W-:Y:S01]  /*1c930*/  LOP3.LUT R4, R29, R4, RZ, 0x3c, !PT ;  /* 0x000000041d047212 */ /* 0x000fe200078e3cff */
[----:B------:R-:W-:Y:S01]  /*1c940*/  IMAD.X R29, RZ, RZ, R5, P5 ;  /* 0x000000ffff1d7224 */ /* 0x000fe200028e0605 */
[----:B------:R-:W-:Y:S02]  /*1c950*/  LOP3.LUT R12, R47, 0x380, RZ, 0xc0, !PT ;  /* 0x000003802f0c7812 */ /* 0x000fe400078ec0ff */
[----:B------:R-:W-:Y:S02]  /*1c960*/  LOP3.LUT R14, R49, 0x380, RZ, 0xc0, !PT ;  /* 0x00000380310e7812 */ /* 0x000fe400078ec0ff */
[----:B------:R-:W-:-:S02]  /*1c970*/  SHF.R.U64 R8, R8, 0x3, RZ ;  /* 0x0000000308087819 */ /* 0x000fc400000012ff */
[----:B------:R-:W-:Y:S02]  /*1c980*/  SHF.R.U64 R10, R10, 0x3, RZ ;  /* 0x000000030a0a7819 */ /* 0x000fe400000012ff */
[----:B-----5:R-:W-:Y:S02]  /*1c990*/  LOP3.LUT R24, R51, 0x380, RZ, 0xc0, !PT ;  /* 0x0000038033187812 */ /* 0x020fe400078ec0ff */
[----:B------:R-:W-:Y:S02]  /*1c9a0*/  LOP3.LUT R26, R53, 0x380, RZ, 0xc0, !PT ;  /* 0x00000380351a7812 */ /* 0x000fe400078ec0ff */
[----:B------:R-:W-:Y:S02]  /*1c9b0*/  ISETP.NE.U32.AND P2, PT, RZ, UR4, PT ;  /* 0x00000004ff007c0c */ /* 0x000fe4000bf45070 */
[----:B------:R-:W-:Y:S02]  /*1c9c0*/  LOP3.LUT R28, R55, 0x380, RZ, 0xc0, !PT ;  /* 0x00000380371c7812 */ /* 0x000fe400078ec0ff */
[----:B------:R-:W-:-:S02]  /*1c9d0*/  MOV R48, R4 ;  /* 0x0000000400307202 */ /* 0x000fc40000000f00 */
[----:B------:R-:W-:Y:S02]  /*1c9e0*/  IADD3.X R27, RZ, R5, RZ, P4, !PT ;  /* 0x00000005ff1b7210 */ /* 0x000fe400027fe4ff */
[----:B------:R-:W-:Y:S02]  /*1c9f0*/  SHF.R.U64 R12, R12, 0x3, RZ ;  /* 0x000000030c0c7819 */ /* 0x000fe400000012ff */
[----:B------:R-:W-:Y:S02]  /*1ca00*/  SHF.R.U64 R14, R14, 0x3, RZ ;  /* 0x000000030e0e7819 */ /* 0x000fe400000012ff */
[----:B------:R-:W-:Y:S02]  /*1ca10*/  F2FP.F16.F32.PACK_AB R4, R7, R88 ;  /* 0x000000580704723e */ /* 0x000fe400000000ff */
[----:B------:R-:W-:Y:S02]  /*1ca20*/  LOP3.LUT R8, R8, R39, RZ, 0x3c, !PT ;  /* 0x0000002708087212 */ /* 0x000fe400078e3cff */
[----:B------:R-:W-:-:S02]  /*1ca30*/  LOP3.LUT R10, R10, R45, RZ, 0x3c, !PT ;  /* 0x0000002d0a0a7212 */ /* 0x000fc400078e3cff */
[----:B------:R-:W-:Y:S02]  /*1ca40*/  SHF.R.U64 R24, R24, 0x3, RZ ;  /* 0x0000000318187819 */ /* 0x000fe400000012ff */
[----:B------:R-:W-:Y:S02]  /*1ca50*/  SHF.R.U64 R26, R26, 0x3, RZ ;  /* 0x000000031a1a7819 */ /* 0x000fe400000012ff */
[----:B------:R-:W-:Y:S02]  /*1ca60*/  F2FP.F16.F32.PACK_AB R5, R91, R90 ;  /* 0x0000005a5b05723e */ /* 0x000fe400000000ff */
[----:B------:R-:W-:Y:S02]  /*1ca70*/  F2FP.F16.F32.PACK_AB R7, R36, R37 ;  /* 0x000000252407723e */ /* 0x000fe400000000ff */
[----:B------:R-:W-:Y:S01]  /*1ca80*/  ISETP.NE.AND.EX P2, PT, RZ, UR5, PT, P2 ;  /* 0x00000005ff007c0c */ /* 0x000fe2000bf45320 */
[----:B------:R-:W1:Y:S01]  /*1ca90*/  LDC.64 R36, c[0x0][0xc00] ;  /* 0x00030000ff247b82 */ /* 0x000e620000000a00 */
[----:B------:R-:W-:Y:S01]  /*1caa0*/  SHF.R.U64 R28, R28, 0x3, RZ ;  /* 0x000000031c1c7819 */ /* 0x000fe200000012ff */
[----:B------:R2:W-:Y:S01]  /*1cab0*/  STSM.16.M88.4 [R48], R4 ;  /* 0x0000000430007844 */ /* 0x0005e20000000200 */
[----:B------:R-:W-:-:S02]  /*1cac0*/  LOP3.LUT R12, R12, R47, RZ, 0x3c, !PT ;  /* 0x0000002f0c0c7212 */ /* 0x000fc400078e3cff */
[----:B------:R-:W-:Y:S02]  /*1cad0*/  LOP3.LUT R14, R14, R49, RZ, 0x3c, !PT ;  /* 0x000000310e0e7212 */ /* 0x000fe400078e3cff */
[----:B------:R-:W-:Y:S02]  /*1cae0*/  LOP3.LUT R24, R24, R51, RZ, 0x3c, !PT ;  /* 0x0000003318187212 */ /* 0x000fe400078e3cff */
[----:B------:R-:W-:Y:S02]  /*1caf0*/  LOP3.LUT R26, R26, R53, RZ, 0x3c, !PT ;  /* 0x000000351a1a7212 */ /* 0x000fe400078e3cff */
[----:B------:R-:W-:Y:S02]  /*1cb00*/  MOV R47, R8 ;  /* 0x00000008002f7202 */ /* 0x000fe40000000f00 */
[----:B------:R-:W-:Y:S02]  /*1cb10*/  MOV R46, R10 ;  /* 0x0000000a002e7202 */ /* 0x000fe40000000f00 */
[----:B------:R-:W-:-:S02]  /*1cb20*/  LOP3.LUT R28, R28, R55, RZ, 0x3c, !PT ;  /* 0x000000371c1c7212 */ /* 0x000fc400078e3cff */
[----:B------:R-:W-:Y:S01]  /*1cb30*/  F2FP.F16.F32.PACK_AB R8, R97, R96 ;  /* 0x000000606108723e */ /* 0x000fe200000000ff */
[----:B------:R-:W-:Y:S01]  /*1cb40*/  ULDC UR4, c[0x0][0xa88] ;  /* 0x0002a20000047ab9 */ /* 0x000fe20000000800 */
[----:B------:R-:W-:Y:S01]  /*1cb50*/  F2FP.F16.F32.PACK_AB R9, R99, R98 ;  /* 0x000000626309723e */ /* 0x000fe200000000ff */
[----:B--2---:R-:W-:Y:S01]  /*1cb60*/  IMAD.MOV.U32 R48, RZ, RZ, RZ ;  /* 0x000000ffff307224 */ /* 0x004fe200078e00ff */
[----:B------:R-:W-:Y:S01]  /*1cb70*/  F2FP.F16.F32.PACK_AB R10, R101, R100 ;  /* 0x00000064650a723e */ /* 0x000fe200000000ff */
[----:B------:R-:W2:Y:S01]  /*1cb80*/  LDC R55, c[0x0][0xbe8] ;  /* 0x0002fa00ff377b82 */ /* 0x000ea20000000800 */
[----:B------:R-:W-:Y:S01]  /*1cb90*/  F2FP.F16.F32.PACK_AB R11, R103, R102 ;  /* 0x00000066670b723e */ /* 0x000fe200000000ff */
[----:B-1----:R-:W-:Y:S01]  /*1cba0*/  IMAD.WIDE R36, R209, 0x4, R36 ;  /* 0x00000004d1247825 */ /* 0x002fe200078e0224 */
[----:B------:R-:W-:Y:S02]  /*1cbb0*/  F2FP.F16.F32.PACK_AB R4, R105, R104 ;  /* 0x000000686904723e */ /* 0x000fe400000000ff */
[----:B------:R-:W-:Y:S01]  /*1cbc0*/  F2FP.F16.F32.PACK_AB R5, R107, R106 ;  /* 0x0000006a6b05723e */ /* 0x000fe200000000ff */
[----:B------:R1:W-:Y:S01]  /*1cbd0*/  STSM.16.M88.4 [R47], R8 ;  /* 0x000000082f007844 */ /* 0x0003e20000000200 */
[----:B------:R-:W-:-:S02]  /*1cbe0*/  F2FP.F16.F32.PACK_AB R6, R109, R108 ;  /* 0x0000006c6d06723e */ /* 0x000fc400000000ff */
[----:B------:R-:W-:Y:S02]  /*1cbf0*/  F2FP.F16.F32.PACK_AB R7, R111, R110 ;  /* 0x0000006e6f07723e */ /* 0x000fe400000000ff */
[----:B------:R-:W-:Y:S02]  /*1cc00*/  MOV R45, R12 ;  /* 0x0000000c002d7202 */ /* 0x000fe40000000f00 */
[----:B------:R-:W-:Y:S01]  /*1cc10*/  MOV R44, R14 ;  /* 0x0000000e002c7202 */ /* 0x000fe20000000f00 */
[----:B------:R4:W-:Y:S01]  /*1cc20*/  STSM.16.M88.4 [R46], R4 ;  /* 0x000000042e007844 */ /* 0x0009e20000000200 */
[----:B---3--:R-:W-:Y:S02]  /*1cc30*/  MOV R40, R24 ;  /* 0x0000001800287202 */ /* 0x008fe40000000f00 */
[----:B------:R-:W-:Y:S02]  /*1cc40*/  MOV R39, R26 ;  /* 0x0000001a00277202 */ /* 0x000fe40000000f00 */
[----:B------:R-:W-:-:S02]  /*1cc50*/  F2FP.F16.F32.PACK_AB R12, R113, R112 ;  /* 0x00000070710c723e */ /* 0x000fc400000000ff */
[----:B------:R-:W-:Y:S01]  /*1cc60*/  F2FP.F16.F32.PACK_AB R13, R115, R114 ;  /* 0x00000072730d723e */ /* 0x000fe200000000ff */
[----:B-1----:R-:W1:Y:S01]  /*1cc70*/  @P2 LDC.64 R8, c[0x0][0xc08] ;  /* 0x00030200ff082b82 */ /* 0x002e620000000a00 */
[----:B------:R-:W-:Y:S02]  /*1cc80*/  F2FP.F16.F32.PACK_AB R14, R117, R116 ;  /* 0x00000074750e723e */ /* 0x000fe400000000ff */
[----:B------:R-:W-:Y:S02]  /*1cc90*/  F2FP.F16.F32.PACK_AB R15, R119, R118 ;  /* 0x00000076770f723e */ /* 0x000fe400000000ff */
[----:B------:R-:W-:Y:S02]  /*1cca0*/  MOV R38, R28 ;  /* 0x0000001c00267202 */ /* 0x000fe40000000f00 */
[----:B------:R-:W-:Y:S01]  /*1ccb0*/  F2FP.F16.F32.PACK_AB R24, R121, R120 ;  /* 0x000000787918723e */ /* 0x000fe200000000ff */
[----:B------:R-:W-:Y:S01]  /*1ccc0*/  STSM.16.M88.4 [R45], R12 ;  /* 0x0000000c2d007844 */ /* 0x000fe20000000200 */
[----:B------:R-:W-:-:S02]  /*1ccd0*/  F2FP.F16.F32.PACK_AB R25, R123, R122 ;  /* 0x0000007a7b19723e */ /* 0x000fc400000000ff */
[----:B------:R-:W-:Y:S02]  /*1cce0*/  F2FP.F16.F32.PACK_AB R26, R125, R124 ;  /* 0x0000007c7d1a723e */ /* 0x000fe400000000ff */
[----:B------:R-:W-:Y:S02]  /*1ccf0*/  F2FP.F16.F32.PACK_AB R27, R127, R126 ;  /* 0x0000007e7f1b723e */ /* 0x000fe400000000ff */
[----:B------:R-:W-:Y:S02]  /*1cd00*/  F2FP.F16.F32.PACK_AB R28, R129, R128 ;  /* 0x00000080811c723e */ /* 0x000fe400000000ff */
[----:B------:R-:W-:Y:S01]  /*1cd10*/  F2FP.F16.F32.PACK_AB R29, R131, R130 ;  /* 0x00000082831d723e */ /* 0x000fe200000000ff */
[----:B------:R-:W-:Y:S01]  /*1cd20*/  STSM.16.M88.4 [R44], R24 ;  /* 0x000000182c007844 */ /* 0x000fe20000000200 */
[----:B----4-:R-:W-:Y:S02]  /*1cd30*/  F2FP.F16.F32.PACK_AB R4, R145, R144 ;  /* 0x000000909104723e */ /* 0x010fe400000000ff */
[----:B------:R-:W-:Y:S01]  /*1cd40*/  F2FP.F16.F32.PACK_AB R5, R147, R146 ;  /* 0x000000929305723e */ /* 0x000fe200000000ff */
[----:B------:R-:W-:Y:S01]  /*1cd50*/  STSM.16.M88.4 [R40], R28 ;  /* 0x0000001c28007844 */ /* 0x000fe20000000200 */
[----:B------:R-:W-:-:S02]  /*1cd60*/  F2FP.F16.F32.PACK_AB R6, R149, R148 ;  /* 0x000000949506723e */ /* 0x000fc400000000ff */
[----:B------:R-:W-:Y:S01]  /*1cd70*/  F2FP.F16.F32.PACK_AB R7, R151, R150 ;  /* 0x000000969707723e */ /* 0x000fe200000000ff */
[----:B------:R-:W-:Y:S04]  /*1cd80*/  STSM.16.M88.4 [R39], R32 ;  /* 0x0000002027007844 */ /* 0x000fe80000000200 */
[----:B------:R3:W-:Y:S01]  /*1cd90*/  STSM.16.M88.4 [R38], R4 ;  /* 0x0000000426007844 */ /* 0x0007e20000000200 */
[----:B------:R-:W-:Y:S01]  /*1cda0*/  BAR.SYNC.DEFER_BLOCKING 0x1, 0x100 ;  /* 0x0044000000007b1d */ /* 0x000fe20000010000 */
[----:B---3--:R-:W-:Y:S02]  /*1cdb0*/  IMAD.U32 R6, RZ, RZ, UR4 ;  /* 0x00000004ff067e24 */ /* 0x008fe4000f8e00ff */
[----:B-1----:R-:W-:-:S03]  /*1cdc0*/  @P2 IMAD.WIDE R4, R209, 0x4, R8 ;  /* 0x00000004d1042825 */ /* 0x002fc600078e0208 */
[----:B------:R1:W5:Y:S01]  /*1cdd0*/  @P0 LDG.E R48, desc[UR54][R36.64] ;  /* 0x0000003624300981 */ /* 0x000362000c1e1900 */
[----:B--2---:R-:W-:Y:S01]  /*1cde0*/  ISETP.NE.AND P1, PT, R55, 0x1, PT ;  /* 0x000000013700780c */ /* 0x004fe20003f25270 */
[----:B------:R-:W-:Y:S02]  /*1cdf0*/  IMAD.IADD R13, R195, 0x1, R193 ;  /* 0x00000001c30d7824 */ /* 0x000fe400078e02c1 */
        /* <DEDUP_REMOVED lines=8> */
.L_x_1928:
[----:B------:R-:W-:Y:S01]  /*1ce80*/  SHF.R.S32.HI R54, RZ, 0x1f, R208 ;  /* 0x0000001fff367819 */ /* 0x000fe200000114d0 */
[----:B--2---:R-:W-:Y:S01]  /*1ce90*/  @P1 IMAD.HI.U32 R4, R13, R10, RZ ;  /* 0x0000000a0d041227 */ /* 0x004fe200078e00ff */
[----:B------:R-:W-:Y:S01]  /*1cea0*/  ULDC.64 UR4, c[0x0][0xb90] ;  /* 0x0002e40000047ab9 */ /* 0x000fe20000000a00 */
[----:B-----5:R-:W-:Y:S02]  /*1ceb0*/  SHF.R.S32.HI R49, RZ, 0x1f, R48 ;  /* 0x0000001fff317819 */ /* 0x020fe40000011430 */
[----:B------:R-:W-:Y:S01]  /*1cec0*/  IMAD R9, R54, UR4, RZ ;  /* 0x0000000436097c24 */ /* 0x000fe2000f8e02ff */
[----:B------:R-:W-:Y:S01]  /*1ced0*/  SHF.R.S32.HI R8, RZ, 0x1f, R209 ;  /* 0x0000001fff087819 */ /* 0x000fe200000114d1 */
[----:B------:R-:W-:Y:S01]  /*1cee0*/  IMAD.MOV.U32 R7, RZ, RZ, R13 ;  /* 0x000000ffff077224 */ /* 0x000fe200078e000d */
[----:B---3--:R-:W-:Y:S01]  /*1cef0*/  @P1 SHF.R.U32.HI R7, RZ, R11, R4 ;  /* 0x0000000bff071219 */ /* 0x008fe20000011604 */
[----:B------:R-:W-:Y:S01]  /*1cf00*/  IMAD.WIDE.U32 R4, R208, UR4, R48 ;  /* 0x00000004d0047c25 */ /* 0x000fe2000f8e0030 */
[----:B------:R-:W-:-:S02]  /*1cf10*/  SEL R40, R8, RZ, !P0 ;  /* 0x000000ff08287207 */ /* 0x000fc40004000000 */
[----:B------:R-:W-:Y:S01]  /*1cf20*/  SEL R57, R209, RZ, !P0 ;  /* 0x000000ffd1397207 */ /* 0x000fe20004000000 */
[----:B------:R-:W-:Y:S01]  /*1cf30*/  IMAD R9, R208, UR5, R9 ;  /* 0x00000005d0097c24 */ /* 0x000fe2000f8e0209 */
[----:B------:R-:W-:Y:S01]  /*1cf40*/  ULDC.64 UR4, c[0x0][0xb98] ;  /* 0x0002e60000047ab9 */ /* 0x000fe20000000a00 */
[----:B------:R-:W-:Y:S02]  /*1cf50*/  IMAD.MOV R10, RZ, RZ, -R7 ;  /* 0x000000ffff0a7224 */ /* 0x000fe400078e0a07 */
[----:B------:R-:W-:Y:S02]  /*1cf60*/  IMAD.IADD R5, R5, 0x1, R9 ;  /* 0x0000000105057824 */ /* 0x000fe400078e0209 */
[----:B------:R-:W-:Y:S02]  /*1cf70*/  IMAD.IADD R11, R16, 0x1, R222 ;  /* 0x00000001100b7824 */ /* 0x000fe400078e02de */
[----:B------:R-:W-:Y:S02]  /*1cf80*/  IMAD R9, R55, R10, R13 ;  /* 0x0000000a37097224 */ /* 0x000fe400078e020d */
[----:B------:R-:W-:-:S02]  /*1cf90*/  IMAD R8, R40, UR4, RZ ;  /* 0x0000000428087c24 */ /* 0x000fc4000f8e02ff */
        /* <DEDUP_REMOVED lines=17> */
[----:B------:R-:W-:Y:S02]  /*1d0b0*/  LOP3.LUT R12, R13, 0x380, RZ, 0xc0, !PT ;  /* 0x000003800d0c7812 */ /* 0x000fe400078ec0ff */
[----:B------:R-:W-:Y:S01]  /*1d0c0*/  IMAD.X R9, RZ, RZ, R21, P0 ;  /* 0x000000ffff097224 */ /* 0x000fe200000e0615 */
[----:B------:R-:W-:Y:S02]  /*1d0d0*/  IADD3 R5, R5, R11, RZ ;  /* 0x0000000b05057210 */ /* 0x000fe40007ffe0ff */
[----:B------:R-:W-:-:S02]  /*1d0e0*/  LEA R10, P2, R4, UR4, 0x2 ;  /* 0x00000004040a7c11 */ /* 0x000fc4000f8410ff */
[----:B------:R-:W-:Y:S02]  /*1d0f0*/  LOP3.LUT P0, RZ, R211, 0x3, RZ, 0xc0, !PT ;  /* 0x00000003d3ff7812 */ /* 0x000fe4000780c0ff */
[----:B------:R-:W-:Y:S01]  /*1d100*/  LEA.HI.X R11, R4, UR5, R5, 0x2, P2 ;  /* 0x00000005040b7c11 */ /* 0x000fe200090f1405 */
[----:B------:R-:W-:Y:S01]  /*1d110*/  SHFL.IDX PT, R50, R10, RZ, 0x1c1f ;  /* 0x001c1fff0a327589 */ /* 0x000fe200000e0000 */
[----:B------:R-:W-:Y:S01]  /*1d120*/  IADD3 R25, P2, R20, 0x3000, RZ ;  /* 0x0000300014197810 */ /* 0x000fe20007f5e0ff */
[----:B------:R-:W-:Y:S01]  /*1d130*/  IMAD.IADD R4, R219, 0x1, R193 ;  /* 0x00000001db047824 */ /* 0x000fe200078e02c1 */
[----:B------:R-:W-:Y:S01]  /*1d140*/  LOP3.LUT R8, R7, 0x380, RZ, 0xc0, !PT ;  /* 0x0000038007087812 */ /* 0x000fe200078ec0ff */
[----:B------:R-:W1:Y:S01]  /*1d150*/  SHFL.IDX PT, R51, R11, RZ, 0x1c1f ;  /* 0x001c1fff0b337589 */ /* 0x000e6200000e0000 */
[----:B------:R-:W-:Y:S01]  /*1d160*/  LOP3.LUT R24, R25, 0x380, RZ, 0xc0, !PT ;  /* 0x0000038019187812 */ /* 0x000fe200078ec0ff */
[----:B------:R-:W-:Y:S01]  /*1d170*/  ULDC.64 UR4, c[0x0][0xaa0] ;  /* 0x0002a80000047ab9 */ /* 0x000fe20000000a00 */
[----:B------:R-:W-:Y:S01]  /*1d180*/  SHF.R.U64 R28, R28, 0x3, RZ ;  /* 0x000000031c1c7819 */ /* 0x000fe200000012ff */
[----:B------:R-:W-:Y:S01]  /*1d190*/  SHFL.IDX PT, R52, R10, 0x1, 0x1c1f ;  /* 0x003c1f000a347f89 */ /* 0x000fe200000e0000 */
[----:B------:R-:W-:-:S02]  /*1d1a0*/  SHF.R.U64 R24, R24, 0x3, RZ ;  /* 0x0000000318187819 */ /* 0x000fc400000012ff */
[----:B------:R-:W-:Y:S01]  /*1d1b0*/  SHF.R.U64 R12, R12, 0x3, RZ ;  /* 0x000000030c0c7819 */ /* 0x000fe200000012ff */
[----:B------:R-:W2:Y:S01]  /*1d1c0*/  SHFL.IDX PT, R53, R11, 0x1, 0x1c1f ;  /* 0x003c1f000b357f89 */ /* 0x000ea200000e0000 */
[----:B------:R-:W-:Y:S01]  /*1d1d0*/  LOP3.LUT R24, R24, R25, RZ, 0x3c, !PT ;  /* 0x0000001918187212 */ /* 0x000fe200078e3cff */
[----:B------:R-:W-:Y:S01]  /*1d1e0*/  IMAD.X R25, RZ, RZ, R21, P2 ;  /* 0x000000ffff197224 */ /* 0x000fe200010e0615 */
[CC--:B------:R-:W-:Y:S02]  /*1d1f0*/  ISETP.GE.OR P2, PT, R4.reuse, R59.reuse, P0 ;  /* 0x0000003b0400720c */ /* 0x0c0fe40000746670 */
[----:B------:R-:W-:Y:S02]  /*1d200*/  IADD3 R4, R4, 0x8, RZ ;  /* 0x0000000804047810 */ /* 0x000fe40007ffe0ff */
[----:B------:R-:W-:Y:S02]  /*1d210*/  SHF.R.U64 R8, R8, 0x3, RZ ;  /* 0x0000000308087819 */ /* 0x000fe400000012ff */
[----:B------:R-:W-:-:S02]  /*1d220*/  ISETP.GE.OR P0, PT, R4, R59, P0 ;  /* 0x0000003b0400720c */ /* 0x000fc40000706670 */
[----:B------:R-:W-:Y:S01]  /*1d230*/  LOP3.LUT R28, R28, R29, RZ, 0x3c, !PT ;  /* 0x0000001d1c1c7212 */ /* 0x000fe200078e3cff */
[--C-:B------:R-:W-:Y:S01]  /*1d240*/  IMAD.X R29, RZ, RZ, R21.reuse, P3 ;  /* 0x000000ffff1d7224 */ /* 0x100fe200018e0615 */
[----:B------:R-:W-:Y:S01]  /*1d250*/  LOP3.LUT R12, R12, R13, RZ, 0x3c, !PT ;  /* 0x0000000d0c0c7212 */ /* 0x000fe200078e3cff */
[--C-:B------:R-:W-:Y:S01]  /*1d260*/  IMAD.X R13, RZ, RZ, R21.reuse, P4 ;  /* 0x000000ffff0d7224 */ /* 0x100fe200020e0615 */
[----:B------:R-:W-:Y:S01]  /*1d270*/  LOP3.LUT R8, R8, R7, RZ, 0x3c, !PT ;  /* 0x0000000708087212 */ /* 0x000fe200078e3cff */
[----:B-1----:R1:W-:Y:S01]  /*1d280*/  @!P2 ST.E desc[UR54][R50.64], R0 ;  /* 0x000000003200a985 */ /* 0x0023e2000c101936 */
[C---:B------:R-:W-:Y:S02]  /*1d290*/  IADD3 R5, P3, R20.reuse, 0x7000, RZ ;  /* 0x0000700014057810 */ /* 0x040fe40007f7e0ff */
[C---:B------:R-:W-:Y:S02]  /*1d2a0*/  IADD3 R33, P5, R20.reuse, 0x5000, RZ ;  /* 0x0000500014217810 */ /* 0x040fe40007fbe0ff */
[C---:B------:R-:W-:Y:S01]  /*1d2b0*/  IADD3 R37, P4, R20.reuse, 0x6000, RZ ;  /* 0x0000600014257810 */ /* 0x040fe20007f9e0ff */
[----:B------:R-:W-:Y:S01]  /*1d2c0*/  IMAD.X R45, RZ, RZ, R21, P3 ;  /* 0x000000ffff2d7224 */ /* 0x000fe200018e0615 */
[----:B------:R-:W-:Y:S01]  /*1d2d0*/  LOP3.LUT R7, R20, 0x380, RZ, 0xc0, !PT ;  /* 0x0000038014077812 */ /* 0x000fe200078ec0ff */
[----:B--2---:R2:W-:Y:S01]  /*1d2e0*/  @!P0 ST.E desc[UR54][R52.64], R3 ;  /* 0x0000000334008985 */ /* 0x0045e2000c101936 */
[----:B------:R-:W-:-:S02]  /*1d2f0*/  LOP3.LUT R4, R5, 0x380, RZ, 0xc0, !PT ;  /* 0x0000038005047812 */ /* 0x000fc400078ec0ff */
[----:B------:R-:W-:Y:S01]  /*1d300*/  LOP3.LUT R32, R33, 0x380, RZ, 0xc0, !PT ;  /* 0x0000038021207812 */ /* 0x000fe200078ec0ff */
[----:B-1----:R-:W1:Y:S01]  /*1d310*/  @P1 LDC R51, c[0x0][0xbec] ;  /* 0x0002fb00ff331b82 */ /* 0x002e620000000800 */
[----:B------:R-:W-:Y:S01]  /*1d320*/  LOP3.LUT R36, R37, 0x380, RZ, 0xc0, !PT ;  /* 0x0000038025247812 */ /* 0x000fe200078ec0ff */
[----:B------:R-:W5:Y:S01]  /*1d330*/  LD.E.128 R8, desc[UR54][R8.64] ;  /* 0x0000003608087980 */ /* 0x000f62000c101d00 */
[----:B------:R-:W-:Y:S02]  /*1d340*/  SHF.R.U64 R7, R7, 0x3, RZ ;  /* 0x0000000307077819 */ /* 0x000fe400000012ff */
[----:B------:R-:W-:Y:S01]  /*1d350*/  SHF.R.U64 R4, R4, 0x3, RZ ;  /* 0x0000000304047819 */ /* 0x000fe200000012ff */
[----:B------:R-:W5:Y:S01]  /*1d360*/  LD.E.128 R12, desc[UR54][R12.64] ;  /* 0x000000360c0c7980 */ /* 0x000f62000c101d00 */
[----:B------:R-:W-:Y:S01]  /*1d370*/  SHF.R.U64 R32, R32, 0x3, RZ ;  /* 0x0000000320207819 */ /* 0x000fe200000012ff */
[----:B--2---:R-:W-:Y:S01]  /*1d380*/  IMAD R3, R49, UR4, RZ ;  /* 0x0000000431037c24 */ /* 0x004fe2000f8e02ff */
[----:B------:R-:W-:Y:S01]  /*1d390*/  SHF.R.U64 R36, R36, 0x3, RZ ;  /* 0x0000000324247819 */ /* 0x000fe200000012ff */
[----:B------:R-:W2:Y:S01]  /*1d3a0*/  @P1 LDC R49, c[0x0][0xbf0] ;  /* 0x0002fc00ff311b82 */ /* 0x000ea20000000800 */
[----:B------:R-:W-:Y:S01]  /*1d3b0*/  LOP3.LUT R20, R7, R20, RZ, 0x3c, !PT ;  /* 0x0000001407147212 */ /* 0x000fe200078e3cff */
[----:B------:R-:W5:Y:S01]  /*1d3c0*/  LD.E.128 R24, desc[UR54][R24.64] ;  /* 0x0000003618187980 */ /* 0x000f62000c101d00 */
[----:B------:R-:W-:Y:S01]  /*1d3d0*/  LOP3.LUT R32, R32, R33, RZ, 0x3c, !PT ;  /* 0x0000002120207212 */ /* 0x000fe200078e3cff */
[--C-:B------:R-:W-:Y:S01]  /*1d3e0*/  IMAD.X R33, RZ, RZ, R21.reuse, P5 ;  /* 0x000000ffff217224 */ /* 0x100fe200028e0615 */
[----:B------:R-:W-:Y:S01]  /*1d3f0*/  LOP3.LUT R36, R36, R37, RZ, 0x3c, !PT ;  /* 0x0000002524247212 */ /* 0x000fe200078e3cff */
[----:B------:R-:W-:Y:S01]  /*1d400*/  IMAD.X R37, RZ, RZ, R21, P4 ;  /* 0x000000ffff257224 */ /* 0x000fe200020e0615 */
[----:B------:R-:W-:Y:S01]  /*1d410*/  LOP3.LUT R44, R4, R5, RZ, 0x3c, !PT ;  /* 0x00000005042c7212 */ /* 0x000fe200078e3cff */
[C---:B------:R-:W-:Y:S01]  /*1d420*/  IMAD R3, R48.reuse, UR5, R3 ;  /* 0x0000000530037c24 */ /* 0x040fe2000f8e0203 */
[----:B------:R3:W5:Y:S04]  /*1d430*/  LD.E.128 R4, desc[UR54][R20.64] ;  /* 0x0000003614047980 */ /* 0x000768000c101d00 */
[----:B------:R-:W5:Y:S04]  /*1d440*/  LD.E.128 R28, desc[UR54][R28.64] ;  /* 0x000000361c1c7980 */ /* 0x000f68000c101d00 */
[----:B------:R-:W5:Y:S01]  /*1d450*/  LD.E.128 R32, desc[UR54][R32.64] ;  /* 0x0000003620207980 */ /* 0x000f62000c101d00 */
[----:B---3--:R-:W-:Y:S01]  /*1d460*/  IMAD.WIDE.U32 R20, R48, UR4, RZ ;  /* 0x0000000430147c25 */ /* 0x008fe2000f8e00ff */
[----:B------:R-:W-:-:S02]  /*1d470*/  ULDC.64 UR4, c[0x0][0xae8] ;  /* 0x0002ba0000047ab9 */ /* 0x000fc40000000a00 */
[----:B------:R-:W5:Y:S01]  /*1d480*/  LD.E.128 R36, desc[UR54][R36.64] ;  /* 0x0000003624247980 */ /* 0x000f62000c101d00 */
[----:B------:R-:W-:Y:S01]  /*1d490*/  IMAD R48, R207, 0x20, R188 ;  /* 0x00000020cf307824 */ /* 0x000fe200078e02bc */
[----:B------:R-:W-:Y:S01]  /*1d4a0*/  IADD3 R21, R21, R3, RZ ;  /* 0x0000000315157210 */ /* 0x000fe20007ffe0ff */
[----:B------:R-:W-:Y:S01]  /*1d4b0*/  IMAD R3, R54, UR4, RZ ;  /* 0x0000000436037c24 */ /* 0x000fe2000f8e02ff */
[----:B------:R-:W5:Y:S01]  /*1d4c0*/  LD.E.128 R44, desc[UR54][R44.64] ;  /* 0x000000362c2c7980 */ /* 0x000f62000c101d00 */
[----:B------:R-:W-:Y:S02]  /*1d4d0*/  IMAD.IADD R48, R193, 0x1, R48 ;  /* 0x00000001c1307824 */ /* 0x000fe400078e0230 */
[C---:B------:R-:W-:Y:S01]  /*1d4e0*/  IMAD R3, R208.reuse, UR5, R3 ;  /* 0x00000005d0037c24 */ /* 0x040fe2000f8e0203 */
[----:B------:R-:W-:Y:S01]  /*1d4f0*/  @!PT LDS RZ, [RZ] ;  /* 0x00000000fffff984 */ /* 0x000fe20000000800 */
[----:B------:R-:W-:Y:S01]  /*1d500*/  @!PT LDS RZ, [RZ] ;  /* 0x00000000fffff984 */ /* 0x000fe20000000800 */
[----:B------:R-:W-:Y:S01]  /*1d510*/  @!PT LDS RZ, [RZ] ;  /* 0x00000000fffff984 */ /* 0x000fe20000000800 */
[----:B------:R-:W-:Y:S01]  /*1d520*/  @!PT LDS RZ, [RZ] ;  /* 0x00000000fffff984 */ /* 0x000fe20000000800 */
[----:B------:R3:W-:Y:S06]  /*1d530*/  MEMBAR.ALL.CTA ;  /* 0x0000000000007992 */ /* 0x0007ec0000008000 */
[----:B---3--:R-:W3:Y:S01]  /*1d540*/  FENCE.VIEW.ASYNC.S ;  /* 0x00000000000073c6 */ /* 0x008ee20000000000 */
[----:B------:R-:W-:Y:S01]  /*1d550*/  IMAD.WIDE.U32 R20, R208, UR4, R20 ;  /* 0x00000004d0147c25 */ /* 0x000fe2000f8e0014 */
[----:B------:R-:W-:-:S03]  /*1d560*/  ULDC.64 UR4, c[0x0][0xaf0] ;  /* 0x0002bc0000047ab9 */ /* 0x000fc60000000a00 */
[----:B-1----:R-:W-:-:S04]  /*1d570*/  @P1 IMAD.HI.U32 R0, R48, R51, RZ ;  /* 0x0000003330001227 */ /* 0x002fc800078e00ff */
[----:B------:R-:W-:Y:S02]  /*1d580*/  IMAD.IADD R21, R21, 0x1, R3 ;  /* 0x0000000115157824 */ /* 0x000fe400078e0203 */
[----:B------:R-:W-:Y:S01]  /*1d590*/  IMAD.MOV.U32 R3, RZ, RZ, R48 ;  /* 0x000000ffff037224 */ /* 0x000fe200078e0030 */
[----:B--2---:R-:W-:Y:S01]  /*1d5a0*/  @P1 SHF.R.U32.HI R3, RZ, R49, R0 ;  /* 0x00000031ff031219 */ /* 0x004fe20000011600 */
[----:B------:R-:W-:Y:S02]  /*1d5b0*/  IMAD R40, R40, UR4, RZ ;  /* 0x0000000428287c24 */ /* 0x000fe4000f8e02ff */
[----:B------:R-:W-:Y:S01]  /*1d5c0*/  IMAD.WIDE.U32 R20, R57, UR4, R20 ;  /* 0x0000000439147c25 */ /* 0x000fe2000f8e0014 */
[----:B------:R-:W-:-:S03]  /*1d5d0*/  SHF.R.S32.HI R0, RZ, 0x1f, R3 ;  /* 0x0000001fff007819 */ /* 0x000fc60000011403 */
[----:B------:R-:W-:Y:S01]  /*1d5e0*/  IMAD R49, R57, UR5, R40 ;  /* 0x0000000539317c24 */ /* 0x000fe2000f8e0228 */
[----:B------:R-:W-:Y:S01]  /*1d5f0*/  IADD3 R40, -R3, RZ, RZ ;  /* 0x000000ff03287210 */ /* 0x000fe20007ffe1ff */
[----:B------:R-:W-:Y:S02]  /*1d600*/  ULDC.64 UR4, c[0x0][0xae0] ;  /* 0x0002b80000047ab9 */ /* 0x000fe40000000a00 */
[----:B------:R-:W-:Y:S02]  /*1d610*/  IMAD.IADD R21, R21, 0x1, R49 ;  /* 0x0000000115157824 */ /* 0x000fe400078e0231 */
[----:B------:R-:W-:Y:S02]  /*1d620*/  IMAD R0, R0, UR4, RZ ;  /* 0x0000000400007c24 */ /* 0x000fe4000f8e02ff */
[----:B------:R-:W-:Y:S02]  /*1d630*/  IMAD R49, R55, R40, R48 ;  /* 0x0000002837317224 */ /* 0x000fe400078e0230 */
[----:B------:R-:W-:-:S02]  /*1d640*/  IMAD R51, R3, UR5, R0 ;  /* 0x0000000503337c24 */ /* 0x000fc4000f8e0200 */
[----:B------:R-:W-:Y:S01]  /*1d650*/  IMAD.WIDE.U32 R20, R3, UR4, R20 ;  /* 0x0000000403147c25 */ /* 0x000fe2000f8e0014 */
[----:B------:R-:W-:Y:S01]  /*1d660*/  SHF.R.S32.HI R0, RZ, 0x1f, R49 ;  /* 0x0000001fff007819 */ /* 0x000fe20000011431 */
[----:B------:R-:W-:Y:S02]  /*1d670*/  ULDC.64 UR4, c[0x0][0xad8] ;  /* 0x0002b60000047ab9 */ /* 0x000fe40000000a00 */
[----:B------:R-:W-:Y:S02]  /*1d680*/  IMAD.IADD R50, R188, 0x1, R193 ;  /* 0x00000001bc327824 */ /* 0x000fe400078e02c1 */
[----:B------:R-:W-:Y:S02]  /*1d690*/  IMAD.IADD R21, R21, 0x1, R51 ;  /* 0x0000000115157824 */ /* 0x000fe400078e0233 */
[----:B------:R-:W-:Y:S02]  /*1d6a0*/  IMAD R40, R0, UR4, RZ ;  /* 0x0000000400287c24 */ /* 0x000fe4000f8e02ff */
[----:B------:R-:W-:-:S02]  /*1d6b0*/  VIADD R0, R50, 0x20 ;  /* 0x0000002032007836 */ /* 0x000fc40000000000 */
[C---:B------:R-:W-:Y:S02]  /*1d6c0*/  IMAD R51, R49.reuse, UR5, R40 ;  /* 0x0000000531337c24 */ /* 0x040fe4000f8e0228 */
[----:B------:R-:W-:Y:S01]  /*1d6d0*/  IMAD.WIDE.U32 R20, R49, UR4, R20 ;  /* 0x0000000431147c25 */ /* 0x000fe2000f8e0014 */
[CC--:B------:R-:W-:Y:S01]  /*1d6e0*/  ISETP.GE.AND P2, PT, R50.reuse, R59.reuse, PT ;  /* 0x0000003b3200720c */ /* 0x0c0fe20003f46270 */
[----:B------:R-:W-:Y:S02]  /*1d6f0*/  ULDC.64 UR4, c[0x0][0xa80] ;  /* 0x0002a00000047ab9 */ /* 0x000fe40000000a00 */
[----:B------:R-:W-:Y:S01]  /*1d700*/  VIADD R3, R50, 0x40 ;  /* 0x0000004032037836 */ /* 0x000fe20000000000 */
[----:B------:R-:W-:Y:S01]  /*1d710*/  ISETP.GE.AND P0, PT, R0, R59, PT ;  /* 0x0000003b0000720c */ /* 0x000fe20003f06270 */
[----:B------:R-:W-:Y:S01]  /*1d720*/  IMAD.IADD R21, R21, 0x1, R51 ;  /* 0x0000000115157824 */ /* 0x000fe200078e0233 */
[----:B------:R-:W-:Y:S02]  /*1d730*/  LEA R40, P3, R20, UR4, 0x1 ;  /* 0x0000000414287c11 */ /* 0x000fe4000f8608ff */
[----:B------:R-:W-:-:S02]  /*1d740*/  IADD3 R0, R18, 0x28820, RZ ;  /* 0x0002882012007810 */ /* 0x000fc40007ffe0ff */
[----:B------:R-:W-:Y:S02]  /*1d750*/  ISETP.GE.AND P1, PT, R3, R59, PT ;  /* 0x0000003b0300720c */ /* 0x000fe40003f26270 */
[----:B------:R-:W-:Y:S02]  /*1d760*/  LEA.HI.X R3, R20, UR5, R21, 0x1, P3 ;  /* 0x0000000514037c11 */ /* 0x000fe400098f0c15 */
        /* <DEDUP_REMOVED lines=15> */
.L_x_1930:
[----:B------:R-:W-:Y:S05]  /*1d860*/  BSYNC B1 ;  /* 0x0000000000017941 */ /* 0x000fea0003800000 */
.L_x_1929:
        /* <DEDUP_REMOVED lines=13> */
.L_x_1932:
[----:B------:R-:W-:Y:S05]  /*1d940*/  BSYNC B1 ;  /* 0x0000000000017941 */ /* 0x000fea0003800000 */
.L_x_1931:
        /* <DEDUP_REMOVED lines=13> */
.L_x_1934:
[----:B------:R-:W-:Y:S05]  /*1da20*/  BSYNC B1 ;  /* 0x0000000000017941 */ /* 0x000fea0003800000 */
.L_x_1933:
        /* <DEDUP_REMOVED lines=16> */
.L_x_1927:
[----:B------:R-:W-:Y:S01]  /*1db30*/  ULDC.64 UR4, c[0x0][0xc00] ;  /* 0x0003000000047ab9 */ /* 0x000fe20000000a00 */
[----:B------:R-:W4:Y:S01]  /*1db40*/  LDC.64 R4, c[0x0][0xc00] ;  /* 0x00030000ff047b82 */ /* 0x000f220000000a00 */
[----:B------:R-:W-:Y:S01]  /*1db50*/  ISETP.NE.U32.AND P0, PT, RZ, UR4, PT ;  /* 0x00000004ff007c0c */ /* 0x000fe2000bf05070 */
[----:B------:R-:W-:-:S03]  /*1db60*/  IMAD.MOV.U32 R0, RZ, RZ, RZ ;  /* 0x000000ffff007224 */ /* 0x000fc600078e00ff */
[----:B------:R-:W-:Y:S01]  /*1db70*/  ISETP.NE.AND.EX P0, PT, RZ, UR5, PT, P0 ;  /* 0x00000005ff007c0c */ /* 0x000fe2000bf05300 */
[----:B------:R-:W-:Y:S02]  /*1db80*/  ULDC.64 UR4, c[0x0][0xc08] ;  /* 0x0003020000047ab9 */ /* 0x000fe40000000a00 */
[----:B------:R-:W-:Y:S01]  /*1db90*/  ISETP.NE.U32.AND P1, PT, RZ, UR4, PT ;  /* 0x00000004ff007c0c */ /* 0x000fe2000bf25070 */
[----:B------:R-:W1:Y:S03]  /*1dba0*/  LDC R25, c[0x0][0xbe8] ;  /* 0x0002fa00ff197b82 */ /* 0x000e660000000800 */
[----:B------:R-:W-:Y:S01]  /*1dbb0*/  ISETP.NE.AND.EX P1, PT, RZ, UR5, PT, P1 ;  /* 0x00000005ff007c0c */ /* 0x000fe2000bf25310 */
[----:B----4-:R-:W-:-:S12]  /*1dbc0*/  IMAD.WIDE R4, R209, 0x4, R4 ;  /* 0x00000004d1047825 */ /* 0x010fd800078e0204 */
[----:B------:R-:W4:Y:S01]  /*1dbd0*/  @P1 LDC.64 R6, c[0x0][0xc08] ;  /* 0x00030200ff061b82 */ /* 0x000f220000000a00 */
[----:B------:R-:W-:Y:S02]  /*1dbe0*/  ULDC UR4, c[0x0][0xa88] ;  /* 0x0002a20000047ab9 */ /* 0x000fe40000000800 */
[----:B------:R-:W-:Y:S01]  /*1dbf0*/  MOV R8, UR4 ;  /* 0x0000000400087c02 */ /* 0x000fe20008000f00 */
[----:B------:R0:W5:Y:S01]  /*1dc00*/  @P0 LDG.E R0, desc[UR54][R4.64] ;  /* 0x0000003604000981 */ /* 0x000162000c1e1900 */
[----:B----4-:R-:W-:-:S05]  /*1dc10*/  @P1 IMAD.WIDE R6, R209, 0x4, R6 ;  /* 0x00000004d1061825 */ /* 0x010fca00078e0206 */
[----:B------:R0:W5:Y:S01]  /*1dc20*/  @P1 LDG.E R8, desc[UR54][R6.64] ;  /* 0x0000003606081981 */ /* 0x000162000c1e1900 */
[----:B-1----:R-:W-:Y:S02]  /*1dc30*/  ISETP.NE.AND P2, PT, R25, 0x1, PT ;  /* 0x000000011900780c */ /* 0x002fe40003f45270 */
[----:B------:R-:W-:Y:S02]  /*1dc40*/  ISETP.GE.AND P3, PT, R226, 0x80, PT ;  /* 0x00000080e200780c */ /* 0x000fe40003f66270 */
[----:B------:R-:W-:-:S09]  /*1dc50*/  SHF.R.S32.HI R9, RZ, 0x1f, R209 ;  /* 0x0000001fff097819 */ /* 0x000fd200000114d1 */
[----:B------:R-:W1:Y:S08]  /*1dc60*/  @P2 LDC R20, c[0x0][0xbec] ;  /* 0x0002fb00ff142b82 */ /* 0x000e700000000800 */
[----:B------:R-:W4:Y:S01]  /*1dc70*/  @P2 LDC R27, c[0x0][0xbf0] ;  /* 0x0002fc00ff1b2b82 */ /* 0x000f220000000800 */
[----:B0-----:R-:W-:Y:S05]  /*1dc80*/  @P1 BRA `(.L_x_1936) ;  /* 0x0000000000101947 */ /* 0x001fea0003800000 */
[----:B------:R-:W-:Y:S05]  /*1dc90*/  @!P0 BRA `(.L_x_1936) ;  /* 0x00000000000c8947 */ /* 0x000fea0003800000 */
[----:B------:R-:W2:Y:S04]  /*1dca0*/  LDG.E R3, desc[UR54][R4.64] ;  /* 0x0000003604037981 */ /* 0x000ea8000c1e1900 */
[----:B-----5:R-:W2:Y:S02]  /*1dcb0*/  LDG.E R8, desc[UR54][R4.64+0x4] ;  /* 0x0000043604087981 */ /* 0x020ea4000c1e1900 */
[----:B--2---:R-:W-:-:S07]  /*1dcc0*/  IMAD.IADD R8, R8, 0x1, -R3 ;  /* 0x0000000108087824 */ /* 0x004fce00078e0a03 */
.L_x_1936:
[----:B------:R-:W-:Y:S01]  /*1dcd0*/  BSSY B1, `(.L_x_1937) ;  /* 0x000002d000017945 */ /* 0x000fe20003800000 */
[----:B------:R-:W-:Y:S02]  /*1dce0*/  SHF.R.S32.HI R12, RZ, 0x1f, R208 ;  /* 0x0000001fff0c7819 */ /* 0x000fe400000114d0 */
[----:B--2---:R-:W-:Y:S02]  /*1dcf0*/  SEL R13, R209, RZ, !P0 ;  /* 0x000000ffd10d7207 */ /* 0x004fe40004000000 */
[----:B------:R-:W-:Y:S02]  /*1dd00*/  SEL R14, R9, RZ, !P0 ;  /* 0x000000ff090e7207 */ /* 0x000fe40004000000 */
[----:B-----5:R-:W-:Y:S01]  /*1dd10*/  SHF.R.S32.HI R11, RZ, 0x1f, R0 ;  /* 0x0000001fff0b7819 */ /* 0x020fe20000011400 */
[----:B------:R-:W-:Y:S06]  /*1dd20*/  @P3 BRA `(.L_x_1938) ;  /* 0x00000000009c3947 */ /* 0x000fec0003800000 */
[----:B------:R-:W0:Y:S01]  /*1dd30*/  S2R R10, SR_TID.X ;  /* 0x00000000000a7919 */ /* 0x000e220000002100 */
[----:B------:R-:W2:Y:S02]  /*1dd40*/  LDC R9, c[0x0][0xbe8] ;  /* 0x0002fa00ff097b82 */ /* 0x000ea40000000800 */
[----:B--2---:R-:W-:Y:S01]  /*1dd50*/  IMAD R3, R8, R9, RZ ;  /* 0x0000000908037224 */ /* 0x004fe200078e02ff */
[----:B0-----:R-:W-:-:S04]  /*1dd60*/  IADD3 R10, R193, -0x80, R10 ;  /* 0xffffff80c10a7810 */ /* 0x001fc80007ffe00a */
[----:B------:R-:W-:-:S13]  /*1dd70*/  ISETP.GE.AND P0, PT, R10, R3, PT ;  /* 0x000000030a00720c */ /* 0x000fda0003f06270 */
[----:B------:R-:W-:Y:S05]  /*1dd80*/  @P0 BRA `(.L_x_1938) ;  /* 0x0000000000840947 */ /* 0x000fea0003800000 */
[----:B------:R-:W-:Y:S01]  /*1dd90*/  ISETP.NE.AND P0, PT, R9, 0x1, PT ;  /* 0x000000010900780c */ /* 0x000fe20003f05270 */
[----:B------:R-:W-:Y:S01]  /*1dda0*/  ULDC.64 UR4, c[0x0][0xb90] ;  /* 0x0002e40000047ab9 */ /* 0x000fe20000000a00 */
[----:B------:R-:W-:Y:S02]  /*1ddb0*/  IMAD.MOV.U32 R4, RZ, RZ, R0 ;  /* 0x000000ffff047224 */ /* 0x000fe400078e0000 */
[----:B------:R-:W-:Y:S02]  /*1ddc0*/  IMAD R7, R12, UR4, RZ ;  /* 0x000000040c077c24 */ /* 0x000fe4000f8e02ff */
[----:B------:R-:W-:Y:S02]  /*1ddd0*/  IMAD.MOV.U32 R5, RZ, RZ, R11 ;  /* 0x000000ffff057224 */ /* 0x000fe400078e000b */
[C---:B------:R-:W-:Y:S02]  /*1dde0*/  IMAD R7, R208.reuse, UR5, R7 ;  /* 0x00000005d0077c24 */ /* 0x040fe4000f8e0207 */
[----:B------:R-:W-:Y:S01]  /*1ddf0*/  IMAD.WIDE.U32 R4, R208, UR4, R4 ;  /* 0x00000004d0047c25 */ /* 0x000fe2000f8e0004 */
[----:B------:R-:W-:-:S02]  /*1de00*/  ULDC.64 UR4, c[0x0][0xb98] ;  /* 0x0002e60000047ab9 */ /* 0x000fc40000000a00 */
[----:B------:R-:W0:Y:S01]  /*1de10*/  @P0 LDC R15, c[0x0][0xbec] ;  /* 0x0002fb00ff0f0b82 */ /* 0x000e220000000800 */
[----:B------:R-:W-:Y:S01]  /*1de20*/  IMAD.MOV.U32 R3, RZ, RZ, R10 ;  /* 0x000000ffff037224 */ /* 0x000fe200078e000a */
[----:B------:R-:W-:-:S03]  /*1de30*/  IADD3 R5, R5, R7, RZ ;  /* 0x0000000705057210 */ /* 0x000fc60007ffe0ff */
[----:B------:R-:W-:-:S03]  /*1de40*/  IMAD.WIDE.U32 R4, R13, UR4, R4 ;  /* 0x000000040d047c25 */ /* 0x000fc6000f8e0004 */
[----:B------:R-:W2:Y:S01]  /*1de50*/  @P0 LDC R21, c[0x0][0xbf0] ;  /* 0x0002fc00ff150b82 */ /* 0x000ea20000000800 */
[----:B0-----:R-:W-:-:S05]  /*1de60*/  @P0 IMAD.HI.U32 R6, R10, R15, RZ ;  /* 0x0000000f0a060227 */ /* 0x001fca00078e00ff */
[----:B--2---:R-:W-:Y:S01]  /*1de70*/  @P0 SHF.R.U32.HI R3, RZ, R21, R6 ;  /* 0x00000015ff030219 */ /* 0x004fe20000011606 */
[----:B------:R-:W-:-:S03]  /*1de80*/  IMAD R6, R14, UR4, RZ ;  /* 0x000000040e067c24 */ /* 0x000fc6000f8e02ff */
[----:B------:R-:W-:Y:S01]  /*1de90*/  IADD3 R4, P0, R3, R4, RZ ;  /* 0x0000000403047210 */ /* 0x000fe20007f1e0ff */
[--C-:B------:R-:W-:Y:S02]  /*1dea0*/  IMAD.MOV R7, RZ, RZ, -R3.reuse ;  /* 0x000000ffff077224 */ /* 0x100fe400078e0a03 */
[----:B------:R-:W-:Y:S01]  /*1deb0*/  IMAD R6, R13, UR5, R6 ;  /* 0x000000050d067c24 */ /* 0x000fe2000f8e0206 */
[----:B------:R-:W-:Y:S01]  /*1dec0*/  ULDC.64 UR4, c[0x0][0xb88] ;  /* 0x0002e20000047ab9 */ /* 0x000fe20000000a00 */
        /* <DEDUP_REMOVED lines=13> */
.L_x_1938:
[----:B------:R-:W-:Y:S05]  /*1dfa0*/  BSYNC B1 ;  /* 0x0000000000017941 */ /* 0x000fea0003800000 */
.L_x_1937:
[----:B------:R-:W-:Y:S02]  /*1dfb0*/  ULDC.64 UR4, c[0x0][0xaa0] ;  /* 0x0002a80000047ab9 */ /* 0x000fe40000000a00 */
[----:B0-----:R-:W-:Y:S02]  /*1dfc0*/  IMAD R3, R11, UR4, RZ ;  /* 0x000000040b037c24 */ /* 0x001fe4000f8e02ff */
[----:B------:R-:W-:-:S04]  /*1dfd0*/  IMAD.WIDE.U32 R4, R0, UR4, RZ ;  /* 0x0000000400047c25 */ /* 0x000fc8000f8e00ff */
[----:B------:R-:W-:Y:S01]  /*1dfe0*/  IMAD R3, R0, UR5, R3 ;  /* 0x0000000500037c24 */ /* 0x000fe2000f8e0203 */
[----:B------:R-:W-:Y:S01]  /*1dff0*/  ULDC.64 UR4, c[0x0][0xae8] ;  /* 0x0002ba0000047ab9 */ /* 0x000fe20000000a00 */
[----:B------:R-:W-:Y:S02]  /*1e000*/  IMAD R0, R207, 0x20, R188 ;  /* 0x00000020cf007824 */ /* 0x000fe400078e02bc */
[----:B------:R-:W-:Y:S01]  /*1e010*/  IMAD R7, R12, UR4, RZ ;  /* 0x000000040c077c24 */ /* 0x000fe2000f8e02ff */
[----:B------:R-:W-:Y:S01]  /*1e020*/  IADD3 R5, R5, R3, RZ ;  /* 0x0000000305057210 */ /* 0x000fe20007ffe0ff */
[----:B------:R-:W-:Y:S02]  /*1e030*/  IMAD.IADD R9, R193, 0x1, R0 ;  /* 0x00000001c1097824 */ /* 0x000fe400078e0200 */
[----:B------:R-:W-:Y:S02]  /*1e040*/  IMAD R7, R208, UR5, R7 ;  /* 0x00000005d0077c24 */ /* 0x000fe4000f8e0207 */
[----:B-1----:R-:W-:-:S04]  /*1e050*/  @P2 IMAD.HI.U32 R0, R9, R20, RZ ;  /* 0x0000001409002227 */ /* 0x002fc800078e00ff */
[----:B------:R-:W-:Y:S01]  /*1e060*/  IMAD.WIDE.U32 R4, R208, UR4, R4 ;  /* 0x00000004d0047c25 */ /* 0x000fe2000f8e0004 */
[----:B------:R-:W-:-:S03]  /*1e070*/  ULDC.64 UR4, c[0x0][0xaf0] ;  /* 0x0002bc0000047ab9 */ /* 0x000fc60000000a00 */
[----:B------:R-:W-:Y:S01]  /*1e080*/  IMAD.MOV.U32 R3, RZ, RZ, R9 ;  /* 0x000000ffff037224 */ /* 0x000fe200078e0009 */
[----:B----4-:R-:W-:Y:S01]  /*1e090*/  @P2 SHF.R.U32.HI R3, RZ, R27, R0 ;  /* 0x0000001bff032219 */ /* 0x010fe20000011600 */
[----:B------:R-:W-:Y:S02]  /*1e0a0*/  IMAD R6, R14, UR4, RZ ;  /* 0x000000040e067c24 */ /* 0x000fe4000f8e02ff */
[----:B------:R-:W-:Y:S01]  /*1e0b0*/  IMAD.IADD R5, R5, 0x1, R7 ;  /* 0x0000000105057824 */ /* 0x000fe200078e0207 */
[----:B------:R-:W-:Y:S01]  /*1e0c0*/  SHF.R.S32.HI R0, RZ, 0x1f, R3 ;  /* 0x0000001fff007819 */ /* 0x000fe20000011403 */
[C---:B------:R-:W-:Y:S02]  /*1e0d0*/  IMAD R7, R13.reuse, UR5, R6 ;  /* 0x000000050d077c24 */ /* 0x040fe4000f8e0206 */
[----:B------:R-:W-:Y:S01]  /*1e0e0*/  IMAD.WIDE.U32 R4, R13, UR4, R4 ;  /* 0x000000040d047c25 */ /* 0x000fe2000f8e0004 */
[----:B------:R-:W-:-:S03]  /*1e0f0*/  ULDC.64 UR4, c[0x0][0xae0] ;  /* 0x0002b80000047ab9 */ /* 0x000fc60000000a00 */
[----:B------:R-:W-:Y:S01]  /*1e100*/  IMAD.MOV R6, RZ, RZ, -R3 ;  /* 0x000000ffff067224 */ /* 0x000fe200078e0a03 */
[----:B------:R-:W-:Y:S01]  /*1e110*/  IADD3 R5, R5, R7, RZ ;  /* 0x0000000705057210 */ /* 0x000fe20007ffe0ff */
[----:B------:R-:W-:Y:S02]  /*1e120*/  IMAD R0, R0, UR4, RZ ;  /* 0x0000000400007c24 */ /* 0x000fe4000f8e02ff */
[----:B------:R-:W-:Y:S02]  /*1e130*/  IMAD R7, R25, R6, R9 ;  /* 0x0000000619077224 */ /* 0x000fe400078e0209 */
        /* <DEDUP_REMOVED lines=8> */
[----:B------:R-:W-:Y:S01]  /*1e1c0*/  ULDC.64 UR4, c[0x0][0xa80] ;  /* 0x0002a00000047ab9 */ /* 0x000fe20000000a00 */
[----:B------:R-:W-:Y:S01]  /*1e1d0*/  IMAD.IADD R193, R188, 0x1, R193 ;  /* 0x00000001bcc17824 */ /* 0x000fe200078e02c1 */
[----:B------:R-:W-:Y:S01]  /*1e1e0*/  LEA R0, P0, R4, UR4, 0x1 ;  /* 0x0000000404007c11 */ /* 0x000fe2000f8008ff */
[----:B------:R-:W-:Y:S01]  /*1e1f0*/  IMAD.IADD R3, R5, 0x1, R3 ;  /* 0x0000000105037824 */ /* 0x000fe200078e0203 */
[----:B------:R-:W-:-:S04]  /*1e200*/  UMOV UR4, 0xffffffff ;  /* 0xffffffff00047882 */ /* 0x000fc80000000000 */
[----:B------:R-:W-:Y:S01]  /*1e210*/  LEA.HI.X R4, R4, UR5, R3, 0x1, P0 ;  /* 0x0000000504047c11 */ /* 0x000fe200080f0c03 */
[----:B------:R-:W-:Y:S06]  /*1e220*/  BRA.DIV UR4, `(.L_x_1939) ;  /* 0x0000009e04387947 */ /* 0x000fec000b800000 */
[----:B------:R0:W1:Y:S04]  /*1e230*/  SHFL.IDX PT, R3, R4, RZ, 0x181f ;  /* 0x00181fff04037589 */ /* 0x00006800000e0000 */
[----:B------:R0:W2:Y:S02]  /*1e240*/  SHFL.IDX PT, R14, R0, RZ, 0x181f ;  /* 0x00181fff000e7589 */ /* 0x0000a400000e0000 */
.L_x_2189:
[----:B------:R-:W-:Y:S01]  /*1e250*/  IMAD R8, R8, R25, RZ ;  /* 0x0000001908087224 */ /* 0x000fe200078e02ff */
[----:B------:R-:W-:Y:S04]  /*1e260*/  BSSY B1, `(.L_x_1940) ;  /* 0x000000c000017945 */ /* 0x000fe80003800000 */
[----:B------:R-:W-:-:S13]  /*1e270*/  ISETP.GE.AND P0, PT, R193, R8, PT ;  /* 0x00000008c100720c */ /* 0x000fda0003f06270 */
[----:B------:R-:W-:Y:S05]  /*1e280*/  @P0 BRA `(.L_x_1941) ;  /* 0x0000000000240947 */ /* 0x000fea0003800000 */
[----:B------:R-:W-:Y:S02]  /*1e290*/  ULDC UR4, c[0x0][0xac8] ;  /* 0x0002b20000047ab9 */ /* 0x000fe40000000800 */
[----:B------:R-:W-:Y:S02]  /*1e2a0*/  ISETP.GE.AND P2, PT, R16, UR4, PT ;  /* 0x0000000410007c0c */ /* 0x000fe4000bf46270 */
[----:B------:R-:W-:-:S11]  /*1e2b0*/  ISETP.GE.AND P3, PT, R2, UR4, PT ;  /* 0x0000000402007c0c */ /* 0x000fd6000bf66270 */
[-C--:B--2---:R-:W-:Y:S02]  /*1e2c0*/  @!P2 LEA R6, P0, R16, R14.reuse, 0x1 ;  /* 0x0000000e1006a211 */ /* 0x084fe400078008ff */
[----:B------:R-:W-:Y:S02]  /*1e2d0*/  @!P3 LEA R14, P1, R2, R14, 0x1 ;  /* 0x0000000e020eb211 */ /* 0x000fe400078208ff */
[-C--:B-1----:R-:W-:Y:S02]  /*1e2e0*/  @!P2 LEA.HI.X R7, R16, R3.reuse, R17, 0x1, P0 ;  /* 0x000000031007a211 */ /* 0x082fe400000f0c11 */
[----:B------:R-:W-:-:S03]  /*1e2f0*/  @!P3 LEA.HI.X R15, R2, R3, R185, 0x1, P1 ;  /* 0x00000003020fb211 */ /* 0x000fc600008f0cb9 */
[----:B------:R4:W-:Y:S04]  /*1e300*/  @!P2 ST.E.128 desc[UR54][R6.64], RZ ;  /* 0x000000ff0600a985 */ /* 0x0009e8000c101d36 */
[----:B------:R4:W-:Y:S02]  /*1e310*/  @!P3 ST.E.128 desc[UR54][R14.64], RZ ;  /* 0x000000ff0e00b985 */ /* 0x0009e4000c101d36 */
.L_x_1941:
[----:B------:R-:W-:Y:S05]  /*1e320*/  BSYNC B1 ;  /* 0x0000000000017941 */ /* 0x000fea0003800000 */
.L_x_1940:
[----:B------:R-:W-:-:S03]  /*1e330*/  UMOV UR4, 0xffffffff ;  /* 0xffffffff00047882 */ /* 0x000fc60000000000 */
[----:B------:R-:W-:Y:S05]  /*1e340*/  BRA.DIV UR4, `(.L_x_1942) ;  /* 0x0000009e04247947 */ /* 0x000fea000b800000 */
[----:B-1----:R1:W0:Y:S04]  /*1e350*/  SHFL.IDX PT, R3, R4, 0x1, 0x181f ;  /* 0x00381f0004037f89 */ /* 0x00222800000e0000 */
[----:B--2-4-:R1:W2:Y:S02]  /*1e360*/  SHFL.IDX PT, R14, R0, 0x1, 0x181f ;  /* 0x00381f00000e7f89 */ /* 0x0142a400000e0000 */
.L_x_2193:
[----:B------:R-:W-:Y:S01]  /*1e370*/  VIADD R5, R193, 0x20 ;  /* 0x00000020c1057836 */ /* 0x000fe20000000000 */
        /* <DEDUP_REMOVED lines=12> */
.L_x_1944:
[----:B------:R-:W-:Y:S05]  /*1e440*/  BSYNC B1 ;  /* 0x0000000000017941 */ /* 0x000fea0003800000 */
.L_x_1943:
[----:B------:R-:W-:-:S03]  /*1e450*/  UMOV UR4, 0xffffffff ;  /* 0xffffffff00047882 */ /* 0x000fc60000000000 */
[----:B------:R-:W-:Y:S05]  /*1e460*/  BRA.DIV UR4, `(.L_x_1945) ;  /* 0x0000009e04247947 */ /* 0x000fea000b800000 */
[----:B0-----:R0:W0:Y:S04]  /*1e470*/  SHFL.IDX PT, R3, R4, 0x2, 0x181f ;  /* 0x00581f0004037f89 */ /* 0x00102800000e0000 */
[----:B--2-4-:R2:W4:Y:S02]  /*1e480*/  SHFL.IDX PT, R14, R0, 0x2, 0x181f ;  /* 0x00581f00000e7f89 */ /* 0x01452400000e0000 */
.L_x_2197:
[----:B------:R-:W-:Y:S01]  /*1e490*/  IADD3 R5, R193, 0x40, RZ ;  /* 0x00000040c1057810 */ /* 0x000fe20007ffe0ff */
[----:B------:R-:W-:Y:S03]  /*1e4a0*/  BSSY B1, `(.L_x_1946) ;  /* 0x000000c000017945 */ /* 0x000fe60003800000 */
        /* <DEDUP_REMOVED lines=11> */
.L_x_1947:
[----:B------:R-:W-:Y:S05]  /*1e560*/  BSYNC B1 ;  /* 0x0000000000017941 */ /* 0x000fea0003800000 */
.L_x_1946:
[----:B------:R-:W-:-:S03]  /*1e570*/  UMOV UR4, 0xffffffff ;  /* 0xffffffff00047882 */ /* 0x000fc60000000000 */
[----:B------:R-:W-:Y:S05]  /*1e580*/  BRA.DIV UR4, `(.L_x_1948) ;  /* 0x0000009e04247947 */ /* 0x000fea000b800000 */
[----:B0-----:R0:W0:Y:S04]  /*1e590*/  SHFL.IDX PT, R3, R4, 0x3, 0x181f ;  /* 0x00781f0004037f89 */ /* 0x00102800000e0000 */
[----:B----4-:R4:W0:Y:S02]  /*1e5a0*/  SHFL.IDX PT, R14, R0, 0x3, 0x181f ;  /* 0x00781f00000e7f89 */ /* 0x01082400000e0000 */
.L_x_2201:
[----:B-12-4-:R-:W-:-:S05]  /*1e5b0*/  VIADD R0, R193, 0x60 ;  /* 0x00000060c1007836 */ /* 0x016fca0000000000 */
        /* <DEDUP_REMOVED lines=11> */
.L_x_1935:
[----:B------:R-:W-:Y:S05]  /*1e670*/  BSYNC B0 ;  /* 0x0000000000007941 */ /* 0x000fea0003800000 */
.L_x_1926:
[----:B------:R-:W-:Y:S02]  /*1e680*/  ULDC UR4, c[0x0][0xc3c] ;  /* 0x00030f0000047ab9 */ /* 0x000fe40000000800 */
[----:B---3--:R-:W-:-:S13]  /*1e690*/  ISETP.GE.AND P0, PT, R43, UR4, PT ;  /* 0x000000042b007c0c */ /* 0x008fda000bf06270 */
[----:B------:R-:W-:Y:S05]  /*1e6a0*/  @!P0 BRA `(.L_x_1949) ;  /* 0xfffffe28009c8947 */ /* 0x000fea000383ffff */
[----:B------:R-:W-:Y:S05]  /*1e6b0*/  BRA `(.L_x_1667) ;  /* 0x0000007000c47947 */ /* 0x000fea0003800000 */
.L_x_1665:
[----:B------:R-:W-:-:S08]  /*1e6c0*/  NOP ;  /* 0x0000000000007918 */ /* 0x000fd00000000000 */
[----:B------:R-:W0:-:S00]  /*1e6d0*/  USETMAXREG.DEALLOC.CTAPOOL 0x28 ;  /* 0x00000028000079c8 */ /* 0x000e0000080e0500 */
        /* <DEDUP_REMOVED lines=11> */
[----:B------:R-:W1:Y:S01]  /*1e790*/  LDS.128 R16, [UR4+0x288d0] ;  /* 0x0288d004ff107984 */ /* 0x000e620008000c00 */
[----:B------:R-:W-:Y:S06]  /*1e7a0*/  BAR.ARV 0x4, 0x180 ;  /* 0x0106000000007b1d */ /* 0x000fec0000002000 */
[----:B------:R-:W-:Y:S05]  /*1e7b0*/  BRA `(.L_x_1951) ;  /* 0x0000000800887947 */ /* 0x000fea0003800000 */
.L_x_1950:
        /* <DEDUP_REMOVED lines=41> */
.L_x_1956:
[----:B------:R-:W-:Y:S01]  /*1ea50*/  UIADD3 UR4, UR4, 0x1f, URZ ;  /* 0x0000001f04047890 */ /* 0x000fe2000fffe03f */
[----:B------:R-:W-:-:S05]  /*1ea60*/  IMAD.U32 R19, RZ, RZ, UR7 ;  /* 0x00000007ff137e24 */ /* 0x000fca000f8e00ff */
        /* <DEDUP_REMOVED lines=10> */
.L_x_1955:
[----:B------:R-:W-:Y:S05]  /*1eb10*/  BSYNC B0 ;  /* 0x0000000000007941 */ /* 0x000fea0003800000 */
.L_x_1954:
[----:B0----5:R-:W0:Y:S02]  /*1eb20*/  SHFL.UP PT, R2, R4, 0x1, RZ ;  /* 0x0420000004027989 */ /* 0x021e2400000e00ff */
        /* <DEDUP_REMOVED lines=19> */
.L_x_1952:
[----:B------:R-:W-:-:S05]  /*1ec60*/  IADD3 R13, -R3, R6, RZ ;  /* 0x00000006030d7210 */ /* 0x000fca0007ffe1ff */
        /* <DEDUP_REMOVED lines=19> */
.L_x_1957:
[----:B---3--:R-:W-:Y:S01]  /*1eda0*/  IMAD R16, R16, UR5, R13 ;  /* 0x0000000510107c24 */ /* 0x008fe2000f8e020d */
[----:B------:R-:W-:Y:S01]  /*1edb0*/  IABS R2, R6 ;  /* 0x0000000600027213 */ /* 0x000fe20000000000 */
[----:B01----:R-:W-:-:S03]  /*1edc0*/  IMAD.MOV R11, RZ, RZ, -R3 ;  /* 0x000000ffff0b7224 */ /* 0x003fc600078e0a03 */
[----:B--2---:R-:W-:Y:S01]  /*1edd0*/  IADD3 R9, -R16, UR6, RZ ;  /* 0x0000000610097c10 */ /* 0x004fe2000fffe1ff */
[----:B------:R-:W-:Y:S01]  /*1ede0*/  IMAD R11, R11, R12, RZ ;  /* 0x0000000c0b0b7224 */ /* 0x000fe200078e02ff */
[----:B------:R-:W-:Y:S01]  /*1edf0*/  IADD3 R10, RZ, -R2, RZ ;  /* 0x80000002ff0a7210 */ /* 0x000fe20007ffe0ff */
[----:B------:R-:W-:Y:S01]  /*1ee00*/  IMAD.MOV.U32 R2, RZ, RZ, RZ ;  /* 0x000000ffff027224 */ /* 0x000fe200078e00ff */
[----:B------:R-:W-:-:S03]  /*1ee10*/  IABS R8, R9 ;  /* 0x0000000900087213 */ /* 0x000fc60000000000 */
[----:B------:R-:W-:-:S04]  /*1ee20*/  IMAD.HI.U32 R2, R3, R11, R2 ;  /* 0x0000000b03027227 */ /* 0x000fc800078e0002 */
[----:B------:R-:W-:Y:S02]  /*1ee30*/  IMAD.MOV.U32 R3, RZ, RZ, R8 ;  /* 0x000000ffff037224 */ /* 0x000fe400078e0008 */
[----:B------:R-:W-:Y:S02]  /*1ee40*/  IMAD.MOV.U32 R8, RZ, RZ, R10 ;  /* 0x000000ffff087224 */ /* 0x000fe400078e000a */
[----:B------:R-:W-:-:S04]  /*1ee50*/  IMAD.HI.U32 R2, R2, R3, RZ ;  /* 0x0000000302027227 */ /* 0x000fc800078e00ff */
[----:B------:R-:W-:-:S05]  /*1ee60*/  IMAD R3, R2, R8, R3 ;  /* 0x0000000802037224 */ /* 0x000fca00078e0203 */
[----:B------:R-:W-:-:S13]  /*1ee70*/  ISETP.GT.U32.AND P1, PT, R12, R3, PT ;  /* 0x000000030c00720c */ /* 0x000fda0003f24070 */
[----:B------:R-:W-:Y:S01]  /*1ee80*/  @!P1 IMAD.IADD R3, R3, 0x1, -R12 ;  /* 0x0000000103039824 */ /* 0x000fe200078e0a0c */
[----:B------:R-:W-:Y:S02]  /*1ee90*/  @!P1 IADD3 R2, R2, 0x1, RZ ;  /* 0x0000000102029810 */ /* 0x000fe40007ffe0ff */
[----:B------:R-:W-:Y:S02]  /*1eea0*/  ISETP.NE.AND P1, PT, R6, RZ, PT ;  /* 0x000000ff0600720c */ /* 0x000fe40003f25270 */
[----:B------:R-:W-:Y:S02]  /*1eeb0*/  ISETP.GE.U32.AND P0, PT, R3, R12, PT ;  /* 0x0000000c0300720c */ /* 0x000fe40003f06070 */
[----:B------:R-:W-:-:S04]  /*1eec0*/  LOP3.LUT R3, R9, R6, RZ, 0x3c, !PT ;  /* 0x0000000609037212 */ /* 0x000fc800078e3cff */
[----:B------:R-:W-:-:S07]  /*1eed0*/  ISETP.GE.AND P2, PT, R3, RZ, PT ;  /* 0x000000ff0300720c */ /* 0x000fce0003f46270 */
[----:B------:R-:W-:-:S06]  /*1eee0*/  @P0 VIADD R2, R2, 0x1 ;  /* 0x0000000102020836 */ /* 0x000fcc0000000000 */
[----:B------:R-:W-:Y:S01]  /*1eef0*/  @!P2 IMAD.MOV R2, RZ, RZ, -R2 ;  /* 0x000000ffff02a224 */ /* 0x000fe200078e0a02 */
[----:B------:R-:W-:-:S05]  /*1ef00*/  @!P1 LOP3.LUT R2, RZ, R6, RZ, 0x33, !PT ;  /* 0x00000006ff029212 */ /* 0x000fca00078e33ff */
[----:B------:R-:W-:Y:S01]  /*1ef10*/  IMAD R13, R7, R2, RZ ;  /* 0x00000002070d7224 */ /* 0x000fe200078e02ff */
[----:B------:R-:W-:-:S03]  /*1ef20*/  IADD3 R2, -R2, RZ, RZ ;  /* 0x000000ff02027210 */ /* 0x000fc60007ffe1ff */
[----:B------:R-:W-:Y:S02]  /*1ef30*/  IMAD.MOV R8, RZ, RZ, -R13 ;  /* 0x000000ffff087224 */ /* 0x000fe400078e0a0d */
[----:B------:R-:W-:Y:S02]  /*1ef40*/  IMAD R6, R6, R2, R9 ;  /* 0x0000000206067224 */ /* 0x000fe400078e0209 */
[----:B------:R-:W-:Y:S01]  /*1ef50*/  IMAD.MOV.U32 R2, RZ, RZ, RZ ;  /* 0x000000ffff027224 */ /* 0x000fe200078e00ff */
[----:B------:R-:W-:Y:S02]  /*1ef60*/  VIADDMNMX R15, R8, UR5, R7, PT ;  /* 0x00000005080f7c46 */ /* 0x000fe4000b800107 */
[----:B------:R-:W-:Y:S02]  /*1ef70*/  IABS R11, R6 ;  /* 0x00000006000b7213 */ /* 0x000fe40000000000 */
[----:B------:R-:W-:Y:S02]  /*1ef80*/  IABS R8, R15 ;  /* 0x0000000f00087213 */ /* 0x000fe40000000000 */
[----:B------:R-:W-:-:S02]  /*1ef90*/  IADD3 R18, -R15, RZ, RZ ;  /* 0x000000ff0f127210 */ /* 0x000fc40007ffe1ff */
[----:B------:R-:W0:Y:S08]  /*1efa0*/  I2F.RP R7, R8 ;  /* 0x0000000800077306 */ /* 0x000e300000209400 */
[----:B0-----:R-:W0:Y:S02]  /*1efb0*/  MUFU.RCP R7, R7 ;  /* 0x0000000700077308 */ /* 0x001e240000001000 */
[----:B0-----:R-:W-:-:S06]  /*1efc0*/  VIADD R3, R7, 0xffffffe ;  /* 0x0ffffffe07037836 */ /* 0x001fcc0000000000 */
[----:B------:R-:W0:Y:S02]  /*1efd0*/  F2I.FTZ.U32.TRUNC.NTZ R3, R3 ;  /* 0x0000000300037305 */ /* 0x000e24000021f000 */
[----:B0-----:R-:W-:-:S04]  /*1efe0*/  IMAD.MOV R10, RZ, RZ, -R3 ;  /* 0x000000ffff0a7224 */ /* 0x001fc800078e0a03 */
[----:B------:R-:W-:Y:S01]  /*1eff0*/  IMAD.MOV.U32 R9, RZ, RZ, R10 ;  /* 0x000000ffff097224 */ /* 0x000fe200078e000a */
[----:B------:R-:W-:-:S03]  /*1f000*/  IABS R10, R15 ;  /* 0x0000000f000a7213 */ /* 0x000fc60000000000 */
[----:B------:R-:W-:-:S04]  /*1f010*/  IMAD R9, R9, R8, RZ ;  /* 0x0000000809097224 */ /* 0x000fc800078e02ff */
[----:B------:R-:W-:-:S04]  /*1f020*/  IMAD.HI.U32 R2, R3, R9, R2 ;  /* 0x0000000903027227 */ /* 0x000fc800078e0002 */
[----:B------:R-:W-:Y:S02]  /*1f030*/  IMAD.MOV R3, RZ, RZ, -R10 ;  /* 0x000000ffff037224 */ /* 0x000fe400078e0a0a */
        /* <DEDUP_REMOVED lines=17> */
.L_x_1953:
[----:B------:R-:W-:Y:S02]  /*1f150*/  IMAD.MOV.U32 R17, RZ, RZ, RZ ;  /* 0x000000ffff117224 */ /* 0x000fe400078e00ff */
[----:B------:R-:W-:Y:S02]  /*1f160*/  IMAD.U32 R16, RZ, RZ, UR6 ;  /* 0x00000006ff107e24 */ /* 0x000fe4000f8e00ff */
[----:B------:R-:W-:-:S07]  /*1f170*/  IMAD.MOV.U32 R18, RZ, RZ, RZ ;  /* 0x000000ffff127224 */ /* 0x000fce00078e00ff */
.L_x_1958:
[----:B------:R-:W-:-:S13]  /*1f180*/  ISETP.NE.AND P0, PT, R5, RZ, PT ;  /* 0x000000ff0500720c */ /* 0x000fda0003f05270 */
[----:B------:R-:W0:Y:S01]  /*1f190*/  @!P0 S2R R3, SR_CgaCtaId ;  /* 0x0000000000038919 */ /* 0x000e220000008800 */
[----:B------:R-:W-:-:S04]  /*1f1a0*/  @!P0 MOV R2, 0x400 ;  /* 0x0000040000028802 */ /* 0x000fc80000000f00 */
[----:B0-----:R-:W-:-:S05]  /*1f1b0*/  @!P0 LEA R2, R3, R2, 0x18 ;  /* 0x0000000203028211 */ /* 0x001fca00078ec0ff */
[----:B------:R0:W-:Y:S01]  /*1f1c0*/  @!P0 STS.128 [R2+0x288d0], R16 ;  /* 0x0288d01002008388 */ /* 0x0001e20000000c00 */
[----:B------:R-:W-:Y:S06]  /*1f1d0*/  BAR.ARV 0x5, 0x180 ;  /* 0x0146000000007b1d */ /* 0x000fec0000002000 */
.L_x_1951:
[----:B------:R2:W-:Y:S01]  /*1f1e0*/  STL [R1+0x20], RZ ;  /* 0x000020ff01007387 */ /* 0x0005e20000100800 */
[----:B------:R-:W-:Y:S01]  /*1f1f0*/  ULDC UR4, c[0x0][0xc3c] ;  /* 0x00030f0000047ab9 */ /* 0x000fe20000000800 */
[----:B------:R-:W-:Y:S01]  /*1f200*/  MOV R28, 0x1 ;  /* 0x00000001001c7802 */ /* 0x000fe20000000f00 */
[----:B------:R-:W-:Y:S01]  /*1f210*/  IMAD.MOV.U32 R24, RZ, RZ, RZ ;  /* 0x000000ffff187224 */ /* 0x000fe200078e00ff */
[----:B-1----:R-:W-:-:S13]  /*1f220*/  ISETP.GE.AND P0, PT, R19, UR4, PT ;  /* 0x0000000413007c0c */ /* 0x002fda000bf06270 */
[----:B--2---:R-:W-:Y:S05]  /*1f230*/  @P0 BRA `(.L_x_1959) ;  /* 0x0000006400080947 */ /* 0x004fea0003800000 */
[----:B------:R-:W1:Y:S01]  /*1f240*/  S2UR UR5, SR_CgaCtaId ;  /* 0x00000000000579c3 */ /* 0x000e620000008800 */
[C---:B------:R-:W-:Y:S01]  /*1f250*/  IMAD.SHL.U32 R31, R0.reuse, 0x8, RZ ;  /* 0x00000008001f7824 */ /* 0x040fe200078e00ff */
[----:B0-----:R-:W-:Y:S01]  /*1f260*/  LOP3.LUT R2, R0, 0x7f, RZ, 0xc0, !PT ;  /* 0x0000007f00027812 */ /* 0x001fe200078ec0ff */
[----:B------:R-:W-:Y:S01]  /*1f270*/  UMOV UR4, 0x400 ;  /* 0x0000040000047882 */ /* 0x000fe20000000000 */
[----:B------:R0:W-:Y:S01]  /*1f280*/  STL [R1+0x20], RZ ;  /* 0x000020ff01007387 */ /* 0x0001e20000100800 */
[----:B------:R-:W-:Y:S01]  /*1f290*/  BSSY B8, `(.L_x_1959) ;  /* 0x000063c000087945 */ /* 0x000fe20003800000 */
[----:B------:R-:W-:Y:S01]  /*1f2a0*/  LOP3.LUT R3, R31, 0x1f8, RZ, 0xc0, !PT ;  /* 0x000001f81f037812 */ /* 0x000fe200078ec0ff */
[----:B------:R-:W-:Y:S01]  /*1f2b0*/  IMAD.SHL.U32 R36, R2, 0x8, RZ ;  /* 0x0000000802247824 */ /* 0x000fe200078e00ff */
[----:B------:R-:W-:Y:S01]  /*1f2c0*/  SHF.R.U32.HI R2, RZ, 0x3, R2 ;  /* 0x00000003ff027819 */ /* 0x000fe20000011602 */
[----:B------:R-:W-:Y:S01]  /*1f2d0*/  IMAD.MOV.U32 R26, RZ, RZ, RZ ;  /* 0x000000ffff1a7224 */ /* 0x000fe200078e00ff */
[----:B------:R-:W-:Y:S01]  /*1f2e0*/  LOP3.LUT R3, R3, 0x38, R0, 0x78, !PT ;  /* 0x0000003803037812 */ /* 0x000fe200078e7800 */
[----:B------:R-:W-:Y:S01]  /*1f2f0*/  IMAD.SHL.U32 R0, R0, 0x10, RZ ;  /* 0x0000001000007824 */ /* 0x000fe200078e00ff */
[----:B------:R-:W-:Y:S01]  /*1f300*/  LOP3.LUT R31, R31, 0x38, RZ, 0xc0, !PT ;  /* 0x000000381f1f7812 */ /* 0x000fe200078ec0ff */
[----:B------:R-:W-:Y:S01]  /*1f310*/  IMAD.MOV.U32 R24, RZ, RZ, RZ ;  /* 0x000000ffff187224 */ /* 0x000fe200078e00ff */
[----:B------:R-:W-:Y:S01]  /*1f320*/  LOP3.LUT R36, R3, 0x200, R36, 0xf8, !PT ;  /* 0x0000020003247812 */ /* 0x000fe200078ef824 */
[----:B------:R-:W-:Y:S01]  /*1f330*/  IMAD.MOV.U32 R28, RZ, RZ, 0x1 ;  /* 0x00000001ff1c7424 */ /* 0x000fe200078e00ff */
[----:B------:R-:W-:Y:S01]  /*1f340*/  LOP3.LUT R0, R0, 0x70, RZ, 0xc0, !PT ;  /* 0x0000007000007812 */ /* 0x000fe200078ec0ff */
[----:B------:R-:W-:Y:S01]  /*1f350*/  ULOP3.LUT UR38, UR36, 0x2, URZ, 0xfc, !UPT ;  /* 0x0000000224267892 */ /* 0x000fe2000f8efc3f */
[----:B------:R-:W-:Y:S01]  /*1f360*/  MOV R29, 0x1 ;  /* 0x00000001001d7802 */ /* 0x000fe20000000f00 */
[----:B------:R-:W-:Y:S01]  /*1f370*/  ULDC.64 UR40, c[0x0][0x198] ;  /* 0x0000660000287ab9 */ /* 0x000fe20000000a00 */
[----:B------:R-:W-:Y:S01]  /*1f380*/  LOP3.LUT R2, R2, R0, RZ, 0xfc, !PT ;  /* 0x0000000002027212 */ /* 0x000fe200078efcff */
[----:B------:R-:W-:Y:S01]  /*1f390*/  ULDC UR37, c[0x0][0xc] ;  /* 0x0000030000257ab9 */ /* 0x000fe20000000800 */
[----:B------:R-:W-:Y:S01]  /*1f3a0*/  LOP3.LUT R30, R31, 0x40, RZ, 0xfc, !PT ;  /* 0x000000401f1e7812 */ /* 0x000fe200078efcff */
[----:B-1----:R-:W-:-:S06]  /*1f3b0*/  ULEA UR4, UR5, UR4, 0x18 ;  /* 0x0000000405047291 */ /* 0x002fcc000f8ec03f */
[----:B------:R-:W-:-:S05]  /*1f3c0*/  IMAD.U32 R22, RZ, RZ, UR4 ;  /* 0x00000004ff167e24 */ /* 0x000fca000f8e00ff */
[----:B------:R-:W-:-:S05]  /*1f3d0*/  LEA R0, R36, R22, 0x1 ;  /* 0x0000001624007211 */ /* 0x000fca00078e08ff */
[----:B------:R0:W-:Y:S02]  /*1f3e0*/  STL [R1+0xc], R0 ;  /* 0x00000c0001007387 */ /* 0x0001e40000100800 */
.L_x_2074:
[----:B------:R-:W-:Y:S05]  /*1f3f0*/  YIELD ;  /* 0x0000000000007946 */ /* 0x000fea0003800000 */
[----:B------:R-:W-:Y:S01]  /*1f400*/  ULDC.64 UR4, c[0x0][0xa28] ;  /* 0x00028a0000047ab9 */ /* 0x000fe20000000a00 */
[----:B------:R-:W-:Y:S01]  /*1f410*/  IMAD.MOV.U32 R11, RZ, RZ, RZ ;  /* 0x000000ffff0b7224 */ /* 0x000fe200078e00ff */
[----:B------:R-:W-:Y:S01]  /*1f420*/  ISETP.NE.U32.AND P0, PT, RZ, UR4, PT ;  /* 0x00000004ff007c0c */ /* 0x000fe2000bf05070 */
[----:B-1----:R-:W1:Y:S01]  /*1f430*/  LDC.64 R4, c[0x0][0xa00] ;  /* 0x00028000ff047b82 */ /* 0x002e620000000a00 */
[----:B------:R-:W-:Y:S01]  /*1f440*/  IMAD.MOV.U32 R8, RZ, RZ, RZ ;  /* 0x000000ffff087224 */ /* 0x000fe200078e00ff */
[----:B------:R-:W-:Y:S01]  /*1f450*/  ULDC.64 UR6, c[0x0][0xa10] ;  /* 0x0002840000067ab9 */ /* 0x000fe20000000a00 */
[----:B------:R-:W-:Y:S01]  /*1f460*/  ISETP.NE.AND.EX P0, PT, RZ, UR5, PT, P0 ;  /* 0x00000005ff007c0c */ /* 0x000fe2000bf05300 */
[----:B------:R-:W-:-:S12]  /*1f470*/  ULDC.64 UR4, c[0x0][0xa18] ;  /* 0x0002860000047ab9 */ /* 0x000fd80000000a00 */
[----:B------:R-:W2:Y:S02]  /*1f480*/  @P0 LDC.64 R2, c[0x0][0xa28] ;  /* 0x00028a00ff020b82 */ /* 0x000ea40000000a00 */
[----:B--2---:R-:W-:-:S05]  /*1f490*/  @P0 IMAD.WIDE R2, R19, 0x4, R2 ;  /* 0x0000000413020825 */ /* 0x004fca00078e0202 */
[----:B---3--:R2:W3:Y:S01]  /*1f4a0*/  @P0 LDG.E R11, desc[UR54][R2.64] ;  /* 0x00000036020b0981 */ /* 0x0084e2000c1e1900 */
[----:B------:R-:W-:Y:S01]  /*1f4b0*/  ISETP.NE.U32.AND P0, PT, RZ, UR4, PT ;  /* 0x00000004ff007c0c */ /* 0x000fe2000bf05070 */
[----:B-1----:R-:W-:Y:S01]  /*1f4c0*/  IMAD.WIDE R4, R19, 0x4, R4 ;  /* 0x0000000413047825 */ /* 0x002fe200078e0204 */
[----:B------:R-:W-:Y:S02]  /*1f4d0*/  ISETP.NE.U32.AND P1, PT, RZ, UR6, PT ;  /* 0x00000006ff007c0c */ /* 0x000fe4000bf25070 */
[----:B------:R-:W-:Y:S01]  /*1f4e0*/  ISETP.NE.AND.EX P2, PT, RZ, UR5, PT, P0 ;  /* 0x00000005ff007c0c */ /* 0x000fe2000bf45300 */
[----:B------:R-:W-:Y:S01]  /*1f4f0*/  ULDC.64 UR4, c[0x0][0xa00] ;  /* 0x0002800000047ab9 */ /* 0x000fe20000000a00 */
[----:B------:R-:W-:Y:S01]  /*1f500*/  ISETP.NE.AND.EX P1, PT, RZ, UR7, PT, P1 ;  /* 0x00000007ff007c0c */ /* 0x000fe2000bf25310 */
[----:B0-----:R-:W-:Y:S01]  /*1f510*/  IMAD.MOV.U32 R0, RZ, RZ, RZ ;  /* 0x000000ffff007224 */ /* 0x001fe200078e00ff */
[----:B------:R-:W-:Y:S01]  /*1f520*/  ISETP.NE.U32.AND P0, PT, RZ, UR4, PT ;  /* 0x00000004ff007c0c */ /* 0x000fe2000bf05070 */
[----:B--2---:R-:W0:Y:S03]  /*1f530*/  LDC.64 R2, c[0x0][0xa10] ;  /* 0x00028400ff027b82 */ /* 0x004e260000000a00 */
[----:B------:R-:W-:-:S05]  /*1f540*/  ISETP.NE.AND.EX P0, PT, RZ, UR5, PT, P0 ;  /* 0x00000005ff007c0c */ /* 0x000fca000bf05300 */
[----:B------:R-:W1:Y:S08]  /*1f550*/  @P2 LDC.64 R6, c[0x0][0xa18] ;  /* 0x00028600ff062b82 */ /* 0x000e700000000a00 */
[----:B------:R-:W2:Y:S01]  /*1f560*/  @P0 LDG.E R8, desc[UR54][R4.64] ;  /* 0x0000003604080981 */ /* 0x000ea2000c1e1900 */
[----:B0-----:R-:W-:-:S05]  /*1f570*/  IMAD.WIDE R2, R19, 0x4, R2 ;  /* 0x0000000413027825 */ /* 0x001fca00078e0202 */
[----:B------:R-:W5:Y:S01]  /*1f580*/  @P1 LDG.E R0, desc[UR54][R2.64] ;  /* 0x0000003602001981 */ /* 0x000f62000c1e1900 */
[----:B------:R-:W-:Y:S02]  /*1f590*/  ULDC UR4, c[0x0][0x288] ;  /* 0x0000a20000047ab9 */ /* 0x000fe40000000800 */
[----:B------:R-:W-:Y:S01]  /*1f5a0*/  IMAD.U32 R33, RZ, RZ, UR4 ;  /* 0x00000004ff217e24 */ /* 0x000fe2000f8e00ff */
[----:B------:R-:W-:Y:S02]  /*1f5b0*/  ULDC.64 UR4, c[0x0][0x418] ;  /* 0x0001060000047ab9 */ /* 0x000fe40000000a00 */
[----:B------:R-:W-:-:S03]  /*1f5c0*/  UISETP.NE.U32.AND UP0, UPT, UR4, URZ, UPT ;  /* 0x0000003f0400728c */ /* 0x000fc6000bf05070 */
[----:B------:R-:W-:Y:S01]  /*1f5d0*/  ULDC UR4, c[0x0][0x424] ;  /* 0x0001090000047ab9 */ /* 0x000fe20000000800 */
[----:B------:R-:W-:Y:S01]  /*1f5e0*/  UISETP.NE.AND.EX UP0, UPT, UR5, URZ, UPT, UP0 ;  /* 0x0000003f0500728c */ /* 0x000fe2000bf05300 */
[----:B-1----:R-:W-:Y:S02]  /*1f5f0*/  @P2 IMAD.WIDE R6, R19, 0x4, R6 ;  /* 0x0000000413062825 */ /* 0x002fe400078e0206 */
[----:B------:R-:W-:Y:S01]  /*1f600*/  ULDC UR5, c[0x0][0x2f0] ;  /* 0x0000bc0000057ab9 */ /* 0x000fe20000000800 */
[----:B------:R-:W-:Y:S02]  /*1f610*/  USEL UR4, UR4, 0x1, UP0 ;  /* 0x0000000104047887 */ /* 0x000fe40008000000 */
[----:B------:R0:W5:Y:S02]  /*1f620*/  @P2 LDG.E R33, desc[UR54][R6.64] ;  /* 0x0000003606212981 */ /* 0x000164000c1e1900 */
[----:B------:R-:W-:-:S03]  /*1f630*/  UIMAD UR4, UR4, UR5, URZ ;  /* 0x00000005040472a4 */ /* 0x000fc6000f8e023f */
[----:B------:R-:W-:-:S03]  /*1f640*/  ULDC UR5, c[0x0][0x348] ;  /* 0x0000d20000057ab9 */ /* 0x000fc60000000800 */
[----:B------:R-:W-:Y:S01]  /*1f650*/  IMAD.U32 R10, RZ, RZ, UR4 ;  /* 0x00000004ff0a7e24 */ /* 0x000fe2000f8e00ff */
[----:B0-----:R-:W-:Y:S01]  /*1f660*/  MOV R6, UR5 ;  /* 0x0000000500067c02 */ /* 0x001fe20008000f00 */
[----:B---3--:R0:W-:Y:S04]  /*1f670*/  STL [R1+0x4], R11 ;  /* 0x0000040b01007387 */ /* 0x0081e80000100800 */
[----:B--2---:R0:W-:Y:S01]  /*1f680*/  STL [R1+0x10], R8 ;  /* 0x0000100801007387 */ /* 0x0041e20000100800 */
[----:B------:R-:W-:Y:S05]  /*1f690*/  @P2 BRA `(.L_x_1960) ;  /* 0x0000000000102947 */ /* 0x000fea0003800000 */
[----:B------:R-:W-:Y:S05]  /*1f6a0*/  @!P0 BRA `(.L_x_1960) ;  /* 0x00000000000c8947 */ /* 0x000fea0003800000 */
[----:B0-----:R-:W2:Y:S04]  /*1f6b0*/  LDG.E R8, desc[UR54][R4.64] ;  /* 0x0000003604087981 */ /* 0x001ea8000c1e1900 */
[----:B-----5:R-:W2:Y:S02]  /*1f6c0*/  LDG.E R33, desc[UR54][R4.64+0x4] ;  /* 0x0000043604217981 */ /* 0x020ea4000c1e1900 */
[----:B--2---:R-:W-:-:S07]  /*1f6d0*/  IMAD.IADD R33, R33, 0x1, -R8 ;  /* 0x0000000121217824 */ /* 0x004fce00078e0a08 */
.L_x_1960:
[----:B------:R-:W-:Y:S02]  /*1f6e0*/  ULDC.64 UR4, c[0x0][0xa20] ;  /* 0x0002880000047ab9 */ /* 0x000fe40000000a00 */
[----:B------:R-:W-:-:S04]  /*1f6f0*/  ISETP.NE.U32.AND P0, PT, RZ, UR4, PT ;  /* 0x00000004ff007c0c */ /* 0x000fc8000bf05070 */
[----:B------:R-:W-:-:S13]  /*1f700*/  ISETP.NE.AND.EX P0, PT, RZ, UR5, PT, P0 ;  /* 0x00000005ff007c0c */ /* 0x000fda000bf05300 */
[----:B------:R-:W-:Y:S05]  /*1f710*/  @!P0 BRA `(.L_x_1961) ;  /* 0x0000000000108947 */ /* 0x000fea0003800000 */
[----:B------:R-:W1:Y:S02]  /*1f720*/  LDC.64 R4, c[0x0][0xa20] ;  /* 0x00028800ff047b82 */ /* 0x000e640000000a00 */
[----:B-1----:R-:W-:-:S05]  /*1f730*/  IMAD.WIDE R4, R19, 0x4, R4 ;  /* 0x0000000413047825 */ /* 0x002fca00078e0204 */
[----:B------:R1:W5:Y:S01]  /*1f740*/  LDG.E R10, desc[UR54][R4.64] ;  /* 0x00000036040a7981 */ /* 0x000362000c1e1900 */
[----:B------:R-:W-:Y:S05]  /*1f750*/  BRA `(.L_x_1962) ;  /* 0x0000000000247947 */ /* 0x000fea0003800000 */
.L_x_1961:
[----:B------:R-:W-:Y:S02]  /*1f760*/  ULDC.64 UR4, c[0x0][0xa08] ;  /* 0x0002820000047ab9 */ /* 0x000fe40000000a00 */
[----:B------:R-:W-:-:S04]  /*1f770*/  ISETP.NE.U32.AND P0, PT, RZ, UR4, PT ;  /* 0x00000004ff007c0c */ /* 0x000fc8000bf05070 */
[----:B------:R-:W-:-:S13]  /*1f780*/  ISETP.NE.AND.EX P0, PT, RZ, UR5, PT, P0 ;  /* 0x00000005ff007c0c */ /* 0x000fda000bf05300 */
[----:B------:R-:W-:Y:S05]  /*1f790*/  @!P0 BRA `(.L_x_1962) ;  /* 0x0000000000148947 */ /* 0x000fea0003800000 */
[----:B------:R-:W1:Y:S02]  /*1f7a0*/  LDC.64 R4, c[0x0][0xa08] ;  /* 0x00028200ff047b82 */ /* 0x000e640000000a00 */
[----:B-1----:R-:W-:-:S05]  /*1f7b0*/  IMAD.WIDE R4, R19, 0x4, R4 ;  /* 0x0000000413047825 */ /* 0x002fca00078e0204 */
[----:B------:R-:W2:Y:S04]  /*1f7c0*/  LDG.E R10, desc[UR54][R4.64] ;  /* 0x00000036040a7981 */ /* 0x000ea8000c1e1900 */
[----:B------:R-:W2:Y:S02]  /*1f7d0*/  LDG.E R7, desc[UR54][R4.64+0x4] ;  /* 0x0000043604077981 */ /* 0x000ea4000c1e1900 */
[----:B--2---:R-:W-:-:S07]  /*1f7e0*/  IMAD.IADD R10, R7, 0x1, -R10 ;  /* 0x00000001070a7824 */ /* 0x004fce00078e0a0a */
.L_x_1962:
[----:B-1----:R-:W2:Y:S01]  /*1f7f0*/  @P1 LDG.E R5, desc[UR54][R2.64] ;  /* 0x0000003602051981 */ /* 0x002ea2000c1e1900 */
[----:B------:R-:W1:Y:S03]  /*1f800*/  LDC R7, c[0x0][0x448] ;  /* 0x00011200ff077b82 */ /* 0x000e660000000800 */
[----:B------:R3:W2:Y:S01]  /*1f810*/  @P1 LDG.E R4, desc[UR54][R2.64+0x4] ;  /* 0x0000043602041981 */ /* 0x0006a2000c1e1900 */
[----:B------:R-:W-:Y:S01]  /*1f820*/  SHF.L.U32 R27, R17, 0x7, RZ ;  /* 0x00000007111b7819 */ /* 0x000fe200000006ff */
[----:B-----5:R-:W-:-:S03]  /*1f830*/  IMAD.IADD R10, R10, 0x1, -R11 ;  /* 0x000000010a0a7824 */ /* 0x020fc600078e0a0b */
[----:B---3--:R-:W3:Y:S01]  /*1f840*/  LDC.64 R2, c[0x0][0x9e0] ;  /* 0x00027800ff027b82 */ /* 0x008ee20000000a00 */
[----:B-1----:R-:W-:Y:S01]  /*1f850*/  ISETP.NE.AND P2, PT, R7, 0x1, PT ;  /* 0x000000010700780c */ /* 0x002fe20003f45270 */
[----:B------:R-:W-:-:S12]  /*1f860*/  VIADD R7, R27, 0x7f ;  /* 0x0000007f1b077836 */ /* 0x000fd80000000000 */
[----:B0-----:R-:W0:Y:S01]  /*1f870*/  @P2 LDC R8, c[0x0][0x44c] ;  /* 0x00011300ff082b82 */ /* 0x001e220000000800 */
[----:B---3--:R-:W-:-:S07]  /*1f880*/  ISETP.GE.AND P3, PT, R3, 0x1, PT ;  /* 0x000000010300780c */ /* 0x008fce0003f66270 */
[----:B------:R-:W1:Y:S01]  /*1f890*/  @P2 LDC R9, c[0x0][0x450] ;  /* 0x00011400ff092b82 */ /* 0x000e620000000800 */
[----:B--2---:R-:W-:Y:S02]  /*1f8a0*/  @P1 IMAD.IADD R6, R4, 0x1, -R5 ;  /* 0x0000000104061824 */ /* 0x004fe400078e0a05 */
[----:B0-----:R-:W-:-:S04]  /*1f8b0*/  @P2 IMAD.HI.U32 R4, R7, R8, RZ ;  /* 0x0000000807042227 */ /* 0x001fc800078e00ff */
[----:B------:R-:W-:Y:S01]  /*1f8c0*/  IMAD.IADD R37, R10, 0x1, R6 ;  /* 0x000000010a257824 */ /* 0x000fe200078e0206 */
[----:B-1----:R-:W-:-:S03]  /*1f8d0*/  @P2 SHF.R.U32.HI R7, RZ, R9, R4 ;  /* 0x00000009ff072219 */ /* 0x002fc60000011604 */
[C---:B------:R-:W-:Y:S01]  /*1f8e0*/  VIADD R4, R37.reuse, 0x7f ;  /* 0x0000007f25047836 */ /* 0x040fe20000000000 */
[----:B------:R-:W-:-:S04]  /*1f8f0*/  IADD3 R8, R37, 0x1, -R33 ;  /* 0x0000000125087810 */ /* 0x000fc80007ffe821 */
[----:B------:R-:W-:Y:S02]  /*1f900*/  SHF.R.S32.HI R5, RZ, 0x1f, R4 ;  /* 0x0000001fff057819 */ /* 0x000fe40000011404 */
[----:B------:R-:W-:Y:S02]  /*1f910*/  IADD3 R7, R8, R7, RZ ;  /* 0x0000000708077210 */ /* 0x000fe40007ffe0ff */
[----:B------:R-:W-:-:S03]  /*1f920*/  LEA.HI R5, R5, R4, RZ, 0x7 ;  /* 0x0000000405057211 */ /* 0x000fc600078f38ff */
[----:B------:R-:W-:Y:S01]  /*1f930*/  IMAD.IADD R2, R7, 0x1, R2 ;  /* 0x0000000107027824 */ /* 0x000fe200078e0202 */
        /* <DEDUP_REMOVED lines=13> */
.L_x_1965:
[----:B------:R-:W-:-:S13]  /*1fa10*/  ISETP.NE.AND P0, PT, R3, 0x1, PT ;  /* 0x000000010300780c */ /* 0x000fda0003f05270 */
[----:B------:R-:W0:Y:S02]  /*1fa20*/  @P0 LDC.64 R4, c[0x0][0x9e8] ;  /* 0x00027a00ff040b82 */ /* 0x000e240000000a00 */
[----:B0-----:R-:W-:-:S05]  /*1fa30*/  @P0 IMAD.HI.U32 R4, R11, R4, RZ ;  /* 0x000000040b040227 */ /* 0x001fca00078e00ff */
[----:B------:R-:W-:-:S07]  /*1fa40*/  @P0 SHF.R.U32.HI R11, RZ, R5, R4 ;  /* 0x00000005ff0b0219 */ /* 0x000fce0000011604 */
.L_x_1966:
[----:B------:R-:W-:Y:S05]  /*1fa50*/  BSYNC B0 ;  /* 0x0000000000007941 */ /* 0x000fea0003800000 */
.L_x_1964:
[----:B------:R-:W-:-:S05]  /*1fa60*/  IMAD R11, R11, R3, R3 ;  /* 0x000000030b0b7224 */ /* 0x000fca00078e0203 */
[----:B------:R-:W-:-:S07]  /*1fa70*/  VIMNMX R2, R2, R11, PT ;  /* 0x0000000b02027248 */ /* 0x000fce0003fe0100 */
.L_x_1963:
        /* <DEDUP_REMOVED lines=20> */
.L_x_1969:
[----:B------:R-:W-:-:S13]  /*1fbc0*/  ISETP.NE.AND P0, PT, R3, 0x1, PT ;  /* 0x000000010300780c */ /* 0x000fda0003f05270 */
[----:B------:R-:W0:Y:S02]  /*1fbd0*/  @P0 LDC.64 R4, c[0x0][0x9e8] ;  /* 0x00027a00ff040b82 */ /* 0x000e240000000a00 */
[----:B0-----:R-:W-:-:S05]  /*1fbe0*/  @P0 IMAD.HI.U32 R4, R12, R4, RZ ;  /* 0x000000040c040227 */ /* 0x001fca00078e00ff */
[----:B------:R-:W-:-:S07]  /*1fbf0*/  @P0 SHF.R.U32.HI R12, RZ, R5, R4 ;  /* 0x00000005ff0c0219 */ /* 0x000fce0000011604 */
.L_x_1970:
[----:B------:R-:W-:Y:S05]  /*1fc00*/  BSYNC B0 ;  /* 0x0000000000007941 */ /* 0x000fea0003800000 */
.L_x_1968:
[----:B------:R-:W-:-:S05]  /*1fc10*/  IMAD R12, R12, R3, RZ ;  /* 0x000000030c0c7224 */ /* 0x000fca00078e02ff */
[----:B------:R-:W-:-:S07]  /*1fc20*/  VIMNMX R11, R11, R12, !PT ;  /* 0x0000000c0b0b7248 */ /* 0x000fce0007fe0100 */
.L_x_1967:
[----:B------:R-:W-:Y:S01]  /*1fc30*/  VIADD R2, R2, 0x7f ;  /* 0x0000007f02027836 */ /* 0x000fe20000000000 */
[----:B------:R-:W-:Y:S04]  /*1fc40*/  BSSY B0, `(.L_x_1971) ;  /* 0x000011b000007945 */ /* 0x000fe80003800000 */
[----:B------:R-:W-:-:S04]  /*1fc50*/  SHF.R.S32.HI R3, RZ, 0x1f, R2 ;  /* 0x0000001fff037819 */ /* 0x000fc80000011402 */
[----:B------:R-:W-:Y:S02]  /*1fc60*/  LEA.HI R3, R3, R2, RZ, 0x7 ;  /* 0x0000000203037211 */ /* 0x000fe400078f38ff */
[----:B------:R-:W-:-:S04]  /*1fc70*/  SHF.R.S32.HI R2, RZ, 0x1f, R11 ;  /* 0x0000001fff027819 */ /* 0x000fc8000001140b */
[----:B------:R-:W-:Y:S02]  /*1fc80*/  LEA.HI R11, R2, R11, RZ, 0x7 ;  /* 0x0000000b020b7211 */ /* 0x000fe400078f38ff */
[----:B------:R-:W-:Y:S02]  /*1fc90*/  SHF.R.S32.HI R2, RZ, 0x7, R3 ;  /* 0x00000007ff027819 */ /* 0x000fe40000011403 */
[----:B------:R-:W-:Y:S02]  /*1fca0*/  SHF.R.S32.HI R11, RZ, 0x7, R11 ;  /* 0x00000007ff0b7819 */ /* 0x000fe4000001140b */
[----:B------:R-:W-:Y:S02]  /*1fcb0*/  VIMNMX R3, R9, R2, PT ;  /* 0x0000000209037248 */ /* 0x000fe40003fe0100 */
[----:B------:R-:W-:-:S03]  /*1fcc0*/  VIMNMX R11, RZ, R11, !PT ;  /* 0x0000000bff0b7248 */ /* 0x000fc60007fe0100 */
[----:B------:R-:W-:Y:S01]  /*1fcd0*/  IMAD R3, R3, 0x80, -R10 ;  /* 0x0000008003037824 */ /* 0x000fe200078e0a0a */
[----:B------:R-:W-:-:S04]  /*1fce0*/  LEA R11, R11, -R10, 0x7 ;  /* 0x8000000a0b0b7211 */ /* 0x000fc800078e38ff */
[----:B------:R-:W-:Y:S02]  /*1fcf0*/  VIMNMX R2, R3, R6, PT ;  /* 0x0000000603027248 */ /* 0x000fe40003fe0100 */
[----:B------:R-:W-:-:S04]  /*1fd00*/  VIMNMX R11, RZ, R11, !PT ;  /* 0x0000000bff0b7248 */ /* 0x000fc80007fe0100 */
        /* <DEDUP_REMOVED lines=17> */
.L_x_2204:
[----:B-1----:R-:W-:Y:S02]  /*1fe20*/  ISETP.NE.AND P0, PT, R14, RZ, PT ;  /* 0x000000ff0e00720c */ /* 0x002fe40003f05270 */
[----:B------:R-:W-:-:S11]  /*1fe30*/  PLOP3.LUT P6, PT, PT, PT, PT, 0x8, 0x0 ;  /* 0x000000000000781c */ /* 0x000fd60003fce170 */
[----:B------:R-:W-:Y:S05]  /*1fe40*/  @P0 BRA `(.L_x_1974) ;  /* 0x00000000000c0947 */ /* 0x000fea0003800000 */
[----:B------:R-:W-:-:S03]  /*1fe50*/  UMOV UR4, 0xffffffff ;  /* 0xffffffff00047882 */ /* 0x000fc60000000000 */
[----:B------:R-:W-:Y:S05]  /*1fe60*/  BRA.DIV UR4, `(.L_x_1975) ;  /* 0x0000008604687947 */ /* 0x000fea000b800000 */
[----:B------:R-:W-:-:S13]  /*1fe70*/  ELECT P6, URZ, PT ;  /* 0x00000000003f782f */ /* 0x000fda00038c0000 */
.L_x_1974:
[----:B0-----:R-:W2:Y:S01]  /*1fe80*/  LDL R2, [R1+0x20] ;  /* 0x0000200001027983 */ /* 0x001ea20000100800 */
[----:B------:R-:W-:Y:S01]  /*1fe90*/  BSSY B1, `(.L_x_1976) ;  /* 0x0000008000017945 */ /* 0x000fe20003800000 */
[----:B--2---:R-:W-:-:S05]  /*1fea0*/  VIADD R2, R2, 0x1 ;  /* 0x0000000102027836 */ /* 0x004fca0000000000 */
[----:B------:R-:W-:-:S04]  /*1feb0*/  LEA.HI R3, R2, R2, RZ, 0x1 ;  /* 0x0000000202037211 */ /* 0x000fc800078f08ff */
[----:B------:R-:W-:-:S05]  /*1fec0*/  LOP3.LUT R3, R3, 0xfffffffe, RZ, 0xc0, !PT ;  /* 0xfffffffe03037812 */ /* 0x000fca00078ec0ff */
[----:B------:R-:W-:-:S05]  /*1fed0*/  IMAD.IADD R3, R2, 0x1, -R3 ;  /* 0x0000000102037824 */ /* 0x000fca00078e0a03 */
[----:B------:R-:W-:-:S04]  /*1fee0*/  SHF.L.U32 R3, R3, 0x1f, RZ ;  /* 0x0000001f03037819 */ /* 0x000fc800000006ff */
[----:B------:R-:W0:Y:S02]  /*1fef0*/  SYNCS.PHASECHK.TRANS64.TRYWAIT P0, [R22+URZ+0x28820], R3 ;  /* 0x02882003160075a7 */ /* 0x000e24000800017f */
[----:B0-----:R-:W-:Y:S05]  /*1ff00*/  @!P0 BRA `(.L_x_1977) ;  /* 0x0000008400608947 */ /* 0x001fea0003800000 */
.L_x_2207:
[----:B------:R-:W-:Y:S05]  /*1ff10*/  BSYNC B1 ;  /* 0x0000000000017941 */ /* 0x000fea0003800000 */
.L_x_1976:
        /* <DEDUP_REMOVED lines=10> */
.L_x_2208:
[----:B------:R-:W-:Y:S05]  /*1ffc0*/  BSYNC B2 ;  /* 0x0000000000027941 */ /* 0x000fea0003800000 */
.L_x_1980:
        /* <DEDUP_REMOVED lines=9> */
.L_x_1983:
[----:B------:R-:W-:Y:S05]  /*20060*/  BSYNC B2 ;  /* 0x0000000000027941 */ /* 0x000fea0003800000 */
.L_x_1982:
[----:B------:R-:W-:Y:S01]  /*20070*/  IMAD.MOV.U32 R15, RZ, RZ, RZ ;  /* 0x000000ffff0f7224 */ /* 0x000fe200078e00ff */
[----:B0-----:R-:W-:Y:S01]  /*20080*/  LEA R3, R26, R22, 0xf ;  /* 0x000000161a037211 */ /* 0x001fe200078e78ff */
[----:B------:R-:W-:Y:S01]  /*20090*/  IMAD R10, R6, 0x80, R0 ;  /* 0x00000080060a7824 */ /* 0x000fe200078e0200 */
[----:B------:R-:W-:Y:S01]  /*200a0*/  UIADD3 UR4, UP0, UR40, 0x570, URZ ;  /* 0x0000057028047890 */ /* 0x000fe2000ff1e03f */
[----:B------:R-:W-:Y:S01]  /*200b0*/  PLOP3.LUT P0, PT, PT, PT, PT, 0x80, 0x0 ;  /* 0x000000000000781c */ /* 0x000fe20003f0f070 */
[----:B------:R-:W-:Y:S01]  /*200c0*/  IMAD.SHL.U32 R12, R26, 0x4000, RZ ;  /* 0x000040001a0c7824 */ /* 0x000fe200078e00ff */
[----:B------:R-:W-:Y:S01]  /*200d0*/  R2UR UR10, R15 ;  /* 0x000000000f0a72ca */ /* 0x000fe200000e0000 */
[----:B------:R-:W-:Y:S01]  /*200e0*/  VIADD R10, R10, 0xffffff80 ;  /* 0xffffff800a0a7836 */ /* 0x000fe20000000000 */
[----:B------:R-:W-:Y:S01]  /*200f0*/  UIADD3.X UR5, URZ, UR41, URZ, UP0, !UPT ;  /* 0x000000293f057290 */ /* 0x000fe200087fe43f */
[----:B------:R-:W-:Y:S01]  /*20100*/  VIADD R2, R11, 0x28890 ;  /* 0x000288900b027836 */ /* 0x000fe20000000000 */
[----:B------:R-:W-:Y:S01]  /*20110*/  UMOV UR6, 0x0 ;  /* 0x0000000000067882 */ /* 0x000fe20000000000 */
[----:B------:R-:W-:Y:S01]  /*20120*/  VIADD R13, R3, 0x18400 ;  /* 0x00018400030d7836 */ /* 0x000fe20000000000 */
[----:B------:R-:W-:-:S09]  /*20130*/  UMOV UR7, 0x12f00000 ;  /* 0x12f0000000077882 */ /* 0x000fd20000000000 */
.L_x_1984:
        /* <DEDUP_REMOVED lines=12> */
[----:B------:R-:W-:Y:S01]  /*20200*/  UMOV UR6, 0x0 ;  /* 0x0000000000067882 */ /* 0x000fe20000000000 */
[----:B------:R-:W-:Y:S01]  /*20210*/  IADD3 R3, R3, 0x1c400, RZ ;  /* 0x0001c40003037810 */ /* 0x000fe20007ffe0ff */
[----:B------:R-:W-:Y:S01]  /*20220*/  UMOV UR7, 0x12f00000 ;  /* 0x12f0000000077882 */ /* 0x000fe20000000000 */
[----:B------:R-:W-:-:S15]  /*20230*/  R2UR UR10, R13 ;  /* 0x000000000d0a72ca */ /* 0x000fde00000e0000 */
.L_x_1985:
        /* <DEDUP_REMOVED lines=13> */
.L_x_2209:
[----:B------:R-:W-:Y:S05]  /*20310*/  BSYNC B2 ;  /* 0x0000000000027941 */ /* 0x000fea0003800000 */
.L_x_1986:
[----:B------:R-:W-:Y:S01]  /*20320*/  BSSY B2, `(.L_x_1988) ;  /* 0x000000b000027945 */ /* 0x000fe20003800000 */
[----:B------:R-:W-:Y:S02]  /*20330*/  IMAD.MOV.U32 R2, RZ, RZ, 0x0 ;  /* 0x00000000ff027424 */ /* 0x000fe400078e00ff */
[----:B------:R-:W-:Y:S01]  /*20340*/  IMAD.MOV.U32 R3, RZ, RZ, 0x12f00000 ;  /* 0x12f00000ff037424 */ /* 0x000fe200078e00ff */
[----:B------:R-:W-:Y:S06]  /*20350*/  @P1 BRA `(.L_x_1989) ;  /* 0x00000000001c1947 */ /* 0x000fec0003800000 */
[----:B------:R-:W2:Y:S01]  /*20360*/  S2R R17, SR_TID.X ;  /* 0x0000000000117919 */ /* 0x000ea20000002100 */
[----:B01----:R-:W-:-:S04]  /*20370*/  IMAD.MOV.U32 R14, RZ, RZ, 0x8000 ;  /* 0x00008000ff0e7424 */ /* 0x003fc800078e00ff */
[----:B------:R3:W-:Y:S01]  /*20380*/  SYNCS.ARRIVE.TRANS64 RZ, [R11+URZ+0x288b0], R14 ;  /* 0x0288b00e0bff79a7 */ /* 0x0007e2000800003f */
[----:B--2---:R-:W-:-:S04]  /*20390*/  LOP3.LUT R17, R17, 0x1f, RZ, 0xc0, !PT ;  /* 0x0000001f11117812 */ /* 0x004fc800078ec0ff */
[----:B------:R-:W-:-:S13]  /*203a0*/  ISETP.NE.AND P0, PT, R17, RZ, PT ;  /* 0x000000ff1100720c */ /* 0x000fda0003f05270 */
[----:B---3--:R-:W-:Y:S05]  /*203b0*/  @!P0 BRA `(.L_x_1989) ;  /* 0x0000000000048947 */ /* 0x008fea0003800000 */
[----:B------:R-:W-:Y:S01]  /*203c0*/  BPT.TRAP 0x1 ;  /* 0x000000040000795c */ /* 0x000fe20000300000 */
.L_x_1989:
[----:B------:R-:W-:Y:S05]  /*203d0*/  BSYNC B2 ;  /* 0x0000000000027941 */ /* 0x000fea0003800000 */
.L_x_1988:
[----:B------:R-:W-:Y:S01]  /*203e0*/  R2UR UR10, R15 ;  /* 0x000000000f0a72ca */ /* 0x000fe200000e0000 */
[----:B------:R-:W-:Y:S01]  /*203f0*/  IMAD R12, R12, 0x2, R22 ;  /* 0x000000020c0c7824 */ /* 0x000fe200078e0216 */
[----:B------:R-:W-:Y:S01]  /*20400*/  R2UR UR6, R2 ;  /* 0x00000000020672ca */ /* 0x000fe200000e0000 */
[----:B------:R-:W-:Y:S01]  /*20410*/  UIADD3 UR4, UP0, UR40, 0x670, URZ ;  /* 0x0000067028047890 */ /* 0x000fe2000ff1e03f */
[----:B------:R-:W-:Y:S01]  /*20420*/  R2UR UR7, R3 ;  /* 0x00000000030772ca */ /* 0x000fe200000e0000 */
[----:B01----:R-:W-:Y:S01]  /*20430*/  VIADD R14, R12, 0x400 ;  /* 0x000004000c0e7836 */ /* 0x003fe20000000000 */
[----:B------:R-:W-:Y:S01]  /*20440*/  PLOP3.LUT P0, PT, PT, PT, PT, 0x80, 0x0 ;  /* 0x000000000000781c */ /* 0x000fe20003f0f070 */
[----:B------:R-:W-:Y:S01]  /*20450*/  UIADD3.X UR5, URZ, UR41, URZ, UP0, !UPT ;  /* 0x000000293f057290 */ /* 0x000fe200087fe43f */
[----:B------:R-:W-:-:S11]  /*20460*/  IADD3 R11, R11, 0x288b0, RZ ;  /* 0x000288b00b0b7810 */ /* 0x000fd60007ffe0ff */
.L_x_1990:
        /* <DEDUP_REMOVED lines=15> */
.L_x_1991:
        /* <DEDUP_REMOVED lines=10> */
.L_x_1979:
[----:B------:R-:W-:Y:S05]  /*20600*/  BSYNC B1 ;  /* 0x0000000000017941 */ /* 0x000fea0003800000 */
.L_x_1978:
        /* <DEDUP_REMOVED lines=9> */
.L_x_2006:
[----:B------:R-:W-:Y:S05]  /*206a0*/  YIELD ;  /* 0x0000000000007946 */ /* 0x000fea0003800000 */
[----:B------:R-:W-:Y:S04]  /*206b0*/  BSSY B1, `(.L_x_1992) ;  /* 0x000006b000017945 */ /* 0x000fe80003800000 */
[----:B------:R-:W-:Y:S05]  /*206c0*/  @!P6 BRA `(.L_x_1993) ;  /* 0x0000000400a4e947 */ /* 0x000fea0003800000 */
[----:B------:R-:W-:Y:S01]  /*206d0*/  LEA R12, R26, R22, 0x3 ;  /* 0x000000161a0c7211 */ /* 0x000fe200078e18ff */
[----:B0-----:R-:W0:Y:S01]  /*206e0*/  S2R R3, SR_TID.X ;  /* 0x0000000000037919 */ /* 0x001e220000002100 */
[----:B------:R-:W-:Y:S01]  /*206f0*/  SHF.L.U32 R2, R29, 0x1f, RZ ;  /* 0x0000001f1d027819 */ /* 0x000fe200000006ff */
[----:B------:R-:W-:Y:S03]  /*20700*/  BSSY B2, `(.L_x_1994) ;  /* 0x0000005000027945 */ /* 0x000fe60003800000 */
[----:B------:R-:W1:Y:S01]  /*20710*/  SYNCS.PHASECHK.TRANS64.TRYWAIT P1, [R12+URZ+0x288a0], R2 ;  /* 0x0288a0020c0075a7 */ /* 0x000e62000802017f */
[----:B0-----:R-:W-:-:S04]  /*20720*/  LOP3.LUT R3, R3, 0x7f, RZ, 0xc0, !PT ;  /* 0x0000007f03037812 */ /* 0x001fc800078ec0ff */
[----:B------:R-:W-:Y:S01]  /*20730*/  ISETP.NE.AND P2, PT, R3, RZ, PT ;  /* 0x000000ff0300720c */ /* 0x000fe20003f45270 */
[----:B-1----:R-:W-:-:S12]  /*20740*/  @!P1 BRA `(.L_x_1995) ;  /* 0x0000007c008c9947 */ /* 0x002fd80003800000 */
.L_x_2210:
[----:B------:R-:W-:Y:S05]  /*20750*/  BSYNC B2 ;  /* 0x0000000000027941 */ /* 0x000fea0003800000 */
.L_x_1994:
        /* <DEDUP_REMOVED lines=9> */
.L_x_1997:
[----:B------:R-:W-:Y:S05]  /*207f0*/  BSYNC B2 ;  /* 0x0000000000027941 */ /* 0x000fea0003800000 */
.L_x_1996:
[----:B------:R-:W-:Y:S01]  /*20800*/  IMAD.MOV.U32 R11, RZ, RZ, RZ ;  /* 0x000000ffff0b7224 */ /* 0x000fe200078e00ff */
[----:B------:R-:W-:Y:S01]  /*20810*/  UIADD3 UR4, UP0, UR40, 0x570, URZ ;  /* 0x0000057028047890 */ /* 0x000fe2000ff1e03f */
[----:B------:R-:W-:Y:S01]  /*20820*/  IMAD R10, R26, 0x8000, R22 ;  /* 0x000080001a0a7824 */ /* 0x000fe200078e0216 */
[----:B------:R-:W-:Y:S01]  /*20830*/  PLOP3.LUT P1, PT, PT, PT, PT, 0x80, 0x0 ;  /* 0x000000000000781c */ /* 0x000fe20003f2f070 */
[----:B------:R-:W-:Y:S01]  /*20840*/  IMAD R6, R13, 0x80, R0 ;  /* 0x000000800d067824 */ /* 0x000fe200078e0200 */
[----:B------:R-:W-:Y:S01]  /*20850*/  R2UR UR10, R11 ;  /* 0x000000000b0a72ca */ /* 0x000fe200000e0000 */
[----:B------:R-:W-:Y:S01]  /*20860*/  VIADD R14, R10, 0x18400 ;  /* 0x000184000a0e7836 */ /* 0x000fe20000000000 */
[----:B------:R-:W-:Y:S01]  /*20870*/  IADD3 R3, R12, 0x28890, RZ ;  /* 0x000288900c037810 */ /* 0x000fe20007ffe0ff */
[----:B------:R-:W-:Y:S01]  /*20880*/  UIADD3.X UR5, URZ, UR41, URZ, UP0, !UPT ;  /* 0x000000293f057290 */ /* 0x000fe200087fe43f */
[----:B------:R-:W-:Y:S01]  /*20890*/  UMOV UR6, 0x0 ;  /* 0x0000000000067882 */ /* 0x000fe20000000000 */
[----:B------:R-:W-:-:S10]  /*208a0*/  UMOV UR7, 0x12f00000 ;  /* 0x12f0000000077882 */ /* 0x000fd40000000000 */
.L_x_1998:
        /* <DEDUP_REMOVED lines=16> */
.L_x_1999:
        /* <DEDUP_REMOVED lines=13> */
.L_x_2211:
[----:B------:R-:W-:Y:S05]  /*20a80*/  BSYNC B2 ;  /* 0x0000000000027941 */ /* 0x000fea0003800000 */
.L_x_2000:
[----:B------:R-:W-:Y:S01]  /*20a90*/  BSSY B2, `(.L_x_2002) ;  /* 0x000000b000027945 */ /* 0x000fe20003800000 */
[----:B01----:R-:W-:Y:S01]  /*20aa0*/  IMAD.MOV.U32 R2, RZ, RZ, 0x0 ;  /* 0x00000000ff027424 */ /* 0x003fe200078e00ff */
[----:B------:R-:W-:Y:S02]  /*20ab0*/  MOV R3, 0x12f00000 ;  /* 0x12f0000000037802 */ /* 0x000fe40000000f00 */
[----:B------:R-:W-:Y:S05]  /*20ac0*/  @P2 BRA `(.L_x_2003) ;  /* 0x00000000001c2947 */ /* 0x000fea0003800000 */
[----:B------:R-:W0:Y:S01]  /*20ad0*/  S2R R17, SR_TID.X ;  /* 0x0000000000117919 */ /* 0x000e220000002100 */
[----:B------:R-:W-:-:S04]  /*20ae0*/  IMAD.MOV.U32 R15, RZ, RZ, 0x8000 ;  /* 0x00008000ff0f7424 */ /* 0x000fc800078e00ff */
[----:B------:R1:W-:Y:S01]  /*20af0*/  SYNCS.ARRIVE.TRANS64 RZ, [R12+URZ+0x288b0], R15 ;  /* 0x0288b00f0cff79a7 */ /* 0x0003e2000800003f */
[----:B0-----:R-:W-:-:S04]  /*20b00*/  LOP3.LUT R17, R17, 0x1f, RZ, 0xc0, !PT ;  /* 0x0000001f11117812 */ /* 0x001fc800078ec0ff */
[----:B------:R-:W-:-:S13]  /*20b10*/  ISETP.NE.AND P1, PT, R17, RZ, PT ;  /* 0x000000ff1100720c */ /* 0x000fda0003f25270 */
[----:B-1----:R-:W-:Y:S05]  /*20b20*/  @!P1 BRA `(.L_x_2003) ;  /* 0x0000000000049947 */ /* 0x002fea0003800000 */
[----:B------:R-:W-:Y:S01]  /*20b30*/  BPT.TRAP 0x1 ;  /* 0x000000040000795c */ /* 0x000fe20000300000 */
.L_x_2003:
[----:B------:R-:W-:Y:S05]  /*20b40*/  BSYNC B2 ;  /* 0x0000000000027941 */ /* 0x000fea0003800000 */
.L_x_2002:
[----:B------:R-:W-:Y:S01]  /*20b50*/  R2UR UR6, R2 ;  /* 0x00000000020672ca */ /* 0x000fe200000e0000 */
[----:B------:R-:W-:Y:S01]  /*20b60*/  UIADD3 UR4, UP0, UR40, 0x670, URZ ;  /* 0x0000067028047890 */ /* 0x000fe2000ff1e03f */
[----:B------:R-:W-:Y:S01]  /*20b70*/  R2UR UR7, R3 ;  /* 0x00000000030772ca */ /* 0x000fe200000e0000 */
[----:B------:R-:W-:Y:S01]  /*20b80*/  VIADD R12, R12, 0x288b0 ;  /* 0x000288b00c0c7836 */ /* 0x000fe20000000000 */
[----:B------:R-:W-:Y:S01]  /*20b90*/  R2UR UR10, R11 ;  /* 0x000000000b0a72ca */ /* 0x000fe200000e0000 */
[----:B------:R-:W-:Y:S01]  /*20ba0*/  VIADD R11, R10, 0x400 ;  /* 0x000004000a0b7836 */ /* 0x000fe20000000000 */
[----:B------:R-:W-:Y:S01]  /*20bb0*/  PLOP3.LUT P1, PT, PT, PT, PT, 0x80, 0x0 ;  /* 0x000000000000781c */ /* 0x000fe20003f2f070 */
[----:B------:R-:W-:-:S12]  /*20bc0*/  UIADD3.X UR5, URZ, UR41, URZ, UP0, !UPT ;  /* 0x000000293f057290 */ /* 0x000fd800087fe43f */
.L_x_2004:
        /* <DEDUP_REMOVED lines=15> */
.L_x_2005:
        /* <DEDUP_REMOVED lines=10> */
.L_x_1993:
[----:B------:R-:W-:Y:S05]  /*20d60*/  BSYNC B1 ;  /* 0x0000000000017941 */ /* 0x000fea0003800000 */
.L_x_1992:
        /* <DEDUP_REMOVED lines=8> */
.L_x_1972:
[----:B------:R-:W-:Y:S05]  /*20df0*/  BSYNC B0 ;  /* 0x0000000000007941 */ /* 0x000fea0003800000 */
.L_x_1971:
[----:B------:R-:W1:Y:S01]  /*20e00*/  LDC R0, c[0x0][0x448] ;  /* 0x00011200ff007b82 */ /* 0x000e620000000800 */
[----:B------:R-:W-:Y:S01]  /*20e10*/  VIADD R5, R27, 0x7f ;  /* 0x0000007f1b057836 */ /* 0x000fe20000000000 */
[----:B------:R-:W-:Y:S06]  /*20e20*/  @!P0 WARPSYNC.ALL ;  /* 0x0000000000008948 */ /* 0x000fec0003800000 */
[----:B0-----:R-:W0:Y:S08]  /*20e30*/  LDC.64 R2, c[0x0][0x9e0] ;  /* 0x00027800ff027b82 */ /* 0x001e300000000a00 */
[----:B------:R-:W-:Y:S01]  /*20e40*/  @!P0 BAR.SYNC.DEFER_BLOCKING 0xc, 0x180 ;  /* 0x0306000000008b1d */ /* 0x000fe20000010000 */
[----:B-1----:R-:W-:-:S02]  /*20e50*/  ISETP.NE.AND P1, PT, R0, 0x1, PT ;  /* 0x000000010000780c */ /* 0x002fc40003f25270 */
[----:B0-----:R-:W-:-:S11]  /*20e60*/  ISETP.GE.AND P2, PT, R3, 0x1, PT ;  /* 0x000000010300780c */ /* 0x001fd60003f46270 */
[----:B------:R-:W0:Y:S08]  /*20e70*/  @P1 LDC R0, c[0x0][0x44c] ;  /* 0x00011300ff001b82 */ /* 0x000e300000000800 */
[----:B------:R-:W1:Y:S01]  /*20e80*/  @P1 LDC R11, c[0x0][0x450] ;  /* 0x00011400ff0b1b82 */ /* 0x000e620000000800 */
[----:B0-----:R-:W-:-:S05]  /*20e90*/  @P1 IMAD.HI.U32 R0, R5, R0, RZ ;  /* 0x0000000005001227 */ /* 0x001fca00078e00ff */
[----:B-1----:R-:W-:-:S05]  /*20ea0*/  @P1 SHF.R.U32.HI R5, RZ, R11, R0 ;  /* 0x0000000bff051219 */ /* 0x002fca0000011600 */
[----:B------:R-:W-:-:S04]  /*20eb0*/  IMAD.IADD R11, R8, 0x1, R5 ;  /* 0x00000001080b7824 */ /* 0x000fc800078e0205 */
[----:B------:R-:W-:Y:S01]  /*20ec0*/  IMAD.IADD R2, R11, 0x1, R2 ;  /* 0x000000010b027824 */ /* 0x000fe200078e0202 */
[----:B------:R-:W-:Y:S06]  /*20ed0*/  @!P2 BRA `(.L_x_2007) ;  /* 0x000000000048a947 */ /* 0x000fec0003800000 */
[C---:B------:R-:W-:Y:S01]  /*20ee0*/  ISETP.GT.AND P0, PT, R11.reuse, RZ, PT ;  /* 0x000000ff0b00720c */ /* 0x040fe20003f04270 */
[----:B------:R-:W-:Y:S01]  /*20ef0*/  BSSY B0, `(.L_x_2008) ;  /* 0x000000e000007945 */ /* 0x000fe20003800000 */
[----:B------:R-:W-:-:S11]  /*20f00*/  IADD3 R0, R11, -0x1, RZ ;  /* 0xffffffff0b007810 */ /* 0x000fd60007ffe0ff */
        /* <DEDUP_REMOVED lines=8> */
.L_x_2009:
[----:B------:R-:W-:-:S13]  /*20f90*/  ISETP.NE.AND P0, PT, R3, 0x1, PT ;  /* 0x000000010300780c */ /* 0x000fda0003f05270 */
[----:B------:R-:W0:Y:S02]  /*20fa0*/  @P0 LDC.64 R4, c[0x0][0x9e8] ;  /* 0x00027a00ff040b82 */ /* 0x000e240000000a00 */
[----:B0-----:R-:W-:-:S05]  /*20fb0*/  @P0 IMAD.HI.U32 R4, R0, R4, RZ ;  /* 0x0000000400040227 */ /* 0x001fca00078e00ff */
[----:B------:R-:W-:-:S07]  /*20fc0*/  @P0 SHF.R.U32.HI R0, RZ, R5, R4 ;  /* 0x00000005ff000219 */ /* 0x000fce0000011604 */
.L_x_2010:
[----:B------:R-:W-:Y:S05]  /*20fd0*/  BSYNC B0 ;  /* 0x0000000000007941 */ /* 0x000fea0003800000 */
.L_x_2008:
[----:B------:R-:W-:-:S05]  /*20fe0*/  IMAD R5, R0, R3, R3 ;  /* 0x0000000300057224 */ /* 0x000fca00078e0203 */
[----:B------:R-:W-:-:S07]  /*20ff0*/  VIMNMX R2, R2, R5, PT ;  /* 0x0000000502027248 */ /* 0x000fce0003fe0100 */
.L_x_2007:
[----:B------:R-:W0:Y:S01]  /*21000*/  @P1 LDC R0, c[0x0][0x44c] ;  /* 0x00011300ff001b82 */ /* 0x000e220000000800 */
[----:B------:R-:W-:Y:S01]  /*21010*/  VIADD R2, R2, 0x7f ;  /* 0x0000007f02027836 */ /* 0x000fe20000000000 */
[----:B------:R-:W-:-:S04]  /*21020*/  ULDC UR4, c[0x0][0x9dc] ;  /* 0x0002770000047ab9 */ /* 0x000fc80000000800 */
[----:B------:R-:W-:Y:S02]  /*21030*/  SHF.R.S32.HI R5, RZ, 0x1f, R2 ;  /* 0x0000001fff057819 */ /* 0x000fe40000011402 */
[----:B------:R-:W1:Y:S02]  /*21040*/  @P1 LDC R11, c[0x0][0x450] ;  /* 0x00011400ff0b1b82 */ /* 0x000e640000000800 */
[----:B------:R-:W-:Y:S01]  /*21050*/  LEA.HI R5, R5, R2, RZ, 0x7 ;  /* 0x0000000205057211 */ /* 0x000fe200078f38ff */
[----:B------:R-:W-:Y:S02]  /*21060*/  IMAD.MOV.U32 R2, RZ, RZ, R27 ;  /* 0x000000ffff027224 */ /* 0x000fe400078e001b */
[----:B0-----:R-:W-:-:S05]  /*21070*/  @P1 IMAD.HI.U32 R0, R27, R0, RZ ;  /* 0x000000001b001227 */ /* 0x001fca00078e00ff */
[----:B-1----:R-:W-:Y:S02]  /*21080*/  @P1 SHF.R.U32.HI R2, RZ, R11, R0 ;  /* 0x0000000bff021219 */ /* 0x002fe40000011600 */
[----:B------:R-:W-:-:S03]  /*21090*/  SHF.R.S32.HI R0, RZ, 0x7, R5 ;  /* 0x00000007ff007819 */ /* 0x000fc60000011405 */
[----:B------:R-:W-:Y:S01]  /*210a0*/  IMAD.IADD R7, R7, 0x1, R2 ;  /* 0x0000000107077824 */ /* 0x000fe200078e0202 */
[----:B------:R-:W-:-:S04]  /*210b0*/  VIMNMX R23, R9, R0, PT ;  /* 0x0000000009177248 */ /* 0x000fc80003fe0100 */
[----:B------:R-:W-:Y:S01]  /*210c0*/  IADD3 R0, R7, -UR4, RZ ;  /* 0x8000000407007c10 */ /* 0x000fe2000fffe0ff */
        /* <DEDUP_REMOVED lines=12> */
.L_x_2013:
[----:B------:R-:W-:-:S13]  /*21190*/  ISETP.NE.AND P0, PT, R3, 0x1, PT ;  /* 0x000000010300780c */ /* 0x000fda0003f05270 */
[----:B------:R-:W1:Y:S02]  /*211a0*/  @P0 LDC.64 R4, c[0x0][0x9e8] ;  /* 0x00027a00ff040b82 */ /* 0x000e640000000a00 */
[----:B-1----:R-:W-:-:S05]  /*211b0*/  @P0 IMAD.HI.U32 R4, R7, R4, RZ ;  /* 0x0000000407040227 */ /* 0x002fca00078e00ff */
[----:B------:R-:W-:-:S07]  /*211c0*/  @P0 SHF.R.U32.HI R7, RZ, R5, R4 ;  /* 0x00000005ff070219 */ /* 0x000fce0000011604 */
.L_x_2014:
[----:B------:R-:W-:Y:S05]  /*211d0*/  BSYNC B0 ;  /* 0x0000000000007941 */ /* 0x000fea0003800000 */
.L_x_2012:
[----:B------:R-:W-:-:S05]  /*211e0*/  IMAD R3, R7, R3, RZ ;  /* 0x0000000307037224 */ /* 0x000fca00078e02ff */
[----:B------:R-:W-:-:S07]  /*211f0*/  VIMNMX R0, R0, R3, !PT ;  /* 0x0000000300007248 */ /* 0x000fce0007fe0100 */
.L_x_2011:
[----:B------:R-:W-:Y:S01]  /*21200*/  SHF.R.S32.HI R3, RZ, 0x1f, R0 ;  /* 0x0000001fff037819 */ /* 0x000fe20000011400 */
[----:B------:R-:W-:Y:S03]  /*21210*/  BSSY B7, `(.L_x_2015) ;  /* 0x0000382000077945 */ /* 0x000fe60003800000 */
[----:B------:R-:W-:-:S04]  /*21220*/  LEA.HI R3, R3, R0, RZ, 0x7 ;  /* 0x0000000003037211 */ /* 0x000fc800078f38ff */
[----:B------:R-:W-:-:S04]  /*21230*/  SHF.R.S32.HI R3, RZ, 0x7, R3 ;  /* 0x00000007ff037819 */ /* 0x000fc80000011403 */
[----:B------:R-:W-:-:S04]  /*21240*/  VIMNMX R2, RZ, R3, !PT ;  /* 0x00000003ff027248 */ /* 0x000fc80007fe0100 */
[----:B------:R-:W-:Y:S01]  /*21250*/  ISETP.GT.AND P0, PT, R23, R2, PT ;  /* 0x000000021700720c */ /* 0x000fe20003f04270 */
[----:B------:R1:W-:-:S12]  /*21260*/  STL [R1], R2 ;  /* 0x0000000201007387 */ /* 0x0003d80000100800 */
[----:B-1----:R-:W-:Y:S05]  /*21270*/  @P0 BRA `(.L_x_2016) ;  /* 0x0000000000440947 */ /* 0x002fea0003800000 */
[----:B------:R-:W1:Y:S02]  /*21280*/  S2R R2, SR_TID.X ;  /* 0x0000000000027919 */ /* 0x000e640000002100 */
[----:B-1----:R-:W-:-:S04]  /*21290*/  LOP3.LUT R2, R2, 0x7f, RZ, 0xc0, !PT ;  /* 0x0000007f02027812 */ /* 0x002fc800078ec0ff */
[----:B------:R-:W-:-:S13]  /*212a0*/  ISETP.NE.AND P0, PT, R2, RZ, PT ;  /* 0x000000ff0200720c */ /* 0x000fda0003f05270 */
[----:B------:R-:W-:Y:S05]  /*212b0*/  @P0 BRA `(.L_x_2017) ;  /* 0x0000003400dc0947 */ /* 0x000fea0003800000 */
[----:B------:R-:W1:Y:S01]  /*212c0*/  S2R R5, SR_LANEID ;  /* 0x0000000000057919 */ /* 0x000e620000000000 */
[----:B------:R-:W-:Y:S01]  /*212d0*/  VOTEU.ANY UR4, UPT, PT ;  /* 0x0000000000047886 */ /* 0x000fe200038e0100 */
[----:B------:R-:W2:Y:S01]  /*212e0*/  LDC.64 R2, c[0x0][0xc60] ;  /* 0x00031800ff027b82 */ /* 0x000ea20000000a00 */
[----:B------:R-:W1:Y:S02]  /*212f0*/  FLO.U32 R0, UR4 ;  /* 0x0000000400007d00 */ /* 0x000e6400080e0000 */
[----:B-1----:R-:W-:-:S06]  /*21300*/  ISETP.EQ.U32.AND P0, PT, R0, R5, PT ;  /* 0x000000050000720c */ /* 0x002fcc0003f02070 */
[----:B------:R-:W2:Y:S07]  /*21310*/  POPC R5, UR4 ;  /* 0x0000000400057d09 */ /* 0x000eae0008000000 */
[----:B--2---:R-:W2:Y:S01]  /*21320*/  @P0 ATOMG.E.ADD.STRONG.GPU PT, R3, desc[UR54][R2.64], R5 ;  /* 0x00000005020309a8 */ /* 0x004ea200081ee1f6 */
[----:B------:R-:W1:Y:S02]  /*21330*/  S2R R4, SR_LTMASK ;  /* 0x0000000000047919 */ /* 0x000e640000003900 */
[----:B-1----:R-:W-:-:S04]  /*21340*/  LOP3.LUT R4, R4, UR4, RZ, 0xc0, !PT ;  /* 0x0000000404047c12 */ /* 0x002fc8000f8ec0ff */
[----:B------:R-:W1:Y:S01]  /*21350*/  POPC R7, R4 ;  /* 0x0000000400077309 */ /* 0x000e620000000000 */
[----:B--2---:R-:W1:Y:S02]  /*21360*/  SHFL.IDX PT, R0, R3, R0, 0x1f ;  /* 0x00001f0003007589 */ /* 0x004e6400000e0000 */
[----:B-1----:R-:W-:Y:S01]  /*21370*/  IADD3 R16, R0, UR37, R7 ;  /* 0x0000002500107c10 */ /* 0x002fe2000fffe007 */
[----:B------:R-:W-:Y:S06]  /*21380*/  BRA `(.L_x_2017) ;  /* 0x0000003400a87947 */ /* 0x000fec0003800000 */
.L_x_2016:
        /* <DEDUP_REMOVED lines=19> */
[----:B01----:R-:W-:Y:S05]  /*214c0*/  CALL.ABS.NOINC R2 ;  /* 0x0000000002007343 */ /* 0x003fea0003c00000 */
.L_x_2019:
[----:B------:R-:W-:Y:S05]  /*214d0*/  BSYNC B6 ;  /* 0x0000000000067941 */ /* 0x000fea0003800000 */
.L_x_2018:
        /* <DEDUP_REMOVED lines=12> */
[----:B------:R-:W-:Y:S01]  /*215a0*/  MOV R13, RZ ;  /* 0x000000ff000d7202 */ /* 0x000fe20000000f00 */
[----:B------:R-:W-:Y:S02]  /*215b0*/  IMAD.U32 R6, RZ, RZ, UR8 ;  /* 0x00000008ff067e24 */ /* 0x000fe4000f8e00ff */
[----:B------:R-:W-:-:S02]  /*215c0*/  IMAD.U32 R10, RZ, RZ, UR4 ;  /* 0x00000004ff0a7e24 */ /* 0x000fc4000f8e00ff */
[----:B------:R-:W-:Y:S02]  /*215d0*/  IMAD.U32 R11, RZ, RZ, UR5 ;  /* 0x00000005ff0b7e24 */ /* 0x000fe4000f8e00ff */
[----:B------:R-:W-:Y:S02]  /*215e0*/  IMAD.MOV.U32 R8, RZ, RZ, 0x70 ;  /* 0x00000070ff087424 */ /* 0x000fe400078e00ff */
[----:B-1----:R-:W-:-:S07]  /*215f0*/  IMAD.MOV.U32 R12, RZ, RZ, 0x1 ;  /* 0x00000001ff0c7424 */ /* 0x002fce00078e00ff */
[----:B------:R-:W-:-:S07]  /*21600*/  LEPC R20, `(.L_x_2022) ;  /* 0x000000001014794e */ /* 0x000fce0000000000 */
[----:B0-2---:R-:W-:Y:S05]  /*21610*/  CALL.ABS.NOINC R2 ;  /* 0x0000000002007343 */ /* 0x005fea0003c00000 */
.L_x_2022:
[----:B------:R0:W1:Y:S01]  /*21620*/  LDC.64 R2, c[0x4][R17] ;  /* 0x0100000011027b82 */ /* 0x0000620000000a00 */
[----:B------:R-:W-:Y:S01]  /*21630*/  ULDC.64 UR4, c[0x4][0x80] ;  /* 0x0100200000047ab9 */ /* 0x000fe20000000a00 */
[----:B------:R-:W-:Y:S01]  /*21640*/  ULDC.64 UR6, c[0x4][0x88] ;  /* 0x0100220000067ab9 */ /* 0x000fe20000000a00 */
[----:B------:R-:W-:Y:S01]  /*21650*/  ULDC.64 UR8, c[0x4][0x18] ;  /* 0x0100060000087ab9 */ /* 0x000fe20000000a00 */
[----:B------:R-:W-:Y:S01]  /*21660*/  IMAD.U32 R4, RZ, RZ, UR4 ;  /* 0x00000004ff047e24 */ /* 0x000fe2000f8e00ff */
[----:B------:R-:W-:Y:S01]  /*21670*/  MOV R10, UR8 ;  /* 0x00000008000a7c02 */ /* 0x000fe20008000f00 */
        /* <DEDUP_REMOVED lines=9> */
.L_x_2021:
[----:B------:R-:W-:Y:S05]  /*21710*/  BSYNC B6 ;  /* 0x0000000000067941 */ /* 0x000fea0003800000 */
.L_x_2020:
[----:B------:R-:W-:Y:S01]  /*21720*/  ULDC.64 UR4, c[0x0][0x9f8] ;  /* 0x00027e0000047ab9 */ /* 0x000fe20000000a00 */
[----:B------:R-:W2:Y:S01]  /*21730*/  LDL R17, [R1+0x4] ;  /* 0x0000040001117983 */ /* 0x000ea20000100800 */
[----:B------:R-:W-:Y:S01]  /*21740*/  ISETP.NE.U32.AND P0, PT, RZ, UR4, PT ;  /* 0x00000004ff007c0c */ /* 0x000fe2000bf05070 */
[----:B------:R-:W1:Y:S01]  /*21750*/  LDC R0, c[0x0][0x430] ;  /* 0x00010c00ff007b82 */ /* 0x000e620000000800 */
[----:B------:R-:W-:Y:S01]  /*21760*/  MOV R35, R19 ;  /* 0x0000001300237202 */ /* 0x000fe20000000f00 */
[----:B------:R-:W3:Y:S01]  /*21770*/  S2R R21, SR_TID.X ;  /* 0x0000000000157919 */ /* 0x000ee20000002100 */
[----:B------:R-:W-:Y:S01]  /*21780*/  ISETP.NE.AND.EX P0, PT, RZ, UR5, PT, P0 ;  /* 0x00000005ff007c0c */ /* 0x000fe2000bf05300 */
[----:B------:R-:W4:Y:S01]  /*21790*/  S2R R20, SR_TID.X ;  /* 0x0000000000147919 */ /* 0x000f220000002100 */
[----:B------:R-:W-:Y:S01]  /*217a0*/  VIADD R25, R23, 0xffffffff ;  /* 0xffffffff17197836 */ /* 0x000fe20000000000 */
[----:B------:R-:W-:-:S10]  /*217b0*/  ULDC UR4, c[0x0][0x2f4] ;  /* 0x0000bd0000047ab9 */ /* 0x000fd40000000800 */
[----:B------:R-:W0:Y:S01]  /*217c0*/  @P0 LDC.64 R2, c[0x0][0x9f8] ;  /* 0x00027e00ff020b82 */ /* 0x000e220000000a00 */
[----:B-1----:R-:W-:Y:S01]  /*217d0*/  ISETP.NE.AND P1, PT, R0, 0x1, PT ;  /* 0x000000010000780c */ /* 0x002fe20003f25270 */
[----:B------:R-:W-:Y:S02]  /*217e0*/  IMAD.SHL.U32 R8, R25, 0x80, RZ ;  /* 0x0000008019087824 */ /* 0x000fe400078e00ff */
[----:B---3--:R-:W-:-:S10]  /*217f0*/  IMAD.SHL.U32 R21, R21, 0x10, RZ ;  /* 0x0000001015157824 */ /* 0x008fd400078e00ff */
[----:B------:R-:W1:Y:S01]  /*21800*/  @P1 LDC R10, c[0x0][0x434] ;  /* 0x00010d00ff0a1b82 */ /* 0x000e620000000800 */
[----:B----4-:R-:W-:Y:S01]  /*21810*/  LOP3.LUT R20, R20, 0x7f, RZ, 0xc0, !PT ;  /* 0x0000007f14147812 */ /* 0x010fe200078ec0ff */
[----:B0-----:R-:W-:-:S05]  /*21820*/  @P0 IMAD.WIDE R2, R19, 0x4, R2 ;  /* 0x0000000413020825 */ /* 0x001fca00078e0202 */
[----:B------:R0:W3:Y:S01]  /*21830*/  @P0 LDG.E R35, desc[UR54][R2.64] ;  /* 0x0000003602230981 */ /* 0x0000e2000c1e1900 */
[----:B------:R-:W-:Y:S01]  /*21840*/  SHF.R.U32.HI R20, RZ, 0x3, R20 ;  /* 0x00000003ff147819 */ /* 0x000fe20000011614 */
[----:B------:R-:W4:Y:S01]  /*21850*/  @P1 LDC R6, c[0x0][0x438] ;  /* 0x00010e00ff061b82 */ /* 0x000f220000000800 */
[----:B------:R-:W-:-:S04]  /*21860*/  LOP3.LUT R21, R21, 0x70, RZ, 0xc0, !PT ;  /* 0x0000007015157812 */ /* 0x000fc800078ec0ff */
[----:B------:R-:W-:-:S04]  /*21870*/  LOP3.LUT R4, R8, R20, R21, 0xfe, !PT ;  /* 0x0000001408047212 */ /* 0x000fc800078efe15 */
[----:B------:R-:W-:-:S13]  /*21880*/  ISETP.GE.AND P0, PT, R4, R37, PT ;  /* 0x000000250400720c */ /* 0x000fda0003f06270 */
[----:B0-----:R-:W0:Y:S01]  /*21890*/  @!P0 LDC.64 R2, c[0x0][0x428] ;  /* 0x00010a00ff028b82 */ /* 0x001e220000000a00 */
[----:B------:R-:W-:Y:S01]  /*218a0*/  LOP3.LUT R32, R32, 0xfffffffb, RZ, 0xc0, !PT ;  /* 0xfffffffb20207812 */ /* 0x000fe200078ec0ff */
[----:B------:R-:W-:Y:S01]  /*218b0*/  UMOV UR5, 0xffffffff ;  /* 0xffffffff00057882 */ /* 0x000fe20000000000 */
[----:B--2---:R-:W-:-:S04]  /*218c0*/  IMAD.IADD R5, R4, 0x1, R17 ;  /* 0x0000000104057824 */ /* 0x004fc800078e0211 */
[----:B-1----:R-:W-:Y:S01]  /*218d0*/  @P1 IMAD.HI.U32 R7, R5, R10, RZ ;  /* 0x0000000a05071227 */ /* 0x002fe200078e00ff */
[----:B------:R-:W-:-:S04]  /*218e0*/  MOV R4, R5 ;  /* 0x0000000500047202 */ /* 0x000fc80000000f00 */
[----:B----4-:R-:W-:-:S05]  /*218f0*/  @P1 SHF.R.U32.HI R4, RZ, R6, R7 ;  /* 0x00000006ff041219 */ /* 0x010fca0000011607 */
[----:B------:R-:W-:-:S04]  /*21900*/  IMAD.MOV R6, RZ, RZ, -R4 ;  /* 0x000000ffff067224 */ /* 0x000fc800078e0a04 */
[----:B------:R-:W-:Y:S01]  /*21910*/  IMAD R0, R0, R6, R5 ;  /* 0x0000000600007224 */ /* 0x000fe200078e0205 */
[--C-:B------:R-:W-:Y:S02]  /*21920*/  @!P0 SHF.R.S32.HI R5, RZ, 0x1f, R4.reuse ;  /* 0x0000001fff058819 */ /* 0x100fe40000011404 */
[----:B---3--:R-:W-:Y:S01]  /*21930*/  SHF.R.S32.HI R9, RZ, 0x1f, R35 ;  /* 0x0000001fff097819 */ /* 0x008fe20000011423 */
[----:B0-----:R-:W-:-:S04]  /*21940*/  @!P0 IMAD.WIDE.U32 R4, R35, R2, R4 ;  /* 0x0000000223048225 */ /* 0x001fc800078e0004 */
[----:B------:R-:W-:Y:S01]  /*21950*/  @!P0 IMAD R6, R9, R2, RZ ;  /* 0x0000000209068224 */ /* 0x000fe200078e02ff */
[----:B------:R0:W-:Y:S03]  /*21960*/  STL [R1+0x8], R9 ;  /* 0x0000080901007387 */ /* 0x0001e60000100800 */
[----:B------:R-:W-:Y:S02]  /*21970*/  @!P0 IMAD R7, R35, R3, R6 ;  /* 0x0000000323078224 */ /* 0x000fe400078e0206 */
[----:B------:R-:W1:Y:S02]  /*21980*/  @!P0 LDC.64 R2, c[0x0][0x418] ;  /* 0x00010600ff028b82 */ /* 0x000e640000000a00 */
[----:B------:R-:W-:Y:S02]  /*21990*/  @!P0 IMAD.IADD R5, R5, 0x1, R7 ;  /* 0x0000000105058824 */ /* 0x000fe400078e0207 */
[----:B0-----:R-:W-:-:S05]  /*219a0*/  IMAD.U32 R9, RZ, RZ, UR38 ;  /* 0x00000026ff097e24 */ /* 0x001fca000f8e00ff */
[----:B------:R-:W-:Y:S02]  /*219b0*/  ISETP.NE.AND P2, PT, R9, 0x3, PT ;  /* 0x000000030900780c */ /* 0x000fe40003f45270 */
[----:B-1----:R-:W-:-:S04]  /*219c0*/  @!P0 LEA R2, P1, R4, R2, 0x2 ;  /* 0x0000000204028211 */ /* 0x002fc800078210ff */
[----:B------:R-:W-:Y:S01]  /*219d0*/  @!P0 LEA.HI.X R3, R4, R3, R5, 0x2, P1 ;  /* 0x0000000304038211 */ /* 0x000fe200008f1405 */
[----:B------:R-:W-:-:S06]  /*219e0*/  IMAD.MOV.U32 R4, RZ, RZ, RZ ;  /* 0x000000ffff047224 */ /* 0x000fcc00078e00ff */
[----:B------:R0:W5:Y:S01]  /*219f0*/  @!P0 LDG.E R4, desc[UR54][R2.64] ;  /* 0x0000003602048981 */ /* 0x000162000c1e1900 */
[----:B------:R-:W-:Y:S02]  /*21a00*/  ISETP.GE.AND P0, PT, R31, UR4, PT ;  /* 0x000000041f007c0c */ /* 0x000fe4000bf06270 */
[----:B------:R-:W-:-:S04]  /*21a10*/  @P2 LOP3.LUT R32, R32, 0x4, RZ, 0xfc, !PT ;  /* 0x0000000420202812 */ /* 0x000fc800078efcff */
[----:B------:R-:W-:-:S07]  /*21a20*/  LOP3.LUT R32, R32, 0xfffffffd, RZ, 0xc0, !PT ;  /* 0xfffffffd20207812 */ /* 0x000fce00078ec0ff */
[----:B------:R-:W-:Y:S02]  /*21a30*/  @P0 LOP3.LUT R32, R32, 0x2, RZ, 0xfc, !PT ;  /* 0x0000000220200812 */ /* 0x000fe400078efcff */
[----:B------:R-:W-:Y:S02]  /*21a40*/  ISETP.GE.AND P0, PT, R30, UR4, PT ;  /* 0x000000041e007c0c */ /* 0x000fe4000bf06270 */
[----:B------:R-:W-:-:S11]  /*21a50*/  LOP3.LUT R32, R32, 0xfffffffe, RZ, 0xc0, !PT ;  /* 0xfffffffe20207812 */ /* 0x000fd600078ec0ff */
[----:B------:R-:W-:Y:S01]  /*21a60*/  @P0 LOP3.LUT R32, R32, 0x1, RZ, 0xfc, !PT ;  /* 0x0000000120200812 */ /* 0x000fe200078efcff */
[----:B0-----:R-:W-:Y:S06]  /*21a70*/  BRA.DIV UR5, `(.L_x_2023) ;  /* 0x0000006a05e87947 */ /* 0x001fec000b800000 */
.L_x_2214:
[----:B------:R-:W-:Y:S01]  /*21a80*/  SHF.R.S32.HI R34, RZ, 0x1f, R18 ;  /* 0x0000001fff227819 */ /* 0x000fe20000011412 */
[----:B------:R-:W-:Y:S06]  /*21a90*/  @!P2 BRA `(.L_x_2024) ;  /* 0x000000000004a947 */ /* 0x000fec0003800000 */
[----:B------:R-:W-:Y:S01]  /*21aa0*/  BPT.TRAP 0x1 ;  /* 0x000000040000795c */ /* 0x000fe20000300000 */
.L_x_2024:
[----:B------:R-:W-:Y:S01]  /*21ab0*/  SHF.R.S32.HI R5, RZ, 0x1f, R0 ;  /* 0x0000001fff057819 */ /* 0x000fe20000011400 */
[----:B------:R-:W-:Y:S01]  /*21ac0*/  ULDC.64 UR4, c[0x0][0x328] ;  /* 0x0000ca0000047ab9 */ /* 0x000fe20000000a00 */
[----:B------:R-:W-:Y:S03]  /*21ad0*/  BSSY B0, `(.L_x_2025) ;  /* 0x0000017000007945 */ /* 0x000fe60003800000 */
[----:B------:R-:W-:-:S04]  /*21ae0*/  IMAD R3, R5, UR4, RZ ;  /* 0x0000000405037c24 */ /* 0x000fc8000f8e02ff */
[C---:B------:R-:W-:Y:S02]  /*21af0*/  IMAD R6, R0.reuse, UR5, R3 ;  /* 0x0000000500067c24 */ /* 0x040fe4000f8e0203 */
[----:B------:R-:W-:Y:S01]  /*21b00*/  IMAD.WIDE.U32 R2, R0, UR4, RZ ;  /* 0x0000000400027c25 */ /* 0x000fe2000f8e00ff */
        /* <DEDUP_REMOVED lines=19> */
.L_x_2215:
[----:B------:R-:W-:Y:S05]  /*21c40*/  BSYNC B0 ;  /* 0x0000000000007941 */ /* 0x000fea0003800000 */
.L_x_2025:
        /* <DEDUP_REMOVED lines=107> */
.L_x_2233:
        /* <DEDUP_REMOVED lines=11> */
.L_x_2028:
        /* <DEDUP_REMOVED lines=11> */
.L_x_2029:
[----:B-1----:R1:W5:Y:S01]  /*22460*/  LDL.LU R3, [R1+0x10] ;  /* 0x0000100001037983 */ /* 0x0023620000300800 */
[----:B------:R1:W-:Y:S02]  /*22470*/  SYNCS.ARRIVE.TRANS64.A1T0 RZ, [R7+URZ+0x28830], RZ ;  /* 0x028830ff07ff79a7 */ /* 0x0003e4000810003f */
[----:B------:R-:W-:Y:S05]  /*22480*/  WARPSYNC.ALL ;  /* 0x0000000000007948 */ /* 0x000fea0003800000 */
[----:B------:R-:W-:Y:S01]  /*22490*/  ULDC.64 UR4, c[0x0][0x298] ;  /* 0x0000a60000047ab9 */ /* 0x000fe20000000a00 */
[----:B------:R-:W-:Y:S01]  /*224a0*/  ULDC.64 UR6, c[0x0][0xa00] ;  /* 0x0002800000067ab9 */ /* 0x000fe20000000a00 */
[----:B------:R-:W-:Y:S01]  /*224b0*/  IADD3 R2, R22, 0x10400, RZ ;  /* 0x0001040016027810 */ /* 0x000fe20007ffe0ff */
[----:B------:R-:W-:Y:S01]  /*224c0*/  BSSY B6, `(.L_x_2030) ;  /* 0x0000022000067945 */ /* 0x000fe20003800000 */
[----:B------:R-:W-:Y:S01]  /*224d0*/  BAR.SYNC.DEFER_BLOCKING 0x8, 0x180 ;  /* 0x0206000000007b1d */ /* 0x000fe20000010000 */
[----:B------:R-:W-:-:S02]  /*224e0*/  ISETP.NE.U32.AND P0, PT, RZ, UR6, PT ;  /* 0x00000006ff007c0c */ /* 0x000fc4000bf05070 */
[----:B------:R-:W-:Y:S02]  /*224f0*/  LOP3.LUT P1, RZ, R2, 0x3ff, RZ, 0xc0, !PT ;  /* 0x000003ff02ff7812 */ /* 0x000fe4000782c0ff */
[----:B------:R-:W-:Y:S02]  /*22500*/  ISETP.NE.AND.EX P0, PT, RZ, UR7, PT, P0 ;  /* 0x00000007ff007c0c */ /* 0x000fe4000bf05300 */
[----:B------:R-:W-:-:S04]  /*22510*/  SHF.R.S32.HI R2, RZ, 0x1f, R19 ;  /* 0x0000001fff027819 */ /* 0x000fc80000011413 */
[----:B------:R-:W-:Y:S02]  /*22520*/  SEL R2, R2, RZ, !P0 ;  /* 0x000000ff02027207 */ /* 0x000fe40004000000 */
[----:B-----5:R-:W-:Y:S01]  /*22530*/  SHF.R.S32.HI R0, RZ, 0x1f, R3 ;  /* 0x0000001fff007819 */ /* 0x020fe20000011403 */
[----:B0-----:R-:W-:-:S04]  /*22540*/  IMAD.WIDE.U32 R4, R3, UR4, RZ ;  /* 0x0000000403047c25 */ /* 0x001fc8000f8e00ff */
[----:B------:R-:W-:Y:S01]  /*22550*/  IMAD R0, R0, UR4, RZ ;  /* 0x0000000400007c24 */ /* 0x000fe2000f8e02ff */
[----:B------:R0:W-:Y:S03]  /*22560*/  STL.64 [R1+0x10], R4 ;  /* 0x0000100401007387 */ /* 0x0001e60000100a00 */
[----:B------:R-:W-:-:S04]  /*22570*/  IMAD R0, R3, UR5, R0 ;  /* 0x0000000503007c24 */ /* 0x000fc8000f8e0200 */
[----:B------:R-:W-:Y:S01]  /*22580*/  IMAD.IADD R3, R5, 0x1, R0 ;  /* 0x0000000105037824 */ /* 0x000fe200078e0200 */
[----:B------:R-:W-:-:S04]  /*22590*/  SEL R0, R19, RZ, !P0 ;  /* 0x000000ff13007207 */ /* 0x000fc80004000000 */
[----:B------:R0:W-:Y:S04]  /*225a0*/  STL [R1+0x24], R3 ;  /* 0x0000240301007387 */ /* 0x0001e80000100800 */
        /* <DEDUP_REMOVED lines=19> */
.L_x_2031:
[----:B------:R-:W-:Y:S05]  /*226e0*/  BSYNC B6 ;  /* 0x0000000000067941 */ /* 0x000fea0003800000 */
.L_x_2030:
[----:B------:R-:W2:Y:S01]  /*226f0*/  LDL.LU R20, [R1+0x24] ;  /* 0x0000240001147983 */ /* 0x000ea20000300800 */
[----:B------:R-:W-:Y:S01]  /*22700*/  ULDC.64 UR4, c[0x0][0x2d8] ;  /* 0x0000b60000047ab9 */ /* 0x000fe20000000a00 */
[----:B-1----:R-:W1:Y:S01]  /*22710*/  LDC R7, c[0x0][0x448] ;  /* 0x00011200ff077b82 */ /* 0x002e620000000800 */
[----:B------:R-:W-:Y:S01]  /*22720*/  ULDC.64 UR6, c[0x0][0x280] ;  /* 0x0000a00000067ab9 */ /* 0x000fe20000000a00 */
[----:B0-----:R-:W2:Y:S04]  /*22730*/  LDL.LU.64 R2, [R1+0x10] ;  /* 0x0000100001027983 */ /* 0x001ea80000300a00 */
[----:B------:R-:W3:Y:S04]  /*22740*/  LDL.LU R4, [R1+0x28] ;  /* 0x0000280001047983 */ /* 0x000ee80000300800 */
[----:B------:R-:W4:Y:S01]  /*22750*/  LDL.LU R21, [R1+0x18] ;  /* 0x0000180001157983 */ /* 0x000f220000300800 */
[----:B------:R-:W-:-:S03]  /*22760*/  IMAD R0, R34, UR4, RZ ;  /* 0x0000000422007c24 */ /* 0x000fc6000f8e02ff */
[----:B------:R0:W5:Y:S01]  /*22770*/  LDL R8, [R1+0xc] ;  /* 0x00000c0001087983 */ /* 0x0001620000100800 */
[----:B------:R-:W-:Y:S01]  /*22780*/  IMAD R0, R18, UR5, R0 ;  /* 0x0000000512007c24 */ /* 0x000fe2000f8e0200 */
[----:B-1----:R-:W-:-:S13]  /*22790*/  ISETP.NE.AND P0, PT, R7, 0x1, PT ;  /* 0x000000010700780c */ /* 0x002fda0003f05270 */
[----:B------:R-:W1:Y:S01]  /*227a0*/  @P0 LDC R6, c[0x0][0x44c] ;  /* 0x00011300ff060b82 */ /* 0x000e620000000800 */
[----:B--2---:R-:W-:Y:S02]  /*227b0*/  IMAD.MOV.U32 R3, RZ, RZ, R20 ;  /* 0x000000ffff037224 */ /* 0x004fe400078e0014 */
[----:B------:R-:W2:Y:S01]  /*227c0*/  S2R R20, SR_TID.X ;  /* 0x0000000000147919 */ /* 0x000ea20000002100 */
[----:B------:R-:W-:Y:S01]  /*227d0*/  IMAD.WIDE.U32 R2, R18, UR4, R2 ;  /* 0x0000000412027c25 */ /* 0x000fe2000f8e0002 */
[----:B------:R-:W-:-:S03]  /*227e0*/  ULDC.64 UR4, c[0x0][0x2e0] ;  /* 0x0000b80000047ab9 */ /* 0x000fc60000000a00 */
[----:B------:R-:W-:Y:S02]  /*227f0*/  IMAD.IADD R3, R3, 0x1, R0 ;  /* 0x0000000103037824 */ /* 0x000fe400078e0200 */
[----:B---3--:R-:W-:Y:S02]  /*22800*/  IMAD R0, R4, UR4, RZ ;  /* 0x0000000404007c24 */ /* 0x008fe4000f8e02ff */
[----:B----4-:R-:W-:-:S04]  /*22810*/  IMAD.WIDE.U32 R2, R21, UR4, R2 ;  /* 0x0000000415027c25 */ /* 0x010fc8000f8e0002 */
[----:B------:R-:W-:Y:S01]  /*22820*/  IMAD R0, R21, UR5, R0 ;  /* 0x0000000515007c24 */ /* 0x000fe2000f8e0200 */
[----:B------:R-:W-:Y:S01]  /*22830*/  ULDC.64 UR4, c[0x0][0x2d0] ;  /* 0x0000b40000047ab9 */ /* 0x000fe20000000a00 */
[----:B------:R-:W3:Y:S02]  /*22840*/  S2R R21, SR_TID.X ;  /* 0x0000000000157919 */ /* 0x000ee40000002100 */
[----:B------:R-:W-:Y:S02]  /*22850*/  IMAD.IADD R3, R3, 0x1, R0 ;  /* 0x0000000103037824 */ /* 0x000fe400078e0200 */
[----:B------:R-:W4:Y:S01]  /*22860*/  @P0 LDC R0, c[0x0][0x450] ;  /* 0x00011400ff000b82 */ /* 0x000f220000000800 */
[----:B--2---:R-:W-:-:S04]  /*22870*/  LOP3.LUT R20, R20, 0x7f, RZ, 0xc0, !PT ;  /* 0x0000007f14147812 */ /* 0x004fc800078ec0ff */
[----:B------:R-:W-:Y:S01]  /*22880*/  SHF.R.U32.HI R20, RZ, 0x3, R20 ;  /* 0x00000003ff147819 */ /* 0x000fe20000011614 */
[----:B---3--:R-:W-:-:S05]  /*22890*/  IMAD.SHL.U32 R21, R21, 0x10, RZ ;  /* 0x0000001015157824 */ /* 0x008fca00078e00ff */
[----:B------:R-:W-:-:S04]  /*228a0*/  LOP3.LUT R21, R21, 0x70, RZ, 0xc0, !PT ;  /* 0x0000007015157812 */ /* 0x000fc800078ec0ff */
[----:B------:R-:W-:-:S04]  /*228b0*/  LOP3.LUT R20, R20, R21, RZ, 0xfc, !PT ;  /* 0x0000001514147212 */ /* 0x000fc800078efcff */
[----:B------:R-:W-:-:S05]  /*228c0*/  IADD3 R5, R20, R27, RZ ;  /* 0x0000001b14057210 */ /* 0x000fca0007ffe0ff */
[----:B-1----:R-:W-:-:S04]  /*228d0*/  @P0 IMAD.HI.U32 R6, R5, R6, RZ ;  /* 0x0000000605060227 */ /* 0x002fc800078e00ff */
[----:B------:R-:W-:Y:S01]  /*228e0*/  IMAD.MOV.U32 R4, RZ, RZ, R5 ;  /* 0x000000ffff047224 */ /* 0x000fe200078e0005 */
[----:B----4-:R-:W-:Y:S01]  /*228f0*/  @P0 SHF.R.U32.HI R4, RZ, R0, R6 ;  /* 0x00000000ff040219 */ /* 0x010fe20000011606 */
[----:B------:R-:W1:Y:S04]  /*22900*/  S2R R20, SR_TID.X ;  /* 0x0000000000147919 */ /* 0x000e680000002100 */
[----:B------:R-:W-:-:S04]  /*22910*/  IMAD.MOV R0, RZ, RZ, -R4 ;  /* 0x000000ffff007224 */ /* 0x000fc800078e0a04 */
[----:B------:R-:W-:Y:S01]  /*22920*/  IMAD R0, R7, R0, R5 ;  /* 0x0000000007007224 */ /* 0x000fe200078e0205 */
[----:B------:R-:W-:Y:S01]  /*22930*/  SHF.R.S32.HI R5, RZ, 0x1f, R4 ;  /* 0x0000001fff057819 */ /* 0x000fe20000011404 */
[----:B------:R-:W-:-:S04]  /*22940*/  IMAD.WIDE.U32 R2, R4, UR4, R2 ;  /* 0x0000000404027c25 */ /* 0x000fc8000f8e0002 */
[----:B------:R-:W-:-:S04]  /*22950*/  IMAD R5, R5, UR4, RZ ;  /* 0x0000000405057c24 */ /* 0x000fc8000f8e02ff */
[----:B------:R-:W-:Y:S01]  /*22960*/  IMAD R5, R4, UR5, R5 ;  /* 0x0000000504057c24 */ /* 0x000fe2000f8e0205 */
[----:B------:R-:W-:Y:S01]  /*22970*/  SHF.R.S32.HI R4, RZ, 0x1f, R0 ;  /* 0x0000001fff047819 */ /* 0x000fe20000011400 */
[----:B------:R-:W-:Y:S02]  /*22980*/  ULDC.64 UR4, c[0x0][0x2c8] ;  /* 0x0000b20000047ab9 */ /* 0x000fe40000000a00 */
[----:B------:R-:W-:Y:S02]  /*22990*/  IMAD.IADD R3, R3, 0x1, R5 ;  /* 0x0000000103037824 */ /* 0x000fe400078e0205 */
[----:B------:R-:W-:Y:S02]  /*229a0*/  IMAD R4, R4, UR4, RZ ;  /* 0x0000000404047c24 */ /* 0x000fe4000f8e02ff */
[----:B------:R-:W-:Y:S01]  /*229b0*/  IMAD.WIDE.U32 R2, R0, UR4, R2 ;  /* 0x0000000400027c25 */ /* 0x000fe2000f8e0002 */
[----:B------:R-:W-:-:S03]  /*229c0*/  ULDC UR4, c[0x0][0x2b8] ;  /* 0x0000ae0000047ab9 */ /* 0x000fc60000000800 */
[----:B------:R-:W-:Y:S01]  /*229d0*/  IMAD R4, R0, UR5, R4 ;  /* 0x0000000500047c24 */ /* 0x000fe2000f8e0204 */
[----:B------:R-:W-:-:S03]  /*229e0*/  LEA R0, P2, R2, UR6, 0x1 ;  /* 0x0000000602007c11 */ /* 0x000fc6000f8408ff */
[----:B------:R-:W-:Y:S01]  /*229f0*/  IMAD.IADD R4, R3, 0x1, R4 ;  /* 0x0000000103047824 */ /* 0x000fe200078e0204 */
[----:B------:R-:W-:Y:S02]  /*22a00*/  ISETP.GE.AND P0, PT, R31, UR4, PT ;  /* 0x000000041f007c0c */ /* 0x000fe4000bf06270 */
[----:B------:R-:W-:Y:S01]  /*22a10*/  ISETP.GE.AND P1, PT, R30, UR4, PT ;  /* 0x000000041e007c0c */ /* 0x000fe2000bf26270 */
[----:B------:R-:W-:Y:S01]  /*22a20*/  UMOV UR4, 0xffffffff ;  /* 0xffffffff00047882 */ /* 0x000fe20000000000 */
[----:B-1----:R-:W-:Y:S02]  /*22a30*/  LOP3.LUT R20, R20, 0x7f, RZ, 0xc0, !PT ;  /* 0x0000007f14147812 */ /* 0x002fe400078ec0ff */
[----:B------:R-:W-:Y:S02]  /*22a40*/  LEA.HI.X R4, R2, UR7, R4, 0x1, P2 ;  /* 0x0000000702047c11 */ /* 0x000fe400090f0c04 */
[----:B------:R-:W-:Y:S01]  /*22a50*/  SHF.R.U32.HI R9, RZ, 0x3, R20 ;  /* 0x00000003ff097819 */ /* 0x000fe20000011614 */
[----:B0-----:R-:W-:Y:S06]  /*22a60*/  BRA.DIV UR4, `(.L_x_2032) ;  /* 0x0000006a04007947 */ /* 0x001fec000b800000 */
[----:B------:R-:W0:Y:S01]  /*22a70*/  SHFL.IDX PT, R3, R0, RZ, 0x181f ;  /* 0x00181fff00037589 */ /* 0x000e2200000e0000 */
[----:B------:R-:W-:Y:S01]  /*22a80*/  IMAD R33, R33, R7, RZ ;  /* 0x0000000721217224 */ /* 0x000fe200078e02ff */
[----:B------:R-:W-:Y:S02]  /*22a90*/  IADD3 R27, R9, R27, RZ ;  /* 0x0000001b091b7210 */ /* 0x000fe40007ffe0ff */
[----:B------:R-:W1:Y:S02]  /*22aa0*/  SHFL.IDX PT, R2, R4, RZ, 0x181f ;  /* 0x00181fff04027589 */ /* 0x000e6400000e0000 */
[C---:B------:R-:W-:Y:S01]  /*22ab0*/  ISETP.GE.AND P3, PT, R27.reuse, R33, PT ;  /* 0x000000211b00720c */ /* 0x040fe20003f66270 */
[----:B------:R-:W-:Y:S01]  /*22ac0*/  VIADD R6, R27, 0x10 ;  /* 0x000000101b067836 */ /* 0x000fe20000000000 */
[----:B------:R-:W2:Y:S11]  /*22ad0*/  SHFL.IDX PT, R14, R0, 0x1, 0x181f ;  /* 0x00381f00000e7f89 */ /* 0x000eb600000e0000 */
[----:B0-----:R-:W-:-:S05]  /*22ae0*/  @!P3 LEA R5, P2, R31, R3, 0x1 ;  /* 0x000000031f05b211 */ /* 0x001fca00078408ff */
[----:B-1----:R-:W-:Y:S02]  /*22af0*/  @!P3 IMAD.X R3, RZ, RZ, R2, P2 ;  /* 0x000000ffff03b224 */ /* 0x002fe400010e0602 */
[----:B------:R-:W-:-:S05]  /*22b00*/  @!P3 IMAD.MOV.U32 R2, RZ, RZ, R5 ;  /* 0x000000ffff02b224 */ /* 0x000fca00078e0005 */
[----:B-----5:R-:W-:Y:S04]  /*22b10*/  @!P3 LDGSTS.E.BYPASS.LTC128B.128 [R8+0x10400], desc[UR54][R2.64], !P0 ;  /* 0x104000000208bfae */ /* 0x020fe8000c101d76 */
[----:B------:R0:W-:Y:S01]  /*22b20*/  @!P3 LDGSTS.E.BYPASS.LTC128B.128 [R8+0x14400], desc[UR54][R2.64+0x80], !P1 ;  /* 0x144000800208bfae */ /* 0x0001e2000c901d76 */
[----:B------:R-:W-:-:S03]  /*22b30*/  ISETP.GE.AND P3, PT, R6, R33, PT ;  /* 0x000000210600720c */ /* 0x000fc60003f66270 */
[----:B0-----:R-:W0:Y:S10]  /*22b40*/  SHFL.IDX PT, R2, R4, 0x1, 0x181f ;  /* 0x00381f0004027f89 */ /* 0x001e3400000e0000 */
[----:B--2---:R-:W-:-:S02]  /*22b50*/  @!P3 LEA R5, P2, R31, R14, 0x1 ;  /* 0x0000000e1f05b211 */ /* 0x004fc400078408ff */
[----:B------:R-:W1:Y:S03]  /*22b60*/  SHFL.IDX PT, R14, R0, 0x2, 0x181f ;  /* 0x00581f00000e7f89 */ /* 0x000e6600000e0000 */
[----:B0-----:R-:W-:Y:S01]  /*22b70*/  @!P3 IMAD.X R6, RZ, RZ, R2, P2 ;  /* 0x000000ffff06b224 */ /* 0x001fe200010e0602 */
[----:B------:R-:W-:-:S03]  /*22b80*/  @!P3 MOV R2, R5 ;  /* 0x000000050002b202 */ /* 0x000fc60000000f00 */
[----:B------:R-:W-:Y:S02]  /*22b90*/  @!P3 IMAD.MOV.U32 R3, RZ, RZ, R6 ;  /* 0x000000ffff03b224 */ /* 0x000fe400078e0006 */
[----:B------:R-:W-:-:S03]  /*22ba0*/  VIADD R6, R27, 0x20 ;  /* 0x000000201b067836 */ /* 0x000fc60000000000 */
[----:B------:R-:W-:Y:S04]  /*22bb0*/  @!P3 LDGSTS.E.BYPASS.LTC128B.128 [R8+0x10c00], desc[UR54][R2.64], !P0 ;  /* 0x10c000000208bfae */ /* 0x000fe8000c101d76 */
[----:B------:R0:W-:Y:S01]  /*22bc0*/  @!P3 LDGSTS.E.BYPASS.LTC128B.128 [R8+0x14c00], desc[UR54][R2.64+0x80], !P1 ;  /* 0x14c000800208bfae */ /* 0x0001e2000c901d76 */
[----:B------:R-:W-:-:S03]  /*22bd0*/  ISETP.GE.AND P3, PT, R6, R33, PT ;  /* 0x000000210600720c */ /* 0x000fc60003f66270 */
[----:B0-----:R-:W0:Y:S10]  /*22be0*/  SHFL.IDX PT, R2, R4, 0x2, 0x181f ;  /* 0x00581f0004027f89 */ /* 0x001e3400000e0000 */
[----:B-1----:R-:W-:-:S02]  /*22bf0*/  @!P3 LEA R5, P2, R31, R14, 0x1 ;  /* 0x0000000e1f05b211 */ /* 0x002fc400078408ff */
[----:B------:R-:W1:Y:S03]  /*22c00*/  SHFL.IDX PT, R14, R0, 0x3, 0x181f ;  /* 0x00781f00000e7f89 */ /* 0x000e6600000e0000 */
[----:B0-----:R-:W-:Y:S02]  /*22c10*/  @!P3 IMAD.X R6, RZ, RZ, R2, P2 ;  /* 0x000000ffff06b224 */ /* 0x001fe400010e0602 */
[----:B------:R-:W-:-:S03]  /*22c20*/  @!P3 IMAD.MOV.U32 R2, RZ, RZ, R5 ;  /* 0x000000ffff02b224 */ /* 0x000fc600078e0005 */
[----:B------:R-:W-:Y:S01]  /*22c30*/  @!P3 MOV R3, R6 ;  /* 0x000000060003b202 */ /* 0x000fe20000000f00 */
[----:B------:R-:W-:-:S04]  /*22c40*/  VIADD R6, R27, 0x30 ;  /* 0x000000301b067836 */ /* 0x000fc80000000000 */
[----:B------:R-:W-:Y:S04]  /*22c50*/  @!P3 LDGSTS.E.BYPASS.LTC128B.128 [R8+0x11400], desc[UR54][R2.64], !P0 ;  /* 0x114000000208bfae */ /* 0x000fe8000c101d76 */
[----:B------:R0:W-:Y:S01]  /*22c60*/  @!P3 LDGSTS.E.BYPASS.LTC128B.128 [R8+0x15400], desc[UR54][R2.64+0x80], !P1 ;  /* 0x154000800208bfae */ /* 0x0001e2000c901d76 */
[----:B------:R-:W-:-:S03]  /*22c70*/  ISETP.GE.AND P3, PT, R6, R33, PT ;  /* 0x000000210600720c */ /* 0x000fc60003f66270 */
[----:B0-----:R-:W0:Y:S10]  /*22c80*/  SHFL.IDX PT, R2, R4, 0x3, 0x181f ;  /* 0x00781f0004027f89 */ /* 0x001e3400000e0000 */
[----:B-1----:R-:W-:-:S02]  /*22c90*/  @!P3 LEA R5, P2, R31, R14, 0x1 ;  /* 0x0000000e1f05b211 */ /* 0x002fc400078408ff */
[----:B------:R-:W1:Y:S03]  /*22ca0*/  SHFL.IDX PT, R14, R0, 0x4, 0x181f ;  /* 0x00981f00000e7f89 */ /* 0x000e6600000e0000 */
[----:B0-----:R-:W-:Y:S02]  /*22cb0*/  @!P3 IMAD.X R6, RZ, RZ, R2, P2 ;  /* 0x000000ffff06b224 */ /* 0x001fe400010e0602 */
[----:B------:R-:W-:Y:S02]  /*22cc0*/  @!P3 IMAD.MOV.U32 R2, RZ, RZ, R5 ;  /* 0x000000ffff02b224 */ /* 0x000fe400078e0005 */
[----:B------:R-:W-:Y:S01]  /*22cd0*/  @!P3 IMAD.MOV.U32 R3, RZ, RZ, R6 ;  /* 0x000000ffff03b224 */ /* 0x000fe200078e0006 */
[----:B------:R-:W-:-:S04]  /*22ce0*/  IADD3 R6, R27, 0x40, RZ ;  /* 0x000000401b067810 */ /* 0x000fc80007ffe0ff */
        /* <DEDUP_REMOVED lines=8> */
[----:B------:R-:W-:Y:S02]  /*22d70*/  @!P3 IMAD.MOV.U32 R3, RZ, RZ, R6 ;  /* 0x000000ffff03b224 */ /* 0x000fe400078e0006 */
[----:B------:R-:W-:-:S03]  /*22d80*/  VIADD R6, R27, 0x50 ;  /* 0x000000501b067836 */ /* 0x000fc60000000000 */
[----:B------:R-:W-:Y:S04]  /*22d90*/  @!P3 LDGSTS.E.BYPASS.LTC128B.128 [R8+0x12400], desc[UR54][R2.64], !P0 ;  /* 0x124000000208bfae */ /* 0x000fe8000c101d76 */
[----:B------:R0:W-:Y:S01]  /*22da0*/  @!P3 LDGSTS.E.BYPASS.LTC128B.128 [R8+0x16400], desc[UR54][R2.64+0x80], !P1 ;  /* 0x164000800208bfae */ /* 0x0001e2000c901d76 */
[----:B------:R-:W-:-:S03]  /*22db0*/  ISETP.GE.AND P3, PT, R6, R33, PT ;  /* 0x000000210600720c */ /* 0x000fc60003f66270 */
[----:B0-----:R-:W0:Y:S10]  /*22dc0*/  SHFL.IDX PT, R2, R4, 0x5, 0x181f ;  /* 0x00b81f0004027f89 */ /* 0x001e3400000e0000 */
[----:B-1----:R-:W-:-:S02]  /*22dd0*/  @!P3 LEA R5, P2, R31, R14, 0x1 ;  /* 0x0000000e1f05b211 */ /* 0x002fc400078408ff */
[----:B------:R-:W-:Y:S02]  /*22de0*/  SHFL.IDX PT, R14, R0, 0x7, 0x181f ;  /* 0x00f81f00000e7f89 */ /* 0x000fe400000e0000 */
[----:B0-----:R-:W-:Y:S01]  /*22df0*/  @!P3 IADD3.X R6, RZ, R2, RZ, P2, !PT ;  /* 0x00000002ff06b210 */ /* 0x001fe200017fe4ff */
[----:B------:R-:W-:-:S04]  /*22e00*/  @!P3 IMAD.MOV.U32 R2, RZ, RZ, R5 ;  /* 0x000000ffff02b224 */ /* 0x000fc800078e0005 */
[----:B------:R-:W-:Y:S02]  /*22e10*/  @!P3 IMAD.MOV.U32 R3, RZ, RZ, R6 ;  /* 0x000000ffff03b224 */ /* 0x000fe400078e0006 */
[----:B------:R-:W-:-:S03]  /*22e20*/  VIADD R6, R27, 0x60 ;  /* 0x000000601b067836 */ /* 0x000fc60000000000 */
[----:B------:R-:W-:Y:S04]  /*22e30*/  @!P3 LDGSTS.E.BYPASS.LTC128B.128 [R8+0x12c00], desc[UR54][R2.64], !P0 ;  /* 0x12c000000208bfae */ /* 0x000fe8000c101d76 */
[----:B------:R0:W-:Y:S01]  /*22e40*/  @!P3 LDGSTS.E.BYPASS.LTC128B.128 [R8+0x16c00], desc[UR54][R2.64+0x80], !P1 ;  /* 0x16c000800208bfae */ /* 0x0001e2000c901d76 */
[----:B------:R-:W-:-:S03]  /*22e50*/  ISETP.GE.AND P3, PT, R6, R33, PT ;  /* 0x000000210600720c */ /* 0x000fc60003f66270 */
[----:B0-----:R-:W0:Y:S04]  /*22e60*/  SHFL.IDX PT, R3, R0, 0x6, 0x181f ;  /* 0x00d81f0000037f89 */ /* 0x001e2800000e0000 */
[----:B------:R-:W1:Y:S04]  /*22e70*/  SHFL.IDX PT, R2, R4, 0x6, 0x181f ;  /* 0x00d81f0004027f89 */ /* 0x000e6800000e0000 */
[----:B------:R-:W2:Y:S02]  /*22e80*/  SHFL.IDX PT, R4, R4, 0x7, 0x181f ;  /* 0x00f81f0004047f89 */ /* 0x000ea400000e0000 */
[----:B0-----:R-:W-:-:S05]  /*22e90*/  @!P3 LEA R5, P2, R31, R3, 0x1 ;  /* 0x000000031f05b211 */ /* 0x001fca00078408ff */
[----:B-1----:R-:W-:Y:S01]  /*22ea0*/  @!P3 IMAD.X R6, RZ, RZ, R2, P2 ;  /* 0x000000ffff06b224 */ /* 0x002fe200010e0602 */
[----:B------:R-:W-:-:S03]  /*22eb0*/  @!P3 MOV R2, R5 ;  /* 0x000000050002b202 */ /* 0x000fc60000000f00 */
[----:B------:R-:W-:-:S05]  /*22ec0*/  @!P3 IMAD.MOV.U32 R3, RZ, RZ, R6 ;  /* 0x000000ffff03b224 */ /* 0x000fca00078e0006 */
[----:B------:R0:W-:Y:S04]  /*22ed0*/  @!P3 LDGSTS.E.BYPASS.LTC128B.128 [R8+0x13400], desc[UR54][R2.64], !P0 ;  /* 0x134000000208bfae */ /* 0x0001e8000c101d76 */
[----:B--2---:R0:W-:Y:S02]  /*22ee0*/  @!P3 LDGSTS.E.BYPASS.LTC128B.128 [R8+0x17400], desc[UR54][R2.64+0x80], !P1 ;  /* 0x174000800208bfae */ /* 0x0041e4000c901d76 */
.L_x_2250:
[----:B------:R-:W-:Y:S01]  /*22ef0*/  VIADD R0, R27, 0x70 ;  /* 0x000000701b007836 */ /* 0x000fe20000000000 */
[----:B------:R-:W-:Y:S04]  /*22f00*/  BSSY B0, `(.L_x_2033) ;  /* 0x000000a000007945 */ /* 0x000fe80003800000 */
[----:B------:R-:W-:-:S13]  /*22f10*/  ISETP.GE.AND P2, PT, R0, R33, PT ;  /* 0x000000210000720c */ /* 0x000fda0003f46270 */
[----:B------:R-:W-:Y:S05]  /*22f20*/  @P2 BRA `(.L_x_2034) ;  /* 0x00000000001c2947 */ /* 0x000fea0003800000 */
[----:B0-----:R-:W-:-:S05]  /*22f30*/  LEA R2, P2, R31, R14, 0x1 ;  /* 0x0000000e1f027211 */ /* 0x001fca00078408ff */
[----:B------:R-:W-:-:S05]  /*22f40*/  IMAD.X R3, RZ, RZ, R4, P2 ;  /* 0x000000ffff037224 */ /* 0x000fca00010e0604 */
[----:B------:R-:W-:Y:S01]  /*22f50*/  @!PT LDS RZ, [RZ] ;  /* 0x00000000fffff984 */ /* 0x000fe20000000800 */
[----:B------:R-:W-:Y:S01]  /*22f60*/  @!PT LDS RZ, [RZ] ;  /* 0x00000000fffff984 */ /* 0x000fe20000000800 */
[----:B------:R-:W-:Y:S01]  /*22f70*/  @!PT LDS RZ, [RZ] ;  /* 0x00000000fffff984 */ /* 0x000fe20000000800 */
[----:B------:R1:W-:Y:S04]  /*22f80*/  LDGSTS.E.BYPASS.LTC128B.128 [R8+0x13c00], desc[UR54][R2.64], !P0 ;  /* 0x13c0000002087fae */ /* 0x0003e8000c101d76 */
[----:B------:R1:W-:Y:S02]  /*22f90*/  LDGSTS.E.BYPASS.LTC128B.128 [R8+0x17c00], desc[UR54][R2.64+0x80], !P1 ;  /* 0x17c0008002087fae */ /* 0x0003e4000c901d76 */
.L_x_2034:
[----:B------:R-:W-:Y:S05]  /*22fa0*/  BSYNC B0 ;  /* 0x0000000000007941 */ /* 0x000fea0003800000 */
.L_x_2033:
[----:B------:R-:W-:Y:S01]  /*22fb0*/  NOP ;  /* 0x0000000000007918 */ /* 0x000fe20000000000 */
[----:B------:R-:W-:-:S13]  /*22fc0*/  PLOP3.LUT P0, PT, PT, PT, PT, 0x80, 0x0 ;  /* 0x000000000000781c */ /* 0x000fda0003f0f070 */
.L_x_2035:
[----:B------:R-:W-:Y:S02]  /*22fd0*/  PLOP3.LUT P1, PT, P1, P0, PT, 0xa2, 0x0 ;  /* 0x000000000000781c */ /* 0x000fe40000f21472 */
[----:B------:R-:W-:-:S08]  /*22fe0*/  @P0 R2UR P1, UR4, R22 ;  /* 0x00000000160402ca */ /* 0x000fd00000020000 */
[----:B------:R-:W-:-:S05]  /*22ff0*/  @P0 PLOP3.LUT P0, PT, P1, PT, PT, 0x80, 0x0 ;  /* 0x000000000000081c */ /* 0x000fca0000f0f070 */
[----:B------:R-:W-:Y:S01]  /*23000*/  @!P1 SYNCS.ARRIVE.TRANS64.RED.A0T1 RZ, [UR4+0x28800], RZ ;  /* 0x028800ffffff99a7 */ /* 0x000fe20008200404 */
[----:B------:R-:W-:Y:S07]  /*23010*/  @!P1 ARRIVES.LDGSTSBAR.64.TRANSCNT [UR4+0x28800] ;  /* 0x02880000ff0099b0 */ /* 0x000fee0008000a84 */
[----:B------:R-:W-:Y:S05]  /*23020*/  @P0 BRA.U.ANY `(.L_x_2035) ;  /* 0xfffffffd00e80947 */ /* 0x000fea000393ffff */
[----:B01----:R-:W2:Y:S02]  /*23030*/  LDL.LU R2, [R1+0x20] ;  /* 0x0000200001027983 */ /* 0x003ea40000300800 */
[----:B--2---:R-:W-:-:S05]  /*23040*/  VIADD R2, R2, 0x1 ;  /* 0x0000000102027836 */ /* 0x004fca0000000000 */
[----:B------:R0:W-:Y:S01]  /*23050*/  STL [R1+0x20], R2 ;  /* 0x0000200201007387 */ /* 0x0001e20000100800 */
[----:B------:R-:W-:-:S04]  /*23060*/  LEA.HI R0, R2, R2, RZ, 0x1 ;  /* 0x0000000202007211 */ /* 0x000fc800078f08ff */
[----:B------:R-:W-:-:S04]  /*23070*/  LOP3.LUT R0, R0, 0xfffffffe, RZ, 0xc0, !PT ;  /* 0xfffffffe00007812 */ /* 0x000fc800078ec0ff */
[----:B------:R-:W-:-:S04]  /*23080*/  IADD3 R0, R2, -R0, RZ ;  /* 0x8000000002007210 */ /* 0x000fc80007ffe0ff */
[----:B------:R-:W-:Y:S01]  /*23090*/  SHF.L.U32 R3, R0, 0x1f, RZ ;  /* 0x0000001f00037819 */ /* 0x000fe200000006ff */
[----:B------:R-:W-:Y:S01]  /*230a0*/  NOP ;  /* 0x0000000000007918 */ /* 0x000fe20000000000 */
[----:B------:R-:W2:Y:S01]  /*230b0*/  LDL.LU R4, [R1+0x1c] ;  /* 0x00001c0001047983 */ /* 0x000ea20000300800 */
[----:B------:R1:W-:Y:S03]  /*230c0*/  SYNCS.ARRIVE.TRANS64.A1T0 RZ, [R22+URZ+0x28800], RZ ;  /* 0x028800ff16ff79a7 */ /* 0x0003e6000810003f */
[----:B0-----:R-:W3:Y:S01]  /*230d0*/  LDL R2, [R1] ;  /* 0x0000000001027983 */ /* 0x001ee20000100800 */
[----:B------:R-:W-:Y:S01]  /*230e0*/  BSSY B0, `(.L_x_2036) ;  /* 0x0000005000007945 */ /* 0x000fe20003800000 */
[----:B------:R-:W0:Y:S01]  /*230f0*/  SYNCS.PHASECHK.TRANS64.TRYWAIT P0, [R22+URZ+0x28820], R3 ;  /* 0x02882003160075a7 */ /* 0x000e22000800017f */
[----:B--2---:R-:W-:-:S05]  /*23100*/  VIADD R6, R4, 0xfffffffe ;  /* 0xfffffffe04067836 */ /* 0x004fca0000000000 */
[----:B---3--:R-:W-:Y:S01]  /*23110*/  ISETP.GE.AND P1, PT, R6, R2, PT ;  /* 0x000000020600720c */ /* 0x008fe20003f26270 */
[----:B01----:R-:W-:-:S12]  /*23120*/  @!P0 BRA `(.L_x_2037) ;  /* 0x0000006800d88947 */ /* 0x003fd80003800000 */
.L_x_2251:
[----:B------:R-:W-:Y:S05]  /*23130*/  BSYNC B0 ;  /* 0x0000000000007941 */ /* 0x000fea0003800000 */
.L_x_2036:
        /* <DEDUP_REMOVED lines=8> */
.L_x_2052:
[----:B------:R-:W2:Y:S01]  /*231c0*/  LDL R8, [R1+0x4] ;  /* 0x0000040001087983 */ /* 0x000ea20000100800 */
[----:B------:R-:W1:Y:S03]  /*231d0*/  LDC R0, c[0x0][0x430] ;  /* 0x00010c00ff007b82 */ /* 0x000e660000000800 */
[----:B------:R-:W3:Y:S01]  /*231e0*/  LDL R7, [R1+0x8] ;  /* 0x0000080001077983 */ /* 0x000ee20000100800 */
[----:B------:R-:W-:Y:S05]  /*231f0*/  YIELD ;  /* 0x0000000000007946 */ /* 0x000fea0003800000 */
[----:B0-----:R-:W0:Y:S01]  /*23200*/  S2R R3, SR_TID.X ;  /* 0x0000000000037919 */ /* 0x001e220000002100 */
[----:B------:R-:W-:Y:S01]  /*23210*/  ULDC.64 UR4, c[0x0][0x428] ;  /* 0x00010a0000047ab9 */ /* 0x000fe20000000a00 */
[----:B------:R-:W4:Y:S01]  /*23220*/  S2R R2, SR_TID.X ;  /* 0x0000000000027919 */ /* 0x000f220000002100 */
[----:B-1----:R-:W-:-:S13]  /*23230*/  ISETP.NE.AND P0, PT, R0, 0x1, PT ;  /* 0x000000010000780c */ /* 0x002fda0003f05270 */
[----:B------:R-:W1:Y:S01]  /*23240*/  @P0 LDC R4, c[0x0][0x434] ;  /* 0x00010d00ff040b82 */ /* 0x000e620000000800 */
[----:B0-----:R-:W-:-:S04]  /*23250*/  LOP3.LUT R3, R3, 0x7f, RZ, 0xc0, !PT ;  /* 0x0000007f03037812 */ /* 0x001fc800078ec0ff */
[----:B------:R-:W-:-:S03]  /*23260*/  SHF.R.U32.HI R5, RZ, 0x3, R3 ;  /* 0x00000003ff057819 */ /* 0x000fc60000011603 */
[----:B------:R-:W0:Y:S01]  /*23270*/  @P0 LDC R3, c[0x0][0x438] ;  /* 0x00010e00ff030b82 */ /* 0x000e220000000800 */
[----:B----4-:R-:W-:Y:S01]  /*23280*/  SHF.L.U32 R2, R2, 0x4, RZ ;  /* 0x0000000402027819 */ /* 0x010fe200000006ff */
[----:B------:R-:W-:-:S03]  /*23290*/  IMAD R5, R6, 0x80, R5 ;  /* 0x0000008006057824 */ /* 0x000fc600078e0205 */
[----:B------:R-:W-:-:S04]  /*232a0*/  LOP3.LUT R2, R2, 0x70, RZ, 0xc0, !PT ;  /* 0x0000007002027812 */ /* 0x000fc800078ec0ff */
[----:B--2---:R-:W-:-:S05]  /*232b0*/  IADD3 R5, R2, R5, R8 ;  /* 0x0000000502057210 */ /* 0x004fca0007ffe008 */
[----:B-1----:R-:W-:-:S04]  /*232c0*/  @P0 IMAD.HI.U32 R4, R5, R4, RZ ;  /* 0x0000000405040227 */ /* 0x002fc800078e00ff */
[----:B------:R-:W-:Y:S01]  /*232d0*/  IMAD.MOV.U32 R2, RZ, RZ, R5 ;  /* 0x000000ffff027224 */ /* 0x000fe200078e0005 */
[----:B0-----:R-:W-:Y:S01]  /*232e0*/  @P0 SHF.R.U32.HI R2, RZ, R3, R4 ;  /* 0x00000003ff020219 */ /* 0x001fe20000011604 */
[----:B---3--:R-:W-:-:S04]  /*232f0*/  IMAD R4, R7, UR4, RZ ;  /* 0x0000000407047c24 */ /* 0x008fc8000f8e02ff */
[----:B------:R-:W-:-:S04]  /*23300*/  IMAD.MOV R3, RZ, RZ, -R2 ;  /* 0x000000ffff037224 */ /* 0x000fc800078e0a02 */
[----:B------:R-:W-:Y:S01]  /*23310*/  IMAD R0, R0, R3, R5 ;  /* 0x0000000300007224 */ /* 0x000fe200078e0205 */
[----:B------:R-:W-:Y:S01]  /*23320*/  SHF.R.S32.HI R3, RZ, 0x1f, R2 ;  /* 0x0000001fff037819 */ /* 0x000fe20000011402 */
[C---:B------:R-:W-:Y:S02]  /*23330*/  IMAD R5, R35.reuse, UR5, R4 ;  /* 0x0000000523057c24 */ /* 0x040fe4000f8e0204 */
[----:B------:R-:W-:Y:S01]  /*23340*/  IMAD.WIDE.U32 R2, R35, UR4, R2 ;  /* 0x0000000423027c25 */ /* 0x000fe2000f8e0002 */
[----:B------:R-:W-:-:S03]  /*23350*/  ULDC.64 UR4, c[0x0][0x418] ;  /* 0x0001060000047ab9 */ /* 0x000fc60000000a00 */
[----:B------:R-:W-:Y:S01]  /*23360*/  IMAD.IADD R5, R5, 0x1, R3 ;  /* 0x0000000105057824 */ /* 0x000fe200078e0203 */
[----:B------:R-:W-:-:S04]  /*23370*/  LEA R4, P0, R2, UR4, 0x2 ;  /* 0x0000000402047c11 */ /* 0x000fc8000f8010ff */
[----:B------:R-:W-:-:S05]  /*23380*/  LEA.HI.X R5, R2, UR5, R5, 0x2, P0 ;  /* 0x0000000502057c11 */ /* 0x000fca00080f1405 */
[----:B------:R-:W2:Y:S01]  /*23390*/  LDG.E R4, desc[UR54][R4.64] ;  /* 0x0000003604047981 */ /* 0x000ea2000c1e1900 */
[----:B------:R-:W-:Y:S01]  /*233a0*/  IMAD.U32 R7, RZ, RZ, UR38 ;  /* 0x00000026ff077e24 */ /* 0x000fe2000f8e00ff */
[----:B------:R-:W-:Y:S01]  /*233b0*/  IADD3 R24, R10, 0x1, RZ ;  /* 0x000000010a187810 */ /* 0x000fe20007ffe0ff */
[----:B------:R-:W-:-:S03]  /*233c0*/  IMAD.MOV.U32 R25, RZ, RZ, R6 ;  /* 0x000000ffff197224 */ /* 0x000fc600078e0006 */
[----:B------:R-:W-:Y:S02]  /*233d0*/  ISETP.NE.AND P3, PT, R7, 0x3, PT ;  /* 0x000000030700780c */ /* 0x000fe40003f65270 */
[----:B------:R-:W-:-:S04]  /*233e0*/  ISETP.NE.AND P0, PT, R24, 0x2, PT ;  /* 0x000000021800780c */ /* 0x000fc80003f05270 */
[----:B------:R-:W-:Y:S02]  /*233f0*/  SEL R3, RZ, 0x1, P0 ;  /* 0x00000001ff037807 */ /* 0x000fe40000000000 */
[----:B------:R-:W-:Y:S02]  /*23400*/  SEL R24, R24, RZ, P0 ;  /* 0x000000ff18187207 */ /* 0x000fe40000000000 */
[----:B------:R-:W-:Y:S02]  /*23410*/  LOP3.LUT R28, R20, R3, RZ, 0x3c, !PT ;  /* 0x00000003141c7212 */ /* 0x000fe400078e3cff */
[----:B--2---:R-:W-:Y:S01]  /*23420*/  SHF.R.S32.HI R27, RZ, 0x1f, R4 ;  /* 0x0000001fff1b7819 */ /* 0x004fe20000011404 */
[----:B------:R-:W-:Y:S06]  /*23430*/  @!P3 BRA `(.L_x_2040) ;  /* 0x000000000004b947 */ /* 0x000fec0003800000 */
[----:B------:R-:W-:Y:S01]  /*23440*/  BPT.TRAP 0x1 ;  /* 0x000000040000795c */ /* 0x000fe20000300000 */
.L_x_2040:
[----:B------:R-:W-:Y:S01]  /*23450*/  IMAD R6, R24, 0x8, R22 ;  /* 0x0000000818067824 */ /* 0x000fe200078e0216 */
[----:B------:R-:W-:Y:S01]  /*23460*/  SHF.L.U32 R2, R28, 0x1f, RZ ;  /* 0x0000001f1c027819 */ /* 0x000fe200000006ff */
[----:B------:R-:W-:Y:S03]  /*23470*/  BSSY B1, `(.L_x_2041) ;  /* 0x0000003000017945 */ /* 0x000fe60003800000 */
[----:B------:R-:W0:Y:S02]  /*23480*/  SYNCS.PHASECHK.TRANS64.TRYWAIT P0, [R6+URZ+0x28840], R2 ;  /* 0x02884002060075a7 */ /* 0x000e24000800017f */
[----:B0-----:R-:W-:Y:S05]  /*23490*/  @!P0 BRA `(.L_x_2042) ;  /* 0x0000006800108947 */ /* 0x001fea0003800000 */
.L_x_2252:
[----:B------:R-:W-:Y:S05]  /*234a0*/  BSYNC B1 ;  /* 0x0000000000017941 */ /* 0x000fea0003800000 */
.L_x_2041:
        /* <DEDUP_REMOVED lines=71> */
.L_x_2270:
        /* <DEDUP_REMOVED lines=9> */
.L_x_2044:
        /* <DEDUP_REMOVED lines=11> */
.L_x_2045:
[----:B------:R1:W-:Y:S01]  /*23a60*/  SYNCS.ARRIVE.TRANS64.A1T0 RZ, [R6+URZ+0x28830], RZ ;  /* 0x028830ff06ff79a7 */ /* 0x0003e2000810003f */
[----:B------:R-:W-:Y:S05]  /*23a70*/  @!P4 BRA `(.L_x_2046) ;  /* 0x000000000004c947 */ /* 0x000fea0003800000 */
[----:B------:R-:W-:Y:S01]  /*23a80*/  BPT.TRAP 0x1 ;  /* 0x000000040000795c */ /* 0x000fe20000300000 */
.L_x_2046:
[----:B------:R-:W-:Y:S01]  /*23a90*/  SHF.L.U32 R2, R20, 0x1f, RZ ;  /* 0x0000001f14027819 */ /* 0x000fe200000006ff */
[----:B-1----:R-:W-:Y:S01]  /*23aa0*/  IMAD R6, R10, 0x8, R22 ;  /* 0x000000080a067824 */ /* 0x002fe200078e0216 */
[----:B------:R-:W-:Y:S03]  /*23ab0*/  BSSY B1, `(.L_x_2047) ;  /* 0x0000003000017945 */ /* 0x000fe60003800000 */
[----:B------:R-:W1:Y:S02]  /*23ac0*/  SYNCS.PHASECHK.TRANS64.TRYWAIT P0, [R6+URZ+0x28860], R2 ;  /* 0x02886002060075a7 */ /* 0x000e64000800017f */
[----:B-1----:R-:W-:Y:S05]  /*23ad0*/  @!P0 BRA `(.L_x_2048) ;  /* 0x0000006800e08947 */ /* 0x002fea0003800000 */
.L_x_2271:
[----:B------:R-:W-:Y:S05]  /*23ae0*/  BSYNC B1 ;  /* 0x0000000000017941 */ /* 0x000fea0003800000 */
.L_x_2047:
[----:B------:R-:W2:Y:S01]  /*23af0*/  S2R R3, SR_TID.X ;  /* 0x0000000000037919 */ /* 0x000ea20000002100 */
[----:B------:R-:W-:Y:S01]  /*23b00*/  UMOV UR4, 0xffffffff ;  /* 0xffffffff00047882 */ /* 0x000fe20000000000 */
[----:B------:R-:W-:Y:S01]  /*23b10*/  IMAD R8, R33, -0x80, R37 ;  /* 0xffffff8021087824 */ /* 0x000fe200078e0225 */
[----:B0-----:R-:W-:Y:S02]  /*23b20*/  LEA R7, R10, R36, 0xe ;  /* 0x000000240a077211 */ /* 0x001fe400078e70ff */
[----:B--2---:R-:W-:-:S04]  /*23b30*/  LOP3.LUT R3, R3, 0x7f, RZ, 0xc0, !PT ;  /* 0x0000007f03037812 */ /* 0x004fc800078ec0ff */
[----:B------:R-:W-:-:S05]  /*23b40*/  SHF.R.U32.HI R3, RZ, 0x3, R3 ;  /* 0x00000003ff037819 */ /* 0x000fca0000011603 */
[----:B------:R-:W-:Y:S01]  /*23b50*/  IMAD.IADD R8, R8, 0x1, -R3 ;  /* 0x0000000108087824 */ /* 0x000fe200078e0a03 */
[----:B------:R-:W-:Y:S06]  /*23b60*/  BRA.DIV UR4, `(.L_x_2049) ;  /* 0x0000006a04d07947 */ /* 0x000fec000b800000 */
[----:B-1----:R-:W0:Y:S01]  /*23b70*/  SHFL.IDX PT, R2, R17, RZ, 0x181f ;  /* 0x00181fff11027589 */ /* 0x002e2200000e0000 */
[----:B------:R-:W-:-:S03]  /*23b80*/  IMAD R7, R7, 0x2, R22 ;  /* 0x0000000207077824 */ /* 0x000fc600078e0216 */
[----:B------:R-:W1:Y:S01]  /*23b90*/  SHFL.IDX PT, R3, R23, RZ, 0x181f ;  /* 0x00181fff17037589 */ /* 0x000e6200000e0000 */
[----:B0-----:R-:W-:-:S05]  /*23ba0*/  IADD3 R2, P0, R2, R5, RZ ;  /* 0x0000000502027210 */ /* 0x001fca0007f1e0ff */
[----:B-1----:R-:W-:Y:S01]  /*23bb0*/  IMAD.X R3, RZ, RZ, R3, P0 ;  /* 0x000000ffff037224 */ /* 0x002fe200000e0603 */
[----:B------:R-:W-:-:S13]  /*23bc0*/  ISETP.LT.OR P0, PT, R8, 0x1, P2 ;  /* 0x000000010800780c */ /* 0x000fda0001701670 */
[----:B------:R-:W-:Y:S01]  /*23bd0*/  @!PT LDS RZ, [RZ] ;  /* 0x00000000fffff984 */ /* 0x000fe20000000800 */
        /* <DEDUP_REMOVED lines=49> */
[----:B------:R-:W-:Y:S01]  /*23ef0*/  LDGSTS.E.BYPASS.LTC128B.128 [R7+0x3400], desc[UR54][R2.64], !P0 ;  /* 0x0340000002077fae */ /* 0x000fe2000c101d76 */
[----:B------:R-:W-:-:S13]  /*23f00*/  ISETP.LT.OR P0, PT, R8, 0x61, P1 ;  /* 0x000000610800780c */ /* 0x000fda0000f01670 */
[----:B------:R0:W-:Y:S04]  /*23f10*/  LDGSTS.E.BYPASS.LTC128B.128 [R7+0x7400], desc[UR54][R2.64+0x80], !P0 ;  /* 0x0740008002077fae */ /* 0x0001e8000c101d76 */
[----:B0-2---:R0:W1:Y:S02]  /*23f20*/  SHFL.IDX PT, R2, R17, 0x7, 0x181f ;  /* 0x00f81f0011027f89 */ /* 0x00506400000e0000 */
.L_x_2289:
[----:B-1----:R-:W-:Y:S01]  /*23f30*/  IADD3 R2, P0, R2, R5, RZ ;  /* 0x0000000502027210 */ /* 0x002fe20007f1e0ff */
        /* <DEDUP_REMOVED lines=11> */
[----:B-1----:R-:W-:Y:S01]  /*23ff0*/  IMAD.WIDE.U32 R2, R0, UR4, RZ ;  /* 0x0000000400027c25 */ /* 0x002fe2000f8e00ff */
[----:B------:R-:W-:Y:S01]  /*24000*/  ULDC.64 UR4, c[0x0][0x338] ;  /* 0x0000ce0000047ab9 */ /* 0x000fe20000000a00 */
[----:B------:R-:W-:Y:S02]  /*24010*/  NOP ;  /* 0x0000000000007918 */ /* 0x000fe40000000000 */
[----:B------:R-:W-:Y:S02]  /*24020*/  IMAD.IADD R3, R3, 0x1, R21 ;  /* 0x0000000103037824 */ /* 0x000fe400078e0215 */
[----:B------:R-:W-:Y:S02]  /*24030*/  IMAD R27, R27, UR4, RZ ;  /* 0x000000041b1b7c24 */ /* 0x000fe4000f8e02ff */
[----:B------:R-:W-:-:S04]  /*24040*/  IMAD.WIDE.U32 R2, R4, UR4, R2 ;  /* 0x0000000404027c25 */ /* 0x000fc8000f8e0002 */
        /* <DEDUP_REMOVED lines=8> */
[----:B0-----:R-:W-:-:S04]  /*240d0*/  LEA R17, P0, R2, UR4, 0x1 ;  /* 0x0000000402117c11 */ /* 0x001fc8000f8008ff */
[----:B------:R-:W-:Y:S02]  /*240e0*/  LEA.HI.X R23, R2, UR5, R3, 0x1, P0 ;  /* 0x0000000502177c11 */ /* 0x000fe400080f0c03 */
[----:B------:R-:W-:-:S13]  /*240f0*/  PLOP3.LUT P0, PT, PT, PT, PT, 0x80, 0x0 ;  /* 0x000000000000781c */ /* 0x000fda0003f0f070 */
.L_x_2050:
        /* <DEDUP_REMOVED lines=11> */
.L_x_2051:
[----:B------:R-:W2:Y:S01]  /*241b0*/  LDL R0, [R1] ;  /* 0x0000000001007983 */ /* 0x000ea20000100800 */
[----:B------:R0:W-:Y:S01]  /*241c0*/  SYNCS.ARRIVE.TRANS64.A1T0 RZ, [R6+URZ+0x28850], RZ ;  /* 0x028850ff06ff79a7 */ /* 0x0001e2000810003f */
[----:B------:R-:W-:Y:S02]  /*241d0*/  IMAD.MOV.U32 R10, RZ, RZ, R24 ;  /* 0x000000ffff0a7224 */ /* 0x000fe400078e0018 */
[----:B------:R-:W-:Y:S02]  /*241e0*/  IMAD.MOV.U32 R20, RZ, RZ, R28 ;  /* 0x000000ffff147224 */ /* 0x000fe400078e001c */
[----:B------:R-:W-:Y:S01]  /*241f0*/  IMAD.MOV.U32 R33, RZ, RZ, R25 ;  /* 0x000000ffff217224 */ /* 0x000fe200078e0019 */
[C---:B0-----:R-:W-:Y:S02]  /*24200*/  IADD3 R6, R25.reuse, -0x1, RZ ;  /* 0xffffffff19067810 */ /* 0x041fe40007ffe0ff */
[----:B--2---:R-:W-:-:S13]  /*24210*/  ISETP.GT.AND P0, PT, R25, R0, PT ;  /* 0x000000001900720c */ /* 0x004fda0003f04270 */
[----:B------:R-:W-:Y:S05]  /*24220*/  @P0 BRA `(.L_x_2052) ;  /* 0xffffffec00e40947 */ /* 0x000fea000383ffff */
.L_x_2039:
[----:B------:R-:W-:Y:S05]  /*24230*/  BSYNC B0 ;  /* 0x0000000000007941 */ /* 0x000fea0003800000 */
.L_x_2038:
        /* <DEDUP_REMOVED lines=11> */
[----:B0-----:R-:W2:Y:S01]  /*242f0*/  @P0 ATOMG.E.ADD.STRONG.GPU PT, R3, desc[UR54][R2.64], R5 ;  /* 0x00000005020309a8 */ /* 0x001ea200081ee1f6 */
[----:B------:R-:W0:Y:S02]  /*24300*/  S2R R4, SR_LTMASK ;  /* 0x0000000000047919 */ /* 0x000e240000003900 */
[----:B0-----:R-:W-:-:S04]  /*24310*/  LOP3.LUT R4, R4, UR4, RZ, 0xc0, !PT ;  /* 0x0000000404047c12 */ /* 0x001fc8000f8ec0ff */
[----:B------:R-:W0:Y:S01]  /*24320*/  POPC R7, R4 ;  /* 0x0000000400077309 */ /* 0x000e220000000000 */
[----:B--2---:R-:W0:Y:S02]  /*24330*/  SHFL.IDX PT, R0, R3, R0, 0x1f ;  /* 0x00001f0003007589 */ /* 0x004e2400000e0000 */
[----:B0-----:R-:W-:-:S07]  /*24340*/  IADD3 R16, R0, UR37, R7 ;  /* 0x0000002500107c10 */ /* 0x001fce000fffe007 */
.L_x_2054:
[----:B------:R-:W-:Y:S05]  /*24350*/  BSYNC B0 ;  /* 0x0000000000007941 */ /* 0x000fea0003800000 */
.L_x_2053:
[----:B------:R-:W-:-:S05]  /*24360*/  IMAD.U32 R0, RZ, RZ, UR38 ;  /* 0x00000026ff007e24 */ /* 0x000fca000f8e00ff */
[----:B------:R-:W-:-:S13]  /*24370*/  ISETP.NE.AND P0, PT, R0, 0x3, PT ;  /* 0x000000030000780c */ /* 0x000fda0003f05270 */
[----:B------:R-:W-:Y:S05]  /*24380*/  @!P0 BRA `(.L_x_2055) ;  /* 0x0000000000048947 */ /* 0x000fea0003800000 */
[----:B------:R-:W-:Y:S01]  /*24390*/  BPT.TRAP 0x1 ;  /* 0x000000040000795c */ /* 0x000fe20000300000 */
.L_x_2055:
[----:B------:R-:W-:Y:S01]  /*243a0*/  LEA R0, R24, R22, 0x3 ;  /* 0x0000001618007211 */ /* 0x000fe200078e18ff */
[----:B------:R-:W-:Y:S01]  /*243b0*/  BSSY B0, `(.L_x_2056) ;  /* 0x0000005000007945 */ /* 0x000fe20003800000 */
[----:B0-----:R-:W-:Y:S01]  /*243c0*/  SHF.L.U32 R3, R28, 0x1f, RZ ;  /* 0x0000001f1c037819 */ /* 0x001fe200000006ff */
[----:B------:R-:W-:-:S03]  /*243d0*/  IMAD R6, R25, -0x80, R37 ;  /* 0xffffff8019067824 */ /* 0x000fc600078e0225 */
[----:B------:R-:W0:Y:S02]  /*243e0*/  SYNCS.PHASECHK.TRANS64.TRYWAIT P0, [R0+URZ+0x28860], R3 ;  /* 0x02886003000075a7 */ /* 0x000e24000800017f */
[----:B0-----:R-:W-:Y:S05]  /*243f0*/  @!P0 BRA `(.L_x_2057) ;  /* 0x0000006c00388947 */ /* 0x001fea0003800000 */
.L_x_2290:
[----:B------:R-:W-:Y:S05]  /*24400*/  BSYNC B0 ;  /* 0x0000000000007941 */ /* 0x000fea0003800000 */
.L_x_2056:
[----:B------:R-:W1:Y:S01]  /*24410*/  S2R R2, SR_TID.X ;  /* 0x0000000000027919 */ /* 0x000e620000002100 */
[----:B------:R-:W-:Y:S01]  /*24420*/  UMOV UR4, 0xffffffff ;  /* 0xffffffff00047882 */ /* 0x000fe20000000000 */
[----:B------:R-:W-:Y:S01]  /*24430*/  IMAD R9, R24, 0x4000, R36 ;  /* 0x0000400018097824 */ /* 0x000fe200078e0224 */
[----:B-1----:R-:W-:-:S04]  /*24440*/  LOP3.LUT R2, R2, 0x7f, RZ, 0xc0, !PT ;  /* 0x0000007f02027812 */ /* 0x002fc800078ec0ff */
[----:B------:R-:W-:-:S05]  /*24450*/  SHF.R.U32.HI R2, RZ, 0x3, R2 ;  /* 0x00000003ff027819 */ /* 0x000fca0000011602 */
[----:B------:R-:W-:Y:S01]  /*24460*/  IMAD.IADD R6, R6, 0x1, -R2 ;  /* 0x0000000106067824 */ /* 0x000fe200078e0a02 */
[----:B------:R-:W-:Y:S06]  /*24470*/  BRA.DIV UR4, `(.L_x_2058) ;  /* 0x0000006e042c7947 */ /* 0x000fec000b800000 */
[----:B------:R-:W1:Y:S01]  /*24480*/  SHFL.IDX PT, R14, R17, RZ, 0x181f ;  /* 0x00181fff110e7589 */ /* 0x000e6200000e0000 */
        /* <DEDUP_REMOVED lines=62> */
.L_x_2308:
        /* <DEDUP_REMOVED lines=11> */
.L_x_2059:
        /* <DEDUP_REMOVED lines=11> */
.L_x_2060:
[----:B------:R1:W-:Y:S01]  /*249d0*/  SYNCS.ARRIVE.TRANS64.A1T0 RZ, [R0+URZ+0x28850], RZ ;  /* 0x028850ff00ff79a7 */ /* 0x0003e2000810003f */
[----:B------:R-:W-:-:S05]  /*249e0*/  VIADD R24, R24, 0x1 ;  /* 0x0000000118187836 */ /* 0x000fca0000000000 */
[----:B------:R-:W-:-:S04]  /*249f0*/  ISETP.NE.AND P0, PT, R24, 0x2, PT ;  /* 0x000000021800780c */ /* 0x000fc80003f05270 */
[----:B------:R-:W-:Y:S02]  /*24a00*/  SEL R3, RZ, 0x1, P0 ;  /* 0x00000001ff037807 */ /* 0x000fe40000000000 */
[----:B------:R-:W-:Y:S02]  /*24a10*/  SEL R24, R24, RZ, P0 ;  /* 0x000000ff18187207 */ /* 0x000fe40000000000 */
[----:B-1----:R-:W-:-:S07]  /*24a20*/  LOP3.LUT R28, R28, R3, RZ, 0x3c, !PT ;  /* 0x000000031c1c7212 */ /* 0x002fce00078e3cff */
.L_x_2017:
[----:B------:R-:W-:Y:S05]  /*24a30*/  BSYNC B7 ;  /* 0x0000000000077941 */ /* 0x000fea0003800000 */
.L_x_2015:
        /* <DEDUP_REMOVED lines=11> */
.L_x_2061:
        /* <DEDUP_REMOVED lines=14> */
[----:B------:R-:W-:Y:S01]  /*24bd0*/  SHFL.IDX PT, R0, R16, RZ, 0x1f ;  /* 0x00001fff10007589 */ /* 0x000fe200000e0000 */
[C---:B------:R-:W-:Y:S02]  /*24be0*/  ISETP.GE.U32.AND P4, PT, R8.reuse, 0x8, PT ;  /* 0x000000080800780c */ /* 0x040fe40003f86070 */
[C---:B------:R-:W-:Y:S01]  /*24bf0*/  ISETP.GE.U32.AND P5, PT, R8.reuse, 0x10, PT ;  /* 0x000000100800780c */ /* 0x040fe20003fa6070 */
[----:B------:R-:W-:Y:S01]  /*24c00*/  SHFL.IDX PT, R4, R16, 0x1, 0x1f ;  /* 0x00201f0010047f89 */ /* 0x000fe200000e0000 */
[----:B--2---:R-:W-:Y:S01]  /*24c10*/  @!P1 IMAD.MOV.U32 R5, RZ, RZ, R2 ;  /* 0x000000ffff059224 */ /* 0x004fe200078e0002 */
[----:B------:R-:W-:-:S04]  /*24c20*/  ISETP.NE.AND P1, PT, R8, RZ, PT ;  /* 0x000000ff0800720c */ /* 0x000fc80003f25270 */
        /* <DEDUP_REMOVED lines=16> */
.L_x_2318:
[----:B------:R-:W-:Y:S02]  /*24d30*/  ULDC UR4, c[0x0][0xc38] ;  /* 0x00030e0000047ab9 */ /* 0x000fe40000000800 */
[----:B------:R-:W-:-:S04]  /*24d40*/  IMAD.U32 R7, RZ, RZ, UR4 ;  /* 0x00000004ff077e24 */ /* 0x000fc8000f8e00ff */
[----:B--2---:R-:W-:-:S05]  /*24d50*/  IMAD R14, R14, R7, RZ ;  /* 0x000000070e0e7224 */ /* 0x004fca00078e02ff */
[----:B------:R-:W-:-:S04]  /*24d60*/  IADD3 R9, R4, R14, RZ ;  /* 0x0000000e04097210 */ /* 0x000fc80007ffe0ff */
[----:B------:R-:W-:-:S13]  /*24d70*/  ISETP.GT.AND P6, PT, R9, R0, PT ;  /* 0x000000000900720c */ /* 0x000fda0003fc4270 */
[----:B------:R-:W-:Y:S05]  /*24d80*/  @P6 BRA `(.L_x_2064) ;  /* 0x00000000009c6947 */ /* 0x000fea0003800000 */
.L_x_2069:
        /* <DEDUP_REMOVED lines=14> */
.L_x_2067:
[----:B------:R-:W-:Y:S05]  /*24e70*/  BSYNC B0 ;  /* 0x0000000000007941 */ /* 0x000fea0003800000 */
.L_x_2066:
[----:B------:R-:W-:-:S03]  /*24e80*/  UMOV UR4, 0xffffffff ;  /* 0xffffffff00047882 */ /* 0x000fc60000000000 */
[----:B------:R-:W-:Y:S05]  /*24e90*/  BRA.DIV UR4, `(.L_x_2068) ;  /* 0x0000007204447947 */ /* 0x000fea000b800000 */
[----:B-----5:R-:W3:Y:S02]  /*24ea0*/  SHFL.UP PT, R14, R5, 0x1, RZ ;  /* 0x04200000050e7989 */ /* 0x020ee400000e00ff */
[----:B---3--:R-:W-:-:S05]  /*24eb0*/  SEL R14, R14, RZ, P1 ;  /* 0x000000ff0e0e7207 */ /* 0x008fca0000800000 */
[----:B------:R-:W-:-:S05]  /*24ec0*/  IMAD.IADD R13, R5, 0x1, R14 ;  /* 0x00000001050d7824 */ /* 0x000fca00078e020e */
[----:B------:R-:W2:Y:S02]  /*24ed0*/  SHFL.UP PT, R14, R13, 0x2, RZ ;  /* 0x044000000d0e7989 */ /* 0x000ea400000e00ff */
[----:B--2---:R-:W-:-:S04]  /*24ee0*/  SEL R2, R14, RZ, P2 ;  /* 0x000000ff0e027207 */ /* 0x004fc80001000000 */
[----:B------:R-:W-:-:S05]  /*24ef0*/  IADD3 R2, R13, R2, RZ ;  /* 0x000000020d027210 */ /* 0x000fca0007ffe0ff */
[----:B------:R-:W2:Y:S02]  /*24f00*/  SHFL.UP PT, R14, R2, 0x4, RZ ;  /* 0x04800000020e7989 */ /* 0x000ea400000e00ff */
[----:B--2---:R-:W-:-:S05]  /*24f10*/  SEL R3, R14, RZ, P3 ;  /* 0x000000ff0e037207 */ /* 0x004fca0001800000 */
[----:B------:R-:W-:-:S05]  /*24f20*/  IMAD.IADD R3, R2, 0x1, R3 ;  /* 0x0000000102037824 */ /* 0x000fca00078e0203 */
[----:B------:R-:W2:Y:S02]  /*24f30*/  SHFL.UP PT, R14, R3, 0x8, RZ ;  /* 0x05000000030e7989 */ /* 0x000ea400000e00ff */
[----:B--2---:R-:W-:-:S05]  /*24f40*/  SEL R4, R14, RZ, P4 ;  /* 0x000000ff0e047207 */ /* 0x004fca0002000000 */
[----:B------:R-:W-:-:S05]  /*24f50*/  IMAD.IADD R4, R3, 0x1, R4 ;  /* 0x0000000103047824 */ /* 0x000fca00078e0204 */
[----:B------:R-:W2:Y:S02]  /*24f60*/  SHFL.UP PT, R14, R4, 0x10, RZ ;  /* 0x06000000040e7989 */ /* 0x000ea400000e00ff */
[----:B--2---:R-:W-:-:S05]  /*24f70*/  SEL R7, R14, RZ, P5 ;  /* 0x000000ff0e077207 */ /* 0x004fca0002800000 */
[----:B-1----:R-:W-:-:S05]  /*24f80*/  IMAD.IADD R6, R4, 0x1, R7 ;  /* 0x0000000104067824 */ /* 0x002fca00078e0207 */
[----:B------:R1:W2:Y:S02]  /*24f90*/  SHFL.IDX PT, R14, R6, 0x1f, 0x1f ;  /* 0x03e01f00060e7f89 */ /* 0x0002a400000e0000 */
.L_x_2326:
[----:B------:R-:W-:Y:S02]  /*24fa0*/  ULDC UR4, c[0x0][0xc38] ;  /* 0x00030e0000047ab9 */ /* 0x000fe40000000800 */
[----:B------:R-:W-:-:S04]  /*24fb0*/  IMAD.U32 R7, RZ, RZ, UR4 ;  /* 0x00000004ff077e24 */ /* 0x000fc8000f8e00ff */
[----:B--2---:R-:W-:-:S05]  /*24fc0*/  IMAD R14, R14, R7, RZ ;  /* 0x000000070e0e7224 */ /* 0x004fca00078e02ff */
[----:B------:R-:W-:-:S04]  /*24fd0*/  IADD3 R9, R14, R9, RZ ;  /* 0x000000090e097210 */ /* 0x000fc80007ffe0ff */
[----:B------:R-:W-:-:S13]  /*24fe0*/  ISETP.GT.AND P6, PT, R9, R0, PT ;  /* 0x000000000900720c */ /* 0x000fda0003fc4270 */
[----:B------:R-:W-:Y:S05]  /*24ff0*/  @!P6 BRA `(.L_x_2069) ;  /* 0xfffffffc0064e947 */ /* 0x000fea000383ffff */
.L_x_2064:
        /* <DEDUP_REMOVED lines=8> */
.L_x_2330:
[----:B------:R-:W-:Y:S01]  /*25080*/  ISETP.NE.AND P0, PT, R2, RZ, PT ;  /* 0x000000ff0200720c */ /* 0x000fe20003f05270 */
[----:B------:R-:W-:-:S12]  /*25090*/  IMAD.MOV.U32 R14, RZ, RZ, RZ ;  /* 0x000000ffff0e7224 */ /* 0x000fd800078e00ff */
[----:B------:R-:W-:Y:S05]  /*250a0*/  @!P0 BRA `(.L_x_2071) ;  /* 0x0000000000108947 */ /* 0x000fea0003800000 */
[----:B------:R-:W-:Y:S01]  /*250b0*/  UMOV UR4, 0xffffffff ;  /* 0xffffffff00047882 */ /* 0x000fe20000000000 */
[----:B------:R-:W-:Y:S02]  /*250c0*/  VIADD R12, R4, 0xffffffff ;  /* 0xffffffff040c7836 */ /* 0x000fe40000000000 */
[----:B------:R-:W-:Y:S05]  /*250d0*/  BRA.DIV UR4, `(.L_x_2072) ;  /* 0x0000007204b87947 */ /* 0x000fea000b800000 */
[----:B------:R4:W0:Y:S02]  /*250e0*/  SHFL.IDX PT, R14, R6, R12, 0x1f ;  /* 0x00001f0c060e7589 */ /* 0x00082400000e0000 */
.L_x_2071:
[----:B------:R-:W5:Y:S01]  /*250f0*/  LDC.64 R2, c[0x0][0xc90] ;  /* 0x00032400ff027b82 */ /* 0x000f620000000a00 */
[----:B------:R-:W-:-:S04]  /*25100*/  IMAD.IADD R19, R4, 0x1, R19 ;  /* 0x0000000104137824 */ /* 0x000fc800078e0213 */
[----:B-----5:R-:W-:-:S05]  /*25110*/  IMAD.WIDE R2, R19, 0x4, R2 ;  /* 0x0000000413027825 */ /* 0x020fca00078e0202 */
[----:B-1--4-:R1:W2:Y:S01]  /*25120*/  LDG.E R6, desc[UR54][R2.64] ;  /* 0x0000003602067981 */ /* 0x0122a2000c1e1900 */
[----:B0-----:R-:W-:Y:S02]  /*25130*/  IMAD R16, R14, R7, R16 ;  /* 0x000000070e107224 */ /* 0x001fe400078e0210 */
[----:B-1----:R-:W-:Y:S02]  /*25140*/  IMAD.MOV.U32 R2, RZ, RZ, RZ ;  /* 0x000000ffff027224 */ /* 0x002fe400078e00ff */
[----:B--23--:R-:W-:-:S05]  /*25150*/  IMAD R4, R5, R6, RZ ;  /* 0x0000000605047224 */ /* 0x00cfca00078e02ff */
[----:B------:R-:W-:-:S04]  /*25160*/  IABS R8, R4 ;  /* 0x0000000400087213 */ /* 0x000fc80000000000 */
[----:B------:R-:W0:Y:S08]  /*25170*/  I2F.RP R10, R8 ;  /* 0x00000008000a7306 */ /* 0x000e300000209400 */
[----:B0-----:R-:W0:Y:S02]  /*25180*/  MUFU.RCP R10, R10 ;  /* 0x0000000a000a7308 */ /* 0x001e240000001000 */
[----:B0-----:R-:W-:-:S06]  /*25190*/  IADD3 R11, R10, 0xffffffe, RZ ;  /* 0x0ffffffe0a0b7810 */ /* 0x001fcc0007ffe0ff */
[----:B------:R-:W0:Y:S02]  /*251a0*/  F2I.FTZ.U32.TRUNC.NTZ R3, R11 ;  /* 0x0000000b00037305 */ /* 0x000e24000021f000 */
[----:B0-----:R-:W-:-:S04]  /*251b0*/  IMAD.MOV R9, RZ, RZ, -R3 ;  /* 0x000000ffff097224 */ /* 0x001fc800078e0a03 */
        /* <DEDUP_REMOVED lines=11> */
[-C--:B------:R-:W-:Y:S01]  /*25270*/  @!P1 IADD3 R3, R3, -R8.reuse, RZ ;  /* 0x8000000803039210 */ /* 0x080fe20007ffe0ff */
[----:B------:R-:W-:Y:S01]  /*25280*/  @!P1 VIADD R2, R2, 0x1 ;  /* 0x0000000102029836 */ /* 0x000fe20000000000 */
[----:B------:R-:W-:Y:S02]  /*25290*/  ISETP.NE.AND P1, PT, R4, RZ, PT ;  /* 0x000000ff0400720c */ /* 0x000fe40003f25270 */
[----:B------:R-:W-:-:S13]  /*252a0*/  ISETP.GE.U32.AND P0, PT, R3, R8, PT ;  /* 0x000000080300720c */ /* 0x000fda0003f06070 */
[----:B------:R-:W-:-:S04]  /*252b0*/  @P0 VIADD R2, R2, 0x1 ;  /* 0x0000000102020836 */ /* 0x000fc80000000000 */
[----:B------:R-:W-:Y:S01]  /*252c0*/  @!P2 IMAD.MOV R2, RZ, RZ, -R2 ;  /* 0x000000ffff02a224 */ /* 0x000fe200078e0a02 */
[----:B------:R-:W-:-:S05]  /*252d0*/  @!P1 LOP3.LUT R2, RZ, R4, RZ, 0x33, !PT ;  /* 0x00000004ff029212 */ /* 0x000fca00078e33ff */
[----:B------:R-:W-:Y:S02]  /*252e0*/  IMAD R0, R6, R2, RZ ;  /* 0x0000000206007224 */ /* 0x000fe400078e02ff */
[----:B------:R-:W-:-:S03]  /*252f0*/  IMAD.MOV R2, RZ, RZ, -R2 ;  /* 0x000000ffff027224 */ /* 0x000fc600078e0a02 */
[----:B------:R-:W-:Y:S01]  /*25300*/  IADD3 R3, -R0, RZ, RZ ;  /* 0x000000ff00037210 */ /* 0x000fe20007ffe1ff */
[----:B------:R-:W-:-:S03]  /*25310*/  IMAD R9, R4, R2, R9 ;  /* 0x0000000204097224 */ /* 0x000fc600078e0209 */
[----:B------:R-:W-:-:S04]  /*25320*/  VIADDMNMX R6, R3, R7, R6, PT ;  /* 0x0000000703067246 */ /* 0x000fc80003800106 */
[-C--:B------:R-:W-:Y:S02]  /*25330*/  IABS R7, R6.reuse ;  /* 0x0000000600077213 */ /* 0x080fe40000000000 */
[----:B------:R-:W-:Y:S02]  /*25340*/  IABS R4, R6 ;  /* 0x0000000600047213 */ /* 0x000fe40000000000 */
[----:B------:R-:W0:Y:S03]  /*25350*/  I2F.RP R8, R7 ;  /* 0x0000000700087306 */ /* 0x000e260000209400 */
[----:B------:R-:W-:-:S05]  /*25360*/  IMAD.MOV R4, RZ, RZ, -R4 ;  /* 0x000000ffff047224 */ /* 0x000fca00078e0a04 */
[----:B0-----:R-:W0:Y:S02]  /*25370*/  MUFU.RCP R8, R8 ;  /* 0x0000000800087308 */ /* 0x001e240000001000 */
[----:B0-----:R-:W-:-:S06]  /*25380*/  VIADD R3, R8, 0xffffffe ;  /* 0x0ffffffe08037836 */ /* 0x001fcc0000000000 */
[----:B------:R-:W0:Y:S02]  /*25390*/  F2I.FTZ.U32.TRUNC.NTZ R3, R3 ;  /* 0x0000000300037305 */ /* 0x000e24000021f000 */
[----:B0-----:R-:W-:-:S04]  /*253a0*/  IMAD.MOV R2, RZ, RZ, -R3 ;  /* 0x000000ffff027224 */ /* 0x001fc800078e0a03 */
[----:B------:R-:W-:Y:S01]  /*253b0*/  IMAD R11, R2, R7, RZ ;  /* 0x00000007020b7224 */ /* 0x000fe200078e02ff */
[----:B------:R-:W-:-:S05]  /*253c0*/  MOV R2, RZ ;  /* 0x000000ff00027202 */ /* 0x000fca0000000f00 */
[----:B------:R-:W-:Y:S01]  /*253d0*/  IMAD.HI.U32 R2, R3, R11, R2 ;  /* 0x0000000b03027227 */ /* 0x000fe200078e0002 */
[----:B------:R-:W-:Y:S02]  /*253e0*/  IABS R11, R9 ;  /* 0x00000009000b7213 */ /* 0x000fe40000000000 */
[C---:B------:R-:W-:Y:S01]  /*253f0*/  LOP3.LUT R3, R9.reuse, R6, RZ, 0x3c, !PT ;  /* 0x0000000609037212 */ /* 0x040fe200078e3cff */
[----:B------:R-:W-:Y:S02]  /*25400*/  IMAD.IADD R9, R9, 0x1, R0 ;  /* 0x0000000109097824 */ /* 0x000fe400078e0200 */
[----:B------:R-:W-:Y:S01]  /*25410*/  IMAD.HI.U32 R2, R2, R11, RZ ;  /* 0x0000000b02027227 */ /* 0x000fe200078e00ff */
[----:B------:R-:W-:-:S03]  /*25420*/  ISETP.GE.AND P2, PT, R3, RZ, PT ;  /* 0x000000ff0300720c */ /* 0x000fc60003f46270 */
[----:B------:R-:W-:-:S05]  /*25430*/  IMAD R4, R2, R4, R11 ;  /* 0x0000000402047224 */ /* 0x000fca00078e020b */
[----:B------:R-:W-:-:S13]  /*25440*/  ISETP.GT.U32.AND P1, PT, R7, R4, PT ;  /* 0x000000040700720c */ /* 0x000fda0003f24070 */
[----:B------:R-:W-:Y:S02]  /*25450*/  @!P1 IMAD.IADD R4, R4, 0x1, -R7 ;  /* 0x0000000104049824 */ /* 0x000fe400078e0a07 */
[----:B------:R-:W-:Y:S01]  /*25460*/  @!P1 VIADD R2, R2, 0x1 ;  /* 0x0000000102029836 */ /* 0x000fe20000000000 */
[----:B------:R-:W-:Y:S02]  /*25470*/  ISETP.NE.AND P1, PT, R6, RZ, PT ;  /* 0x000000ff0600720c */ /* 0x000fe40003f25270 */
[----:B------:R-:W-:-:S13]  /*25480*/  ISETP.GE.U32.AND P0, PT, R4, R7, PT ;  /* 0x000000070400720c */ /* 0x000fda0003f06070 */
[----:B------:R-:W-:-:S05]  /*25490*/  @P0 IADD3 R2, R2, 0x1, RZ ;  /* 0x0000000102020810 */ /* 0x000fca0007ffe0ff */
[----:B------:R-:W-:Y:S01]  /*254a0*/  @!P2 IMAD.MOV R2, RZ, RZ, -R2 ;  /* 0x000000ffff02a224 */ /* 0x000fe200078e0a02 */
[----:B------:R-:W-:Y:S01]  /*254b0*/  @!P1 LOP3.LUT R2, RZ, R6, RZ, 0x33, !PT ;  /* 0x00000006ff029212 */ /* 0x000fe200078e33ff */
[----:B------:R-:W-:-:S04]  /*254c0*/  IMAD.MOV R6, RZ, RZ, -R6 ;  /* 0x000000ffff067224 */ /* 0x000fc800078e0a06 */
[----:B------:R-:W-:Y:S01]  /*254d0*/  IMAD R18, R2, R6, R9 ;  /* 0x0000000602127224 */ /* 0x000fe200078e0209 */
[----:B------:R-:W-:-:S04]  /*254e0*/  LOP3.LUT R2, RZ, R2, RZ, 0x33, !PT ;  /* 0x00000002ff027212 */ /* 0x000fc800078e33ff */
[----:B------:R-:W-:Y:S01]  /*254f0*/  IADD3 R17, R5, R2, RZ ;  /* 0x0000000205117210 */ /* 0x000fe20007ffe0ff */
[----:B------:R-:W-:Y:S06]  /*25500*/  BRA `(.L_x_2073) ;  /* 0x00000000001c7947 */ /* 0x000fec0003800000 */
.L_x_2065:
[----:B------:R-:W-:Y:S01]  /*25510*/  UMOV UR4, URZ ;  /* 0x0000003f00047c82 */ /* 0x000fe20008000000 */
[----:B------:R-:W-:Y:S01]  /*25520*/  UMOV UR5, URZ ;  /* 0x0000003f00057c82 */ /* 0x000fe20008000000 */
[----:B------:R-:W-:Y:S01]  /*25530*/  ULDC UR6, c[0x0][0xc3c] ;  /* 0x00030f0000067ab9 */ /* 0x000fe20000000800 */
[----:B------:R-:W-:Y:S01]  /*25540*/  IMAD.MOV.U32 R16, RZ, RZ, R0 ;  /* 0x000000ffff107224 */ /* 0x000fe200078e0000 */
[----:B------:R-:W-:Y:S01]  /*25550*/  MOV R19, UR6 ;  /* 0x0000000600137c02 */ /* 0x000fe20008000f00 */
[----:B------:R-:W-:Y:S02]  /*25560*/  IMAD.U32 R17, RZ, RZ, UR4 ;  /* 0x00000004ff117e24 */ /* 0x000fe4000f8e00ff */
[----:B------:R-:W-:-:S07]  /*25570*/  IMAD.U32 R18, RZ, RZ, UR5 ;  /* 0x00000005ff127e24 */ /* 0x000fce000f8e00ff */
.L_x_2073:
        /* <DEDUP_REMOVED lines=10> */
.L_x_2062:
[----:B------:R-:W-:Y:S02]  /*25620*/  ULDC UR4, c[0x0][0xc3c] ;  /* 0x00030f0000047ab9 */ /* 0x000fe40000000800 */
[----:B--2---:R-:W-:-:S13]  /*25630*/  ISETP.GE.AND P0, PT, R19, UR4, PT ;  /* 0x0000000413007c0c */ /* 0x004fda000bf06270 */
[----:B------:R-:W-:Y:S05]  /*25640*/  @!P0 BRA `(.L_x_2074) ;  /* 0xffffff9c00688947 */ /* 0x000fea000383ffff */
[----:B------:R-:W-:Y:S05]  /*25650*/  BSYNC B8 ;  /* 0x0000000000087941 */ /* 0x000fea0003800000 */
.L_x_1959:
[----:B------:R-:W2:Y:S01]  /*25660*/  LDL.LU R0, [R1+0x20] ;  /* 0x0000200001007983 */ /* 0x000ea20000300800 */
[----:B------:R-:W-:Y:S01]  /*25670*/  BSSY B0, `(.L_x_2075) ;  /* 0x000000b000007945 */ /* 0x000fe20003800000 */
[----:B------:R-:W4:Y:S01]  /*25680*/  S2R R5, SR_CgaCtaId ;  /* 0x0000000000057919 */ /* 0x000f220000008800 */
[----:B--2---:R-:W-:-:S05]  /*25690*/  VIADD R0, R0, 0x1 ;  /* 0x0000000100007836 */ /* 0x004fca0000000000 */
[----:B0-----:R-:W-:-:S04]  /*256a0*/  LEA.HI R2, R0, R0, RZ, 0x1 ;  /* 0x0000000000027211 */ /* 0x001fc800078f08ff */
[----:B------:R-:W-:Y:S02]  /*256b0*/  LOP3.LUT R3, R2, 0xfffffffe, RZ, 0xc0, !PT ;  /* 0xfffffffe02037812 */ /* 0x000fe400078ec0ff */
[----:B------:R-:W-:-:S03]  /*256c0*/  MOV R2, 0x400 ;  /* 0x0000040000027802 */ /* 0x000fc60000000f00 */
[----:B------:R-:W-:Y:S01]  /*256d0*/  IMAD.IADD R0, R0, 0x1, -R3 ;  /* 0x0000000100007824 */ /* 0x000fe200078e0a03 */
[----:B----4-:R-:W-:-:S04]  /*256e0*/  LEA R7, R5, R2, 0x18 ;  /* 0x0000000205077211 */ /* 0x010fc800078ec0ff */
[----:B------:R-:W-:-:S04]  /*256f0*/  SHF.L.U32 R0, R0, 0x1f, RZ ;  /* 0x0000001f00007819 */ /* 0x000fc800000006ff */
[----:B------:R-:W0:Y:S02]  /*25700*/  SYNCS.PHASECHK.TRANS64.TRYWAIT P0, [R7+URZ+0x28820], R0 ;  /* 0x02882000070075a7 */ /* 0x000e24000800017f */
[----:B0-----:R-:W-:Y:S05]  /*25710*/  @!P0 BRA `(.L_x_2076) ;  /* 0x0000006c004c8947 */ /* 0x001fea0003800000 */
.L_x_2333:
[----:B------:R-:W-:Y:S05]  /*25720*/  BSYNC B0 ;  /* 0x0000000000007941 */ /* 0x000fea0003800000 */
.L_x_2075:
[----:B------:R-:W-:-:S03]  /*25730*/  UMOV UR4, 0xffffffff ;  /* 0xffffffff00047882 */ /* 0x000fc60000000000 */
[----:B------:R-:W-:Y:S05]  /*25740*/  BRA.DIV UR4, `(.L_x_2077) ;  /* 0x0000006e04547947 */ /* 0x000fea000b800000 */
[----:B0-----:R-:W0:Y:S02]  /*25750*/  S2R R0, SR_TID.X ;  /* 0x0000000000007919 */ /* 0x001e240000002100 */
[----:B0-----:R-:W-:-:S04]  /*25760*/  SHF.R.U32.HI R0, RZ, 0x5, R0 ;  /* 0x00000005ff007819 */ /* 0x001fc80000011600 */
[----:B------:R-:W-:-:S05]  /*25770*/  LOP3.LUT R0, R0, 0x3, RZ, 0xc0, !PT ;  /* 0x0000000300007812 */ /* 0x000fca00078ec0ff */
[----:B------:R0:W2:Y:S02]  /*25780*/  SHFL.IDX PT, R14, R0, RZ, 0x1f ;  /* 0x00001fff000e7589 */ /* 0x0000a400000e0000 */
.L_x_2336:
[----:B--2---:R-:W-:-:S13]  /*25790*/  ISETP.NE.AND P0, PT, R14, RZ, PT ;  /* 0x000000ff0e00720c */ /* 0x004fda0003f05270 */
[----:B------:R-:W-:Y:S05]  /*257a0*/  @P0 BRA `(.L_x_1667) ;  /* 0x0000000000880947 */ /* 0x000fea0003800000 */
[----:B------:R-:W-:-:S03]  /*257b0*/  UMOV UR4, 0xffffffff ;  /* 0xffffffff00047882 */ /* 0x000fc60000000000 */
[----:B------:R-:W-:Y:S05]  /*257c0*/  BRA.DIV UR4, `(.L_x_2078) ;  /* 0x0000006e04687947 */ /* 0x000fea000b800000 */
[----:B------:R-:W-:-:S13]  /*257d0*/  ELECT P6, URZ, PT ;  /* 0x00000000003f782f */ /* 0x000fda00038c0000 */
.L_x_2339:
[----:B------:R-:W-:Y:S05]  /*257e0*/  @!P6 BRA `(.L_x_1667) ;  /* 0x000000000078e947 */ /* 0x000fea0003800000 */
[----:B------:R-:W-:-:S06]  /*257f0*/  ULOP3.LUT UR4, UR36, 0x2, URZ, 0xfc, !UPT ;  /* 0x0000000224047892 */ /* 0x000fcc000f8efc3f */
[----:B0-----:R-:W-:-:S05]  /*25800*/  IMAD.U32 R0, RZ, RZ, UR4 ;  /* 0x00000004ff007e24 */ /* 0x001fca000f8e00ff */
[----:B------:R-:W-:-:S13]  /*25810*/  ISETP.NE.AND P0, PT, R0, 0x3, PT ;  /* 0x000000030000780c */ /* 0x000fda0003f05270 */
[----:B------:R-:W-:Y:S05]  /*25820*/  @!P0 BRA `(.L_x_2079) ;  /* 0x0000000000048947 */ /* 0x000fea0003800000 */
[----:B------:R-:W-:Y:S01]  /*25830*/  BPT.TRAP 0x1 ;  /* 0x000000040000795c */ /* 0x000fe20000300000 */
.L_x_2079:
[C---:B------:R-:W-:Y:S01]  /*25840*/  LEA R5, R24.reuse, R7, 0x3 ;  /* 0x0000000718057211 */ /* 0x040fe200078e18ff */
[----:B------:R-:W-:Y:S01]  /*25850*/  VIADD R24, R24, 0x1 ;  /* 0x0000000118187836 */ /* 0x000fe20000000000 */
[----:B------:R-:W-:-:S04]  /*25860*/  SHF.L.U32 R0, R28, 0x1f, RZ ;  /* 0x0000001f1c007819 */ /* 0x000fc800000006ff */
[----:B------:R-:W0:Y:S01]  /*25870*/  SYNCS.PHASECHK.TRANS64.TRYWAIT P1, [R5+URZ+0x28840], R0 ;  /* 0x02884000050075a7 */ /* 0x000e22000802017f */
[----:B------:R-:W-:-:S04]  /*25880*/  ISETP.NE.AND P2, PT, R24, 0x2, PT ;  /* 0x000000021800780c */ /* 0x000fc80003f45270 */
[----:B------:R-:W-:Y:S01]  /*25890*/  SEL R3, RZ, 0x1, P2 ;  /* 0x00000001ff037807 */ /* 0x000fe20001000000 */
[----:B0-----:R-:W-:Y:S08]  /*258a0*/  @!P1 BRA `(.L_x_2080) ;  /* 0x0000006c00509947 */ /* 0x001ff00003800000 */
.L_x_2340:
[----:B------:R-:W-:Y:S02]  /*258b0*/  SEL R24, R24, RZ, P2 ;  /* 0x000000ff18187207 */ /* 0x000fe40001000000 */
[----:B------:R-:W-:Y:S01]  /*258c0*/  LOP3.LUT R2, R28, R3, RZ, 0x3c, !PT ;  /* 0x000000031c027212 */ /* 0x000fe200078e3cff */
[----:B------:R-:W-:Y:S06]  /*258d0*/  @!P0 BRA `(.L_x_2081) ;  /* 0x0000000000048947 */ /* 0x000fec0003800000 */
[----:B------:R-:W-:Y:S01]  /*258e0*/  BPT.TRAP 0x1 ;  /* 0x000000040000795c */ /* 0x000fe20000300000 */
.L_x_2081:
[----:B------:R-:W-:Y:S01]  /*258f0*/  IMAD R3, R24, 0x8, R7 ;  /* 0x0000000818037824 */ /* 0x000fe200078e0207 */
[----:B------:R-:W-:-:S04]  /*25900*/  SHF.L.U32 R2, R2, 0x1f, RZ ;  /* 0x0000001f02027819 */ /* 0x000fc800000006ff */
[----:B------:R-:W2:Y:S02]  /*25910*/  SYNCS.PHASECHK.TRANS64.TRYWAIT P1, [R3+URZ+0x28840], R2 ;  /* 0x02884002030075a7 */ /* 0x000ea4000802017f */
[----:B--2---:R-:W-:Y:S05]  /*25920*/  @!P1 BRA `(.L_x_2082) ;  /* 0x0000006c00449947 */ /* 0x004fea0003800000 */
.L_x_2341:
[----:B------:R-:W-:Y:S05]  /*25930*/  @!P0 BRA `(.L_x_2083) ;  /* 0x0000000000048947 */ /* 0x000fea0003800000 */
[----:B------:R-:W-:Y:S01]  /*25940*/  BPT.TRAP 0x1 ;  /* 0x000000040000795c */ /* 0x000fe20000300000 */
.L_x_2083:
[----:B------:R-:W4:Y:S02]  /*25950*/  SYNCS.PHASECHK.TRANS64.TRYWAIT P1, [R5+URZ+0x28860], R0 ;  /* 0x02886000050075a7 */ /* 0x000f24000802017f */
[----:B----4-:R-:W-:Y:S05]  /*25960*/  @!P1 BRA `(.L_x_2084) ;  /* 0x0000006c00489947 */ /* 0x010fea0003800000 */
.L_x_2342:
[----:B------:R-:W-:Y:S05]  /*25970*/  @!P0 BRA `(.L_x_2085) ;  /* 0x0000000000048947 */ /* 0x000fea0003800000 */
[----:B------:R-:W-:Y:S01]  /*25980*/  BPT.TRAP 0x1 ;  /* 0x000000040000795c */ /* 0x000fe20000300000 */
.L_x_2085:
[----:B------:R0:W0:Y:S02]  /*25990*/  SYNCS.PHASECHK.TRANS64.TRYWAIT P0, [R3+URZ+0x28860], R2 ;  /* 0x02886002030075a7 */ /* 0x000024000800017f */
[----:B0-----:R-:W-:Y:S05]  /*259a0*/  @!P0 NANOSLEEP.SYNCS 0x989680 ;  /* 0x009896800000895d */ /* 0x001fea0003900000 */
[----:B------:R-:W0:Y:S02]  /*259b0*/  @!P0 SYNCS.PHASECHK.TRANS64 P0, [R3+URZ+0x28860], R2 ;  /* 0x02886002030085a7 */ /* 0x000e24000800007f */
[----:B0-----:R-:W-:Y:S05]  /*259c0*/  @!P0 BRA `(.L_x_2085) ;  /* 0xfffffffc00f08947 */ /* 0x001fea000383ffff */
.L_x_1667:
[----:B------:R-:W-:Y:S05]  /*259d0*/  BSYNC B9 ;  /* 0x0000000000097941 */ /* 0x000fea0003800000 */
.L_x_1664:
[----:B------:R-:W-:Y:S05]  /*259e0*/  EXIT ;  /* 0x000000000000794d */ /* 0x000fea0003800000 */
.L_x_1697:
[----:B0-----:R0:W1:Y:S02]  /*259f0*/  SYNCS.PHASECHK.TRANS64.TRYWAIT P6, [R91+URZ+0x28890], R102 ;  /* 0x028890665b0075a7 */ /* 0x00106400080c017f */
[----:B-1----:R-:W-:Y:S05]  /*25a00*/  @!P6 NANOSLEEP.SYNCS 0x989680 ;  /* 0x009896800000e95d */ /* 0x002fea0003900000 */
[----:B------:R-:W1:Y:S02]  /*25a10*/  @!P6 SYNCS.PHASECHK.TRANS64 P6, [R91+URZ+0x28890], R102 ;  /* 0x028890665b00e5a7 */ /* 0x000e6400080c007f */
[----:B-1----:R-:W-:Y:S05]  /*25a20*/  @!P6 BRA `(.L_x_1697) ;  /* 0xfffffffc00f0e947 */ /* 0x002fea000383ffff */
[----:B------:R-:W-:Y:S05]  /*25a30*/  BRA `(.L_x_2086) ;  /* 0xfffffdd800307947 */ /* 0x000fea000383ffff */
.L_x_1698:
        /* <DEDUP_REMOVED lines=8> */
.L_x_2088:
[----:B------:R-:W-:Y:S05]  /*25ac0*/  BSYNC B1 ;  /* 0x0000000000017941 */ /* 0x000fea0003800000 */
.L_x_2087:
[----:B------:R-:W-:Y:S01]  /*25ad0*/  MOV R13, R108 ;  /* 0x0000006c000d7202 */ /* 0x000fe20000000f00 */
[----:B------:R-:W-:Y:S02]  /*25ae0*/  IMAD.MOV.U32 R12, RZ, RZ, RZ ;  /* 0x000000ffff0c7224 */ /* 0x000fe400078e00ff */
[----:B------:R-:W-:Y:S02]  /*25af0*/  IMAD.MOV.U32 R11, RZ, RZ, 0x181f ;  /* 0x0000181fff0b7424 */ /* 0x000fe400078e00ff */
[----:B------:R-:W-:Y:S02]  /*25b00*/  IMAD.MOV.U32 R15, RZ, RZ, -0x1 ;  /* 0xffffffffff0f7424 */ /* 0x000fe400078e00ff */
[----:B------:R-:W-:-:S07]  /*25b10*/  IMAD.MOV.U32 R79, RZ, RZ, R14 ;  /* 0x000000ffff4f7224 */ /* 0x000fce00078e000e */
[----:B------:R-:W-:Y:S05]  /*25b20*/  WARPSYNC.COLLECTIVE R15, `(.L_x_2089) ;  /* 0x000000000f087348 */ /* 0x000fea0003c00000 */
[----:B------:R0:W1:Y:S02]  /*25b30*/  SHFL.IDX P6, R14, R13, R12, R11 ;  /* 0x0000000c0d0e7389 */ /* 0x00006400000c000b */
[----:B01----:R-:W-:Y:S01]  /*25b40*/  ENDCOLLECTIVE ;  /* 0x000000000000791b */ /* 0x003fe20003800000 */
.L_x_2089:
[----:B------:R-:W-:Y:S01]  /*25b50*/  MOV R105, R14 ;  /* 0x0000000e00697202 */ /* 0x000fe20000000f00 */
[----:B------:R-:W-:Y:S06]  /*25b60*/  BRA `(.L_x_2090) ;  /* 0xfffffdd400f87947 */ /* 0x000fec000383ffff */
.L_x_1707:
[----:B------:R-:W-:Y:S01]  /*25b70*/  BSSY B1, `(.L_x_2091) ;  /* 0x0000008000017945 */ /* 0x000fe20003800000 */
[----:B0---4-:R-:W-:Y:S01]  /*25b80*/  IMAD.MOV.U32 R13, RZ, RZ, R103 ;  /* 0x000000ffff0d7224 */ /* 0x011fe200078e0067 */
[----:B------:R-:W-:Y:S01]  /*25b90*/  MOV R15, 0xffffffff ;  /* 0xffffffff000f7802 */ /* 0x000fe20000000f00 */
[----:B------:R-:W-:Y:S02]  /*25ba0*/  IMAD.MOV.U32 R12, RZ, RZ, 0x1 ;  /* 0x00000001ff0c7424 */ /* 0x000fe400078e00ff */
[----:B------:R-:W-:-:S07]  /*25bb0*/  IMAD.MOV.U32 R11, RZ, RZ, 0x181f ;  /* 0x0000181fff0b7424 */ /* 0x000fce00078e00ff */
[----:B-123--:R-:W-:Y:S05]  /*25bc0*/  WARPSYNC.COLLECTIVE R15, `(.L_x_2092) ;  /* 0x000000000f087348 */ /* 0x00efea0003c00000 */
[----:B------:R0:W4:Y:S02]  /*25bd0*/  SHFL.IDX P6, R14, R13, R12, R11 ;  /* 0x0000000c0d0e7389 */ /* 0x00012400000c000b */
[----:B01234-:R-:W-:Y:S01]  /*25be0*/  ENDCOLLECTIVE ;  /* 0x000000000000791b */ /* 0x01ffe20003800000 */
.L_x_2092:
[----:B------:R-:W-:Y:S05]  /*25bf0*/  BSYNC B1 ;  /* 0x0000000000017941 */ /* 0x000fea0003800000 */
.L_x_2091:
        /* <DEDUP_REMOVED lines=8> */
.L_x_2093:
[----:B------:R-:W-:Y:S01]  /*25c80*/  IMAD.MOV.U32 R73, RZ, RZ, R14 ;  /* 0x000000ffff497224 */ /* 0x000fe200078e000e */
[----:B------:R-:W-:Y:S06]  /*25c90*/  BRA `(.L_x_2094) ;  /* 0xfffffddc005c7947 */ /* 0x000fec000383ffff */
.L_x_1716:
        /* <DEDUP_REMOVED lines=8> */
.L_x_2096:
[----:B------:R-:W-:Y:S05]  /*25d20*/  BSYNC B1 ;  /* 0x0000000000017941 */ /* 0x000fea0003800000 */
.L_x_2095:
[----:B------:R-:W-:Y:S01]  /*25d30*/  MOV R13, R108 ;  /* 0x0000006c000d7202 */ /* 0x000fe20000000f00 */
[----:B------:R-:W-:Y:S02]  /*25d40*/  IMAD.MOV.U32 R12, RZ, RZ, 0x2 ;  /* 0x00000002ff0c7424 */ /* 0x000fe400078e00ff */
[----:B------:R-:W-:Y:S02]  /*25d50*/  IMAD.MOV.U32 R11, RZ, RZ, 0x181f ;  /* 0x0000181fff0b7424 */ /* 0x000fe400078e00ff */
[----:B------:R-:W-:Y:S02]  /*25d60*/  IMAD.MOV.U32 R15, RZ, RZ, -0x1 ;  /* 0xffffffffff0f7424 */ /* 0x000fe400078e00ff */
[----:B------:R-:W-:-:S07]  /*25d70*/  IMAD.MOV.U32 R61, RZ, RZ, R14 ;  /* 0x000000ffff3d7224 */ /* 0x000fce00078e000e */
[----:B------:R-:W-:Y:S05]  /*25d80*/  WARPSYNC.COLLECTIVE R15, `(.L_x_2097) ;  /* 0x000000000f087348 */ /* 0x000fea0003c00000 */
[----:B------:R0:W1:Y:S02]  /*25d90*/  SHFL.IDX P6, R14, R13, R12, R11 ;  /* 0x0000000c0d0e7389 */ /* 0x00006400000c000b */
[----:B01----:R-:W-:Y:S01]  /*25da0*/  ENDCOLLECTIVE ;  /* 0x000000000000791b */ /* 0x003fe20003800000 */
.L_x_2097:
[----:B------:R-:W-:Y:S01]  /*25db0*/  MOV R63, R14 ;  /* 0x0000000e003f7202 */ /* 0x000fe20000000f00 */
[----:B------:R-:W-:Y:S06]  /*25dc0*/  BRA `(.L_x_2098) ;  /* 0xfffffde000c07947 */ /* 0x000fec000383ffff */
.L_x_1725:
        /* <DEDUP_REMOVED lines=8> */
.L_x_2100:
[----:B------:R-:W-:Y:S05]  /*25e50*/  BSYNC B1 ;  /* 0x0000000000017941 */ /* 0x000fea0003800000 */
.L_x_2099:
        /* <DEDUP_REMOVED lines=8> */
.L_x_2101:
[----:B------:R-:W-:Y:S01]  /*25ee0*/  IMAD.MOV.U32 R53, RZ, RZ, R14 ;  /* 0x000000ffff357224 */ /* 0x000fe200078e000e */
[----:B------:R-:W-:Y:S06]  /*25ef0*/  BRA `(.L_x_2102) ;  /* 0xfffffde800207947 */ /* 0x000fec000383ffff */
.L_x_1737:
[----:B--2---:R2:W3:Y:S02]  /*25f00*/  SYNCS.PHASECHK.TRANS64.TRYWAIT P4, [R91+URZ+0x28890], R102 ;  /* 0x028890665b0075a7 */ /* 0x0044e4000808017f */
[----:B---3--:R-:W-:Y:S05]  /*25f10*/  @!P4 NANOSLEEP.SYNCS 0x989680 ;  /* 0x009896800000c95d */ /* 0x008fea0003900000 */
[----:B------:R-:W3:Y:S02]  /*25f20*/  @!P4 SYNCS.PHASECHK.TRANS64 P4, [R91+URZ+0x28890], R102 ;  /* 0x028890665b00c5a7 */ /* 0x000ee4000808007f */
[----:B---3--:R-:W-:Y:S05]  /*25f30*/  @!P4 BRA `(.L_x_1737) ;  /* 0xfffffffc00f0c947 */ /* 0x008fea000383ffff */
[----:B------:R-:W-:Y:S05]  /*25f40*/  BRA `(.L_x_2103) ;  /* 0xfffffdf400ec7947 */ /* 0x000fea000383ffff */
.L_x_1738:
[----:B------:R-:W-:Y:S01]  /*25f50*/  BSSY B1, `(.L_x_2104) ;  /* 0x0000008000017945 */ /* 0x000fe20003800000 */
[----:B------:R-:W-:Y:S01]  /*25f60*/  IMAD.MOV.U32 R13, RZ, RZ, R103 ;  /* 0x000000ffff0d7224 */ /* 0x000fe200078e0067 */
[----:B------:R-:W-:Y:S01]  /*25f70*/  MOV R12, RZ ;  /* 0x000000ff000c7202 */ /* 0x000fe20000000f00 */
[----:B------:R-:W-:Y:S02]  /*25f80*/  IMAD.MOV.U32 R11, RZ, RZ, 0x181f ;  /* 0x0000181fff0b7424 */ /* 0x000fe400078e00ff */
[----:B------:R-:W-:-:S07]  /*25f90*/  IMAD.MOV.U32 R15, RZ, RZ, -0x1 ;  /* 0xffffffffff0f7424 */ /* 0x000fce00078e00ff */
[----:B0-2---:R-:W-:Y:S05]  /*25fa0*/  WARPSYNC.COLLECTIVE R15, `(.L_x_2105) ;  /* 0x000000000f087348 */ /* 0x005fea0003c00000 */
[----:B------:R1:W3:Y:S02]  /*25fb0*/  SHFL.IDX P6, R14, R13, R12, R11 ;  /* 0x0000000c0d0e7389 */ /* 0x0002e400000c000b */
[----:B0123--:R-:W-:Y:S01]  /*25fc0*/  ENDCOLLECTIVE ;  /* 0x000000000000791b */ /* 0x00ffe20003800000 */
.L_x_2105:
[----:B------:R-:W-:Y:S05]  /*25fd0*/  BSYNC B1 ;  /* 0x0000000000017941 */ /* 0x000fea0003800000 */
.L_x_2104:
        /* <DEDUP_REMOVED lines=8> */
.L_x_2106:
[----:B------:R-:W-:Y:S01]  /*26060*/  MOV R106, R14 ;  /* 0x0000000e006a7202 */ /* 0x000fe20000000f00 */
[----:B------:R-:W-:Y:S06]  /*26070*/  BRA `(.L_x_2107) ;  /* 0xfffffdf400b87947 */ /* 0x000fec000383ffff */
.L_x_1743:
[----:B------:R-:W-:Y:S01]  /*26080*/  BSSY B1, `(.L_x_2108) ;  /* 0x0000008000017945 */ /* 0x000fe20003800000 */
[----:B0-----:R-:W-:Y:S01]  /*26090*/  IMAD.MOV.U32 R13, RZ, RZ, R103 ;  /* 0x000000ffff0d7224 */ /* 0x001fe200078e0067 */
[----:B------:R-:W-:Y:S01]  /*260a0*/  MOV R15, 0xffffffff ;  /* 0xffffffff000f7802 */ /* 0x000fe20000000f00 */
[----:B------:R-:W-:Y:S02]  /*260b0*/  IMAD.MOV.U32 R12, RZ, RZ, 0x1 ;  /* 0x00000001ff0c7424 */ /* 0x000fe400078e00ff */
[----:B------:R-:W-:-:S07]  /*260c0*/  IMAD.MOV.U32 R11, RZ, RZ, 0x181f ;  /* 0x0000181fff0b7424 */ /* 0x000fce00078e00ff */
[----:B-1234-:R-:W-:Y:S05]  /*260d0*/  WARPSYNC.COLLECTIVE R15, `(.L_x_2109) ;  /* 0x000000000f087348 */ /* 0x01efea0003c00000 */
[----:B------:R0:W0:Y:S02]  /*260e0*/  SHFL.IDX P6, R14, R13, R12, R11 ;  /* 0x0000000c0d0e7389 */ /* 0x00002400000c000b */
[----:B01234-:R-:W-:Y:S01]  /*260f0*/  ENDCOLLECTIVE ;  /* 0x000000000000791b */ /* 0x01ffe20003800000 */
.L_x_2109:
[----:B------:R-:W-:Y:S05]  /*26100*/  BSYNC B1 ;  /* 0x0000000000017941 */ /* 0x000fea0003800000 */
.L_x_2108:
        /* <DEDUP_REMOVED lines=8> */
.L_x_2110:
[----:B------:R-:W-:Y:S01]  /*26190*/  IMAD.MOV.U32 R50, RZ, RZ, R14 ;  /* 0x000000ffff327224 */ /* 0x000fe200078e000e */
[----:B------:R-:W-:Y:S06]  /*261a0*/  BRA `(.L_x_2111) ;  /* 0xfffffdfc00547947 */ /* 0x000fec000383ffff */
.L_x_1748:
[----:B------:R-:W-:Y:S01]  /*261b0*/  BSSY B1, `(.L_x_2112) ;  /* 0x0000008000017945 */ /* 0x000fe20003800000 */
[----:B0-----:R-:W-:Y:S01]  /*261c0*/  IMAD.MOV.U32 R13, RZ, RZ, R103 ;  /* 0x000000ffff0d7224 */ /* 0x001fe200078e0067 */
[----:B------:R-:W-:Y:S01]  /*261d0*/  MOV R12, 0x2 ;  /* 0x00000002000c7802 */ /* 0x000fe20000000f00 */
[----:B------:R-:W-:Y:S02]  /*261e0*/  IMAD.MOV.U32 R11, RZ, RZ, 0x181f ;  /* 0x0000181fff0b7424 */ /* 0x000fe400078e00ff */
[----:B------:R-:W-:-:S07]  /*261f0*/  IMAD.MOV.U32 R15, RZ, RZ, -0x1 ;  /* 0xffffffffff0f7424 */ /* 0x000fce00078e00ff */
[----:B-1234-:R-:W-:Y:S05]  /*26200*/  WARPSYNC.COLLECTIVE R15, `(.L_x_2113) ;  /* 0x000000000f087348 */ /* 0x01efea0003c00000 */
[----:B------:R0:W0:Y:S02]  /*26210*/  SHFL.IDX P6, R14, R13, R12, R11 ;  /* 0x0000000c0d0e7389 */ /* 0x00002400000c000b */
[----:B01234-:R-:W-:Y:S01]  /*26220*/  ENDCOLLECTIVE ;  /* 0x000000000000791b */ /* 0x01ffe20003800000 */
.L_x_2113:
[----:B------:R-:W-:Y:S05]  /*26230*/  BSYNC B1 ;  /* 0x0000000000017941 */ /* 0x000fea0003800000 */
.L_x_2112:
        /* <DEDUP_REMOVED lines=8> */
.L_x_2114:
[----:B------:R-:W-:Y:S05]  /*262c0*/  BRA `(.L_x_2115) ;  /* 0xfffffe0000f87947 */ /* 0x000fea000383ffff */
.L_x_1753:
[----:B------:R-:W-:Y:S01]  /*262d0*/  BSSY B1, `(.L_x_2116) ;  /* 0x0000008000017945 */ /* 0x000fe20003800000 */
[----:B0-----:R-:W-:Y:S01]  /*262e0*/  MOV R13, R103 ;  /* 0x00000067000d7202 */ /* 0x001fe20000000f00 */
[----:B------:R-:W-:Y:S02]  /*262f0*/  IMAD.MOV.U32 R12, RZ, RZ, 0x3 ;  /* 0x00000003ff0c7424 */ /* 0x000fe400078e00ff */
[----:B------:R-:W-:Y:S02]  /*26300*/  IMAD.MOV.U32 R11, RZ, RZ, 0x181f ;  /* 0x0000181fff0b7424 */ /* 0x000fe400078e00ff */
[----:B------:R-:W-:-:S07]  /*26310*/  IMAD.MOV.U32 R15, RZ, RZ, -0x1 ;  /* 0xffffffffff0f7424 */ /* 0x000fce00078e00ff */
[----:B-1234-:R-:W-:Y:S05]  /*26320*/  WARPSYNC.COLLECTIVE R15, `(.L_x_2117) ;  /* 0x000000000f087348 */ /* 0x01efea0003c00000 */
[----:B------:R0:W0:Y:S02]  /*26330*/  SHFL.IDX P6, R14, R13, R12, R11 ;  /* 0x0000000c0d0e7389 */ /* 0x00002400000c000b */
[----:B01234-:R-:W-:Y:S01]  /*26340*/  ENDCOLLECTIVE ;  /* 0x000000000000791b */ /* 0x01ffe20003800000 */
.L_x_2117:
[----:B------:R-:W-:Y:S05]  /*26350*/  BSYNC B1 ;  /* 0x0000000000017941 */ /* 0x000fea0003800000 */
.L_x_2116:
[----:B------:R-:W-:Y:S01]  /*26360*/  IMAD.MOV.U32 R13, RZ, RZ, R108 ;  /* 0x000000ffff0d7224 */ /* 0x000fe200078e006c */
[----:B------:R-:W-:Y:S01]  /*26370*/  MOV R15, 0xffffffff ;  /* 0xffffffff000f7802 */ /* 0x000fe20000000f00 */
[----:B------:R-:W-:Y:S01]  /*26380*/  IMAD.MOV.U32 R12, RZ, RZ, 0x3 ;  /* 0x00000003ff0c7424 */ /* 0x000fe200078e00ff */
[----:B------:R-:W-:Y:S01]  /*26390*/  MOV R103, R14 ;  /* 0x0000000e00677202 */ /* 0x000fe20000000f00 */
[----:B------:R-:W-:-:S07]  /*263a0*/  IMAD.MOV.U32 R11, RZ, RZ, 0x181f ;  /* 0x0000181fff0b7424 */ /* 0x000fce00078e00ff */
[----:B------:R-:W-:Y:S05]  /*263b0*/  WARPSYNC.COLLECTIVE R15, `(.L_x_2118) ;  /* 0x000000000f087348 */ /* 0x000fea0003c00000 */
[----:B------:R0:W1:Y:S02]  /*263c0*/  SHFL.IDX P6, R14, R13, R12, R11 ;  /* 0x0000000c0d0e7389 */ /* 0x00006400000c000b */
[----:B01----:R-:W-:Y:S01]  /*263d0*/  ENDCOLLECTIVE ;  /* 0x000000000000791b */ /* 0x003fe20003800000 */
.L_x_2118:
[----:B------:R-:W-:Y:S01]  /*263e0*/  IMAD.MOV.U32 R108, RZ, RZ, R14 ;  /* 0x000000ffff6c7224 */ /* 0x000fe200078e000e */
[----:B------:R-:W-:Y:S06]  /*263f0*/  BRA `(.L_x_2119) ;  /* 0xfffffe0800987947 */ /* 0x000fec000383ffff */
.L_x_1758:
[----:B0-----:R0:W1:Y:S02]  /*26400*/  SYNCS.PHASECHK.TRANS64.TRYWAIT P3, [R91+URZ+0x28890], R102 ;  /* 0x028890665b0075a7 */ /* 0x001064000806017f */
[----:B-1----:R-:W-:Y:S05]  /*26410*/  @!P3 NANOSLEEP.SYNCS 0x989680 ;  /* 0x009896800000b95d */ /* 0x002fea0003900000 */
[----:B------:R-:W1:Y:S02]  /*26420*/  @!P3 SYNCS.PHASECHK.TRANS64 P3, [R91+URZ+0x28890], R102 ;  /* 0x028890665b00b5a7 */ /* 0x000e64000806007f */
[----:B-1----:R-:W-:Y:S05]  /*26430*/  @!P3 BRA `(.L_x_1758) ;  /* 0xfffffffc00f0b947 */ /* 0x002fea000383ffff */
[----:B------:R-:W-:Y:S05]  /*26440*/  BRA `(.L_x_2120) ;  /* 0xfffffe1000847947 */ /* 0x000fea000383ffff */
.L_x_1759:
        /* <DEDUP_REMOVED lines=8> */
.L_x_2122:
[----:B------:R-:W-:Y:S05]  /*264d0*/  BSYNC B1 ;  /* 0x0000000000017941 */ /* 0x000fea0003800000 */
.L_x_2121:
        /* <DEDUP_REMOVED lines=8> */
.L_x_2123:
[----:B------:R-:W-:Y:S05]  /*26560*/  BRA `(.L_x_2124) ;  /* 0xfffffe1000ac7947 */ /* 0x000fea000383ffff */
.L_x_1762:
        /* <DEDUP_REMOVED lines=8> */
.L_x_2126:
[----:B------:R-:W-:Y:S05]  /*265f0*/  BSYNC B1 ;  /* 0x0000000000017941 */ /* 0x000fea0003800000 */
.L_x_2125:
        /* <DEDUP_REMOVED lines=8> */
.L_x_2127:
[----:B------:R-:W-:Y:S05]  /*26680*/  BRA `(.L_x_2128) ;  /* 0xfffffe1000ac7947 */ /* 0x000fea000383ffff */
.L_x_1765:
[----:B------:R-:W-:Y:S01]  /*26690*/  BSSY B1, `(.L_x_2129) ;  /* 0x0000008000017945 */ /* 0x000fe20003800000 */
[----:B----4-:R-:W-:Y:S01]  /*266a0*/  MOV R13, R46 ;  /* 0x0000002e000d7202 */ /* 0x010fe20000000f00 */
[----:B------:R-:W-:Y:S02]  /*266b0*/  IMAD.MOV.U32 R12, RZ, RZ, 0x2 ;  /* 0x00000002ff0c7424 */ /* 0x000fe400078e00ff */
[----:B------:R-:W-:Y:S02]  /*266c0*/  IMAD.MOV.U32 R11, RZ, RZ, 0x181f ;  /* 0x0000181fff0b7424 */ /* 0x000fe400078e00ff */
[----:B------:R-:W-:-:S07]  /*266d0*/  IMAD.MOV.U32 R15, RZ, RZ, -0x1 ;  /* 0xffffffffff0f7424 */ /* 0x000fce00078e00ff */
[----:B0123--:R-:W-:Y:S05]  /*266e0*/  WARPSYNC.COLLECTIVE R15, `(.L_x_2130) ;  /* 0x000000000f087348 */ /* 0x00ffea0003c00000 */
[----:B---3--:R3:W4:Y:S02]  /*266f0*/  SHFL.IDX P6, R14, R13, R12, R11 ;  /* 0x0000000c0d0e7389 */ /* 0x00872400000c000b */
[----:B01234-:R-:W-:Y:S01]  /*26700*/  ENDCOLLECTIVE ;  /* 0x000000000000791b */ /* 0x01ffe20003800000 */
.L_x_2130:
[----:B------:R-:W-:Y:S05]  /*26710*/  BSYNC B1 ;  /* 0x0000000000017941 */ /* 0x000fea0003800000 */
.L_x_2129:
        /* <DEDUP_REMOVED lines=8> */
.L_x_2131:
[----:B------:R-:W-:Y:S05]  /*267a0*/  BRA `(.L_x_2132) ;  /* 0xfffffe1000b07947 */ /* 0x000fea000383ffff */
.L_x_1768:
[----:B------:R-:W-:Y:S01]  /*267b0*/  BSSY B1, `(.L_x_2133) ;  /* 0x0000008000017945 */ /* 0x000fe20003800000 */
[----:B0-----:R-:W-:Y:S01]  /*267c0*/  IMAD.MOV.U32 R13, RZ, RZ, R46 ;  /* 0x000000ffff0d7224 */ /* 0x001fe200078e002e */
[----:B------:R-:W-:Y:S01]  /*267d0*/  MOV R15, 0xffffffff ;  /* 0xffffffff000f7802 */ /* 0x000fe20000000f00 */
[----:B------:R-:W-:Y:S02]  /*267e0*/  IMAD.MOV.U32 R12, RZ, RZ, 0x3 ;  /* 0x00000003ff0c7424 */ /* 0x000fe400078e00ff */
[----:B------:R-:W-:-:S07]  /*267f0*/  IMAD.MOV.U32 R11, RZ, RZ, 0x181f ;  /* 0x0000181fff0b7424 */ /* 0x000fce00078e00ff */
[----:B-1234-:R-:W-:Y:S05]  /*26800*/  WARPSYNC.COLLECTIVE R15, `(.L_x_2134) ;  /* 0x000000000f087348 */ /* 0x01efea0003c00000 */
[----:B----4-:R0:W4:Y:S02]  /*26810*/  SHFL.IDX P6, R14, R13, R12, R11 ;  /* 0x0000000c0d0e7389 */ /* 0x01012400000c000b */
[----:B01234-:R-:W-:Y:S01]  /*26820*/  ENDCOLLECTIVE ;  /* 0x000000000000791b */ /* 0x01ffe20003800000 */
.L_x_2134:
[----:B------:R-:W-:Y:S05]  /*26830*/  BSYNC B1 ;  /* 0x0000000000017941 */ /* 0x000fea0003800000 */
.L_x_2133:
        /* <DEDUP_REMOVED lines=8> */
.L_x_2135:
[----:B------:R-:W-:Y:S05]  /*268c0*/  BRA `(.L_x_2136) ;  /* 0xfffffe1000b47947 */ /* 0x000fea000383ffff */
.L_x_1772:
[----:B------:R0:W0:Y:S02]  /*268d0*/  SYNCS.PHASECHK.TRANS64.TRYWAIT P4, [R91+URZ+0x288b0], R102 ;  /* 0x0288b0665b0075a7 */ /* 0x000024000808017f */
[----:B0-----:R-:W-:Y:S05]  /*268e0*/  @!P4 NANOSLEEP.SYNCS 0x989680 ;  /* 0x009896800000c95d */ /* 0x001fea0003900000 */
[----:B------:R-:W0:Y:S02]  /*268f0*/  @!P4 SYNCS.PHASECHK.TRANS64 P4, [R91+URZ+0x288b0], R102 ;  /* 0x0288b0665b00c5a7 */ /* 0x000e24000808007f */
[----:B0-----:R-:W-:Y:S05]  /*26900*/  @!P4 BRA `(.L_x_1772) ;  /* 0xfffffffc00f0c947 */ /* 0x001fea000383ffff */
[----:B------:R-:W-:Y:S05]  /*26910*/  BRA `(.L_x_2137) ;  /* 0xfffffe1400307947 */ /* 0x000fea000383ffff */
.L_x_1792:
[----:B------:R-:W-:Y:S01]  /*26920*/  BSSY B0, `(.L_x_2138) ;  /* 0x0000008000007945 */ /* 0x000fe20003800000 */
[----:B--2---:R-:W-:Y:S01]  /*26930*/  IMAD.MOV.U32 R13, RZ, RZ, R218 ;  /* 0x000000ffff0d7224 */ /* 0x004fe200078e00da */
[----:B------:R-:W-:Y:S01]  /*26940*/  MOV R11, 0x1f ;  /* 0x0000001f000b7802 */ /* 0x000fe20000000f00 */
[----:B------:R-:W-:Y:S02]  /*26950*/  IMAD.MOV.U32 R12, RZ, RZ, RZ ;  /* 0x000000ffff0c7224 */ /* 0x000fe400078e00ff */
[----:B------:R-:W-:-:S07]  /*26960*/  IMAD.MOV.U32 R15, RZ, RZ, -0x1 ;  /* 0xffffffffff0f7424 */ /* 0x000fce00078e00ff */
[----:B-1---5:R-:W-:Y:S05]  /*26970*/  WARPSYNC.COLLECTIVE R15, `(.L_x_2139) ;  /* 0x000000000f087348 */ /* 0x022fea0003c00000 */
[----:B------:R0:W2:Y:S02]  /*26980*/  SHFL.IDX P6, R14, R13, R12, R11 ;  /* 0x0000000c0d0e7389 */ /* 0x0000a400000c000b */
[----:B012--5:R-:W-:Y:S01]  /*26990*/  ENDCOLLECTIVE ;  /* 0x000000000000791b */ /* 0x027fe20003800000 */
.L_x_2139:
[----:B------:R-:W-:Y:S05]  /*269a0*/  BSYNC B0 ;  /* 0x0000000000007941 */ /* 0x000fea0003800000 */
.L_x_2138:
[----:B------:R-:W-:Y:S01]  /*269b0*/  IMAD.MOV.U32 R194, RZ, RZ, R14 ;  /* 0x000000ffffc27224 */ /* 0x000fe200078e000e */
[----:B------:R-:W-:Y:S06]  /*269c0*/  BRA `(.L_x_2140) ;  /* 0xfffffe2000747947 */ /* 0x000fec000383ffff */
.L_x_1802:
[----:B------:R-:W-:Y:S01]  /*269d0*/  BSSY B1, `(.L_x_2141) ;  /* 0x0000008000017945 */ /* 0x000fe20003800000 */
[----:B------:R-:W-:Y:S01]  /*269e0*/  IMAD.MOV.U32 R13, RZ, RZ, R6 ;  /* 0x000000ffff0d7224 */ /* 0x000fe200078e0006 */
[----:B------:R-:W-:Y:S01]  /*269f0*/  MOV R12, RZ ;  /* 0x000000ff000c7202 */ /* 0x000fe20000000f00 */
[----:B------:R-:W-:Y:S02]  /*26a00*/  IMAD.MOV.U32 R11, RZ, RZ, 0x181f ;  /* 0x0000181fff0b7424 */ /* 0x000fe400078e00ff */
[----:B------:R-:W-:-:S07]  /*26a10*/  IMAD.MOV.U32 R15, RZ, RZ, -0x1 ;  /* 0xffffffffff0f7424 */ /* 0x000fce00078e00ff */
[----:B01----:R-:W-:Y:S05]  /*26a20*/  WARPSYNC.COLLECTIVE R15, `(.L_x_2142) ;  /* 0x000000000f087348 */ /* 0x003fea0003c00000 */
[----:B------:R2:W3:Y:S02]  /*26a30*/  SHFL.IDX P6, R14, R13, R12, R11 ;  /* 0x0000000c0d0e7389 */ /* 0x0004e400000c000b */
[----:B0123--:R-:W-:Y:S01]  /*26a40*/  ENDCOLLECTIVE ;  /* 0x000000000000791b */ /* 0x00ffe20003800000 */
.L_x_2142:
[----:B------:R-:W-:Y:S05]  /*26a50*/  BSYNC B1 ;  /* 0x0000000000017941 */ /* 0x000fea0003800000 */
.L_x_2141:
        /* <DEDUP_REMOVED lines=8> */
.L_x_2143:
[----:B------:R-:W-:Y:S01]  /*26ae0*/  IMAD.MOV.U32 R13, RZ, RZ, R8 ;  /* 0x000000ffff0d7224 */ /* 0x000fe200078e0008 */
[----:B------:R-:W-:-:S07]  /*26af0*/  MOV R3, R14 ;  /* 0x0000000e00037202 */ /* 0x000fce0000000f00 */
[----:B------:R-:W-:Y:S05]  /*26b00*/  WARPSYNC.COLLECTIVE R15, `(.L_x_2144) ;  /* 0x000000000f087348 */ /* 0x000fea0003c00000 */
[----:B------:R0:W1:Y:S02]  /*26b10*/  SHFL.IDX P6, R14, R13, R12, R11 ;  /* 0x0000000c0d0e7389 */ /* 0x00006400000c000b */
[----:B01----:R-:W-:Y:S01]  /*26b20*/  ENDCOLLECTIVE ;  /* 0x000000000000791b */ /* 0x003fe20003800000 */
.L_x_2144:
[----:B------:R-:W-:Y:S02]  /*26b30*/  IMAD.MOV.U32 R13, RZ, RZ, R7 ;  /* 0x000000ffff0d7224 */ /* 0x000fe400078e0007 */
[----:B------:R-:W-:-:S07]  /*26b40*/  IMAD.MOV.U32 R4, RZ, RZ, R14 ;  /* 0x000000ffff047224 */ /* 0x000fce00078e000e */
[----:B------:R-:W-:Y:S05]  /*26b50*/  WARPSYNC.COLLECTIVE R15, `(.L_x_2145) ;  /* 0x000000000f087348 */ /* 0x000fea0003c00000 */
[----:B------:R0:W1:Y:S02]  /*26b60*/  SHFL.IDX P6, R14, R13, R12, R11 ;  /* 0x0000000c0d0e7389 */ /* 0x00006400000c000b */
[----:B01----:R-:W-:Y:S01]  /*26b70*/  ENDCOLLECTIVE ;  /* 0x000000000000791b */ /* 0x003fe20003800000 */
.L_x_2145:
[----:B------:R-:W-:Y:S05]  /*26b80*/  BRA `(.L_x_2146) ;  /* 0xfffffe2400c87947 */ /* 0x000fea000383ffff */
.L_x_1805:
[----:B------:R-:W-:Y:S01]  /*26b90*/  BSSY B1, `(.L_x_2147) ;  /* 0x0000008000017945 */ /* 0x000fe20003800000 */
[----:B-1----:R-:W-:Y:S01]  /*26ba0*/  MOV R13, R6 ;  /* 0x00000006000d7202 */ /* 0x002fe20000000f00 */
[----:B------:R-:W-:Y:S02]  /*26bb0*/  IMAD.MOV.U32 R12, RZ, RZ, 0x1 ;  /* 0x00000001ff0c7424 */ /* 0x000fe400078e00ff */
[----:B------:R-:W-:Y:S02]  /*26bc0*/  IMAD.MOV.U32 R11, RZ, RZ, 0x181f ;  /* 0x0000181fff0b7424 */ /* 0x000fe400078e00ff */
[----:B------:R-:W-:-:S07]  /*26bd0*/  IMAD.MOV.U32 R15, RZ, RZ, -0x1 ;  /* 0xffffffffff0f7424 */ /* 0x000fce00078e00ff */
[----:B--2---:R-:W-:Y:S05]  /*26be0*/  WARPSYNC.COLLECTIVE R15, `(.L_x_2148) ;  /* 0x000000000f087348 */ /* 0x004fea0003c00000 */
[----:B------:R0:W1:Y:S02]  /*26bf0*/  SHFL.IDX P6, R14, R13, R12, R11 ;  /* 0x0000000c0d0e7389 */ /* 0x00006400000c000b */
[----:B012---:R-:W-:Y:S01]  /*26c00*/  ENDCOLLECTIVE ;  /* 0x000000000000791b */ /* 0x007fe20003800000 */
.L_x_2148:
[----:B------:R-:W-:Y:S05]  /*26c10*/  BSYNC B1 ;  /* 0x0000000000017941 */ /* 0x000fea0003800000 */
.L_x_2147:
        /* <DEDUP_REMOVED lines=8> */
.L_x_2149:
[----:B------:R-:W-:Y:S02]  /*26ca0*/  IMAD.MOV.U32 R13, RZ, RZ, R8 ;  /* 0x000000ffff0d7224 */ /* 0x000fe400078e0008 */
[----:B------:R-:W-:-:S07]  /*26cb0*/  IMAD.MOV.U32 R3, RZ, RZ, R14 ;  /* 0x000000ffff037224 */ /* 0x000fce00078e000e */
[----:B------:R-:W-:Y:S05]  /*26cc0*/  WARPSYNC.COLLECTIVE R15, `(.L_x_2150) ;  /* 0x000000000f087348 */ /* 0x000fea0003c00000 */
[----:B------:R0:W1:Y:S02]  /*26cd0*/  SHFL.IDX P6, R14, R13, R12, R11 ;  /* 0x0000000c0d0e7389 */ /* 0x00006400000c000b */
[----:B01----:R-:W-:Y:S01]  /*26ce0*/  ENDCOLLECTIVE ;  /* 0x000000000000791b */ /* 0x003fe20003800000 */
.L_x_2150:
[----:B------:R-:W-:Y:S01]  /*26cf0*/  MOV R13, R7 ;  /* 0x00000007000d7202 */ /* 0x000fe20000000f00 */
[----:B------:R-:W-:-:S07]  /*26d00*/  IMAD.MOV.U32 R4, RZ, RZ, R14 ;  /* 0x000000ffff047224 */ /* 0x000fce00078e000e */
[----:B------:R-:W-:Y:S05]  /*26d10*/  WARPSYNC.COLLECTIVE R15, `(.L_x_2151) ;  /* 0x000000000f087348 */ /* 0x000fea0003c00000 */
[----:B------:R0:W1:Y:S02]  /*26d20*/  SHFL.IDX P6, R14, R13, R12, R11 ;  /* 0x0000000c0d0e7389 */ /* 0x00006400000c000b */
[----:B01----:R-:W-:Y:S01]  /*26d30*/  ENDCOLLECTIVE ;  /* 0x000000000000791b */ /* 0x003fe20003800000 */
.L_x_2151:
[----:B------:R-:W-:Y:S05]  /*26d40*/  BRA `(.L_x_2152) ;  /* 0xfffffe2800347947 */ /* 0x000fea000383ffff */
.L_x_1808:
[----:B------:R-:W-:Y:S01]  /*26d50*/  BSSY B1, `(.L_x_2153) ;  /* 0x0000008000017945 */ /* 0x000fe20003800000 */
[----:B------:R-:W-:Y:S01]  /*26d60*/  IMAD.MOV.U32 R13, RZ, RZ, R6 ;  /* 0x000000ffff0d7224 */ /* 0x000fe200078e0006 */
[----:B------:R-:W-:Y:S01]  /*26d70*/  MOV R15, 0xffffffff ;  /* 0xffffffff000f7802 */ /* 0x000fe20000000f00 */
[----:B------:R-:W-:Y:S02]  /*26d80*/  IMAD.MOV.U32 R12, RZ, RZ, 0x2 ;  /* 0x00000002ff0c7424 */ /* 0x000fe400078e00ff */
[----:B------:R-:W-:-:S07]  /*26d90*/  IMAD.MOV.U32 R11, RZ, RZ, 0x181f ;  /* 0x0000181fff0b7424 */ /* 0x000fce00078e00ff */
[----:B-12---:R-:W-:Y:S05]  /*26da0*/  WARPSYNC.COLLECTIVE R15, `(.L_x_2154) ;  /* 0x000000000f087348 */ /* 0x006fea0003c00000 */
[----:B------:R0:W3:Y:S02]  /*26db0*/  SHFL.IDX P6, R14, R13, R12, R11 ;  /* 0x0000000c0d0e7389 */ /* 0x0000e400000c000b */
[----:B0123--:R-:W-:Y:S01]  /*26dc0*/  ENDCOLLECTIVE ;  /* 0x000000000000791b */ /* 0x00ffe20003800000 */
.L_x_2154:
[----:B------:R-:W-:Y:S05]  /*26dd0*/  BSYNC B1 ;  /* 0x0000000000017941 */ /* 0x000fea0003800000 */
.L_x_2153:
        /* <DEDUP_REMOVED lines=8> */
.L_x_2155:
[----:B------:R-:W-:Y:S02]  /*26e60*/  IMAD.MOV.U32 R13, RZ, RZ, R8 ;  /* 0x000000ffff0d7224 */ /* 0x000fe400078e0008 */
[----:B------:R-:W-:-:S07]  /*26e70*/  IMAD.MOV.U32 R3, RZ, RZ, R14 ;  /* 0x000000ffff037224 */ /* 0x000fce00078e000e */
[----:B------:R-:W-:Y:S05]  /*26e80*/  WARPSYNC.COLLECTIVE R15, `(.L_x_2156) ;  /* 0x000000000f087348 */ /* 0x000fea0003c00000 */
[----:B------:R0:W1:Y:S02]  /*26e90*/  SHFL.IDX P6, R14, R13, R12, R11 ;  /* 0x0000000c0d0e7389 */ /* 0x00006400000c000b */
[----:B01----:R-:W-:Y:S01]  /*26ea0*/  ENDCOLLECTIVE ;  /* 0x000000000000791b */ /* 0x003fe20003800000 */
.L_x_2156:
[----:B------:R-:W-:Y:S01]  /*26eb0*/  IMAD.MOV.U32 R13, RZ, RZ, R7 ;  /* 0x000000ffff0d7224 */ /* 0x000fe200078e0007 */
[----:B------:R-:W-:-:S07]  /*26ec0*/  MOV R4, R14 ;  /* 0x0000000e00047202 */ /* 0x000fce0000000f00 */
[----:B------:R-:W-:Y:S05]  /*26ed0*/  WARPSYNC.COLLECTIVE R15, `(.L_x_2157) ;  /* 0x000000000f087348 */ /* 0x000fea0003c00000 */
[----:B------:R0:W1:Y:S02]  /*26ee0*/  SHFL.IDX P6, R14, R13, R12, R11 ;  /* 0x0000000c0d0e7389 */ /* 0x00006400000c000b */
[----:B01----:R-:W-:Y:S01]  /*26ef0*/  ENDCOLLECTIVE ;  /* 0x000000000000791b */ /* 0x003fe20003800000 */
.L_x_2157:
[----:B------:R-:W-:Y:S05]  /*26f00*/  BRA `(.L_x_2158) ;  /* 0xfffffe2800907947 */ /* 0x000fea000383ffff */
.L_x_1811:
[----:B------:R-:W-:Y:S01]  /*26f10*/  BSSY B1, `(.L_x_2159) ;  /* 0x0000008000017945 */ /* 0x000fe20003800000 */
[----:B------:R-:W-:Y:S01]  /*26f20*/  IMAD.MOV.U32 R13, RZ, RZ, R6 ;  /* 0x000000ffff0d7224 */ /* 0x000fe200078e0006 */
[----:B------:R-:W-:Y:S01]  /*26f30*/  MOV R11, 0x181f ;  /* 0x0000181f000b7802 */ /* 0x000fe20000000f00 */
[----:B------:R-:W-:Y:S02]  /*26f40*/  IMAD.MOV.U32 R12, RZ, RZ, 0x3 ;  /* 0x00000003ff0c7424 */ /* 0x000fe400078e00ff */
[----:B------:R-:W-:-:S07]  /*26f50*/  IMAD.MOV.U32 R15, RZ, RZ, -0x1 ;  /* 0xffffffffff0f7424 */ /* 0x000fce00078e00ff */
[----:B-12---:R-:W-:Y:S05]  /*26f60*/  WARPSYNC.COLLECTIVE R15, `(.L_x_2160) ;  /* 0x000000000f087348 */ /* 0x006fea0003c00000 */
[----:B------:R0:W3:Y:S02]  /*26f70*/  SHFL.IDX P6, R14, R13, R12, R11 ;  /* 0x0000000c0d0e7389 */ /* 0x0000e400000c000b */
[----:B0123--:R-:W-:Y:S01]  /*26f80*/  ENDCOLLECTIVE ;  /* 0x000000000000791b */ /* 0x00ffe20003800000 */
.L_x_2160:
[----:B------:R-:W-:Y:S05]  /*26f90*/  BSYNC B1 ;  /* 0x0000000000017941 */ /* 0x000fea0003800000 */
.L_x_2159:
        /* <DEDUP_REMOVED lines=8> */
.L_x_2161:
[----:B------:R-:W-:Y:S01]  /*27020*/  MOV R13, R8 ;  /* 0x00000008000d7202 */ /* 0x000fe20000000f00 */
[----:B------:R-:W-:-:S07]  /*27030*/  IMAD.MOV.U32 R3, RZ, RZ, R14 ;  /* 0x000000ffff037224 */ /* 0x000fce00078e000e */
[----:B------:R-:W-:Y:S05]  /*27040*/  WARPSYNC.COLLECTIVE R15, `(.L_x_2162) ;  /* 0x000000000f087348 */ /* 0x000fea0003c00000 */
[----:B------:R0:W1:Y:S02]  /*27050*/  SHFL.IDX P6, R14, R13, R12, R11 ;  /* 0x0000000c0d0e7389 */ /* 0x00006400000c000b */
[----:B01----:R-:W-:Y:S01]  /*27060*/  ENDCOLLECTIVE ;  /* 0x000000000000791b */ /* 0x003fe20003800000 */
.L_x_2162:
[----:B------:R-:W-:Y:S02]  /*27070*/  IMAD.MOV.U32 R13, RZ, RZ, R7 ;  /* 0x000000ffff0d7224 */ /* 0x000fe400078e0007 */
[----:B------:R-:W-:-:S07]  /*27080*/  IMAD.MOV.U32 R4, RZ, RZ, R14 ;  /* 0x000000ffff047224 */ /* 0x000fce00078e000e */
[----:B------:R-:W-:Y:S05]  /*27090*/  WARPSYNC.COLLECTIVE R15, `(.L_x_2163) ;  /* 0x000000000f087348 */ /* 0x000fea0003c00000 */
[----:B------:R0:W1:Y:S02]  /*270a0*/  SHFL.IDX P6, R14, R13, R12, R11 ;  /* 0x0000000c0d0e7389 */ /* 0x00006400000c000b */
[----:B01----:R-:W-:Y:S01]  /*270b0*/  ENDCOLLECTIVE ;  /* 0x000000000000791b */ /* 0x003fe20003800000 */
.L_x_2163:
[----:B------:R-:W-:Y:S05]  /*270c0*/  BRA `(.L_x_2164) ;  /* 0xfffffe2800ec7947 */ /* 0x000fea000383ffff */
.L_x_1815:
[----:B0-----:R0:W1:Y:S02]  /*270d0*/  SYNCS.PHASECHK.TRANS64.TRYWAIT P0, [R18+URZ+0x28800], R5 ;  /* 0x02880005120075a7 */ /* 0x001064000800017f */
[----:B-1----:R-:W-:Y:S05]  /*270e0*/  @!P0 NANOSLEEP.SYNCS 0x989680 ;  /* 0x009896800000895d */ /* 0x002fea0003900000 */
[----:B------:R-:W1:Y:S02]  /*270f0*/  @!P0 SYNCS.PHASECHK.TRANS64 P0, [R18+URZ+0x28800], R5 ;  /* 0x02880005120085a7 */ /* 0x000e64000800007f */
[----:B-1----:R-:W-:Y:S05]  /*27100*/  @!P0 BRA `(.L_x_1815) ;  /* 0xfffffffc00f08947 */ /* 0x002fea000383ffff */
[----:B------:R-:W-:Y:S05]  /*27110*/  BRA `(.L_x_2165) ;  /* 0xfffffe2c00a87947 */ /* 0x000fea000383ffff */
.L_x_1831:
[----:B------:R-:W3:Y:S01]  /*27120*/  LDC R56, c[0x0][0x3f4] ;  /* 0x0000fd00ff387b82 */ /* 0x000ee20000000800 */
[----:B------:R-:W-:Y:S01]  /*27130*/  BSSY B1, `(.L_x_2166) ;  /* 0x0000008000017945 */ /* 0x000fe20003800000 */
[----:B--2---:R-:W-:Y:S01]  /*27140*/  IMAD.MOV.U32 R13, RZ, RZ, R43 ;  /* 0x000000ffff0d7224 */ /* 0x004fe200078e002b */
[----:B------:R-:W-:Y:S01]  /*27150*/  MOV R12, RZ ;  /* 0x000000ff000c7202 */ /* 0x000fe20000000f00 */
[----:B------:R-:W-:Y:S02]  /*27160*/  IMAD.MOV.U32 R11, RZ, RZ, 0x181f ;  /* 0x0000181fff0b7424 */ /* 0x000fe400078e00ff */
[----:B------:R-:W-:-:S07]  /*27170*/  IMAD.MOV.U32 R15, RZ, RZ, -0x1 ;  /* 0xffffffffff0f7424 */ /* 0x000fce00078e00ff */
[----:B01-3--:R-:W-:Y:S05]  /*27180*/  WARPSYNC.COLLECTIVE R15, `(.L_x_2167) ;  /* 0x000000000f087348 */ /* 0x00bfea0003c00000 */
[----:B------:R2:W4:Y:S02]  /*27190*/  SHFL.IDX P6, R14, R13, R12, R11 ;  /* 0x0000000c0d0e7389 */ /* 0x00052400000c000b */
[----:B01234-:R-:W-:Y:S01]  /*271a0*/  ENDCOLLECTIVE ;  /* 0x000000000000791b */ /* 0x01ffe20003800000 */
.L_x_2167:
[----:B------:R-:W-:Y:S05]  /*271b0*/  BSYNC B1 ;  /* 0x0000000000017941 */ /* 0x000fea0003800000 */
.L_x_2166:
[----:B------:R-:W-:Y:S01]  /*271c0*/  MOV R13, R10 ;  /* 0x0000000a000d7202 */ /* 0x000fe20000000f00 */
[----:B------:R-:W-:Y:S01]  /*271d0*/  IMAD.MOV.U32 R12, RZ, RZ, RZ ;  /* 0x000000ffff0c7224 */ /* 0x000fe200078e00ff */
[----:B------:R-:W-:Y:S01]  /*271e0*/  ISETP.GE.AND P0, PT, R16, R56, PT ;  /* 0x000000381000720c */ /* 0x000fe20003f06270 */
[----:B------:R-:W-:Y:S02]  /*271f0*/  IMAD.MOV.U32 R11, RZ, RZ, 0x181f ;  /* 0x0000181fff0b7424 */ /* 0x000fe400078e00ff */
[----:B------:R-:W-:Y:S02]  /*27200*/  IMAD.MOV.U32 R15, RZ, RZ, -0x1 ;  /* 0xffffffffff0f7424 */ /* 0x000fe400078e00ff */
[----:B------:R-:W-:Y:S02]  /*27210*/  IMAD.MOV.U32 R3, RZ, RZ, R14 ;  /* 0x000000ffff037224 */ /* 0x000fe400078e000e */
[----:B------:R-:W-:-:S07]  /*27220*/  IMAD R0, R189, R0, RZ ;  /* 0x00000000bd007224 */ /* 0x000fce00078e02ff */
[----:B------:R-:W-:Y:S05]  /*27230*/  WARPSYNC.COLLECTIVE R15, `(.L_x_2168) ;  /* 0x000000000f087348 */ /* 0x000fea0003c00000 */
[----:B------:R0:W1:Y:S02]  /*27240*/  SHFL.IDX P6, R14, R13, R12, R11 ;  /* 0x0000000c0d0e7389 */ /* 0x00006400000c000b */
[----:B01----:R-:W-:Y:S01]  /*27250*/  ENDCOLLECTIVE ;  /* 0x000000000000791b */ /* 0x003fe20003800000 */
.L_x_2168:
[----:B------:R-:W-:Y:S01]  /*27260*/  ISETP.GE.OR P1, PT, R57, R0, P0 ;  /* 0x000000003900720c */ /* 0x000fe20000726670 */
[----:B------:R-:W-:-:S12]  /*27270*/  IMAD.MOV.U32 R13, RZ, RZ, R45 ;  /* 0x000000ffff0d7224 */ /* 0x000fd800078e002d */
[C---:B------:R-:W-:Y:S02]  /*27280*/  @!P1 SHF.L.U32 R7, R16.reuse, 0x1, RZ ;  /* 0x0000000110079819 */ /* 0x040fe400000006ff */
[----:B------:R-:W-:Y:S02]  /*27290*/  @!P1 SHF.L.U64.HI R6, R16, 0x1, R17 ;  /* 0x0000000110069819 */ /* 0x000fe40000010211 */
[----:B------:R-:W-:-:S07]  /*272a0*/  MOV R4, R14 ;  /* 0x0000000e00047202 */ /* 0x000fce0000000f00 */
[----:B------:R-:W-:Y:S05]  /*272b0*/  WARPSYNC.COLLECTIVE R15, `(.L_x_2169) ;  /* 0x000000000f087348 */ /* 0x000fea0003c00000 */
[----:B------:R0:W1:Y:S02]  /*272c0*/  SHFL.IDX P6, R14, R13, R12, R11 ;  /* 0x0000000c0d0e7389 */ /* 0x00006400000c000b */
[----:B01----:R-:W-:Y:S01]  /*272d0*/  ENDCOLLECTIVE ;  /* 0x000000000000791b */ /* 0x003fe20003800000 */
.L_x_2169:
[----:B------:R-:W-:-:S05]  /*272e0*/  @!P1 IADD3 R4, P2, R4, R7, RZ ;  /* 0x0000000704049210 */ /* 0x000fca0007f5e0ff */
[----:B------:R-:W-:Y:S02]  /*272f0*/  @!P1 IMAD.X R3, R3, 0x1, R6, P2 ;  /* 0x0000000103039824 */ /* 0x000fe400010e0606 */
[----:B------:R-:W-:Y:S02]  /*27300*/  @!P1 IMAD.MOV.U32 R24, RZ, RZ, R4 ;  /* 0x000000ffff189224 */ /* 0x000fe400078e0004 */
[----:B------:R-:W-:Y:S02]  /*27310*/  @!P1 IMAD.MOV.U32 R25, RZ, RZ, R3 ;  /* 0x000000ffff199224 */ /* 0x000fe400078e0003 */
[----:B------:R-:W-:-:S04]  /*27320*/  IMAD.MOV.U32 R13, RZ, RZ, R44 ;  /* 0x000000ffff0d7224 */ /* 0x000fc800078e002c */
[----:B------:R-:W5:Y:S01]  /*27330*/  @!P1 LD.E.128 R24, desc[UR54][R24.64] ;  /* 0x0000003618189980 */ /* 0x000f62000c101d00 */
[----:B------:R-:W-:-:S07]  /*27340*/  IMAD.MOV.U32 R5, RZ, RZ, R14 ;  /* 0x000000ffff057224 */ /* 0x000fce00078e000e */
[----:B-----5:R-:W-:Y:S05]  /*27350*/  WARPSYNC.COLLECTIVE R15, `(.L_x_2170) ;  /* 0x000000000f087348 */ /* 0x020fea0003c00000 */
[----:B------:R0:W1:Y:S02]  /*27360*/  SHFL.IDX P6, R14, R13, R12, R11 ;  /* 0x0000000c0d0e7389 */ /* 0x00006400000c000b */
[----:B01---5:R-:W-:Y:S01]  /*27370*/  ENDCOLLECTIVE ;  /* 0x000000000000791b */ /* 0x023fe20003800000 */
.L_x_2170:
[----:B------:R-:W-:-:S04]  /*27380*/  @!P1 IADD3 R14, P2, R14, R7, RZ ;  /* 0x000000070e0e9210 */ /* 0x000fc80007f5e0ff */
[----:B------:R-:W-:Y:S01]  /*27390*/  @!P1 IADD3.X R5, R5, R6, RZ, P2, !PT ;  /* 0x0000000605059210 */ /* 0x000fe200017fe4ff */
[----:B------:R-:W-:-:S06]  /*273a0*/  @!P1 IMAD.MOV.U32 R4, RZ, RZ, R14 ;  /* 0x000000ffff049224 */ /* 0x000fcc00078e000e */
[----:B------:R-:W5:Y:S01]  /*273b0*/  @!P1 LD.E.128 R4, desc[UR54][R4.64] ;  /* 0x0000003604049980 */ /* 0x000f62000c101d00 */
[----:B------:R-:W-:Y:S01]  /*273c0*/  MOV R13, R43 ;  /* 0x0000002b000d7202 */ /* 0x000fe20000000f00 */
[----:B------:R-:W-:-:S07]  /*273d0*/  IMAD.MOV.U32 R12, RZ, RZ, 0x1 ;  /* 0x00000001ff0c7424 */ /* 0x000fce00078e00ff */
[----:B-----5:R-:W-:Y:S05]  /*273e0*/  WARPSYNC.COLLECTIVE R15, `(.L_x_2171) ;  /* 0x000000000f087348 */ /* 0x020fea0003c00000 */
[----:B------:R0:W1:Y:S02]  /*273f0*/  SHFL.IDX P6, R14, R13, R12, R11 ;  /* 0x0000000c0d0e7389 */ /* 0x00006400000c000b */
[----:B01---5:R-:W-:Y:S01]  /*27400*/  ENDCOLLECTIVE ;  /* 0x000000000000791b */ /* 0x023fe20003800000 */
.L_x_2171:
[----:B------:R-:W-:Y:S01]  /*27410*/  CS2R R48, SRZ ;  /* 0x0000000000307805 */ /* 0x000fe2000001ff00 */
[----:B------:R-:W-:Y:S01]  /*27420*/  IMAD.MOV.U32 R13, RZ, RZ, R10 ;  /* 0x000000ffff0d7224 */ /* 0x000fe200078e000a */
[----:B------:R-:W-:Y:S02]  /*27430*/  CS2R R50, SRZ ;  /* 0x0000000000327805 */ /* 0x000fe4000001ff00 */
[----:B------:R-:W-:Y:S02]  /*27440*/  CS2R R20, SRZ ;  /* 0x0000000000147805 */ /* 0x000fe4000001ff00 */
[----:B------:R-:W-:Y:S01]  /*27450*/  CS2R R36, SRZ ;  /* 0x0000000000247805 */ /* 0x000fe2000001ff00 */
[----:B------:R-:W-:-:S05]  /*27460*/  @!P1 IMAD.MOV.U32 R48, RZ, RZ, R24 ;  /* 0x000000ffff309224 */ /* 0x000fca00078e0018 */
[----:B------:R-:W-:-:S04]  /*27470*/  MOV R3, R48 ;  /* 0x0000003000037202 */ /* 0x000fc80000000f00 */
[----:B------:R-:W-:Y:S01]  /*27480*/  PRMT R65, R65, 0x5410, R3 ;  /* 0x0000541041417816 */ /* 0x000fe20000000003 */
[----:B------:R-:W-:-:S07]  /*27490*/  IMAD.MOV.U32 R3, RZ, RZ, R14 ;  /* 0x000000ffff037224 */ /* 0x000fce00078e000e */
[----:B------:R-:W-:Y:S05]  /*274a0*/  WARPSYNC.COLLECTIVE R15, `(.L_x_2172) ;  /* 0x000000000f087348 */ /* 0x000fea0003c00000 */
[----:B------:R0:W1:Y:S02]  /*274b0*/  SHFL.IDX P6, R14, R13, R12, R11 ;  /* 0x0000000c0d0e7389 */ /* 0x00006400000c000b */
[----:B01----:R-:W-:Y:S01]  /*274c0*/  ENDCOLLECTIVE ;  /* 0x000000000000791b */ /* 0x003fe20003800000 */
.L_x_2172:
[----:B------:R-:W-:-:S04]  /*274d0*/  @!P1 IMAD.MOV.U32 R49, RZ, RZ, R25 ;  /* 0x000000ffff319224 */ /* 0x000fc800078e0019 */
[----:B------:R-:W-:-:S05]  /*274e0*/  IMAD.MOV.U32 R8, RZ, RZ, R49 ;  /* 0x000000ffff087224 */ /* 0x000fca00078e0031 */
[----:B------:R-:W-:Y:S01]  /*274f0*/  PRMT R67, R8, 0x7610, R67 ;  /* 0x0000761008437816 */ /* 0x000fe20000000043 */
[----:B------:R-:W-:Y:S01]  /*27500*/  IMAD.MOV.U32 R13, RZ, RZ, R45 ;  /* 0x000000ffff0d7224 */ /* 0x000fe200078e002d */
[----:B------:R-:W-:-:S07]  /*27510*/  MOV R8, R14 ;  /* 0x0000000e00087202 */ /* 0x000fce0000000f00 */
[----:B------:R-:W-:Y:S05]  /*27520*/  WARPSYNC.COLLECTIVE R15, `(.L_x_2173) ;  /* 0x000000000f087348 */ /* 0x000fea0003c00000 */
[----:B------:R0:W1:Y:S02]  /*27530*/  SHFL.IDX P6, R14, R13, R12, R11 ;  /* 0x0000000c0d0e7389 */ /* 0x00006400000c000b */
[----:B01----:R-:W-:Y:S01]  /*27540*/  ENDCOLLECTIVE ;  /* 0x000000000000791b */ /* 0x003fe20003800000 */
.L_x_2173:
[----:B------:R-:W-:Y:S02]  /*27550*/  IMAD.MOV.U32 R13, RZ, RZ, R44 ;  /* 0x000000ffff0d7224 */ /* 0x000fe400078e002c */
[----:B------:R-:W-:-:S07]  /*27560*/  IMAD.MOV.U32 R9, RZ, RZ, R14 ;  /* 0x000000ffff097224 */ /* 0x000fce00078e000e */
[----:B------:R-:W-:Y:S05]  /*27570*/  WARPSYNC.COLLECTIVE R15, `(.L_x_2174) ;  /* 0x000000000f087348 */ /* 0x000fea0003c00000 */
[----:B------:R0:W1:Y:S02]  /*27580*/  SHFL.IDX P6, R14, R13, R12, R11 ;  /* 0x0000000c0d0e7389 */ /* 0x00006400000c000b */
[----:B01----:R-:W-:Y:S01]  /*27590*/  ENDCOLLECTIVE ;  /* 0x000000000000791b */ /* 0x003fe20003800000 */
.L_x_2174:
[----:B------:R-:W-:Y:S02]  /*275a0*/  @!P1 IMAD.MOV.U32 R50, RZ, RZ, R26 ;  /* 0x000000ffff329224 */ /* 0x000fe400078e001a */
[----:B------:R-:W-:Y:S01]  /*275b0*/  @!P1 IMAD.MOV.U32 R51, RZ, RZ, R27 ;  /* 0x000000ffff339224 */ /* 0x000fe200078e001b */
[----:B------:R-:W-:Y:S01]  /*275c0*/  @!P1 MOV R36, R6 ;  /* 0x0000000600249202 */ /* 0x000fe20000000f00 */
[----:B------:R-:W-:Y:S02]  /*275d0*/  @!P1 IMAD.MOV.U32 R20, RZ, RZ, R4 ;  /* 0x000000ffff149224 */ /* 0x000fe400078e0004 */
[----:B------:R-:W-:Y:S02]  /*275e0*/  @!P1 IMAD.MOV.U32 R21, RZ, RZ, R5 ;  /* 0x000000ffff159224 */ /* 0x000fe400078e0005 */
[----:B------:R-:W-:Y:S01]  /*275f0*/  @!P1 IMAD.MOV.U32 R37, RZ, RZ, R7 ;  /* 0x000000ffff259224 */ /* 0x000fe200078e0007 */
[----:B------:R-:W-:Y:S01]  /*27600*/  MOV R24, R50 ;  /* 0x0000003200187202 */ /* 0x000fe20000000f00 */
[----:B------:R-:W-:Y:S01]  /*27610*/  IMAD.MOV.U32 R25, RZ, RZ, R51 ;  /* 0x000000ffff197224 */ /* 0x000fe200078e0033 */
[----:B------:R-:W-:Y:S01]  /*27620*/  MOV R6, R36 ;  /* 0x0000002400067202 */ /* 0x000fe20000000f00 */
[----:B------:R-:W-:-:S02]  /*27630*/  IMAD.MOV.U32 R4, RZ, RZ, R20 ;  /* 0x000000ffff047224 */ /* 0x000fc400078e0014 */
[----:B------:R-:W-:Y:S02]  /*27640*/  IMAD.MOV.U32 R5, RZ, RZ, R21 ;  /* 0x000000ffff057224 */ /* 0x000fe400078e0015 */
[----:B------:R-:W-:Y:S01]  /*27650*/  IMAD.MOV.U32 R7, RZ, RZ, R37 ;  /* 0x000000ffff077224 */ /* 0x000fe200078e0025 */
[----:B------:R-:W-:Y:S02]  /*27660*/  PRMT R46, R24, 0x5410, R25 ;  /* 0x00005410182e7816 */ /* 0x000fe40000000019 */
[----:B------:R-:W-:Y:S02]  /*27670*/  CS2R R24, SRZ ;  /* 0x0000000000187805 */ /* 0x000fe4000001ff00 */
[----:B------:R-:W-:Y:S02]  /*27680*/  PRMT R66, R6, 0x5410, R4 ;  /* 0x0000541006427816 */ /* 0x000fe40000000004 */
[----:B------:R-:W-:Y:S02]  /*27690*/  PRMT R67, R67, 0x5410, R5 ;  /* 0x0000541043437816 */ /* 0x000fe40000000005 */
[----:B------:R-:W-:Y:S01]  /*276a0*/  PRMT R65, R7, 0x7610, R65 ;  /* 0x0000761007417816 */ /* 0x000fe20000000041 */
[----:B------:R-:W-:Y:S06]  /*276b0*/  BRA `(.L_x_2175) ;  /* 0xfffffe4400647947 */ /* 0x000fec000383ffff */
.L_x_1834:
[----:B------:R-:W-:Y:S01]  /*276c0*/  BSSY B1, `(.L_x_2176) ;  /* 0x0000008000017945 */ /* 0x000fe20003800000 */
[----:B--2---:R-:W-:Y:S01]  /*276d0*/  IMAD.MOV.U32 R13, RZ, RZ, R43 ;  /* 0x000000ffff0d7224 */ /* 0x004fe200078e002b */
[----:B------:R-:W-:Y:S01]  /*276e0*/  MOV R11, 0x181f ;  /* 0x0000181f000b7802 */ /* 0x000fe20000000f00 */
[----:B------:R-:W-:Y:S02]  /*276f0*/  IMAD.MOV.U32 R12, RZ, RZ, 0x2 ;  /* 0x00000002ff0c7424 */ /* 0x000fe400078e00ff */
[----:B-1----:R-:W-:-:S07]  /*27700*/  IMAD.MOV.U32 R15, RZ, RZ, -0x1 ;  /* 0xffffffffff0f7424 */ /* 0x002fce00078e00ff */
[----:B------:R-:W-:Y:S05]  /*27710*/  WARPSYNC.COLLECTIVE R15, `(.L_x_2177) ;  /* 0x000000000f087348 */ /* 0x000fea0003c00000 */
[----:B------:R0:W1:Y:S02]  /*27720*/  SHFL.IDX P6, R14, R13, R12, R11 ;  /* 0x0000000c0d0e7389 */ /* 0x00006400000c000b */
[----:B01----:R-:W-:Y:S01]  /*27730*/  ENDCOLLECTIVE ;  /* 0x000000000000791b */ /* 0x003fe20003800000 */
.L_x_2177:
[----:B------:R-:W-:Y:S05]  /*27740*/  BSYNC B1 ;  /* 0x0000000000017941 */ /* 0x000fea0003800000 */
.L_x_2176:
[----:B------:R-:W-:Y:S01]  /*27750*/  IMAD.MOV.U32 R13, RZ, RZ, R10 ;  /* 0x000000ffff0d7224 */ /* 0x000fe200078e000a */
[----:B------:R-:W-:Y:S01]  /*27760*/  MOV R12, 0x2 ;  /* 0x00000002000c7802 */ /* 0x000fe20000000f00 */
[----:B------:R-:W-:Y:S01]  /*27770*/  IMAD.MOV.U32 R11, RZ, RZ, 0x181f ;  /* 0x0000181fff0b7424 */ /* 0x000fe200078e00ff */
[----:B------:R-:W-:Y:S01]  /*27780*/  IADD3 R9, R57, 0x40, RZ ;  /* 0x0000004039097810 */ /* 0x000fe20007ffe0ff */
[----:B------:R-:W-:Y:S02]  /*27790*/  IMAD.MOV.U32 R15, RZ, RZ, -0x1 ;  /* 0xffffffffff0f7424 */ /* 0x000fe400078e00ff */
[----:B------:R-:W-:Y:S01]  /*277a0*/  IMAD.MOV.U32 R3, RZ, RZ, R14 ;  /* 0x000000ffff037224 */ /* 0x000fe200078e000e */
[----:B------:R-:W-:-:S13]  /*277b0*/  ISETP.GE.OR P1, PT, R9, R0, P0 ;  /* 0x000000000900720c */ /* 0x000fda0000726670 */
[----:B------:R-:W-:Y:S05]  /*277c0*/  WARPSYNC.COLLECTIVE R15, `(.L_x_2178) ;  /* 0x000000000f087348 */ /* 0x000fea0003c00000 */
[----:B------:R0:W1:Y:S02]  /*277d0*/  SHFL.IDX P6, R14, R13, R12, R11 ;  /* 0x0000000c0d0e7389 */ /* 0x00006400000c000b */
[----:B01----:R-:W-:Y:S01]  /*277e0*/  ENDCOLLECTIVE ;  /* 0x000000000000791b */ /* 0x003fe20003800000 */
.L_x_2178:
[C---:B------:R-:W-:Y:S02]  /*277f0*/  @!P1 SHF.L.U32 R29, R16.reuse, 0x1, RZ ;  /* 0x00000001101d9819 */ /* 0x040fe400000006ff */
[----:B------:R-:W-:Y:S01]  /*27800*/  @!P1 SHF.L.U64.HI R28, R16, 0x1, R17 ;  /* 0x00000001101c9819 */ /* 0x000fe20000010211 */
[----:B------:R-:W-:Y:S02]  /*27810*/  IMAD.MOV.U32 R13, RZ, RZ, R45 ;  /* 0x000000ffff0d7224 */ /* 0x000fe400078e002d */
[----:B------:R-:W-:-:S07]  /*27820*/  IMAD.MOV.U32 R8, RZ, RZ, R14 ;  /* 0x000000ffff087224 */ /* 0x000fce00078e000e */
[----:B------:R-:W-:Y:S05]  /*27830*/  WARPSYNC.COLLECTIVE R15, `(.L_x_2179) ;  /* 0x000000000f087348 */ /* 0x000fea0003c00000 */
[----:B------:R0:W1:Y:S02]  /*27840*/  SHFL.IDX P6, R14, R13, R12, R11 ;  /* 0x0000000c0d0e7389 */ /* 0x00006400000c000b */
[----:B01----:R-:W-:Y:S01]  /*27850*/  ENDCOLLECTIVE ;  /* 0x000000000000791b */ /* 0x003fe20003800000 */
.L_x_2179:
        /* <DEDUP_REMOVED lines=10> */
.L_x_2180:
[----:B------:R-:W-:-:S04]  /*27900*/  @!P1 IADD3 R14, P2, R14, R29, RZ ;  /* 0x0000001d0e0e9210 */ /* 0x000fc80007f5e0ff */
[----:B------:R-:W-:-:S05]  /*27910*/  @!P1 IADD3.X R9, R9, R28, RZ, P2, !PT ;  /* 0x0000001c09099210 */ /* 0x000fca00017fe4ff */
[----:B------:R-:W-:-:S05]  /*27920*/  @!P1 IMAD.MOV.U32 R15, RZ, RZ, R9 ;  /* 0x000000ffff0f9224 */ /* 0x000fca00078e0009 */
[----:B------:R0:W5:Y:S01]  /*27930*/  @!P1 LD.E.128 R28, desc[UR54][R14.64] ;  /* 0x000000360e1c9980 */ /* 0x000162000c101d00 */
[----:B------:R-:W-:Y:S01]  /*27940*/  MOV R13, R43 ;  /* 0x0000002b000d7202 */ /* 0x000fe20000000f00 */
[----:B------:R-:W-:Y:S02]  /*27950*/  IMAD.MOV.U32 R12, RZ, RZ, 0x3 ;  /* 0x00000003ff0c7424 */ /* 0x000fe400078e00ff */
[----:B0-----:R-:W-:-:S07]  /*27960*/  IMAD.MOV.U32 R15, RZ, RZ, -0x1 ;  /* 0xffffffffff0f7424 */ /* 0x001fce00078e00ff */
[----:B-----5:R-:W-:Y:S05]  /*27970*/  WARPSYNC.COLLECTIVE R15, `(.L_x_2181) ;  /* 0x000000000f087348 */ /* 0x020fea0003c00000 */
[----:B------:R0:W1:Y:S02]  /*27980*/  SHFL.IDX P6, R14, R13, R12, R11 ;  /* 0x0000000c0d0e7389 */ /* 0x00006400000c000b */
[----:B01---5:R-:W-:Y:S01]  /*27990*/  ENDCOLLECTIVE ;  /* 0x000000000000791b */ /* 0x023fe20003800000 */
.L_x_2181:
[----:B------:R-:W-:Y:S02]  /*279a0*/  CS2R R52, SRZ ;  /* 0x0000000000347805 */ /* 0x000fe4000001ff00 */
[----:B------:R-:W-:Y:S02]  /*279b0*/  MOV R13, R10 ;  /* 0x0000000a000d7202 */ /* 0x000fe40000000f00 */
[----:B------:R-:W-:Y:S02]  /*279c0*/  CS2R R54, SRZ ;  /* 0x0000000000367805 */ /* 0x000fe4000001ff00 */
[----:B------:R-:W-:Y:S02]  /*279d0*/  CS2R R38, SRZ ;  /* 0x0000000000267805 */ /* 0x000fe4000001ff00 */
[----:B------:R-:W-:Y:S01]  /*279e0*/  CS2R R40, SRZ ;  /* 0x0000000000287805 */ /* 0x000fe2000001ff00 */
[----:B------:R-:W-:Y:S02]  /*279f0*/  @!P1 IMAD.MOV.U32 R52, RZ, RZ, R32 ;  /* 0x000000ffff349224 */ /* 0x000fe400078e0020 */
[----:B------:R-:W-:-:S03]  /*27a00*/  @!P1 IMAD.MOV.U32 R53, RZ, RZ, R33 ;  /* 0x000000ffff359224 */ /* 0x000fc600078e0021 */
[----:B------:R-:W-:Y:S01]  /*27a10*/  MOV R3, R52 ;  /* 0x0000003400037202 */ /* 0x000fe20000000f00 */
[----:B------:R-:W-:-:S05]  /*27a20*/  IMAD.MOV.U32 R8, RZ, RZ, R53 ;  /* 0x000000ffff087224 */ /* 0x000fca00078e0035 */
[----:B------:R-:W-:Y:S01]  /*27a30*/  PRMT R62, R3, 0x5410, R8 ;  /* 0x00005410033e7816 */ /* 0x000fe20000000008 */
[----:B------:R-:W-:-:S07]  /*27a40*/  IMAD.MOV.U32 R3, RZ, RZ, R14 ;  /* 0x000000ffff037224 */ /* 0x000fce00078e000e */
[----:B------:R-:W-:Y:S05]  /*27a50*/  WARPSYNC.COLLECTIVE R15, `(.L_x_2182) ;  /* 0x000000000f087348 */ /* 0x000fea0003c00000 */
[----:B------:R0:W1:Y:S02]  /*27a60*/  SHFL.IDX P6, R14, R13, R12, R11 ;  /* 0x0000000c0d0e7389 */ /* 0x00006400000c000b */
[----:B01----:R-:W-:Y:S01]  /*27a70*/  ENDCOLLECTIVE ;  /* 0x000000000000791b */ /* 0x003fe20003800000 */
.L_x_2182:
[----:B------:R-:W-:Y:S02]  /*27a80*/  IMAD.MOV.U32 R13, RZ, RZ, R45 ;  /* 0x000000ffff0d7224 */ /* 0x000fe400078e002d */
[----:B------:R-:W-:-:S07]  /*27a90*/  IMAD.MOV.U32 R32, RZ, RZ, R14 ;  /* 0x000000ffff207224 */ /* 0x000fce00078e000e */
[----:B------:R-:W-:Y:S05]  /*27aa0*/  WARPSYNC.COLLECTIVE R15, `(.L_x_2183) ;  /* 0x000000000f087348 */ /* 0x000fea0003c00000 */
[----:B------:R0:W1:Y:S02]  /*27ab0*/  SHFL.IDX P6, R14, R13, R12, R11 ;  /* 0x0000000c0d0e7389 */ /* 0x00006400000c000b */
[----:B01----:R-:W-:Y:S01]  /*27ac0*/  ENDCOLLECTIVE ;  /* 0x000000000000791b */ /* 0x003fe20003800000 */
.L_x_2183:
[----:B------:R-:W-:Y:S01]  /*27ad0*/  @!P1 IMAD.MOV.U32 R54, RZ, RZ, R34 ;  /* 0x000000ffff369224 */ /* 0x000fe200078e0022 */
[----:B------:R-:W-:Y:S01]  /*27ae0*/  MOV R13, R44 ;  /* 0x0000002c000d7202 */ /* 0x000fe20000000f00 */
[----:B------:R-:W-:Y:S02]  /*27af0*/  @!P1 IMAD.MOV.U32 R55, RZ, RZ, R35 ;  /* 0x000000ffff379224 */ /* 0x000fe400078e0023 */
[----:B------:R-:W-:-:S07]  /*27b00*/  IMAD.MOV.U32 R33, RZ, RZ, R14 ;  /* 0x000000ffff217224 */ /* 0x000fce00078e000e */
[----:B------:R-:W-:Y:S05]  /*27b10*/  WARPSYNC.COLLECTIVE R15, `(.L_x_2184) ;  /* 0x000000000f087348 */ /* 0x000fea0003c00000 */
[----:B------:R0:W1:Y:S02]  /*27b20*/  SHFL.IDX P6, R14, R13, R12, R11 ;  /* 0x0000000c0d0e7389 */ /* 0x00006400000c000b */
[----:B01----:R-:W-:Y:S01]  /*27b30*/  ENDCOLLECTIVE ;  /* 0x000000000000791b */ /* 0x003fe20003800000 */
.L_x_2184:
[----:B------:R-:W-:Y:S02]  /*27b40*/  IMAD.MOV.U32 R8, RZ, RZ, R54 ;  /* 0x000000ffff087224 */ /* 0x000fe400078e0036 */
[----:B------:R-:W-:Y:S01]  /*27b50*/  IMAD.MOV.U32 R9, RZ, RZ, R55 ;  /* 0x000000ffff097224 */ /* 0x000fe200078e0037 */
[----:B------:R-:W-:Y:S01]  /*27b60*/  @!P1 MOV R38, R28 ;  /* 0x0000001c00269202 */ /* 0x000fe20000000f00 */
[----:B------:R-:W-:Y:S02]  /*27b70*/  @!P1 IMAD.MOV.U32 R39, RZ, RZ, R29 ;  /* 0x000000ffff279224 */ /* 0x000fe400078e001d */
[----:B------:R-:W-:Y:S02]  /*27b80*/  @!P1 IMAD.MOV.U32 R40, RZ, RZ, R30 ;  /* 0x000000ffff289224 */ /* 0x000fe400078e001e */
[----:B------:R-:W-:Y:S01]  /*27b90*/  @!P1 IMAD.MOV.U32 R41, RZ, RZ, R31 ;  /* 0x000000ffff299224 */ /* 0x000fe200078e001f */
[----:B------:R-:W-:Y:S01]  /*27ba0*/  PRMT R47, R8, 0x5410, R9 ;  /* 0x00005410082f7816 */ /* 0x000fe20000000009 */
[----:B------:R-:W-:Y:S01]  /*27bb0*/  IMAD.MOV.U32 R9, RZ, RZ, R39 ;  /* 0x000000ffff097224 */ /* 0x000fe200078e0027 */
[----:B------:R-:W-:Y:S01]  /*27bc0*/  MOV R8, R38 ;  /* 0x0000002600087202 */ /* 0x000fe20000000f00 */
[----:B------:R-:W-:-:S02]  /*27bd0*/  IMAD.MOV.U32 R10, RZ, RZ, R40 ;  /* 0x000000ffff0a7224 */ /* 0x000fc400078e0028 */
[----:B------:R-:W-:Y:S01]  /*27be0*/  IMAD.MOV.U32 R11, RZ, RZ, R41 ;  /* 0x000000ffff0b7224 */ /* 0x000fe200078e0029 */
[----:B------:R-:W-:Y:S02]  /*27bf0*/  PRMT R63, R8, 0x5410, R9 ;  /* 0x00005410083f7816 */ /* 0x000fe40000000009 */
[----:B------:R-:W-:Y:S02]  /*27c00*/  CS2R R8, SRZ ;  /* 0x0000000000087805 */ /* 0x000fe4000001ff00 */
[----:B------:R-:W-:Y:S01]  /*27c10*/  PRMT R64, R10, 0x5410, R11 ;  /* 0x000054100a407816 */ /* 0x000fe2000000000b */
[----:B------:R-:W-:Y:S01]  /*27c20*/  IMAD.MOV.U32 R34, RZ, RZ, R14 ;  /* 0x000000ffff227224 */ /* 0x000fe200078e000e */
[----:B------:R-:W-:Y:S06]  /*27c30*/  BRA `(.L_x_2185) ;  /* 0xfffffe4400447947 */ /* 0x000fec000383ffff */
.L_x_1838:
[----:B0-----:R0:W2:Y:S02]  /*27c40*/  SYNCS.PHASECHK.TRANS64.TRYWAIT P4, [R18+URZ+0x28800], R29 ;  /* 0x0288001d120075a7 */ /* 0x0010a4000808017f */
[----:B--2---:R-:W-:Y:S05]  /*27c50*/  @!P4 NANOSLEEP.SYNCS 0x989680 ;  /* 0x009896800000c95d */ /* 0x004fea0003900000 */
[----:B------:R-:W2:Y:S02]  /*27c60*/  @!P4 SYNCS.PHASECHK.TRANS64 P4, [R18+URZ+0x28800], R29 ;  /* 0x0288001d1200c5a7 */ /* 0x000ea4000808007f */
[----:B--2---:R-:W-:Y:S05]  /*27c70*/  @!P4 BRA `(.L_x_1838) ;  /* 0xfffffffc00f0c947 */ /* 0x004fea000383ffff */
[----:B------:R-:W-:Y:S05]  /*27c80*/  BRA `(.L_x_2186) ;  /* 0xfffffe4400e07947 */ /* 0x000fea000383ffff */
.L_x_1848:
[----:B---3--:R3:W4:Y:S02]  /*27c90*/  SYNCS.PHASECHK.TRANS64.TRYWAIT P1, [R8+URZ+0x28830], R3 ;  /* 0x02883003080075a7 */ /* 0x008724000802017f */
[----:B----4-:R-:W-:Y:S05]  /*27ca0*/  @!P1 NANOSLEEP.SYNCS 0x989680 ;  /* 0x009896800000995d */ /* 0x010fea0003900000 */
[----:B------:R-:W4:Y:S02]  /*27cb0*/  @!P1 SYNCS.PHASECHK.TRANS64 P1, [R8+URZ+0x28830], R3 ;  /* 0x02883003080095a7 */ /* 0x000f24000802007f */
[----:B----4-:R-:W-:Y:S05]  /*27cc0*/  @!P1 BRA `(.L_x_1848) ;  /* 0xfffffffc00f09947 */ /* 0x010fea000383ffff */
[----:B------:R-:W-:Y:S05]  /*27cd0*/  BRA `(.L_x_1847) ;  /* 0xfffffe6000347947 */ /* 0x000fea000383ffff */
.L_x_1867:
[----:B-1----:R1:W2:Y:S02]  /*27ce0*/  SYNCS.PHASECHK.TRANS64.TRYWAIT P4, [R7+URZ+0x28830], R6 ;  /* 0x02883006070075a7 */ /* 0x0022a4000808017f */
[----:B--2---:R-:W-:Y:S05]  /*27cf0*/  @!P4 NANOSLEEP.SYNCS 0x989680 ;  /* 0x009896800000c95d */ /* 0x004fea0003900000 */
[----:B------:R-:W2:Y:S02]  /*27d00*/  @!P4 SYNCS.PHASECHK.TRANS64 P4, [R7+URZ+0x28830], R6 ;  /* 0x028830060700c5a7 */ /* 0x000ea4000808007f */
[----:B--2---:R-:W-:Y:S05]  /*27d10*/  @!P4 BRA `(.L_x_1867) ;  /* 0xfffffffc00f0c947 */ /* 0x004fea000383ffff */
[----:B------:R-:W-:Y:S05]  /*27d20*/  BRA `(.L_x_1866) ;  /* 0xfffffe9c001c7947 */ /* 0x000fea000383ffff */
.L_x_1871:
[----:B-1----:R1:W2:Y:S02]  /*27d30*/  SYNCS.PHASECHK.TRANS64.TRYWAIT P3, [R7+URZ+0x28850], R6 ;  /* 0x02885006070075a7 */ /* 0x0022a4000806017f */
[----:B--2---:R-:W-:Y:S05]  /*27d40*/  @!P3 NANOSLEEP.SYNCS 0x989680 ;  /* 0x009896800000b95d */ /* 0x004fea0003900000 */
[----:B------:R-:W2:Y:S02]  /*27d50*/  @!P3 SYNCS.PHASECHK.TRANS64 P3, [R7+URZ+0x28850], R6 ;  /* 0x028850060700b5a7 */ /* 0x000ea4000806007f */
[----:B--2---:R-:W-:Y:S05]  /*27d60*/  @!P3 BRA `(.L_x_1871) ;  /* 0xfffffffc00f0b947 */ /* 0x004fea000383ffff */
[----:B------:R-:W-:Y:S05]  /*27d70*/  BRA `(.L_x_1868) ;  /* 0xfffffea0002c7947 */ /* 0x000fea000383ffff */
.L_x_1892:
[----:B-1----:R1:W2:Y:S02]  /*27d80*/  SYNCS.PHASECHK.TRANS64.TRYWAIT P2, [R7+URZ+0x28830], R6 ;  /* 0x02883006070075a7 */ /* 0x0022a4000804017f */
[----:B--2---:R-:W-:Y:S05]  /*27d90*/  @!P2 NANOSLEEP.SYNCS 0x989680 ;  /* 0x009896800000a95d */ /* 0x004fea0003900000 */
[----:B------:R-:W2:Y:S02]  /*27da0*/  @!P2 SYNCS.PHASECHK.TRANS64 P2, [R7+URZ+0x28830], R6 ;  /* 0x028830060700a5a7 */ /* 0x000ea4000804007f */
[----:B--2---:R-:W-:Y:S05]  /*27db0*/  @!P2 BRA `(.L_x_1892) ;  /* 0xfffffffc00f0a947 */ /* 0x004fea000383ffff */
[----:B------:R-:W-:Y:S05]  /*27dc0*/  BRA `(.L_x_1891) ;  /* 0xfffffed800547947 */ /* 0x000fea000383ffff */
.L_x_1896:
[----:B-1----:R1:W2:Y:S02]  /*27dd0*/  SYNCS.PHASECHK.TRANS64.TRYWAIT P1, [R7+URZ+0x28850], R6 ;  /* 0x02885006070075a7 */ /* 0x0022a4000802017f */
[----:B--2---:R-:W-:Y:S05]  /*27de0*/  @!P1 NANOSLEEP.SYNCS 0x989680 ;  /* 0x009896800000995d */ /* 0x004fea0003900000 */
[----:B------:R-:W2:Y:S02]  /*27df0*/  @!P1 SYNCS.PHASECHK.TRANS64 P1, [R7+URZ+0x28850], R6 ;  /* 0x02885006070095a7 */ /* 0x000ea4000802007f */
[----:B--2---:R-:W-:Y:S05]  /*27e00*/  @!P1 BRA `(.L_x_1896) ;  /* 0xfffffffc00f09947 */ /* 0x004fea000383ffff */
[----:B------:R-:W-:Y:S05]  /*27e10*/  BRA `(.L_x_1893) ;  /* 0xfffffedc00707947 */ /* 0x000fea000383ffff */
.L_x_1905:
[----:B-1----:R1:W2:Y:S02]  /*27e20*/  SYNCS.PHASECHK.TRANS64.TRYWAIT P2, [R7+URZ+0x28830], R6 ;  /* 0x02883006070075a7 */ /* 0x0022a4000804017f */
[----:B--2---:R-:W-:Y:S05]  /*27e30*/  @!P2 NANOSLEEP.SYNCS 0x989680 ;  /* 0x009896800000a95d */ /* 0x004fea0003900000 */
[----:B------:R-:W2:Y:S02]  /*27e40*/  @!P2 SYNCS.PHASECHK.TRANS64 P2, [R7+URZ+0x28830], R6 ;  /* 0x028830060700a5a7 */ /* 0x000ea4000804007f */
[----:B--2---:R-:W-:Y:S05]  /*27e50*/  @!P2 BRA `(.L_x_1905) ;  /* 0xfffffffc00f0a947 */ /* 0x004fea000383ffff */
[----:B------:R-:W-:Y:S05]  /*27e60*/  BRA `(.L_x_1904) ;  /* 0xffffff0000e07947 */ /* 0x000fea000383ffff */
.L_x_1909:
[----:B-1----:R1:W2:Y:S02]  /*27e70*/  SYNCS.PHASECHK.TRANS64.TRYWAIT P1, [R7+URZ+0x28850], R6 ;  /* 0x02885006070075a7 */ /* 0x0022a4000802017f */
[----:B--2---:R-:W-:Y:S05]  /*27e80*/  @!P1 NANOSLEEP.SYNCS 0x989680 ;  /* 0x009896800000995d */ /* 0x004fea0003900000 */
[----:B------:R-:W2:Y:S02]  /*27e90*/  @!P1 SYNCS.PHASECHK.TRANS64 P1, [R7+URZ+0x28850], R6 ;  /* 0x02885006070095a7 */ /* 0x000ea4000802007f */
[----:B--2---:R-:W-:Y:S05]  /*27ea0*/  @!P1 BRA `(.L_x_1909) ;  /* 0xfffffffc00f09947 */ /* 0x004fea000383ffff */
[----:B------:R-:W-:Y:S05]  /*27eb0*/  BRA `(.L_x_1906) ;  /* 0xffffff0400fc7947 */ /* 0x000fea000383ffff */
.L_x_1924:
[----:B-1----:R1:W2:Y:S02]  /*27ec0*/  SYNCS.PHASECHK.TRANS64.TRYWAIT P1, [R13+URZ+0x28850], R0 ;  /* 0x028850000d0075a7 */ /* 0x0022a4000802017f */
[----:B--2---:R-:W-:Y:S05]  /*27ed0*/  @!P1 NANOSLEEP.SYNCS 0x989680 ;  /* 0x009896800000995d */ /* 0x004fea0003900000 */
[----:B------:R-:W2:Y:S02]  /*27ee0*/  @!P1 SYNCS.PHASECHK.TRANS64 P1, [R13+URZ+0x28850], R0 ;  /* 0x028850000d0095a7 */ /* 0x000ea4000802007f */
[----:B--2---:R-:W-:Y:S05]  /*27ef0*/  @!P1 BRA `(.L_x_1924) ;  /* 0xfffffffc00f09947 */ /* 0x004fea000383ffff */
[----:B------:R-:W-:Y:S05]  /*27f00*/  BRA `(.L_x_1923) ;  /* 0xffffff3c005c7947 */ /* 0x000fea000383ffff */
.L_x_1939:
[----:B------:R-:W-:Y:S01]  /*27f10*/  MOV R13, R4 ;  /* 0x00000004000d7202 */ /* 0x000fe20000000f00 */
[----:B------:R-:W-:Y:S02]  /*27f20*/  IMAD.MOV.U32 R12, RZ, RZ, RZ ;  /* 0x000000ffff0c7224 */ /* 0x000fe400078e00ff */
[----:B------:R-:W-:Y:S02]  /*27f30*/  IMAD.MOV.U32 R11, RZ, RZ, 0x181f ;  /* 0x0000181fff0b7424 */ /* 0x000fe400078e00ff */
[----:B------:R-:W-:-:S07]  /*27f40*/  IMAD.MOV.U32 R15, RZ, RZ, -0x1 ;  /* 0xffffffffff0f7424 */ /* 0x000fce00078e00ff */
[----:B---3--:R-:W-:Y:S05]  /*27f50*/  WARPSYNC.COLLECTIVE R15, `(.L_x_2187) ;  /* 0x000000000f087348 */ /* 0x008fea0003c00000 */
[----:B------:R0:W1:Y:S02]  /*27f60*/  SHFL.IDX P6, R14, R13, R12, R11 ;  /* 0x0000000c0d0e7389 */ /* 0x00006400000c000b */
[----:B01-3--:R-:W-:Y:S01]  /*27f70*/  ENDCOLLECTIVE ;  /* 0x000000000000791b */ /* 0x00bfe20003800000 */
.L_x_2187:
[----:B------:R-:W-:Y:S01]  /*27f80*/  IMAD.MOV.U32 R13, RZ, RZ, R0 ;  /* 0x000000ffff0d7224 */ /* 0x000fe200078e0000 */
[----:B------:R-:W-:-:S07]  /*27f90*/  MOV R3, R14 ;  /* 0x0000000e00037202 */ /* 0x000fce0000000f00 */
[----:B------:R-:W-:Y:S05]  /*27fa0*/  WARPSYNC.COLLECTIVE R15, `(.L_x_2188) ;  /* 0x000000000f087348 */ /* 0x000fea0003c00000 */
[----:B------:R0:W1:Y:S02]  /*27fb0*/  SHFL.IDX P6, R14, R13, R12, R11 ;  /* 0x0000000c0d0e7389 */ /* 0x00006400000c000b */
[----:B01----:R-:W-:Y:S01]  /*27fc0*/  ENDCOLLECTIVE ;  /* 0x000000000000791b */ /* 0x003fe20003800000 */
.L_x_2188:
[----:B------:R-:W-:Y:S05]  /*27fd0*/  BRA `(.L_x_2189) ;  /* 0xffffff60009c7947 */ /* 0x000fea000383ffff */
.L_x_1942:
[----:B------:R-:W-:Y:S01]  /*27fe0*/  BSSY B1, `(.L_x_2190) ;  /* 0x0000008000017945 */ /* 0x000fe20003800000 */
[----:B------:R-:W-:Y:S01]  /*27ff0*/  IMAD.MOV.U32 R13, RZ, RZ, R4 ;  /* 0x000000ffff0d7224 */ /* 0x000fe200078e0004 */
[----:B------:R-:W-:Y:S01]  /*28000*/  MOV R11, 0x181f ;  /* 0x0000181f000b7802 */ /* 0x000fe20000000f00 */
[----:B------:R-:W-:Y:S02]  /*28010*/  IMAD.MOV.U32 R12, RZ, RZ, 0x1 ;  /* 0x00000001ff0c7424 */ /* 0x000fe400078e00ff */
[----:B----4-:R-:W-:-:S07]  /*28020*/  IMAD.MOV.U32 R15, RZ, RZ, -0x1 ;  /* 0xffffffffff0f7424 */ /* 0x010fce00078e00ff */
[----:B0123--:R-:W-:Y:S05]  /*28030*/  WARPSYNC.COLLECTIVE R15, `(.L_x_2191) ;  /* 0x000000000f087348 */ /* 0x00ffea0003c00000 */
[----:B--2---:R2:W4:Y:S02]  /*28040*/  SHFL.IDX P6, R14, R13, R12, R11 ;  /* 0x0000000c0d0e7389 */ /* 0x00452400000c000b */
[----:B01234-:R-:W-:Y:S01]  /*28050*/  ENDCOLLECTIVE ;  /* 0x000000000000791b */ /* 0x01ffe20003800000 */
.L_x_2191:
[----:B------:R-:W-:Y:S05]  /*28060*/  BSYNC B1 ;  /* 0x0000000000017941 */ /* 0x000fea0003800000 */
.L_x_2190:
        /* <DEDUP_REMOVED lines=8> */
.L_x_2192:
[----:B------:R-:W-:Y:S05]  /*280f0*/  BRA `(.L_x_2193) ;  /* 0xffffff60009c7947 */ /* 0x000fea000383ffff */
.L_x_1945:
        /* <DEDUP_REMOVED lines=8> */
.L_x_2195:
[----:B------:R-:W-:Y:S05]  /*28180*/  BSYNC B1 ;  /* 0x0000000000017941 */ /* 0x000fea0003800000 */
.L_x_2194:
        /* <DEDUP_REMOVED lines=8> */
.L_x_2196:
[----:B------:R-:W-:Y:S05]  /*28210*/  BRA `(.L_x_2197) ;  /* 0xffffff60009c7947 */ /* 0x000fea000383ffff */
.L_x_1948:
[----:B------:R-:W-:Y:S01]  /*28220*/  BSSY B1, `(.L_x_2198) ;  /* 0x0000008000017945 */ /* 0x000fe20003800000 */
[----:B------:R-:W-:Y:S01]  /*28230*/  MOV R13, R4 ;  /* 0x00000004000d7202 */ /* 0x000fe20000000f00 */
[----:B------:R-:W-:Y:S02]  /*28240*/  IMAD.MOV.U32 R12, RZ, RZ, 0x3 ;  /* 0x00000003ff0c7424 */ /* 0x000fe400078e00ff */
[----:B------:R-:W-:Y:S02]  /*28250*/  IMAD.MOV.U32 R11, RZ, RZ, 0x181f ;  /* 0x0000181fff0b7424 */ /* 0x000fe400078e00ff */
[----:B0-----:R-:W-:-:S07]  /*28260*/  IMAD.MOV.U32 R15, RZ, RZ, -0x1 ;  /* 0xffffffffff0f7424 */ /* 0x001fce00078e00ff */
[----:B-1234-:R-:W-:Y:S05]  /*28270*/  WARPSYNC.COLLECTIVE R15, `(.L_x_2199) ;  /* 0x000000000f087348 */ /* 0x01efea0003c00000 */
[----:B----4-:R0:W4:Y:S02]  /*28280*/  SHFL.IDX P6, R14, R13, R12, R11 ;  /* 0x0000000c0d0e7389 */ /* 0x01012400000c000b */
[----:B01234-:R-:W-:Y:S01]  /*28290*/  ENDCOLLECTIVE ;  /* 0x000000000000791b */ /* 0x01ffe20003800000 */
.L_x_2199:
[----:B------:R-:W-:Y:S05]  /*282a0*/  BSYNC B1 ;  /* 0x0000000000017941 */ /* 0x000fea0003800000 */
.L_x_2198:
        /* <DEDUP_REMOVED lines=8> */
.L_x_2200:
[----:B------:R-:W-:Y:S05]  /*28330*/  BRA `(.L_x_2201) ;  /* 0xffffff60009c7947 */ /* 0x000fea000383ffff */
.L_x_1973:
[----:B------:R-:W0:Y:S01]  /*28340*/  S2R R12, SR_TID.X ;  /* 0x00000000000c7919 */ /* 0x000e220000002100 */
[----:B------:R-:W-:Y:S01]  /*28350*/  BSSY B1, `(.L_x_2202) ;  /* 0x000000a000017945 */ /* 0x000fe20003800000 */
[----:B------:R-:W-:Y:S01]  /*28360*/  IMAD.MOV.U32 R11, RZ, RZ, 0x1f ;  /* 0x0000001fff0b7424 */ /* 0x000fe200078e00ff */
[----:B------:R-:W-:Y:S02]  /*28370*/  MOV R15, 0xffffffff ;  /* 0xffffffff000f7802 */ /* 0x000fe40000000f00 */
[----:B0-----:R-:W-:-:S04]  /*28380*/  SHF.R.U32.HI R12, RZ, 0x5, R12 ;  /* 0x00000005ff0c7819 */ /* 0x001fc8000001160c */
[----:B------:R-:W-:-:S05]  /*28390*/  LOP3.LUT R12, R12, 0x3, RZ, 0xc0, !PT ;  /* 0x000000030c0c7812 */ /* 0x000fca00078ec0ff */
[----:B------:R-:W-:Y:S02]  /*283a0*/  IMAD.MOV.U32 R13, RZ, RZ, R12 ;  /* 0x000000ffff0d7224 */ /* 0x000fe400078e000c */
[----:B------:R-:W-:-:S07]  /*283b0*/  IMAD.MOV.U32 R12, RZ, RZ, RZ ;  /* 0x000000ffff0c7224 */ /* 0x000fce00078e00ff */
[----:B------:R-:W-:Y:S05]  /*283c0*/  WARPSYNC.COLLECTIVE R15, `(.L_x_2203) ;  /* 0x000000000f087348 */ /* 0x000fea0003c00000 */
[----:B------:R0:W1:Y:S02]  /*283d0*/  SHFL.IDX P6, R14, R13, R12, R11 ;  /* 0x0000000c0d0e7389 */ /* 0x00006400000c000b */
[----:B01----:R-:W-:Y:S01]  /*283e0*/  ENDCOLLECTIVE ;  /* 0x000000000000791b */ /* 0x003fe20003800000 */
.L_x_2203:
[----:B------:R-:W-:Y:S05]  /*283f0*/  BSYNC B1 ;  /* 0x0000000000017941 */ /* 0x000fea0003800000 */
.L_x_2202:
[----:B------:R-:W-:Y:S05]  /*28400*/  BRA `(.L_x_2204) ;  /* 0xffffff7800847947 */ /* 0x000fea000383ffff */
.L_x_1975:
[----:B------:R-:W-:Y:S01]  /*28410*/  BSSY B1, `(.L_x_2205) ;  /* 0x0000006000017945 */ /* 0x000fe20003800000 */
[----:B------:R-:W-:-:S07]  /*28420*/  IMAD.MOV.U32 R15, RZ, RZ, -0x1 ;  /* 0xffffffffff0f7424 */ /* 0x000fce00078e00ff */
[----:B0-----:R-:W-:Y:S05]  /*28430*/  WARPSYNC.COLLECTIVE R15, `(.L_x_2206) ;  /* 0x000000000f0c7348 */ /* 0x001fea0003c00000 */
[----:B------:R-:W-:Y:S02]  /*28440*/  ELECT P6, UR62, PT ;  /* 0x00000000003e782f */ /* 0x000fe400038c0000 */
[----:B------:R-:W-:Y:S01]  /*28450*/  MOV R14, UR62 ;  /* 0x0000003e000e7c02 */ /* 0x000fe20008000f00 */
[----:B0-----:R-:W-:Y:S10]  /*28460*/  ENDCOLLECTIVE ;  /* 0x000000000000791b */ /* 0x001ff40003800000 */
.L_x_2206:
[----:B------:R-:W-:Y:S05]  /*28470*/  BSYNC B1 ;  /* 0x0000000000017941 */ /* 0x000fea0003800000 */
.L_x_2205:
[----:B------:R-:W-:Y:S05]  /*28480*/  BRA `(.L_x_1974) ;  /* 0xffffff78007c7947 */ /* 0x000fea000383ffff */
.L_x_1977:
[----:B0-----:R0:W1:Y:S02]  /*28490*/  SYNCS.PHASECHK.TRANS64.TRYWAIT P0, [R22+URZ+0x28820], R3 ;  /* 0x02882003160075a7 */ /* 0x001064000800017f */
[----:B-1----:R-:W-:Y:S05]  /*284a0*/  @!P0 NANOSLEEP.SYNCS 0x989680 ;  /* 0x009896800000895d */ /* 0x002fea0003900000 */
[----:B------:R-:W1:Y:S02]  /*284b0*/  @!P0 SYNCS.PHASECHK.TRANS64 P0, [R22+URZ+0x28820], R3 ;  /* 0x02882003160085a7 */ /* 0x000e64000800007f */
[----:B-1----:R-:W-:Y:S05]  /*284c0*/  @!P0 BRA `(.L_x_1977) ;  /* 0xfffffffc00f08947 */ /* 0x002fea000383ffff */
[----:B------:R-:W-:Y:S05]  /*284d0*/  BRA `(.L_x_2207) ;  /* 0xffffff78008c7947 */ /* 0x000fea000383ffff */
.L_x_1981:
[----:B-1----:R1:W2:Y:S02]  /*284e0*/  SYNCS.PHASECHK.TRANS64.TRYWAIT P0, [R11+URZ+0x288a0], R14 ;  /* 0x0288a00e0b0075a7 */ /* 0x0022a4000800017f */
[----:B--2---:R-:W-:Y:S05]  /*284f0*/  @!P0 NANOSLEEP.SYNCS 0x989680 ;  /* 0x009896800000895d */ /* 0x004fea0003900000 */
[----:B------:R-:W2:Y:S02]  /*28500*/  @!P0 SYNCS.PHASECHK.TRANS64 P0, [R11+URZ+0x288a0], R14 ;  /* 0x0288a00e0b0085a7 */ /* 0x000ea4000800007f */
[----:B--2---:R-:W-:Y:S05]  /*28510*/  @!P0 BRA `(.L_x_1981) ;  /* 0xfffffffc00f08947 */ /* 0x004fea000383ffff */
[----:B------:R-:W-:Y:S05]  /*28520*/  BRA `(.L_x_2208) ;  /* 0xffffff7800a47947 */ /* 0x000fea000383ffff */
.L_x_1987:
[----:B0-----:R0:W2:Y:S02]  /*28530*/  SYNCS.PHASECHK.TRANS64.TRYWAIT P0, [R11+URZ+0x288c0], R14 ;  /* 0x0288c00e0b0075a7 */ /* 0x0010a4000800017f */
[----:B--2---:R-:W-:Y:S05]  /*28540*/  @!P0 NANOSLEEP.SYNCS 0x989680 ;  /* 0x009896800000895d */ /* 0x004fea0003900000 */
[----:B------:R-:W2:Y:S02]  /*28550*/  @!P0 SYNCS.PHASECHK.TRANS64 P0, [R11+URZ+0x288c0], R14 ;  /* 0x0288c00e0b0085a7 */ /* 0x000ea4000800007f */
[----:B--2---:R-:W-:Y:S05]  /*28560*/  @!P0 BRA `(.L_x_1987) ;  /* 0xfffffffc00f08947 */ /* 0x004fea000383ffff */
[----:B------:R-:W-:Y:S05]  /*28570*/  BRA `(.L_x_2209) ;  /* 0xffffff7c00647947 */ /* 0x000fea000383ffff */
.L_x_1995:
[----:B0-----:R0:W1:Y:S02]  /*28580*/  SYNCS.PHASECHK.TRANS64.TRYWAIT P1, [R12+URZ+0x288a0], R2 ;  /* 0x0288a0020c0075a7 */ /* 0x001064000802017f */
[----:B-1----:R-:W-:Y:S05]  /*28590*/  @!P1 NANOSLEEP.SYNCS 0x989680 ;  /* 0x009896800000995d */ /* 0x002fea0003900000 */
[----:B------:R-:W1:Y:S02]  /*285a0*/  @!P1 SYNCS.PHASECHK.TRANS64 P1, [R12+URZ+0x288a0], R2 ;  /* 0x0288a0020c0095a7 */ /* 0x000e64000802007f */
[----:B-1----:R-:W-:Y:S05]  /*285b0*/  @!P1 BRA `(.L_x_1995) ;  /* 0xfffffffc00f09947 */ /* 0x002fea000383ffff */
[----:B------:R-:W-:Y:S05]  /*285c0*/  BRA `(.L_x_2210) ;  /* 0xffffff8000607947 */ /* 0x000fea000383ffff */
.L_x_2001:
[----:B-1----:R1:W2:Y:S02]  /*285d0*/  SYNCS.PHASECHK.TRANS64.TRYWAIT P1, [R12+URZ+0x288c0], R2 ;  /* 0x0288c0020c0075a7 */ /* 0x0022a4000802017f */
[----:B--2---:R-:W-:Y:S05]  /*285e0*/  @!P1 NANOSLEEP.SYNCS 0x989680 ;  /* 0x009896800000995d */ /* 0x004fea0003900000 */
[----:B------:R-:W2:Y:S02]  /*285f0*/  @!P1 SYNCS.PHASECHK.TRANS64 P1, [R12+URZ+0x288c0], R2 ;  /* 0x0288c0020c0095a7 */ /* 0x000ea4000802007f */
[----:B--2---:R-:W-:Y:S05]  /*28600*/  @!P1 BRA `(.L_x_2001) ;  /* 0xfffffffc00f09947 */ /* 0x004fea000383ffff */
[----:B------:R-:W-:Y:S05]  /*28610*/  BRA `(.L_x_2211) ;  /* 0xffffff8400187947 */ /* 0x000fea000383ffff */
.L_x_2023:
        /* <DEDUP_REMOVED lines=11> */
.L_x_2213:
[----:B------:R-:W-:Y:S05]  /*286d0*/  BSYNC B0 ;  /* 0x0000000000007941 */ /* 0x000fea0003800000 */
.L_x_2212:
[----:B------:R-:W-:Y:S05]  /*286e0*/  BRA `(.L_x_2214) ;  /* 0xffffff9000e47947 */ /* 0x000fea000383ffff */
.L_x_2026:
[----:B0-----:R0:W1:Y:S02]  /*286f0*/  SYNCS.PHASECHK.TRANS64.TRYWAIT P0, [R7+URZ+0x28840], R2 ;  /* 0x02884002070075a7 */ /* 0x001064000800017f */
[----:B-1----:R-:W-:Y:S05]  /*28700*/  @!P0 NANOSLEEP.SYNCS 0x989680 ;  /* 0x009896800000895d */ /* 0x002fea0003900000 */
[----:B------:R-:W1:Y:S02]  /*28710*/  @!P0 SYNCS.PHASECHK.TRANS64 P0, [R7+URZ+0x28840], R2 ;  /* 0x02884002070085a7 */ /* 0x000e64000800007f */
[----:B-1----:R-:W-:Y:S05]  /*28720*/  @!P0 BRA `(.L_x_2026) ;  /* 0xfffffffc00f08947 */ /* 0x002fea000383ffff */
[----:B------:R-:W-:Y:S05]  /*28730*/  BRA `(.L_x_2215) ;  /* 0xffffff9400407947 */ /* 0x000fea000383ffff */
.L_x_2027:
        /* <DEDUP_REMOVED lines=8> */
.L_x_2217:
[----:B------:R-:W-:Y:S05]  /*287c0*/  BSYNC B0 ;  /* 0x0000000000007941 */ /* 0x000fea0003800000 */
.L_x_2216:
        /* <DEDUP_REMOVED lines=9> */
.L_x_2218:
[----:B------:R-:W-:Y:S02]  /*28860*/  IMAD.MOV.U32 R13, RZ, RZ, R0 ;  /* 0x000000ffff0d7224 */ /* 0x000fe400078e0000 */
[----:B------:R-:W-:Y:S02]  /*28870*/  IMAD.MOV.U32 R12, RZ, RZ, 0x1 ;  /* 0x00000001ff0c7424 */ /* 0x000fe400078e00ff */
[----:B------:R-:W-:-:S07]  /*28880*/  IMAD.MOV.U32 R3, RZ, RZ, R14 ;  /* 0x000000ffff037224 */ /* 0x000fce00078e000e */
[----:B------:R-:W-:Y:S05]  /*28890*/  WARPSYNC.COLLECTIVE R15, `(.L_x_2219) ;  /* 0x000000000f087348 */ /* 0x000fea0003c00000 */
[----:B------:R0:W1:Y:S02]  /*288a0*/  SHFL.IDX P6, R14, R13, R12, R11 ;  /* 0x0000000c0d0e7389 */ /* 0x00006400000c000b */
[----:B01----:R-:W-:Y:S01]  /*288b0*/  ENDCOLLECTIVE ;  /* 0x000000000000791b */ /* 0x003fe20003800000 */
.L_x_2219:
        /* <DEDUP_REMOVED lines=16> */
.L_x_2220:
[----:B------:R-:W-:Y:S01]  /*289c0*/  @P0 LEA R8, R5, R22, 0x1 ;  /* 0x0000001605080211 */ /* 0x000fe200078e08ff */
[----:B------:R-:W-:Y:S02]  /*289d0*/  IMAD.MOV.U32 R13, RZ, RZ, R0 ;  /* 0x000000ffff0d7224 */ /* 0x000fe400078e0000 */
[----:B------:R-:W-:Y:S02]  /*289e0*/  IMAD.MOV.U32 R12, RZ, RZ, 0x2 ;  /* 0x00000002ff0c7424 */ /* 0x000fe400078e00ff */
[----:B------:R-:W-:-:S07]  /*289f0*/  IMAD.MOV.U32 R3, RZ, RZ, R14 ;  /* 0x000000ffff037224 */ /* 0x000fce00078e000e */
[----:B------:R-:W-:Y:S05]  /*28a00*/  WARPSYNC.COLLECTIVE R15, `(.L_x_2221) ;  /* 0x000000000f087348 */ /* 0x000fea0003c00000 */
[----:B------:R0:W1:Y:S02]  /*28a10*/  SHFL.IDX P6, R14, R13, R12, R11 ;  /* 0x0000000c0d0e7389 */ /* 0x00006400000c000b */
[----:B01----:R-:W-:Y:S01]  /*28a20*/  ENDCOLLECTIVE ;  /* 0x000000000000791b */ /* 0x003fe20003800000 */
.L_x_2221:
        /* <DEDUP_REMOVED lines=16> */
.L_x_2222:
[----:B------:R-:W-:Y:S01]  /*28b30*/  @P0 IMAD R8, R5, 0x2, R22 ;  /* 0x0000000205080824 */ /* 0x000fe200078e0216 */
[----:B------:R-:W-:Y:S01]  /*28b40*/  MOV R13, R0 ;  /* 0x00000000000d7202 */ /* 0x000fe20000000f00 */
[----:B------:R-:W-:Y:S02]  /*28b50*/  IMAD.MOV.U32 R12, RZ, RZ, 0x3 ;  /* 0x00000003ff0c7424 */ /* 0x000fe400078e00ff */
[----:B------:R-:W-:-:S07]  /*28b60*/  IMAD.MOV.U32 R3, RZ, RZ, R14 ;  /* 0x000000ffff037224 */ /* 0x000fce00078e000e */
[----:B------:R-:W-:Y:S05]  /*28b70*/  WARPSYNC.COLLECTIVE R15, `(.L_x_2223) ;  /* 0x000000000f087348 */ /* 0x000fea0003c00000 */
[----:B------:R0:W1:Y:S02]  /*28b80*/  SHFL.IDX P6, R14, R13, R12, R11 ;  /* 0x0000000c0d0e7389 */ /* 0x00006400000c000b */
[----:B01----:R-:W-:Y:S01]  /*28b90*/  ENDCOLLECTIVE ;  /* 0x000000000000791b */ /* 0x003fe20003800000 */
.L_x_2223:
        /* <DEDUP_REMOVED lines=16> */
.L_x_2224:
[----:B------:R-:W-:Y:S02]  /*28ca0*/  @P0 IMAD R8, R5, 0x2, R22 ;  /* 0x0000000205080824 */ /* 0x000fe400078e0216 */
[----:B------:R-:W-:Y:S01]  /*28cb0*/  IMAD.MOV.U32 R13, RZ, RZ, R0 ;  /* 0x000000ffff0d7224 */ /* 0x000fe200078e0000 */
[----:B------:R-:W-:Y:S02]  /*28cc0*/  MOV R12, 0x4 ;  /* 0x00000004000c7802 */ /* 0x000fe40000000f00 */
[----:B------:R-:W-:-:S07]  /*28cd0*/  MOV R3, R14 ;  /* 0x0000000e00037202 */ /* 0x000fce0000000f00 */
[----:B------:R-:W-:Y:S05]  /*28ce0*/  WARPSYNC.COLLECTIVE R15, `(.L_x_2225) ;  /* 0x000000000f087348 */ /* 0x000fea0003c00000 */
[----:B------:R0:W1:Y:S02]  /*28cf0*/  SHFL.IDX P6, R14, R13, R12, R11 ;  /* 0x0000000c0d0e7389 */ /* 0x00006400000c000b */
[----:B01----:R-:W-:Y:S01]  /*28d00*/  ENDCOLLECTIVE ;  /* 0x000000000000791b */ /* 0x003fe20003800000 */
.L_x_2225:
        /* <DEDUP_REMOVED lines=16> */
.L_x_2226:
[----:B------:R-:W-:Y:S02]  /*28e10*/  @P0 IMAD R8, R5, 0x2, R22 ;  /* 0x0000000205080824 */ /* 0x000fe400078e0216 */
[----:B------:R-:W-:Y:S02]  /*28e20*/  IMAD.MOV.U32 R13, RZ, RZ, R0 ;  /* 0x000000ffff0d7224 */ /* 0x000fe400078e0000 */
[----:B------:R-:W-:Y:S02]  /*28e30*/  IMAD.MOV.U32 R12, RZ, RZ, 0x5 ;  /* 0x00000005ff0c7424 */ /* 0x000fe400078e00ff */
[----:B------:R-:W-:-:S07]  /*28e40*/  IMAD.MOV.U32 R3, RZ, RZ, R14 ;  /* 0x000000ffff037224 */ /* 0x000fce00078e000e */
[----:B------:R-:W-:Y:S05]  /*28e50*/  WARPSYNC.COLLECTIVE R15, `(.L_x_2227) ;  /* 0x000000000f087348 */ /* 0x000fea0003c00000 */
[----:B------:R0:W1:Y:S02]  /*28e60*/  SHFL.IDX P6, R14, R13, R12, R11 ;  /* 0x0000000c0d0e7389 */ /* 0x00006400000c000b */
[----:B01----:R-:W-:Y:S01]  /*28e70*/  ENDCOLLECTIVE ;  /* 0x000000000000791b */ /* 0x003fe20003800000 */
.L_x_2227:
        /* <DEDUP_REMOVED lines=16> */
.L_x_2228:
[----:B------:R-:W-:Y:S01]  /*28f80*/  @P0 LEA R8, R5, R22, 0x1 ;  /* 0x0000001605080211 */ /* 0x000fe200078e08ff */
[----:B------:R-:W-:Y:S02]  /*28f90*/  IMAD.MOV.U32 R13, RZ, RZ, R0 ;  /* 0x000000ffff0d7224 */ /* 0x000fe400078e0000 */
[----:B------:R-:W-:Y:S02]  /*28fa0*/  IMAD.MOV.U32 R12, RZ, RZ, 0x6 ;  /* 0x00000006ff0c7424 */ /* 0x000fe400078e00ff */
[----:B------:R-:W-:-:S07]  /*28fb0*/  IMAD.MOV.U32 R3, RZ, RZ, R14 ;  /* 0x000000ffff037224 */ /* 0x000fce00078e000e */
[----:B------:R-:W-:Y:S05]  /*28fc0*/  WARPSYNC.COLLECTIVE R15, `(.L_x_2229) ;  /* 0x000000000f087348 */ /* 0x000fea0003c00000 */
[----:B------:R0:W1:Y:S02]  /*28fd0*/  SHFL.IDX P6, R14, R13, R12, R11 ;  /* 0x0000000c0d0e7389 */ /* 0x00006400000c000b */
[----:B01----:R-:W-:Y:S01]  /*28fe0*/  ENDCOLLECTIVE ;  /* 0x000000000000791b */ /* 0x003fe20003800000 */
.L_x_2229:
        /* <DEDUP_REMOVED lines=16> */
.L_x_2230:
[----:B------:R-:W-:Y:S01]  /*290f0*/  @P0 IMAD R8, R5, 0x2, R22 ;  /* 0x0000000205080824 */ /* 0x000fe200078e0216 */
[----:B------:R-:W-:Y:S01]  /*29100*/  MOV R13, R0 ;  /* 0x00000000000d7202 */ /* 0x000fe20000000f00 */
[----:B------:R-:W-:Y:S02]  /*29110*/  IMAD.MOV.U32 R12, RZ, RZ, 0x7 ;  /* 0x00000007ff0c7424 */ /* 0x000fe400078e00ff */
[----:B------:R-:W-:-:S07]  /*29120*/  IMAD.MOV.U32 R3, RZ, RZ, R14 ;  /* 0x000000ffff037224 */ /* 0x000fce00078e000e */
[----:B------:R-:W-:Y:S05]  /*29130*/  WARPSYNC.COLLECTIVE R15, `(.L_x_2231) ;  /* 0x000000000f087348 */ /* 0x000fea0003c00000 */
[----:B------:R0:W1:Y:S02]  /*29140*/  SHFL.IDX P6, R14, R13, R12, R11 ;  /* 0x0000000c0d0e7389 */ /* 0x00006400000c000b */
[----:B01----:R-:W-:Y:S01]  /*29150*/  ENDCOLLECTIVE ;  /* 0x000000000000791b */ /* 0x003fe20003800000 */
.L_x_2231:
        /* <DEDUP_REMOVED lines=10> */
.L_x_2232:
[----:B------:R-:W-:Y:S01]  /*29200*/  @!PT LDS RZ, [RZ] ;  /* 0x00000000fffff984 */ /* 0x000fe20000000800 */
[----:B------:R-:W-:Y:S01]  /*29210*/  @!PT LDS RZ, [RZ] ;  /* 0x00000000fffff984 */ /* 0x000fe20000000800 */
[----:B------:R-:W-:Y:S01]  /*29220*/  @!PT LDS RZ, [RZ] ;  /* 0x00000000fffff984 */ /* 0x000fe20000000800 */
[----:B------:R-:W-:Y:S04]  /*29230*/  @P0 LDGSTS.E.BYPASS.LTC128B.128 [R8+0x1b400], desc[UR54][R2.64], !P3 ;  /* 0x1b40000002080fae */ /* 0x000fe8000d901d76 */
[----:B------:R0:W-:Y:S02]  /*29240*/  @P0 LDGSTS.E.BYPASS.LTC128B.128 [R8+0x1f400], desc[UR54][R2.64+0x80], !P2 ;  /* 0x1f40008002080fae */ /* 0x0001e4000d101d76 */
[----:B0-----:R-:W-:Y:S01]  /*29250*/  MOV R2, R14 ;  /* 0x0000000e00027202 */ /* 0x001fe20000000f00 */
[----:B------:R-:W-:Y:S06]  /*29260*/  BRA `(.L_x_2233) ;  /* 0xffffff9000247947 */ /* 0x000fec000383ffff */
.L_x_2032:
[----:B------:R-:W-:Y:S01]  /*29270*/  IMAD.MOV.U32 R13, RZ, RZ, R4 ;  /* 0x000000ffff0d7224 */ /* 0x000fe200078e0004 */
[----:B------:R-:W-:Y:S01]  /*29280*/  MOV R15, 0xffffffff ;  /* 0xffffffff000f7802 */ /* 0x000fe20000000f00 */
[----:B------:R-:W-:Y:S01]  /*29290*/  IMAD.MOV.U32 R12, RZ, RZ, RZ ;  /* 0x000000ffff0c7224 */ /* 0x000fe200078e00ff */
[----:B------:R-:W-:Y:S01]  /*292a0*/  IADD3 R27, R9, R27, RZ ;  /* 0x0000001b091b7210 */ /* 0x000fe20007ffe0ff */
[----:B------:R-:W-:Y:S02]  /*292b0*/  IMAD.MOV.U32 R11, RZ, RZ, 0x181f ;  /* 0x0000181fff0b7424 */ /* 0x000fe400078e00ff */
[----:B------:R-:W-:Y:S02]  /*292c0*/  IMAD R33, R33, R7, RZ ;  /* 0x0000000721217224 */ /* 0x000fe400078e02ff */
[----:B------:R-:W-:-:S07]  /*292d0*/  VIADD R6, R27, 0x10 ;  /* 0x000000101b067836 */ /* 0x000fce0000000000 */
[----:B-----5:R-:W-:Y:S05]  /*292e0*/  WARPSYNC.COLLECTIVE R15, `(.L_x_2234) ;  /* 0x000000000f087348 */ /* 0x020fea0003c00000 */
[----:B------:R0:W1:Y:S02]  /*292f0*/  SHFL.IDX P6, R14, R13, R12, R11 ;  /* 0x0000000c0d0e7389 */ /* 0x00006400000c000b */
[----:B01---5:R-:W-:Y:S01]  /*29300*/  ENDCOLLECTIVE ;  /* 0x000000000000791b */ /* 0x023fe20003800000 */
.L_x_2234:
[----:B------:R-:W-:Y:S01]  /*29310*/  ISETP.GE.AND P3, PT, R27, R33, PT ;  /* 0x000000211b00720c */ /* 0x000fe20003f66270 */
[----:B------:R-:W-:Y:S02]  /*29320*/  IMAD.MOV.U32 R13, RZ, RZ, R0 ;  /* 0x000000ffff0d7224 */ /* 0x000fe400078e0000 */
[----:B------:R-:W-:-:S10]  /*29330*/  IMAD.MOV.U32 R2, RZ, RZ, R14 ;  /* 0x000000ffff027224 */ /* 0x000fd400078e000e */
[----:B------:R-:W-:Y:S05]  /*29340*/  WARPSYNC.COLLECTIVE R15, `(.L_x_2235) ;  /* 0x000000000f087348 */ /* 0x000fea0003c00000 */
[----:B------:R0:W1:Y:S02]  /*29350*/  SHFL.IDX P6, R14, R13, R12, R11 ;  /* 0x0000000c0d0e7389 */ /* 0x00006400000c000b */
[----:B01----:R-:W-:Y:S01]  /*29360*/  ENDCOLLECTIVE ;  /* 0x000000000000791b */ /* 0x003fe20003800000 */
.L_x_2235:
[----:B------:R-:W-:Y:S01]  /*29370*/  MOV R13, R4 ;  /* 0x00000004000d7202 */ /* 0x000fe20000000f00 */
[----:B------:R-:W-:Y:S02]  /*29380*/  IMAD.MOV.U32 R12, RZ, RZ, 0x1 ;  /* 0x00000001ff0c7424 */ /* 0x000fe400078e00ff */
[----:B------:R-:W-:-:S07]  /*29390*/  IMAD.MOV.U32 R3, RZ, RZ, R14 ;  /* 0x000000ffff037224 */ /* 0x000fce00078e000e */
[----:B------:R-:W-:Y:S05]  /*293a0*/  WARPSYNC.COLLECTIVE R15, `(.L_x_2236) ;  /* 0x000000000f087348 */ /* 0x000fea0003c00000 */
[----:B------:R0:W1:Y:S02]  /*293b0*/  SHFL.IDX P6, R14, R13, R12, R11 ;  /* 0x0000000c0d0e7389 */ /* 0x00006400000c000b */
[----:B01----:R-:W-:Y:S01]  /*293c0*/  ENDCOLLECTIVE ;  /* 0x000000000000791b */ /* 0x003fe20003800000 */
.L_x_2236:
[----:B------:R-:W-:-:S05]  /*293d0*/  @!P3 LEA R5, P2, R31, R3, 0x1 ;  /* 0x000000031f05b211 */ /* 0x000fca00078408ff */
[----:B------:R-:W-:Y:S02]  /*293e0*/  @!P3 IMAD.X R3, RZ, RZ, R2, P2 ;  /* 0x000000ffff03b224 */ /* 0x000fe400010e0602 */
[----:B------:R-:W-:Y:S02]  /*293f0*/  @!P3 IMAD.MOV.U32 R2, RZ, RZ, R5 ;  /* 0x000000ffff02b224 */ /* 0x000fe400078e0005 */
[----:B------:R-:W-:-:S03]  /*29400*/  IMAD.MOV.U32 R13, RZ, RZ, R0 ;  /* 0x000000ffff0d7224 */ /* 0x000fc600078e0000 */
[----:B------:R-:W-:Y:S01]  /*29410*/  @!PT LDS RZ, [RZ] ;  /* 0x00000000fffff984 */ /* 0x000fe20000000800 */
[----:B------:R-:W-:Y:S01]  /*29420*/  @!PT LDS RZ, [RZ] ;  /* 0x00000000fffff984 */ /* 0x000fe20000000800 */
[----:B------:R-:W-:Y:S01]  /*29430*/  @!PT LDS RZ, [RZ] ;  /* 0x00000000fffff984 */ /* 0x000fe20000000800 */
[----:B------:R-:W-:Y:S04]  /*29440*/  @!P3 LDGSTS.E.BYPASS.LTC128B.128 [R8+0x10400], desc[UR54][R2.64], !P0 ;  /* 0x104000000208bfae */ /* 0x000fe8000c101d76 */
[----:B------:R0:W-:Y:S01]  /*29450*/  @!P3 LDGSTS.E.BYPASS.LTC128B.128 [R8+0x14400], desc[UR54][R2.64+0x80], !P1 ;  /* 0x144000800208bfae */ /* 0x0001e2000c901d76 */
[----:B------:R-:W-:Y:S01]  /*29460*/  ISETP.GE.AND P3, PT, R6, R33, PT ;  /* 0x000000210600720c */ /* 0x000fe20003f66270 */
[----:B0-----:R-:W-:-:S12]  /*29470*/  IMAD.MOV.U32 R2, RZ, RZ, R14 ;  /* 0x000000ffff027224 */ /* 0x001fd800078e000e */
[----:B------:R-:W-:Y:S05]  /*29480*/  WARPSYNC.COLLECTIVE R15, `(.L_x_2237) ;  /* 0x000000000f087348 */ /* 0x000fea0003c00000 */
[----:B------:R0:W1:Y:S02]  /*29490*/  SHFL.IDX P6, R14, R13, R12, R11 ;  /* 0x0000000c0d0e7389 */ /* 0x00006400000c000b */
[----:B01----:R-:W-:Y:S01]  /*294a0*/  ENDCOLLECTIVE ;  /* 0x000000000000791b */ /* 0x003fe20003800000 */
.L_x_2237:
[----:B------:R-:W-:Y:S01]  /*294b0*/  MOV R13, R4 ;  /* 0x00000004000d7202 */ /* 0x000fe20000000f00 */
[----:B------:R-:W-:Y:S01]  /*294c0*/  IMAD.MOV.U32 R12, RZ, RZ, 0x2 ;  /* 0x00000002ff0c7424 */ /* 0x000fe200078e00ff */
[----:B------:R-:W-:-:S13]  /*294d0*/  @!P3 LEA R5, P2, R31, R14, 0x1 ;  /* 0x0000000e1f05b211 */ /* 0x000fda00078408ff */
[----:B------:R-:W-:Y:S05]  /*294e0*/  WARPSYNC.COLLECTIVE R15, `(.L_x_2238) ;  /* 0x000000000f087348 */ /* 0x000fea0003c00000 */
[----:B------:R0:W1:Y:S02]  /*294f0*/  SHFL.IDX P6, R14, R13, R12, R11 ;  /* 0x0000000c0d0e7389 */ /* 0x00006400000c000b */
[----:B01----:R-:W-:Y:S01]  /*29500*/  ENDCOLLECTIVE ;  /* 0x000000000000791b */ /* 0x003fe20003800000 */
.L_x_2238:
[----:B------:R-:W-:Y:S01]  /*29510*/  @!P3 IADD3.X R6, RZ, R2, RZ, P2, !PT ;  /* 0x00000002ff06b210 */ /* 0x000fe200017fe4ff */
[----:B------:R-:W-:-:S04]  /*29520*/  @!P3 IMAD.MOV.U32 R2, RZ, RZ, R5 ;  /* 0x000000ffff02b224 */ /* 0x000fc800078e0005 */
[----:B------:R-:W-:Y:S02]  /*29530*/  @!P3 IMAD.MOV.U32 R3, RZ, RZ, R6 ;  /* 0x000000ffff03b224 */ /* 0x000fe400078e0006 */
[----:B------:R-:W-:-:S03]  /*29540*/  VIADD R6, R27, 0x20 ;  /* 0x000000201b067836 */ /* 0x000fc60000000000 */
[----:B------:R-:W-:Y:S01]  /*29550*/  @!PT LDS RZ, [RZ] ;  /* 0x00000000fffff984 */ /* 0x000fe20000000800 */
[----:B------:R-:W-:Y:S01]  /*29560*/  @!PT LDS RZ, [RZ] ;  /* 0x00000000fffff984 */ /* 0x000fe20000000800 */
[----:B------:R-:W-:Y:S01]  /*29570*/  @!PT LDS RZ, [RZ] ;  /* 0x00000000fffff984 */ /* 0x000fe20000000800 */
[----:B------:R-:W-:Y:S01]  /*29580*/  @!P3 LDGSTS.E.BYPASS.LTC128B.128 [R8+0x10c00], desc[UR54][R2.64], !P0 ;  /* 0x10c000000208bfae */ /* 0x000fe2000c101d76 */
[----:B------:R-:W-:-:S03]  /*29590*/  IMAD.MOV.U32 R13, RZ, RZ, R0 ;  /* 0x000000ffff0d7224 */ /* 0x000fc600078e0000 */
[----:B------:R0:W-:Y:S01]  /*295a0*/  @!P3 LDGSTS.E.BYPASS.LTC128B.128 [R8+0x14c00], desc[UR54][R2.64+0x80], !P1 ;  /* 0x14c000800208bfae */ /* 0x0001e2000c901d76 */
[----:B------:R-:W-:Y:S01]  /*295b0*/  ISETP.GE.AND P3, PT, R6, R33, PT ;  /* 0x000000210600720c */ /* 0x000fe20003f66270 */
[----:B0-----:R-:W-:-:S12]  /*295c0*/  IMAD.MOV.U32 R2, RZ, RZ, R14 ;  /* 0x000000ffff027224 */ /* 0x001fd800078e000e */
[----:B------:R-:W-:Y:S05]  /*295d0*/  WARPSYNC.COLLECTIVE R15, `(.L_x_2239) ;  /* 0x000000000f087348 */ /* 0x000fea0003c00000 */
[----:B------:R0:W1:Y:S02]  /*295e0*/  SHFL.IDX P6, R14, R13, R12, R11 ;  /* 0x0000000c0d0e7389 */ /* 0x00006400000c000b */
[----:B01----:R-:W-:Y:S01]  /*295f0*/  ENDCOLLECTIVE ;  /* 0x000000000000791b */ /* 0x003fe20003800000 */
.L_x_2239:
[----:B------:R-:W-:Y:S01]  /*29600*/  MOV R13, R4 ;  /* 0x00000004000d7202 */ /* 0x000fe20000000f00 */
[----:B------:R-:W-:Y:S01]  /*29610*/  IMAD.MOV.U32 R12, RZ, RZ, 0x3 ;  /* 0x00000003ff0c7424 */ /* 0x000fe200078e00ff */
[----:B------:R-:W-:-:S13]  /*29620*/  @!P3 LEA R5, P2, R31, R14, 0x1 ;  /* 0x0000000e1f05b211 */ /* 0x000fda00078408ff */
[----:B------:R-:W-:Y:S05]  /*29630*/  WARPSYNC.COLLECTIVE R15, `(.L_x_2240) ;  /* 0x000000000f087348 */ /* 0x000fea0003c00000 */
[----:B------:R0:W1:Y:S02]  /*29640*/  SHFL.IDX P6, R14, R13, R12, R11 ;  /* 0x0000000c0d0e7389 */ /* 0x00006400000c000b */
[----:B01----:R-:W-:Y:S01]  /*29650*/  ENDCOLLECTIVE ;  /* 0x000000000000791b */ /* 0x003fe20003800000 */
.L_x_2240:
        /* <DEDUP_REMOVED lines=15> */
.L_x_2241:
[----:B------:R-:W-:Y:S01]  /*29750*/  MOV R13, R4 ;  /* 0x00000004000d7202 */ /* 0x000fe20000000f00 */
[----:B------:R-:W-:Y:S01]  /*29760*/  IMAD.MOV.U32 R12, RZ, RZ, 0x4 ;  /* 0x00000004ff0c7424 */ /* 0x000fe200078e00ff */
[----:B------:R-:W-:-:S13]  /*29770*/  @!P3 LEA R5, P2, R31, R14, 0x1 ;  /* 0x0000000e1f05b211 */ /* 0x000fda00078408ff */
[----:B------:R-:W-:Y:S05]  /*29780*/  WARPSYNC.COLLECTIVE R15, `(.L_x_2242) ;  /* 0x000000000f087348 */ /* 0x000fea0003c00000 */
[----:B------:R0:W1:Y:S02]  /*29790*/  SHFL.IDX P6, R14, R13, R12, R11 ;  /* 0x0000000c0d0e7389 */ /* 0x00006400000c000b */
[----:B01----:R-:W-:Y:S01]  /*297a0*/  ENDCOLLECTIVE ;  /* 0x000000000000791b */ /* 0x003fe20003800000 */
.L_x_2242:
        /* <DEDUP_REMOVED lines=15> */
.L_x_2243:
[----:B------:R-:W-:Y:S01]  /*298a0*/  MOV R13, R4 ;  /* 0x00000004000d7202 */ /* 0x000fe20000000f00 */
[----:B------:R-:W-:Y:S01]  /*298b0*/  IMAD.MOV.U32 R12, RZ, RZ, 0x5 ;  /* 0x00000005ff0c7424 */ /* 0x000fe200078e00ff */
[----:B------:R-:W-:-:S13]  /*298c0*/  @!P3 LEA R5, P2, R31, R14, 0x1 ;  /* 0x0000000e1f05b211 */ /* 0x000fda00078408ff */
[----:B------:R-:W-:Y:S05]  /*298d0*/  WARPSYNC.COLLECTIVE R15, `(.L_x_2244) ;  /* 0x000000000f087348 */ /* 0x000fea0003c00000 */
[----:B------:R0:W1:Y:S02]  /*298e0*/  SHFL.IDX P6, R14, R13, R12, R11 ;  /* 0x0000000c0d0e7389 */ /* 0x00006400000c000b */
[----:B01----:R-:W-:Y:S01]  /*298f0*/  ENDCOLLECTIVE ;  /* 0x000000000000791b */ /* 0x003fe20003800000 */
.L_x_2244:
        /* <DEDUP_REMOVED lines=15> */
.L_x_2245:
[----:B------:R-:W-:Y:S01]  /*299f0*/  IMAD.MOV.U32 R13, RZ, RZ, R4 ;  /* 0x000000ffff0d7224 */ /* 0x000fe200078e0004 */
[----:B------:R-:W-:Y:S02]  /*29a00*/  MOV R12, 0x6 ;  /* 0x00000006000c7802 */ /* 0x000fe40000000f00 */
[----:B------:R-:W-:-:S13]  /*29a10*/  @!P3 LEA R5, P2, R31, R14, 0x1 ;  /* 0x0000000e1f05b211 */ /* 0x000fda00078408ff */
[----:B------:R-:W-:Y:S05]  /*29a20*/  WARPSYNC.COLLECTIVE R15, `(.L_x_2246) ;  /* 0x000000000f087348 */ /* 0x000fea0003c00000 */
[----:B------:R0:W1:Y:S02]  /*29a30*/  SHFL.IDX P6, R14, R13, R12, R11 ;  /* 0x0000000c0d0e7389 */ /* 0x00006400000c000b */
[----:B01----:R-:W-:Y:S01]  /*29a40*/  ENDCOLLECTIVE ;  /* 0x000000000000791b */ /* 0x003fe20003800000 */
.L_x_2246:
[----:B------:R-:W-:Y:S01]  /*29a50*/  @!P3 IADD3.X R6, RZ, R2, RZ, P2, !PT ;  /* 0x00000002ff06b210 */ /* 0x000fe200017fe4ff */
[----:B------:R-:W-:-:S04]  /*29a60*/  @!P3 IMAD.MOV.U32 R2, RZ, RZ, R5 ;  /* 0x000000ffff02b224 */ /* 0x000fc800078e0005 */
[----:B------:R-:W-:Y:S01]  /*29a70*/  @!P3 IMAD.MOV.U32 R3, RZ, RZ, R6 ;  /* 0x000000ffff03b224 */ /* 0x000fe200078e0006 */
[----:B------:R-:W-:-:S04]  /*29a80*/  IADD3 R6, R27, 0x60, RZ ;  /* 0x000000601b067810 */ /* 0x000fc80007ffe0ff */
        /* <DEDUP_REMOVED lines=11> */
.L_x_2247:
[----:B------:R-:W-:Y:S01]  /*29b40*/  MOV R13, R4 ;  /* 0x00000004000d7202 */ /* 0x000fe20000000f00 */
[----:B------:R-:W-:Y:S02]  /*29b50*/  IMAD.MOV.U32 R12, RZ, RZ, 0x7 ;  /* 0x00000007ff0c7424 */ /* 0x000fe400078e00ff */
[----:B------:R-:W-:-:S07]  /*29b60*/  IMAD.MOV.U32 R3, RZ, RZ, R14 ;  /* 0x000000ffff037224 */ /* 0x000fce00078e000e */
[----:B------:R-:W-:Y:S05]  /*29b70*/  WARPSYNC.COLLECTIVE R15, `(.L_x_2248) ;  /* 0x000000000f087348 */ /* 0x000fea0003c00000 */
[----:B------:R0:W1:Y:S02]  /*29b80*/  SHFL.IDX P6, R14, R13, R12, R11 ;  /* 0x0000000c0d0e7389 */ /* 0x00006400000c000b */
[----:B01----:R-:W-:Y:S01]  /*29b90*/  ENDCOLLECTIVE ;  /* 0x000000000000791b */ /* 0x003fe20003800000 */
.L_x_2248:
[----:B------:R-:W-:-:S05]  /*29ba0*/  @!P3 LEA R5, P2, R31, R3, 0x1 ;  /* 0x000000031f05b211 */ /* 0x000fca00078408ff */
[----:B------:R-:W-:Y:S02]  /*29bb0*/  @!P3 IMAD.X R6, RZ, RZ, R2, P2 ;  /* 0x000000ffff06b224 */ /* 0x000fe400010e0602 */
[----:B------:R-:W-:Y:S02]  /*29bc0*/  @!P3 IMAD.MOV.U32 R2, RZ, RZ, R5 ;  /* 0x000000ffff02b224 */ /* 0x000fe400078e0005 */
[----:B------:R-:W-:Y:S02]  /*29bd0*/  @!P3 IMAD.MOV.U32 R3, RZ, RZ, R6 ;  /* 0x000000ffff03b224 */ /* 0x000fe400078e0006 */
[----:B------:R-:W-:-:S03]  /*29be0*/  IMAD.MOV.U32 R13, RZ, RZ, R0 ;  /* 0x000000ffff0d7224 */ /* 0x000fc600078e0000 */
[----:B------:R-:W-:Y:S01]  /*29bf0*/  @!PT LDS RZ, [RZ] ;  /* 0x00000000fffff984 */ /* 0x000fe20000000800 */
[----:B------:R-:W-:Y:S01]  /*29c00*/  @!PT LDS RZ, [RZ] ;  /* 0x00000000fffff984 */ /* 0x000fe20000000800 */
[----:B------:R-:W-:Y:S01]  /*29c10*/  @!PT LDS RZ, [RZ] ;  /* 0x00000000fffff984 */ /* 0x000fe20000000800 */
[----:B------:R0:W-:Y:S04]  /*29c20*/  @!P3 LDGSTS.E.BYPASS.LTC128B.128 [R8+0x13400], desc[UR54][R2.64], !P0 ;  /* 0x134000000208bfae */ /* 0x0001e8000c101d76 */
[----:B------:R0:W-:Y:S01]  /*29c30*/  @!P3 LDGSTS.E.BYPASS.LTC128B.128 [R8+0x17400], desc[UR54][R2.64+0x80], !P1 ;  /* 0x174000800208bfae */ /* 0x0001e2000c901d76 */
[----:B------:R-:W-:-:S07]  /*29c40*/  IMAD.MOV.U32 R4, RZ, RZ, R14 ;  /* 0x000000ffff047224 */ /* 0x000fce00078e000e */
[----:B0-----:R-:W-:Y:S05]  /*29c50*/  WARPSYNC.COLLECTIVE R15, `(.L_x_2249) ;  /* 0x000000000f087348 */ /* 0x001fea0003c00000 */
[----:B------:R1:W2:Y:S02]  /*29c60*/  SHFL.IDX P6, R14, R13, R12, R11 ;  /* 0x0000000c0d0e7389 */ /* 0x0002a400000c000b */
[----:B012---:R-:W-:Y:S01]  /*29c70*/  ENDCOLLECTIVE ;  /* 0x000000000000791b */ /* 0x007fe20003800000 */
.L_x_2249:
[----:B------:R-:W-:Y:S05]  /*29c80*/  BRA `(.L_x_2250) ;  /* 0xffffff9000987947 */ /* 0x000fea000383ffff */
.L_x_2037:
[----:B0-----:R0:W1:Y:S02]  /*29c90*/  SYNCS.PHASECHK.TRANS64.TRYWAIT P0, [R22+URZ+0x28820], R3 ;  /* 0x02882003160075a7 */ /* 0x001064000800017f */
[----:B-1----:R-:W-:Y:S05]  /*29ca0*/  @!P0 NANOSLEEP.SYNCS 0x989680 ;  /* 0x009896800000895d */ /* 0x002fea0003900000 */
[----:B------:R-:W1:Y:S02]  /*29cb0*/  @!P0 SYNCS.PHASECHK.TRANS64 P0, [R22+URZ+0x28820], R3 ;  /* 0x02882003160085a7 */ /* 0x000e64000800007f */
[----:B-1----:R-:W-:Y:S05]  /*29cc0*/  @!P0 BRA `(.L_x_2037) ;  /* 0xfffffffc00f08947 */ /* 0x002fea000383ffff */
[----:B------:R-:W-:Y:S05]  /*29cd0*/  BRA `(.L_x_2251) ;  /* 0xffffff9400147947 */ /* 0x000fea000383ffff */
.L_x_2042:
[----:B0-----:R0:W1:Y:S02]  /*29ce0*/  SYNCS.PHASECHK.TRANS64.TRYWAIT P0, [R6+URZ+0x28840], R2 ;  /* 0x02884002060075a7 */ /* 0x001064000800017f */
[----:B-1----:R-:W-:Y:S05]  /*29cf0*/  @!P0 NANOSLEEP.SYNCS 0x989680 ;  /* 0x009896800000895d */ /* 0x002fea0003900000 */
[----:B------:R-:W1:Y:S02]  /*29d00*/  @!P0 SYNCS.PHASECHK.TRANS64 P0, [R6+URZ+0x28840], R2 ;  /* 0x02884002060085a7 */ /* 0x000e64000800007f */
[----:B-1----:R-:W-:Y:S05]  /*29d10*/  @!P0 BRA `(.L_x_2042) ;  /* 0xfffffffc00f08947 */ /* 0x002fea000383ffff */
[----:B------:R-:W-:Y:S05]  /*29d20*/  BRA `(.L_x_2252) ;  /* 0xffffff9400dc7947 */ /* 0x000fea000383ffff */
.L_x_2043:
[----:B------:R-:W-:Y:S01]  /*29d30*/  BSSY B1, `(.L_x_2253) ;  /* 0x0000008000017945 */ /* 0x000fe20003800000 */
[----:B------:R-:W-:Y:S01]  /*29d40*/  MOV R13, R9 ;  /* 0x00000009000d7202 */ /* 0x000fe20000000f00 */
[----:B------:R-:W-:Y:S02]  /*29d50*/  IMAD.MOV.U32 R12, RZ, RZ, RZ ;  /* 0x000000ffff0c7224 */ /* 0x000fe400078e00ff */
[----:B------:R-:W-:Y:S02]  /*29d60*/  IMAD.MOV.U32 R11, RZ, RZ, 0x181f ;  /* 0x0000181fff0b7424 */ /* 0x000fe400078e00ff */
[----:B------:R-:W-:-:S07]  /*29d70*/  IMAD.MOV.U32 R15, RZ, RZ, -0x1 ;  /* 0xffffffffff0f7424 */ /* 0x000fce00078e00ff */
[----:B------:R-:W-:Y:S05]  /*29d80*/  WARPSYNC.COLLECTIVE R15, `(.L_x_2254) ;  /* 0x000000000f087348 */ /* 0x000fea0003c00000 */
[----:B------:R0:W1:Y:S02]  /*29d90*/  SHFL.IDX P6, R14, R13, R12, R11 ;  /* 0x0000000c0d0e7389 */ /* 0x00006400000c000b */
[----:B01----:R-:W-:Y:S01]  /*29da0*/  ENDCOLLECTIVE ;  /* 0x000000000000791b */ /* 0x003fe20003800000 */
.L_x_2254:
[----:B------:R-:W-:Y:S05]  /*29db0*/  BSYNC B1 ;  /* 0x0000000000017941 */ /* 0x000fea0003800000 */
.L_x_2253:
[----:B------:R-:W-:Y:S01]  /*29dc0*/  IMAD.MOV.U32 R13, RZ, RZ, R7 ;  /* 0x000000ffff0d7224 */ /* 0x000fe200078e0007 */
[----:B------:R-:W-:Y:S01]  /*29dd0*/  MOV R15, 0xffffffff ;  /* 0xffffffff000f7802 */ /* 0x000fe20000000f00 */
[----:B------:R-:W-:Y:S01]  /*29de0*/  IMAD.MOV.U32 R12, RZ, RZ, RZ ;  /* 0x000000ffff0c7224 */ /* 0x000fe200078e00ff */
[----:B------:R-:W-:Y:S01]  /*29df0*/  MOV R3, R14 ;  /* 0x0000000e00037202 */ /* 0x000fe20000000f00 */
[----:B------:R-:W-:Y:S01]  /*29e00*/  IMAD.MOV.U32 R11, RZ, RZ, 0x181f ;  /* 0x0000181fff0b7424 */ /* 0x000fe200078e00ff */
[----:B------:R-:W-:Y:S01]  /*29e10*/  LEA R8, R8, R22, 0x1 ;  /* 0x0000001608087211 */ /* 0x000fe200078e08ff */
[----:B------:R-:W-:-:S07]  /*29e20*/  IMAD.SHL.U32 R5, R31, 0x2, RZ ;  /* 0x000000021f057824 */ /* 0x000fce00078e00ff */
[----:B------:R-:W-:Y:S05]  /*29e30*/  WARPSYNC.COLLECTIVE R15, `(.L_x_2255) ;  /* 0x000000000f087348 */ /* 0x000fea0003c00000 */
[----:B------:R0:W1:Y:S02]  /*29e40*/  SHFL.IDX P6, R14, R13, R12, R11 ;  /* 0x0000000c0d0e7389 */ /* 0x00006400000c000b */
[----:B01----:R-:W-:Y:S01]  /*29e50*/  ENDCOLLECTIVE ;  /* 0x000000000000791b */ /* 0x003fe20003800000 */
.L_x_2255:
[----:B------:R-:W-:Y:S02]  /*29e60*/  IMAD.MOV.U32 R13, RZ, RZ, R9 ;  /* 0x000000ffff0d7224 */ /* 0x000fe400078e0009 */
[----:B------:R-:W-:Y:S02]  /*29e70*/  IMAD.MOV.U32 R12, RZ, RZ, 0x1 ;  /* 0x00000001ff0c7424 */ /* 0x000fe400078e00ff */
[----:B------:R-:W-:-:S07]  /*29e80*/  IMAD.MOV.U32 R2, RZ, RZ, R14 ;  /* 0x000000ffff027224 */ /* 0x000fce00078e000e */
[----:B------:R-:W-:Y:S05]  /*29e90*/  WARPSYNC.COLLECTIVE R15, `(.L_x_2256) ;  /* 0x000000000f087348 */ /* 0x000fea0003c00000 */
[----:B------:R0:W1:Y:S02]  /*29ea0*/  SHFL.IDX P6, R14, R13, R12, R11 ;  /* 0x0000000c0d0e7389 */ /* 0x00006400000c000b */
[----:B01----:R-:W-:Y:S01]  /*29eb0*/  ENDCOLLECTIVE ;  /* 0x000000000000791b */ /* 0x003fe20003800000 */
.L_x_2256:
        /* <DEDUP_REMOVED lines=12> */
.L_x_2257:
[----:B------:R-:W-:Y:S01]  /*29f80*/  IMAD.MOV.U32 R13, RZ, RZ, R9 ;  /* 0x000000ffff0d7224 */ /* 0x000fe200078e0009 */
[----:B------:R-:W-:Y:S01]  /*29f90*/  MOV R12, 0x2 ;  /* 0x00000002000c7802 */ /* 0x000fe20000000f00 */
[----:B------:R-:W-:-:S07]  /*29fa0*/  IMAD.MOV.U32 R2, RZ, RZ, R14 ;  /* 0x000000ffff027224 */ /* 0x000fce00078e000e */
[----:B------:R-:W-:Y:S05]  /*29fb0*/  WARPSYNC.COLLECTIVE R15, `(.L_x_2258) ;  /* 0x000000000f087348 */ /* 0x000fea0003c00000 */
[----:B------:R0:W1:Y:S02]  /*29fc0*/  SHFL.IDX P6, R14, R13, R12, R11 ;  /* 0x0000000c0d0e7389 */ /* 0x00006400000c000b */
[----:B01----:R-:W-:Y:S01]  /*29fd0*/  ENDCOLLECTIVE ;  /* 0x000000000000791b */ /* 0x003fe20003800000 */
.L_x_2258:
        /* <DEDUP_REMOVED lines=12> */
.L_x_2259:
[----:B------:R-:W-:Y:S02]  /*2a0a0*/  IMAD.MOV.U32 R13, RZ, RZ, R9 ;  /* 0x000000ffff0d7224 */ /* 0x000fe400078e0009 */
[----:B------:R-:W-:Y:S02]  /*2a0b0*/  IMAD.MOV.U32 R12, RZ, RZ, 0x3 ;  /* 0x00000003ff0c7424 */ /* 0x000fe400078e00ff */
[----:B------:R-:W-:-:S07]  /*2a0c0*/  IMAD.MOV.U32 R2, RZ, RZ, R14 ;  /* 0x000000ffff027224 */ /* 0x000fce00078e000e */
[----:B------:R-:W-:Y:S05]  /*2a0d0*/  WARPSYNC.COLLECTIVE R15, `(.L_x_2260) ;  /* 0x000000000f087348 */ /* 0x000fea0003c00000 */
[----:B------:R0:W1:Y:S02]  /*2a0e0*/  SHFL.IDX P6, R14, R13, R12, R11 ;  /* 0x0000000c0d0e7389 */ /* 0x00006400000c000b */
[----:B01----:R-:W-:Y:S01]  /*2a0f0*/  ENDCOLLECTIVE ;  /* 0x000000000000791b */ /* 0x003fe20003800000 */
.L_x_2260:
        /* <DEDUP_REMOVED lines=12> */
.L_x_2261:
[----:B------:R-:W-:Y:S01]  /*2a1c0*/  IMAD.MOV.U32 R13, RZ, RZ, R9 ;  /* 0x000000ffff0d7224 */ /* 0x000fe200078e0009 */
[----:B------:R-:W-:Y:S01]  /*2a1d0*/  MOV R12, 0x4 ;  /* 0x00000004000c7802 */ /* 0x000fe20000000f00 */
[----:B------:R-:W-:-:S07]  /*2a1e0*/  IMAD.MOV.U32 R2, RZ, RZ, R14 ;  /* 0x000000ffff027224 */ /* 0x000fce00078e000e */
[----:B------:R-:W-:Y:S05]  /*2a1f0*/  WARPSYNC.COLLECTIVE R15, `(.L_x_2262) ;  /* 0x000000000f087348 */ /* 0x000fea0003c00000 */
[----:B------:R0:W1:Y:S02]  /*2a200*/  SHFL.IDX P6, R14, R13, R12, R11 ;  /* 0x0000000c0d0e7389 */ /* 0x00006400000c000b */
[----:B01----:R-:W-:Y:S01]  /*2a210*/  ENDCOLLECTIVE ;  /* 0x000000000000791b */ /* 0x003fe20003800000 */
.L_x_2262:
        /* <DEDUP_REMOVED lines=12> */
.L_x_2263:
[----:B------:R-:W-:Y:S02]  /*2a2e0*/  IMAD.MOV.U32 R13, RZ, RZ, R9 ;  /* 0x000000ffff0d7224 */ /* 0x000fe400078e0009 */
[----:B------:R-:W-:Y:S02]  /*2a2f0*/  IMAD.MOV.U32 R12, RZ, RZ, 0x5 ;  /* 0x00000005ff0c7424 */ /* 0x000fe400078e00ff */
[----:B------:R-:W-:-:S07]  /*2a300*/  IMAD.MOV.U32 R2, RZ, RZ, R14 ;  /* 0x000000ffff027224 */ /* 0x000fce00078e000e */
[----:B------:R-:W-:Y:S05]  /*2a310*/  WARPSYNC.COLLECTIVE R15, `(.L_x_2264) ;  /* 0x000000000f087348 */ /* 0x000fea0003c00000 */
[----:B------:R0:W1:Y:S02]  /*2a320*/  SHFL.IDX P6, R14, R13, R12, R11 ;  /* 0x0000000c0d0e7389 */ /* 0x00006400000c000b */
[----:B01----:R-:W-:Y:S01]  /*2a330*/  ENDCOLLECTIVE ;  /* 0x000000000000791b */ /* 0x003fe20003800000 */
.L_x_2264:
        /* <DEDUP_REMOVED lines=12> */
.L_x_2265:
[----:B------:R-:W-:Y:S01]  /*2a400*/  IMAD.MOV.U32 R13, RZ, RZ, R9 ;  /* 0x000000ffff0d7224 */ /* 0x000fe200078e0009 */
[----:B------:R-:W-:Y:S01]  /*2a410*/  MOV R12, 0x6 ;  /* 0x00000006000c7802 */ /* 0x000fe20000000f00 */
[----:B------:R-:W-:-:S07]  /*2a420*/  IMAD.MOV.U32 R2, RZ, RZ, R14 ;  /* 0x000000ffff027224 */ /* 0x000fce00078e000e */
[----:B------:R-:W-:Y:S05]  /*2a430*/  WARPSYNC.COLLECTIVE R15, `(.L_x_2266) ;  /* 0x000000000f087348 */ /* 0x000fea0003c00000 */
[----:B------:R0:W1:Y:S02]  /*2a440*/  SHFL.IDX P6, R14, R13, R12, R11 ;  /* 0x0000000c0d0e7389 */ /* 0x00006400000c000b */
[----:B01----:R-:W-:Y:S01]  /*2a450*/  ENDCOLLECTIVE ;  /* 0x000000000000791b */ /* 0x003fe20003800000 */
.L_x_2266:
        /* <DEDUP_REMOVED lines=12> */
.L_x_2267:
[----:B------:R-:W-:Y:S02]  /*2a520*/  IMAD.MOV.U32 R13, RZ, RZ, R9 ;  /* 0x000000ffff0d7224 */ /* 0x000fe400078e0009 */
[----:B------:R-:W-:Y:S02]  /*2a530*/  IMAD.MOV.U32 R12, RZ, RZ, 0x7 ;  /* 0x00000007ff0c7424 */ /* 0x000fe400078e00ff */
[----:B------:R-:W-:-:S07]  /*2a540*/  IMAD.MOV.U32 R2, RZ, RZ, R14 ;  /* 0x000000ffff027224 */ /* 0x000fce00078e000e */
[----:B------:R-:W-:Y:S05]  /*2a550*/  WARPSYNC.COLLECTIVE R15, `(.L_x_2268) ;  /* 0x000000000f087348 */ /* 0x000fea0003c00000 */
[----:B------:R0:W1:Y:S02]  /*2a560*/  SHFL.IDX P6, R14, R13, R12, R11 ;  /* 0x0000000c0d0e7389 */ /* 0x00006400000c000b */
[----:B01----:R-:W-:Y:S01]  /*2a570*/  ENDCOLLECTIVE ;  /* 0x000000000000791b */ /* 0x003fe20003800000 */
.L_x_2268:
[----:B------:R-:W-:-:S04]  /*2a580*/  IADD3 R2, P0, R2, R5, RZ ;  /* 0x0000000502027210 */ /* 0x000fc80007f1e0ff */
[----:B------:R-:W-:-:S05]  /*2a590*/  IADD3.X R3, RZ, R3, RZ, P0, !PT ;  /* 0x00000003ff037210 */ /* 0x000fca00007fe4ff */
[----:B------:R-:W-:Y:S01]  /*2a5a0*/  @!PT LDS RZ, [RZ] ;  /* 0x00000000fffff984 */ /* 0x000fe20000000800 */
[----:B------:R-:W-:Y:S01]  /*2a5b0*/  @!PT LDS RZ, [RZ] ;  /* 0x00000000fffff984 */ /* 0x000fe20000000800 */
[----:B------:R-:W-:Y:S01]  /*2a5c0*/  @!PT LDS RZ, [RZ] ;  /* 0x00000000fffff984 */ /* 0x000fe20000000800 */
[----:B------:R0:W-:Y:S01]  /*2a5d0*/  LDGSTS.E.BYPASS.LTC128B.128 [R8+0x1b400], desc[UR54][R2.64], !P4 ;  /* 0x1b40000002087fae */ /* 0x0001e2000e101d76 */
[----:B------:R-:W-:-:S03]  /*2a5e0*/  MOV R13, R7 ;  /* 0x00000007000d7202 */ /* 0x000fc60000000f00 */
[----:B------:R0:W-:Y:S01]  /*2a5f0*/  LDGSTS.E.BYPASS.LTC128B.128 [R8+0x1f400], desc[UR54][R2.64+0x80], !P3 ;  /* 0x1f40008002087fae */ /* 0x0001e2000d901d76 */
[----:B------:R-:W-:-:S07]  /*2a600*/  IMAD.MOV.U32 R9, RZ, RZ, R14 ;  /* 0x000000ffff097224 */ /* 0x000fce00078e000e */
[----:B0-----:R-:W-:Y:S05]  /*2a610*/  WARPSYNC.COLLECTIVE R15, `(.L_x_2269) ;  /* 0x000000000f087348 */ /* 0x001fea0003c00000 */
[----:B------:R1:W2:Y:S02]  /*2a620*/  SHFL.IDX P6, R14, R13, R12, R11 ;  /* 0x0000000c0d0e7389 */ /* 0x0002a400000c000b */
[----:B012---:R-:W-:Y:S01]  /*2a630*/  ENDCOLLECTIVE ;  /* 0x000000000000791b */ /* 0x007fe20003800000 */
.L_x_2269:
[----:B------:R-:W-:Y:S01]  /*2a640*/  IMAD.MOV.U32 R2, RZ, RZ, R14 ;  /* 0x000000ffff027224 */ /* 0x000fe200078e000e */
[----:B------:R-:W-:Y:S06]  /*2a650*/  BRA `(.L_x_2270) ;  /* 0xffffff9000b07947 */ /* 0x000fec000383ffff */
.L_x_2048:
[----:B-1----:R1:W2:Y:S02]  /*2a660*/  SYNCS.PHASECHK.TRANS64.TRYWAIT P0, [R6+URZ+0x28860], R2 ;  /* 0x02886002060075a7 */ /* 0x0022a4000800017f */
[----:B--2---:R-:W-:Y:S05]  /*2a670*/  @!P0 NANOSLEEP.SYNCS 0x989680 ;  /* 0x009896800000895d */ /* 0x004fea0003900000 */
[----:B------:R-:W2:Y:S02]  /*2a680*/  @!P0 SYNCS.PHASECHK.TRANS64 P0, [R6+URZ+0x28860], R2 ;  /* 0x02886002060085a7 */ /* 0x000ea4000800007f */
[----:B--2---:R-:W-:Y:S05]  /*2a690*/  @!P0 BRA `(.L_x_2048) ;  /* 0xfffffffc00f08947 */ /* 0x004fea000383ffff */
[----:B------:R-:W-:Y:S05]  /*2a6a0*/  BRA `(.L_x_2271) ;  /* 0xffffff94000c7947 */ /* 0x000fea000383ffff */
.L_x_2049:
        /* <DEDUP_REMOVED lines=8> */
.L_x_2273:
[----:B------:R-:W-:Y:S05]  /*2a730*/  BSYNC B1 ;  /* 0x0000000000017941 */ /* 0x000fea0003800000 */
.L_x_2272:
[----:B------:R-:W-:Y:S01]  /*2a740*/  IMAD.MOV.U32 R13, RZ, RZ, R17 ;  /* 0x000000ffff0d7224 */ /* 0x000fe200078e0011 */
[----:B------:R-:W-:Y:S01]  /*2a750*/  MOV R12, RZ ;  /* 0x000000ff000c7202 */ /* 0x000fe20000000f00 */
[----:B------:R-:W-:Y:S02]  /*2a760*/  IMAD.MOV.U32 R11, RZ, RZ, 0x181f ;  /* 0x0000181fff0b7424 */ /* 0x000fe400078e00ff */
[----:B------:R-:W-:Y:S02]  /*2a770*/  IMAD.MOV.U32 R15, RZ, RZ, -0x1 ;  /* 0xffffffffff0f7424 */ /* 0x000fe400078e00ff */
[----:B------:R-:W-:Y:S02]  /*2a780*/  IMAD.MOV.U32 R3, RZ, RZ, R14 ;  /* 0x000000ffff037224 */ /* 0x000fe400078e000e */
[----:B------:R-:W-:-:S07]  /*2a790*/  IMAD R7, R7, 0x2, R22 ;  /* 0x0000000207077824 */ /* 0x000fce00078e0216 */
[----:B------:R-:W-:Y:S05]  /*2a7a0*/  WARPSYNC.COLLECTIVE R15, `(.L_x_2274) ;  /* 0x000000000f087348 */ /* 0x000fea0003c00000 */
[----:B------:R0:W1:Y:S02]  /*2a7b0*/  SHFL.IDX P6, R14, R13, R12, R11 ;  /* 0x0000000c0d0e7389 */ /* 0x00006400000c000b */
[----:B01----:R-:W-:Y:S01]  /*2a7c0*/  ENDCOLLECTIVE ;  /* 0x000000000000791b */ /* 0x003fe20003800000 */
.L_x_2274:
[----:B------:R-:W-:Y:S02]  /*2a7d0*/  IMAD.MOV.U32 R13, RZ, RZ, R23 ;  /* 0x000000ffff0d7224 */ /* 0x000fe400078e0017 */
[----:B------:R-:W-:Y:S02]  /*2a7e0*/  IMAD.MOV.U32 R12, RZ, RZ, 0x1 ;  /* 0x00000001ff0c7424 */ /* 0x000fe400078e00ff */
[----:B------:R-:W-:-:S07]  /*2a7f0*/  IMAD.MOV.U32 R2, RZ, RZ, R14 ;  /* 0x000000ffff027224 */ /* 0x000fce00078e000e */
[----:B------:R-:W-:Y:S05]  /*2a800*/  WARPSYNC.COLLECTIVE R15, `(.L_x_2275) ;  /* 0x000000000f087348 */ /* 0x000fea0003c00000 */
[----:B------:R0:W1:Y:S02]  /*2a810*/  SHFL.IDX P6, R14, R13, R12, R11 ;  /* 0x0000000c0d0e7389 */ /* 0x00006400000c000b */
[----:B01----:R-:W-:Y:S01]  /*2a820*/  ENDCOLLECTIVE ;  /* 0x000000000000791b */ /* 0x003fe20003800000 */
.L_x_2275:
[----:B------:R-:W-:-:S04]  /*2a830*/  IADD3 R2, P0, R2, R5, RZ ;  /* 0x0000000502027210 */ /* 0x000fc80007f1e0ff */
        /* <DEDUP_REMOVED lines=13> */
.L_x_2276:
[----:B------:R-:W-:Y:S01]  /*2a910*/  MOV R13, R23 ;  /* 0x00000017000d7202 */ /* 0x000fe20000000f00 */
[----:B------:R-:W-:Y:S02]  /*2a920*/  IMAD.MOV.U32 R12, RZ, RZ, 0x2 ;  /* 0x00000002ff0c7424 */ /* 0x000fe400078e00ff */
[----:B------:R-:W-:-:S07]  /*2a930*/  IMAD.MOV.U32 R2, RZ, RZ, R14 ;  /* 0x000000ffff027224 */ /* 0x000fce00078e000e */
[----:B------:R-:W-:Y:S05]  /*2a940*/  WARPSYNC.COLLECTIVE R15, `(.L_x_2277) ;  /* 0x000000000f087348 */ /* 0x000fea0003c00000 */
[----:B------:R0:W1:Y:S02]  /*2a950*/  SHFL.IDX P6, R14, R13, R12, R11 ;  /* 0x0000000c0d0e7389 */ /* 0x00006400000c000b */
[----:B01----:R-:W-:Y:S01]  /*2a960*/  ENDCOLLECTIVE ;  /* 0x000000000000791b */ /* 0x003fe20003800000 */
.L_x_2277:
        /* <DEDUP_REMOVED lines=14> */
.L_x_2278:
[----:B------:R-:W-:Y:S02]  /*2aa50*/  IMAD.MOV.U32 R13, RZ, RZ, R23 ;  /* 0x000000ffff0d7224 */ /* 0x000fe400078e0017 */
[----:B------:R-:W-:Y:S01]  /*2aa60*/  IMAD.MOV.U32 R12, RZ, RZ, 0x3 ;  /* 0x00000003ff0c7424 */ /* 0x000fe200078e00ff */
[----:B------:R-:W-:-:S07]  /*2aa70*/  MOV R2, R14 ;  /* 0x0000000e00027202 */ /* 0x000fce0000000f00 */
[----:B------:R-:W-:Y:S05]  /*2aa80*/  WARPSYNC.COLLECTIVE R15, `(.L_x_2279) ;  /* 0x000000000f087348 */ /* 0x000fea0003c00000 */
[----:B------:R0:W1:Y:S02]  /*2aa90*/  SHFL.IDX P6, R14, R13, R12, R11 ;  /* 0x0000000c0d0e7389 */ /* 0x00006400000c000b */
[----:B01----:R-:W-:Y:S01]  /*2aaa0*/  ENDCOLLECTIVE ;  /* 0x000000000000791b */ /* 0x003fe20003800000 */
.L_x_2279:
        /* <DEDUP_REMOVED lines=14> */
.L_x_2280:
[----:B------:R-:W-:Y:S01]  /*2ab90*/  MOV R13, R23 ;  /* 0x00000017000d7202 */ /* 0x000fe20000000f00 */
[----:B------:R-:W-:Y:S02]  /*2aba0*/  IMAD.MOV.U32 R12, RZ, RZ, 0x4 ;  /* 0x00000004ff0c7424 */ /* 0x000fe400078e00ff */
[----:B------:R-:W-:-:S07]  /*2abb0*/  IMAD.MOV.U32 R2, RZ, RZ, R14 ;  /* 0x000000ffff027224 */ /* 0x000fce00078e000e */
[----:B------:R-:W-:Y:S05]  /*2abc0*/  WARPSYNC.COLLECTIVE R15, `(.L_x_2281) ;  /* 0x000000000f087348 */ /* 0x000fea0003c00000 */
[----:B------:R0:W1:Y:S02]  /*2abd0*/  SHFL.IDX P6, R14, R13, R12, R11 ;  /* 0x0000000c0d0e7389 */ /* 0x00006400000c000b */
[----:B01----:R-:W-:Y:S01]  /*2abe0*/  ENDCOLLECTIVE ;  /* 0x000000000000791b */ /* 0x003fe20003800000 */
.L_x_2281:
        /* <DEDUP_REMOVED lines=14> */
.L_x_2282:
[----:B------:R-:W-:Y:S02]  /*2acd0*/  IMAD.MOV.U32 R13, RZ, RZ, R23 ;  /* 0x000000ffff0d7224 */ /* 0x000fe400078e0017 */
[----:B------:R-:W-:Y:S01]  /*2ace0*/  IMAD.MOV.U32 R12, RZ, RZ, 0x5 ;  /* 0x00000005ff0c7424 */ /* 0x000fe200078e00ff */
[----:B------:R-:W-:-:S07]  /*2acf0*/  MOV R2, R14 ;  /* 0x0000000e00027202 */ /* 0x000fce0000000f00 */
[----:B------:R-:W-:Y:S05]  /*2ad00*/  WARPSYNC.COLLECTIVE R15, `(.L_x_2283) ;  /* 0x000000000f087348 */ /* 0x000fea0003c00000 */
[----:B------:R0:W1:Y:S02]  /*2ad10*/  SHFL.IDX P6, R14, R13, R12, R11 ;  /* 0x0000000c0d0e7389 */ /* 0x00006400000c000b */
[----:B01----:R-:W-:Y:S01]  /*2ad20*/  ENDCOLLECTIVE ;  /* 0x000000000000791b */ /* 0x003fe20003800000 */
.L_x_2283:
        /* <DEDUP_REMOVED lines=14> */
.L_x_2284:
[----:B------:R-:W-:Y:S01]  /*2ae10*/  MOV R13, R23 ;  /* 0x00000017000d7202 */ /* 0x000fe20000000f00 */
[----:B------:R-:W-:Y:S02]  /*2ae20*/  IMAD.MOV.U32 R12, RZ, RZ, 0x6 ;  /* 0x00000006ff0c7424 */ /* 0x000fe400078e00ff */
[----:B------:R-:W-:-:S07]  /*2ae30*/  IMAD.MOV.U32 R2, RZ, RZ, R14 ;  /* 0x000000ffff027224 */ /* 0x000fce00078e000e */
[----:B------:R-:W-:Y:S05]  /*2ae40*/  WARPSYNC.COLLECTIVE R15, `(.L_x_2285) ;  /* 0x000000000f087348 */ /* 0x000fea0003c00000 */
[----:B------:R0:W1:Y:S02]  /*2ae50*/  SHFL.IDX P6, R14, R13, R12, R11 ;  /* 0x0000000c0d0e7389 */ /* 0x00006400000c000b */
[----:B01----:R-:W-:Y:S01]  /*2ae60*/  ENDCOLLECTIVE ;  /* 0x000000000000791b */ /* 0x003fe20003800000 */
.L_x_2285:
        /* <DEDUP_REMOVED lines=14> */
.L_x_2286:
[----:B------:R-:W-:Y:S02]  /*2af50*/  IMAD.MOV.U32 R13, RZ, RZ, R23 ;  /* 0x000000ffff0d7224 */ /* 0x000fe400078e0017 */
[----:B------:R-:W-:Y:S01]  /*2af60*/  IMAD.MOV.U32 R12, RZ, RZ, 0x7 ;  /* 0x00000007ff0c7424 */ /* 0x000fe200078e00ff */
[----:B------:R-:W-:-:S07]  /*2af70*/  MOV R2, R14 ;  /* 0x0000000e00027202 */ /* 0x000fce0000000f00 */
[----:B------:R-:W-:Y:S05]  /*2af80*/  WARPSYNC.COLLECTIVE R15, `(.L_x_2287) ;  /* 0x000000000f087348 */ /* 0x000fea0003c00000 */
[----:B------:R0:W1:Y:S02]  /*2af90*/  SHFL.IDX P6, R14, R13, R12, R11 ;  /* 0x0000000c0d0e7389 */ /* 0x00006400000c000b */
[----:B01----:R-:W-:Y:S01]  /*2afa0*/  ENDCOLLECTIVE ;  /* 0x000000000000791b */ /* 0x003fe20003800000 */
.L_x_2287:
        /* <DEDUP_REMOVED lines=13> */
.L_x_2288:
[----:B------:R-:W-:Y:S01]  /*2b080*/  @!PT LDS RZ, [RZ] ;  /* 0x00000000fffff984 */ /* 0x000fe20000000800 */
[----:B------:R-:W-:Y:S01]  /*2b090*/  @!PT LDS RZ, [RZ] ;  /* 0x00000000fffff984 */ /* 0x000fe20000000800 */
[----:B------:R-:W-:Y:S01]  /*2b0a0*/  @!PT LDS RZ, [RZ] ;  /* 0x00000000fffff984 */ /* 0x000fe20000000800 */
[----:B------:R0:W-:Y:S02]  /*2b0b0*/  LDGSTS.E.BYPASS.LTC128B.128 [R7+0x7400], desc[UR54][R2.64+0x80], !P0 ;  /* 0x0740008002077fae */ /* 0x0001e4000c101d76 */
[----:B0-----:R-:W-:Y:S01]  /*2b0c0*/  IMAD.MOV.U32 R2, RZ, RZ, R14 ;  /* 0x000000ffff027224 */ /* 0x001fe200078e000e */
[----:B------:R-:W-:Y:S06]  /*2b0d0*/  BRA `(.L_x_2289) ;  /* 0xffffff8c00947947 */ /* 0x000fec000383ffff */
.L_x_2057:
[----:B0-----:R0:W1:Y:S02]  /*2b0e0*/  SYNCS.PHASECHK.TRANS64.TRYWAIT P0, [R0+URZ+0x28860], R3 ;  /* 0x02886003000075a7 */ /* 0x001064000800017f */
[----:B-1----:R-:W-:Y:S05]  /*2b0f0*/  @!P0 NANOSLEEP.SYNCS 0x989680 ;  /* 0x009896800000895d */ /* 0x002fea0003900000 */
[----:B------:R-:W1:Y:S02]  /*2b100*/  @!P0 SYNCS.PHASECHK.TRANS64 P0, [R0+URZ+0x28860], R3 ;  /* 0x02886003000085a7 */ /* 0x000e64000800007f */
[----:B-1----:R-:W-:Y:S05]  /*2b110*/  @!P0 BRA `(.L_x_2057) ;  /* 0xfffffffc00f08947 */ /* 0x002fea000383ffff */
[----:B------:R-:W-:Y:S05]  /*2b120*/  BRA `(.L_x_2290) ;  /* 0xffffff9000b47947 */ /* 0x000fea000383ffff */
.L_x_2058:
        /* <DEDUP_REMOVED lines=8> */
.L_x_2292:
[----:B------:R-:W-:Y:S05]  /*2b1b0*/  BSYNC B0 ;  /* 0x0000000000007941 */ /* 0x000fea0003800000 */
.L_x_2291:
[----:B------:R-:W-:Y:S01]  /*2b1c0*/  MOV R13, R17 ;  /* 0x00000011000d7202 */ /* 0x000fe20000000f00 */
[----:B------:R-:W-:Y:S01]  /*2b1d0*/  IMAD.MOV.U32 R12, RZ, RZ, RZ ;  /* 0x000000ffff0c7224 */ /* 0x000fe200078e00ff */
[----:B------:R-:W-:Y:S01]  /*2b1e0*/  SHF.L.U32 R5, R31, 0x1, RZ ;  /* 0x000000011f057819 */ /* 0x000fe200000006ff */
[----:B------:R-:W-:Y:S02]  /*2b1f0*/  IMAD.MOV.U32 R11, RZ, RZ, 0x181f ;  /* 0x0000181fff0b7424 */ /* 0x000fe400078e00ff */
[----:B------:R-:W-:Y:S02]  /*2b200*/  IMAD.MOV.U32 R15, RZ, RZ, -0x1 ;  /* 0xffffffffff0f7424 */ /* 0x000fe400078e00ff */
[----:B------:R-:W-:Y:S02]  /*2b210*/  IMAD.MOV.U32 R3, RZ, RZ, R14 ;  /* 0x000000ffff037224 */ /* 0x000fe400078e000e */
[----:B------:R-:W-:-:S07]  /*2b220*/  IMAD R4, R9, 0x2, R22 ;  /* 0x0000000209047824 */ /* 0x000fce00078e0216 */
[----:B------:R-:W-:Y:S05]  /*2b230*/  WARPSYNC.COLLECTIVE R15, `(.L_x_2293) ;  /* 0x000000000f087348 */ /* 0x000fea0003c00000 */
[----:B------:R0:W1:Y:S02]  /*2b240*/  SHFL.IDX P6, R14, R13, R12, R11 ;  /* 0x0000000c0d0e7389 */ /* 0x00006400000c000b */
[----:B01----:R-:W-:Y:S01]  /*2b250*/  ENDCOLLECTIVE ;  /* 0x000000000000791b */ /* 0x003fe20003800000 */
.L_x_2293:
        /* <DEDUP_REMOVED lines=11> */
.L_x_2294:
        /* <DEDUP_REMOVED lines=13> */
.L_x_2295:
[----:B------:R-:W-:Y:S02]  /*2b3e0*/  IMAD.MOV.U32 R13, RZ, RZ, R23 ;  /* 0x000000ffff0d7224 */ /* 0x000fe400078e0017 */
[----:B------:R-:W-:Y:S02]  /*2b3f0*/  IMAD.MOV.U32 R12, RZ, RZ, 0x2 ;  /* 0x00000002ff0c7424 */ /* 0x000fe400078e00ff */
[----:B------:R-:W-:-:S07]  /*2b400*/  IMAD.MOV.U32 R10, RZ, RZ, R14 ;  /* 0x000000ffff0a7224 */ /* 0x000fce00078e000e */
[----:B------:R-:W-:Y:S05]  /*2b410*/  WARPSYNC.COLLECTIVE R15, `(.L_x_2296) ;  /* 0x000000000f087348 */ /* 0x000fea0003c00000 */
[----:B------:R0:W1:Y:S02]  /*2b420*/  SHFL.IDX P6, R14, R13, R12, R11 ;  /* 0x0000000c0d0e7389 */ /* 0x00006400000c000b */
[----:B01----:R-:W-:Y:S01]  /*2b430*/  ENDCOLLECTIVE ;  /* 0x000000000000791b */ /* 0x003fe20003800000 */
.L_x_2296:
        /* <DEDUP_REMOVED lines=14> */
.L_x_2297:
[----:B------:R-:W-:Y:S02]  /*2b520*/  IMAD.MOV.U32 R13, RZ, RZ, R23 ;  /* 0x000000ffff0d7224 */ /* 0x000fe400078e0017 */
[----:B------:R-:W-:Y:S01]  /*2b530*/  IMAD.MOV.U32 R12, RZ, RZ, 0x3 ;  /* 0x00000003ff0c7424 */ /* 0x000fe200078e00ff */
[----:B------:R-:W-:-:S13]  /*2b540*/  IADD3 R2, P2, R14, R5, RZ ;  /* 0x000000050e027210 */ /* 0x000fda0007f5e0ff */
[----:B------:R-:W-:Y:S05]  /*2b550*/  WARPSYNC.COLLECTIVE R15, `(.L_x_2298) ;  /* 0x000000000f087348 */ /* 0x000fea0003c00000 */
[----:B------:R0:W1:Y:S02]  /*2b560*/  SHFL.IDX P6, R14, R13, R12, R11 ;  /* 0x0000000c0d0e7389 */ /* 0x00006400000c000b */
[----:B01----:R-:W-:Y:S01]  /*2b570*/  ENDCOLLECTIVE ;  /* 0x000000000000791b */ /* 0x003fe20003800000 */
.L_x_2298:
        /* <DEDUP_REMOVED lines=13> */
.L_x_2299:
[----:B------:R-:W-:Y:S01]  /*2b650*/  IMAD.MOV.U32 R13, RZ, RZ, R23 ;  /* 0x000000ffff0d7224 */ /* 0x000fe200078e0017 */
[----:B------:R-:W-:Y:S02]  /*2b660*/  MOV R12, 0x4 ;  /* 0x00000004000c7802 */ /* 0x000fe40000000f00 */
[----:B------:R-:W-:-:S13]  /*2b670*/  IADD3 R2, P2, R14, R5, RZ ;  /* 0x000000050e027210 */ /* 0x000fda0007f5e0ff */
[----:B------:R-:W-:Y:S05]  /*2b680*/  WARPSYNC.COLLECTIVE R15, `(.L_x_2300) ;  /* 0x000000000f087348 */ /* 0x000fea0003c00000 */
[----:B------:R0:W1:Y:S02]  /*2b690*/  SHFL.IDX P6, R14, R13, R12, R11 ;  /* 0x0000000c0d0e7389 */ /* 0x00006400000c000b */
[----:B01----:R-:W-:Y:S01]  /*2b6a0*/  ENDCOLLECTIVE ;  /* 0x000000000000791b */ /* 0x003fe20003800000 */
.L_x_2300:
        /* <DEDUP_REMOVED lines=13> */
.L_x_2301:
[----:B------:R-:W-:Y:S02]  /*2b780*/  IMAD.MOV.U32 R13, RZ, RZ, R23 ;  /* 0x000000ffff0d7224 */ /* 0x000fe400078e0017 */
[----:B------:R-:W-:Y:S02]  /*2b790*/  IMAD.MOV.U32 R12, RZ, RZ, 0x5 ;  /* 0x00000005ff0c7424 */ /* 0x000fe400078e00ff */
[----:B------:R-:W-:-:S07]  /*2b7a0*/  IMAD.MOV.U32 R10, RZ, RZ, R14 ;  /* 0x000000ffff0a7224 */ /* 0x000fce00078e000e */
[----:B------:R-:W-:Y:S05]  /*2b7b0*/  WARPSYNC.COLLECTIVE R15, `(.L_x_2302) ;  /* 0x000000000f087348 */ /* 0x000fea0003c00000 */
[----:B------:R0:W1:Y:S02]  /*2b7c0*/  SHFL.IDX P6, R14, R13, R12, R11 ;  /* 0x0000000c0d0e7389 */ /* 0x00006400000c000b */
[----:B01----:R-:W-:Y:S01]  /*2b7d0*/  ENDCOLLECTIVE ;  /* 0x000000000000791b */ /* 0x003fe20003800000 */
.L_x_2302:
        /* <DEDUP_REMOVED lines=14> */
.L_x_2303:
[----:B------:R-:W-:Y:S02]  /*2b8c0*/  IMAD.MOV.U32 R13, RZ, RZ, R23 ;  /* 0x000000ffff0d7224 */ /* 0x000fe400078e0017 */
[----:B------:R-:W-:Y:S01]  /*2b8d0*/  IMAD.MOV.U32 R12, RZ, RZ, 0x6 ;  /* 0x00000006ff0c7424 */ /* 0x000fe200078e00ff */
[----:B------:R-:W-:-:S13]  /*2b8e0*/  IADD3 R2, P2, R14, R5, RZ ;  /* 0x000000050e027210 */ /* 0x000fda0007f5e0ff */
[----:B------:R-:W-:Y:S05]  /*2b8f0*/  WARPSYNC.COLLECTIVE R15, `(.L_x_2304) ;  /* 0x000000000f087348 */ /* 0x000fea0003c00000 */
[----:B------:R0:W1:Y:S02]  /*2b900*/  SHFL.IDX P6, R14, R13, R12, R11 ;  /* 0x0000000c0d0e7389 */ /* 0x00006400000c000b */
[----:B01----:R-:W-:Y:S01]  /*2b910*/  ENDCOLLECTIVE ;  /* 0x000000000000791b */ /* 0x003fe20003800000 */
.L_x_2304:
        /* <DEDUP_REMOVED lines=13> */
.L_x_2305:
[----:B------:R-:W-:Y:S01]  /*2b9f0*/  MOV R13, R23 ;  /* 0x00000017000d7202 */ /* 0x000fe20000000f00 */
[----:B------:R-:W-:Y:S02]  /*2ba00*/  IMAD.MOV.U32 R12, RZ, RZ, 0x7 ;  /* 0x00000007ff0c7424 */ /* 0x000fe400078e00ff */
[----:B------:R-:W-:-:S07]  /*2ba10*/  IMAD.MOV.U32 R10, RZ, RZ, R14 ;  /* 0x000000ffff0a7224 */ /* 0x000fce00078e000e */
[----:B------:R-:W-:Y:S05]  /*2ba20*/  WARPSYNC.COLLECTIVE R15, `(.L_x_2306) ;  /* 0x000000000f087348 */ /* 0x000fea0003c00000 */
[----:B------:R0:W1:Y:S02]  /*2ba30*/  SHFL.IDX P6, R14, R13, R12, R11 ;  /* 0x0000000c0d0e7389 */ /* 0x00006400000c000b */
[----:B01----:R-:W-:Y:S01]  /*2ba40*/  ENDCOLLECTIVE ;  /* 0x000000000000791b */ /* 0x003fe20003800000 */
.L_x_2306:
        /* <DEDUP_REMOVED lines=12> */
.L_x_2307:
[----:B------:R-:W-:Y:S05]  /*2bb10*/  BRA `(.L_x_2308) ;  /* 0xffffff8c00547947 */ /* 0x000fea000383ffff */
.L_x_2063:
[----:B------:R-:W-:Y:S01]  /*2bb20*/  BSSY B0, `(.L_x_2309) ;  /* 0x0000008000007945 */ /* 0x000fe20003800000 */
[----:B------:R-:W-:Y:S01]  /*2bb30*/  MOV R13, R16 ;  /* 0x00000010000d7202 */ /* 0x000fe20000000f00 */
[----:B------:R-:W-:Y:S02]  /*2bb40*/  IMAD.MOV.U32 R12, RZ, RZ, RZ ;  /* 0x000000ffff0c7224 */ /* 0x000fe400078e00ff */
[----:B------:R-:W-:Y:S02]  /*2bb50*/  IMAD.MOV.U32 R11, RZ, RZ, 0x1f ;  /* 0x0000001fff0b7424 */ /* 0x000fe400078e00ff */
[----:B------:R-:W-:-:S07]  /*2bb60*/  IMAD.MOV.U32 R15, RZ, RZ, -0x1 ;  /* 0xffffffffff0f7424 */ /* 0x000fce00078e00ff */
[----:B0-----:R-:W-:Y:S05]  /*2bb70*/  WARPSYNC.COLLECTIVE R15, `(.L_x_2310) ;  /* 0x000000000f087348 */ /* 0x001fea0003c00000 */
[----:B------:R1:W2:Y:S02]  /*2bb80*/  SHFL.IDX P6, R14, R13, R12, R11 ;  /* 0x0000000c0d0e7389 */ /* 0x0002a400000c000b */
[----:B012---:R-:W-:Y:S01]  /*2bb90*/  ENDCOLLECTIVE ;  /* 0x000000000000791b */ /* 0x007fe20003800000 */
.L_x_2310:
[----:B------:R-:W-:Y:S05]  /*2bba0*/  BSYNC B0 ;  /* 0x0000000000007941 */ /* 0x000fea0003800000 */
.L_x_2309:
[----:B------:R-:W-:Y:S01]  /*2bbb0*/  IMAD.MOV.U32 R13, RZ, RZ, R16 ;  /* 0x000000ffff0d7224 */ /* 0x000fe200078e0010 */
[----:B------:R-:W-:Y:S01]  /*2bbc0*/  MOV R15, 0xffffffff ;  /* 0xffffffff000f7802 */ /* 0x000fe20000000f00 */
[----:B------:R-:W-:Y:S01]  /*2bbd0*/  IMAD.MOV.U32 R12, RZ, RZ, 0x1 ;  /* 0x00000001ff0c7424 */ /* 0x000fe200078e00ff */
[----:B------:R-:W-:Y:S01]  /*2bbe0*/  MOV R0, R14 ;  /* 0x0000000e00007202 */ /* 0x000fe20000000f00 */
[----:B------:R-:W-:Y:S02]  /*2bbf0*/  IMAD.MOV.U32 R11, RZ, RZ, 0x1f ;  /* 0x0000001fff0b7424 */ /* 0x000fe400078e00ff */
[----:B------:R-:W-:-:S07]  /*2bc00*/  IMAD.IADD R5, R19, 0x1, R8 ;  /* 0x0000000113057824 */ /* 0x000fce00078e0208 */
[----:B------:R-:W-:Y:S05]  /*2bc10*/  WARPSYNC.COLLECTIVE R15, `(.L_x_2311) ;  /* 0x000000000f087348 */ /* 0x000fea0003c00000 */
[----:B------:R0:W1:Y:S02]  /*2bc20*/  SHFL.IDX P6, R14, R13, R12, R11 ;  /* 0x0000000c0d0e7389 */ /* 0x00006400000c000b */
[----:B01----:R-:W-:Y:S01]  /*2bc30*/  ENDCOLLECTIVE ;  /* 0x000000000000791b */ /* 0x003fe20003800000 */
.L_x_2311:
[----:B------:R-:W-:Y:S02]  /*2bc40*/  ULDC UR4, c[0x0][0xc3c] ;  /* 0x00030f0000047ab9 */ /* 0x000fe40000000800 */
[----:B------:R-:W-:-:S13]  /*2bc50*/  ISETP.GE.OR P1, PT, R5, UR4, !P0 ;  /* 0x0000000405007c0c */ /* 0x000fda000c726670 */
[----:B------:R-:W0:Y:S01]  /*2bc60*/  @!P1 LDC.64 R2, c[0x0][0xc80] ;  /* 0x00032000ff029b82 */ /* 0x000e220000000a00 */
[----:B------:R-:W-:Y:S02]  /*2bc70*/  IMAD.MOV.U32 R11, RZ, RZ, RZ ;  /* 0x000000ffff0b7224 */ /* 0x000fe400078e00ff */
[----:B------:R-:W-:Y:S02]  /*2bc80*/  IMAD.MOV.U32 R4, RZ, RZ, R14 ;  /* 0x000000ffff047224 */ /* 0x000fe400078e000e */
[----:B0-----:R-:W-:-:S06]  /*2bc90*/  @!P1 IMAD.WIDE R2, R5, 0x4, R2 ;  /* 0x0000000405029825 */ /* 0x001fcc00078e0202 */
[----:B------:R-:W2:Y:S01]  /*2bca0*/  @!P1 LDG.E R2, desc[UR54][R2.64] ;  /* 0x0000003602029981 */ /* 0x000ea2000c1e1900 */
[----:B------:R-:W-:Y:S01]  /*2bcb0*/  IMAD.MOV.U32 R5, RZ, RZ, RZ ;  /* 0x000000ffff057224 */ /* 0x000fe200078e00ff */
[C---:B------:R-:W-:Y:S02]  /*2bcc0*/  ISETP.GE.U32.AND P2, PT, R8.reuse, 0x2, PT ;  /* 0x000000020800780c */ /* 0x040fe40003f46070 */
[C---:B------:R-:W-:Y:S02]  /*2bcd0*/  ISETP.GE.U32.AND P3, PT, R8.reuse, 0x4, PT ;  /* 0x000000040800780c */ /* 0x040fe40003f66070 */
[C---:B------:R-:W-:Y:S02]  /*2bce0*/  ISETP.GE.U32.AND P4, PT, R8.reuse, 0x8, PT ;  /* 0x000000080800780c */ /* 0x040fe40003f86070 */
[----:B------:R-:W-:Y:S02]  /*2bcf0*/  ISETP.GE.U32.AND P5, PT, R8, 0x10, PT ;  /* 0x000000100800780c */ /* 0x000fe40003fa6070 */
[----:B--2---:R-:W-:-:S02]  /*2bd00*/  @!P1 MOV R5, R2 ;  /* 0x0000000200059202 */ /* 0x004fc40000000f00 */
[----:B------:R-:W-:-:S03]  /*2bd10*/  ISETP.NE.AND P1, PT, R8, RZ, PT ;  /* 0x000000ff0800720c */ /* 0x000fc60003f25270 */
[----:B------:R-:W-:-:S10]  /*2bd20*/  IMAD.MOV.U32 R13, RZ, RZ, R5 ;  /* 0x000000ffff0d7224 */ /* 0x000fd400078e0005 */
[----:B------:R-:W-:Y:S05]  /*2bd30*/  WARPSYNC.COLLECTIVE R15, `(.L_x_2312) ;  /* 0x000000000f087348 */ /* 0x000fea0003c00000 */
[----:B------:R0:W1:Y:S02]  /*2bd40*/  SHFL.UP P6, R14, R13, R12, R11 ;  /* 0x0400000c0d0e7389 */ /* 0x00006400000c000b */
[----:B01----:R-:W-:Y:S01]  /*2bd50*/  ENDCOLLECTIVE ;  /* 0x000000000000791b */ /* 0x003fe20003800000 */
.L_x_2312:
[----:B------:R-:W-:Y:S01]  /*2bd60*/  IMAD.MOV.U32 R12, RZ, RZ, 0x2 ;  /* 0x00000002ff0c7424 */ /* 0x000fe200078e00ff */
[----:B------:R-:W-:-:S05]  /*2bd70*/  SEL R6, R14, RZ, P1 ;  /* 0x000000ff0e067207 */ /* 0x000fca0000800000 */
[----:B------:R-:W-:-:S05]  /*2bd80*/  IMAD.IADD R6, R5, 0x1, R6 ;  /* 0x0000000105067824 */ /* 0x000fca00078e0206 */
[----:B------:R-:W-:-:S07]  /*2bd90*/  MOV R13, R6 ;  /* 0x00000006000d7202 */ /* 0x000fce0000000f00 */
[----:B------:R-:W-:Y:S05]  /*2bda0*/  WARPSYNC.COLLECTIVE R15, `(.L_x_2313) ;  /* 0x000000000f087348 */ /* 0x000fea0003c00000 */
[----:B------:R0:W1:Y:S02]  /*2bdb0*/  SHFL.UP P6, R14, R13, R12, R11 ;  /* 0x0400000c0d0e7389 */ /* 0x00006400000c000b */
[----:B01----:R-:W-:Y:S01]  /*2bdc0*/  ENDCOLLECTIVE ;  /* 0x000000000000791b */ /* 0x003fe20003800000 */
.L_x_2313:
[----:B------:R-:W-:Y:S02]  /*2bdd0*/  MOV R12, 0x4 ;  /* 0x00000004000c7802 */ /* 0x000fe40000000f00 */
[----:B------:R-:W-:-:S05]  /*2bde0*/  SEL R7, R14, RZ, P2 ;  /* 0x000000ff0e077207 */ /* 0x000fca0001000000 */
[----:B------:R-:W-:-:S04]  /*2bdf0*/  IMAD.IADD R7, R6, 0x1, R7 ;  /* 0x0000000106077824 */ /* 0x000fc800078e0207 */
[----:B------:R-:W-:-:S07]  /*2be00*/  IMAD.MOV.U32 R13, RZ, RZ, R7 ;  /* 0x000000ffff0d7224 */ /* 0x000fce00078e0007 */
[----:B------:R-:W-:Y:S05]  /*2be10*/  WARPSYNC.COLLECTIVE R15, `(.L_x_2314) ;  /* 0x000000000f087348 */ /* 0x000fea0003c00000 */
[----:B------:R0:W1:Y:S02]  /*2be20*/  SHFL.UP P6, R14, R13, R12, R11 ;  /* 0x0400000c0d0e7389 */ /* 0x00006400000c000b */
[----:B01----:R-:W-:Y:S01]  /*2be30*/  ENDCOLLECTIVE ;  /* 0x000000000000791b */ /* 0x003fe20003800000 */
.L_x_2314:
[----:B------:R-:W-:Y:S01]  /*2be40*/  IMAD.MOV.U32 R12, RZ, RZ, 0x8 ;  /* 0x00000008ff0c7424 */ /* 0x000fe200078e00ff */
[----:B------:R-:W-:-:S05]  /*2be50*/  SEL R2, R14, RZ, P3 ;  /* 0x000000ff0e027207 */ /* 0x000fca0001800000 */
[----:B------:R-:W-:-:S04]  /*2be60*/  IMAD.IADD R2, R7, 0x1, R2 ;  /* 0x0000000107027824 */ /* 0x000fc800078e0202 */
[----:B------:R-:W-:-:S07]  /*2be70*/  IMAD.MOV.U32 R13, RZ, RZ, R2 ;  /* 0x000000ffff0d7224 */ /* 0x000fce00078e0002 */
[----:B------:R-:W-:Y:S05]  /*2be80*/  WARPSYNC.COLLECTIVE R15, `(.L_x_2315) ;  /* 0x000000000f087348 */ /* 0x000fea0003c00000 */
[----:B------:R0:W1:Y:S02]  /*2be90*/  SHFL.UP P6, R14, R13, R12, R11 ;  /* 0x0400000c0d0e7389 */ /* 0x00006400000c000b */
[----:B01----:R-:W-:Y:S01]  /*2bea0*/  ENDCOLLECTIVE ;  /* 0x000000000000791b */ /* 0x003fe20003800000 */
.L_x_2315:
[----:B------:R-:W-:Y:S01]  /*2beb0*/  IMAD.MOV.U32 R12, RZ, RZ, 0x10 ;  /* 0x00000010ff0c7424 */ /* 0x000fe200078e00ff */
[----:B------:R-:W-:-:S04]  /*2bec0*/  SEL R3, R14, RZ, P4 ;  /* 0x000000ff0e037207 */ /* 0x000fc80002000000 */
[----:B------:R-:W-:-:S05]  /*2bed0*/  IADD3 R3, R2, R3, RZ ;  /* 0x0000000302037210 */ /* 0x000fca0007ffe0ff */
[----:B------:R-:W-:-:S07]  /*2bee0*/  IMAD.MOV.U32 R13, RZ, RZ, R3 ;  /* 0x000000ffff0d7224 */ /* 0x000fce00078e0003 */
[----:B------:R-:W-:Y:S05]  /*2bef0*/  WARPSYNC.COLLECTIVE R15, `(.L_x_2316) ;  /* 0x000000000f087348 */ /* 0x000fea0003c00000 */
[----:B------:R0:W1:Y:S02]  /*2bf00*/  SHFL.UP P6, R14, R13, R12, R11 ;  /* 0x0400000c0d0e7389 */ /* 0x00006400000c000b */
[----:B01----:R-:W-:Y:S01]  /*2bf10*/  ENDCOLLECTIVE ;  /* 0x000000000000791b */ /* 0x003fe20003800000 */
.L_x_2316:
        /* <DEDUP_REMOVED lines=8> */
.L_x_2317:
[----:B------:R-:W-:Y:S05]  /*2bfa0*/  BRA `(.L_x_2318) ;  /* 0xffffff8c00607947 */ /* 0x000fea000383ffff */
.L_x_2068:
        /* <DEDUP_REMOVED lines=8> */
.L_x_2320:
[----:B------:R-:W-:Y:S05]  /*2c030*/  BSYNC B0 ;  /* 0x0000000000007941 */ /* 0x000fea0003800000 */
.L_x_2319:
        /* <DEDUP_REMOVED lines=8> */
.L_x_2321:
[----:B------:R-:W-:Y:S01]  /*2c0c0*/  IMAD.MOV.U32 R12, RZ, RZ, 0x4 ;  /* 0x00000004ff0c7424 */ /* 0x000fe200078e00ff */
[----:B------:R-:W-:-:S05]  /*2c0d0*/  SEL R2, R14, RZ, P2 ;  /* 0x000000ff0e027207 */ /* 0x000fca0001000000 */
[----:B------:R-:W-:-:S05]  /*2c0e0*/  IMAD.IADD R2, R13, 0x1, R2 ;  /* 0x000000010d027824 */ /* 0x000fca00078e0202 */
[----:B------:R-:W-:-:S07]  /*2c0f0*/  MOV R13, R2 ;  /* 0x00000002000d7202 */ /* 0x000fce0000000f00 */
[----:B------:R-:W-:Y:S05]  /*2c100*/  WARPSYNC.COLLECTIVE R15, `(.L_x_2322) ;  /* 0x000000000f087348 */ /* 0x000fea0003c00000 */
[----:B------:R0:W1:Y:S02]  /*2c110*/  SHFL.UP P6, R14, R13, R12, R11 ;  /* 0x0400000c0d0e7389 */ /* 0x00006400000c000b */
[----:B01----:R-:W-:Y:S01]  /*2c120*/  ENDCOLLECTIVE ;  /* 0x000000000000791b */ /* 0x003fe20003800000 */
.L_x_2322:
[----:B------:R-:W-:Y:S02]  /*2c130*/  MOV R12, 0x8 ;  /* 0x00000008000c7802 */ /* 0x000fe40000000f00 */
[----:B------:R-:W-:-:S05]  /*2c140*/  SEL R3, R14, RZ, P3 ;  /* 0x000000ff0e037207 */ /* 0x000fca0001800000 */
[----:B------:R-:W-:-:S04]  /*2c150*/  IMAD.IADD R3, R2, 0x1, R3 ;  /* 0x0000000102037824 */ /* 0x000fc800078e0203 */
[----:B------:R-:W-:-:S07]  /*2c160*/  IMAD.MOV.U32 R13, RZ, RZ, R3 ;  /* 0x000000ffff0d7224 */ /* 0x000fce00078e0003 */
[----:B------:R-:W-:Y:S05]  /*2c170*/  WARPSYNC.COLLECTIVE R15, `(.L_x_2323) ;  /* 0x000000000f087348 */ /* 0x000fea0003c00000 */
[----:B------:R0:W1:Y:S02]  /*2c180*/  SHFL.UP P6, R14, R13, R12, R11 ;  /* 0x0400000c0d0e7389 */ /* 0x00006400000c000b */
[----:B01----:R-:W-:Y:S01]  /*2c190*/  ENDCOLLECTIVE ;  /* 0x000000000000791b */ /* 0x003fe20003800000 */
.L_x_2323:
[----:B------:R-:W-:Y:S01]  /*2c1a0*/  IMAD.MOV.U32 R12, RZ, RZ, 0x10 ;  /* 0x00000010ff0c7424 */ /* 0x000fe200078e00ff */
[----:B------:R-:W-:-:S05]  /*2c1b0*/  SEL R4, R14, RZ, P4 ;  /* 0x000000ff0e047207 */ /* 0x000fca0002000000 */
[----:B------:R-:W-:-:S04]  /*2c1c0*/  IMAD.IADD R4, R3, 0x1, R4 ;  /* 0x0000000103047824 */ /* 0x000fc800078e0204 */
[----:B------:R-:W-:-:S07]  /*2c1d0*/  IMAD.MOV.U32 R13, RZ, RZ, R4 ;  /* 0x000000ffff0d7224 */ /* 0x000fce00078e0004 */
[----:B------:R-:W-:Y:S05]  /*2c1e0*/  WARPSYNC.COLLECTIVE R15, `(.L_x_2324) ;  /* 0x000000000f087348 */ /* 0x000fea0003c00000 */
[----:B------:R0:W1:Y:S02]  /*2c1f0*/  SHFL.UP P6, R14, R13, R12, R11 ;  /* 0x0400000c0d0e7389 */ /* 0x00006400000c000b */
[----:B01----:R-:W-:Y:S01]  /*2c200*/  ENDCOLLECTIVE ;  /* 0x000000000000791b */ /* 0x003fe20003800000 */
.L_x_2324:
        /* <DEDUP_REMOVED lines=8> */
.L_x_2325:
[----:B------:R-:W-:Y:S05]  /*2c290*/  BRA `(.L_x_2326) ;  /* 0xffffff8c00407947 */ /* 0x000fea000383ffff */
.L_x_2070:
[----:B------:R-:W-:Y:S01]  /*2c2a0*/  BSSY B0, `(.L_x_2327) ;  /* 0x0000006000007945 */ /* 0x000fe20003800000 */
[----:B------:R-:W-:Y:S02]  /*2c2b0*/  PLOP3.LUT P6, PT, P6, PT, PT, 0x8, 0x0 ;  /* 0x000000000000781c */ /* 0x000fe400037ce170 */
[----:B------:R-:W-:-:S11]  /*2c2c0*/  MOV R15, 0xffffffff ;  /* 0xffffffff000f7802 */ /* 0x000fd60000000f00 */
[----:B01----:R-:W-:Y:S05]  /*2c2d0*/  WARPSYNC.COLLECTIVE R15, `(.L_x_2328) ;  /* 0x000000000f087348 */ /* 0x003fea0003c00000 */
[----:B------:R-:W-:Y:S01]  /*2c2e0*/  VOTE.ANY R14, PT, P6 ;  /* 0x00000000000e7806 */ /* 0x000fe200030e0100 */
[----:B01----:R-:W-:Y:S06]  /*2c2f0*/  ENDCOLLECTIVE ;  /* 0x000000000000791b */ /* 0x003fec0003800000 */
.L_x_2328:
[----:B------:R-:W-:Y:S05]  /*2c300*/  BSYNC B0 ;  /* 0x0000000000007941 */ /* 0x000fea0003800000 */
.L_x_2327:
        /* <DEDUP_REMOVED lines=9> */
.L_x_2329:
[----:B------:R-:W-:Y:S01]  /*2c3a0*/  IMAD.MOV.U32 R5, RZ, RZ, R14 ;  /* 0x000000ffff057224 */ /* 0x000fe200078e000e */
[----:B------:R-:W-:Y:S06]  /*2c3b0*/  BRA `(.L_x_2330) ;  /* 0xffffff8c00307947 */ /* 0x000fec000383ffff */
.L_x_2072:
[----:B------:R-:W-:Y:S01]  /*2c3c0*/  BSSY B0, `(.L_x_2331) ;  /* 0x0000007000007945 */ /* 0x000fe20003800000 */
[----:B------:R-:W-:Y:S01]  /*2c3d0*/  IMAD.MOV.U32 R13, RZ, RZ, R6 ;  /* 0x000000ffff0d7224 */ /* 0x000fe200078e0006 */
[----:B------:R-:W-:Y:S01]  /*2c3e0*/  MOV R11, 0x1f ;  /* 0x0000001f000b7802 */ /* 0x000fe20000000f00 */
[----:B------:R-:W-:-:S07]  /*2c3f0*/  IMAD.MOV.U32 R15, RZ, RZ, -0x1 ;  /* 0xffffffffff0f7424 */ /* 0x000fce00078e00ff */
[----:B0123--:R-:W-:Y:S05]  /*2c400*/  WARPSYNC.COLLECTIVE R15, `(.L_x_2332) ;  /* 0x000000000f087348 */ /* 0x00ffea0003c00000 */
[----:B------:R4:W0:Y:S02]  /*2c410*/  SHFL.IDX P6, R14, R13, R12, R11 ;  /* 0x0000000c0d0e7389 */ /* 0x00082400000c000b */
[----:B01234-:R-:W-:Y:S01]  /*2c420*/  ENDCOLLECTIVE ;  /* 0x000000000000791b */ /* 0x01ffe20003800000 */
.L_x_2332:
[----:B------:R-:W-:Y:S05]  /*2c430*/  BSYNC B0 ;  /* 0x0000000000007941 */ /* 0x000fea0003800000 */
.L_x_2331:
[----:B------:R-:W-:Y:S05]  /*2c440*/  BRA `(.L_x_2071) ;  /* 0xffffff8c00287947 */ /* 0x000fea000383ffff */
.L_x_2076:
[----:B0-----:R0:W2:Y:S02]  /*2c450*/  SYNCS.PHASECHK.TRANS64.TRYWAIT P0, [R7+URZ+0x28820], R0 ;  /* 0x02882000070075a7 */ /* 0x0010a4000800017f */
[----:B--2---:R-:W-:Y:S05]  /*2c460*/  @!P0 NANOSLEEP.SYNCS 0x989680 ;  /* 0x009896800000895d */ /* 0x004fea0003900000 */
[----:B------:R-:W2:Y:S02]  /*2c470*/  @!P0 SYNCS.PHASECHK.TRANS64 P0, [R7+URZ+0x28820], R0 ;  /* 0x02882000070085a7 */ /* 0x000ea4000800007f */
[----:B--2---:R-:W-:Y:S05]  /*2c480*/  @!P0 BRA `(.L_x_2076) ;  /* 0xfffffffc00f08947 */ /* 0x004fea000383ffff */
[----:B------:R-:W-:Y:S05]  /*2c490*/  BRA `(.L_x_2333) ;  /* 0xffffff9000a07947 */ /* 0x000fea000383ffff */
.L_x_2077:
        /* <DEDUP_REMOVED lines=11> */
.L_x_2335:
[----:B------:R-:W-:Y:S05]  /*2c550*/  BSYNC B0 ;  /* 0x0000000000007941 */ /* 0x000fea0003800000 */
.L_x_2334:
[----:B------:R-:W-:Y:S05]  /*2c560*/  BRA `(.L_x_2336) ;  /* 0xffffff9000887947 */ /* 0x000fea000383ffff */
.L_x_2078:
[----:B------:R-:W-:Y:S01]  /*2c570*/  BSSY B0, `(.L_x_2337) ;  /* 0x0000006000007945 */ /* 0x000fe20003800000 */
[----:B------:R-:W-:-:S07]  /*2c580*/  IMAD.MOV.U32 R15, RZ, RZ, -0x1 ;  /* 0xffffffffff0f7424 */ /* 0x000fce00078e00ff */
[----:B01-3--:R-:W-:Y:S05]  /*2c590*/  WARPSYNC.COLLECTIVE R15, `(.L_x_2338) ;  /* 0x000000000f0c7348 */ /* 0x00bfea0003c00000 */
[----:B------:R-:W-:Y:S02]  /*2c5a0*/  ELECT P6, UR62, PT ;  /* 0x00000000003e782f */ /* 0x000fe400038c0000 */
[----:B------:R-:W-:Y:S01]  /*2c5b0*/  MOV R14, UR62 ;  /* 0x0000003e000e7c02 */ /* 0x000fe20008000f00 */
[----:B01-3--:R-:W-:Y:S10]  /*2c5c0*/  ENDCOLLECTIVE ;  /* 0x000000000000791b */ /* 0x00bff40003800000 */
.L_x_2338:
[----:B------:R-:W-:Y:S05]  /*2c5d0*/  BSYNC B0 ;  /* 0x0000000000007941 */ /* 0x000fea0003800000 */
.L_x_2337:
[----:B------:R-:W-:Y:S05]  /*2c5e0*/  BRA `(.L_x_2339) ;  /* 0xffffff90007c7947 */ /* 0x000fea000383ffff */
.L_x_2080:
[----:B0-----:R0:W2:Y:S02]  /*2c5f0*/  SYNCS.PHASECHK.TRANS64.TRYWAIT P1, [R5+URZ+0x28840], R0 ;  /* 0x02884000050075a7 */ /* 0x0010a4000802017f */
[----:B--2---:R-:W-:Y:S05]  /*2c600*/  @!P1 NANOSLEEP.SYNCS 0x989680 ;  /* 0x009896800000995d */ /* 0x004fea0003900000 */
[----:B------:R-:W2:Y:S02]  /*2c610*/  @!P1 SYNCS.PHASECHK.TRANS64 P1, [R5+URZ+0x28840], R0 ;  /* 0x02884000050095a7 */ /* 0x000ea4000802007f */
[----:B--2---:R-:W-:Y:S05]  /*2c620*/  @!P1 BRA `(.L_x_2080) ;  /* 0xfffffffc00f09947 */ /* 0x004fea000383ffff */
[----:B------:R-:W-:Y:S05]  /*2c630*/  BRA `(.L_x_2340) ;  /* 0xffffff90009c7947 */ /* 0x000fea000383ffff */
.L_x_2082:
[----:B--2---:R2:W4:Y:S02]  /*2c640*/  SYNCS.PHASECHK.TRANS64.TRYWAIT P1, [R3+URZ+0x28840], R2 ;  /* 0x02884002030075a7 */ /* 0x004524000802017f */
[----:B----4-:R-:W-:Y:S05]  /*2c650*/  @!P1 NANOSLEEP.SYNCS 0x989680 ;  /* 0x009896800000995d */ /* 0x010fea0003900000 */
[----:B------:R-:W4:Y:S02]  /*2c660*/  @!P1 SYNCS.PHASECHK.TRANS64 P1, [R3+URZ+0x28840], R2 ;  /* 0x02884002030095a7 */ /* 0x000f24000802007f */
[----:B----4-:R-:W-:Y:S05]  /*2c670*/  @!P1 BRA `(.L_x_2082) ;  /* 0xfffffffc00f09947 */ /* 0x010fea000383ffff */
[----:B------:R-:W-:Y:S05]  /*2c680*/  BRA `(.L_x_2341) ;  /* 0xffffff9000a87947 */ /* 0x000fea000383ffff */
.L_x_2084:
[----:B----4-:R4:W0:Y:S02]  /*2c690*/  SYNCS.PHASECHK.TRANS64.TRYWAIT P1, [R5+URZ+0x28860], R0 ;  /* 0x02886000050075a7 */ /* 0x010824000802017f */
[----:B0-----:R-:W-:Y:S05]  /*2c6a0*/  @!P1 NANOSLEEP.SYNCS 0x989680 ;  /* 0x009896800000995d */ /* 0x001fea0003900000 */
[----:B------:R-:W0:Y:S02]  /*2c6b0*/  @!P1 SYNCS.PHASECHK.TRANS64 P1, [R5+URZ+0x28860], R0 ;  /* 0x02886000050095a7 */ /* 0x000e24000802007f */
[----:B0-----:R-:W-:Y:S05]  /*2c6c0*/  @!P1 BRA `(.L_x_2084) ;  /* 0xfffffffc00f09947 */ /* 0x001fea000383ffff */
[----:B------:R-:W-:Y:S05]  /*2c6d0*/  BRA `(.L_x_2342) ;  /* 0xffffff9000a47947 */ /* 0x000fea000383ffff */
.L_x_2343:
        /* <DEDUP_REMOVED lines=10> */
.L_x_3483:


//--------------------- .text._ZN7cutlass13device_kernelIN5flash11enable_sm90INS1_16FlashAttnFwdSm90INS1_25CollectiveMainloopFwdSm90ILi2EN4cute5tupleIJNS5_1CILi1EEES8_S8_EEENS6_IJNS7_ILi128EEESA_SA_EEELi128ENS_6half_tEfNS_4arch4Sm90ELb1ELb0ELb1ELb0ELb1ELb0ELb0ELb1ELb1ELb1ELb0ELb0EEENS1_21CollectiveEpilogueFwdISB_S9_SC_SE_Li256ELb0ELb1ELb0ELb0EEENS1_30DynamicPersistentTileSchedulerILi256ELi128ELb0ELb1ELb1EEEEEEEEEvNT_6ParamsE --------------------------
	.section	.text._ZN7cutlass13device_kernelIN5flash11enable_sm90INS1_16FlashAttnFwdSm90INS1_25CollectiveMainloopFwdSm90ILi2EN4cute5tupleIJNS5_1CILi1EEES8_S8_EEENS6_IJNS7_ILi128EEESA_SA_EEELi128ENS_6half_tEfNS_4arch4Sm90ELb1ELb0ELb1ELb0ELb1ELb0ELb0ELb1ELb1ELb1ELb0ELb0EEENS1_21CollectiveEpilogueFwdISB_S9_SC_SE_Li256ELb0ELb1ELb0ELb0EEENS1_30DynamicPersistentTileSchedulerILi256ELi128ELb0ELb1ELb1EEEEEEEEEvNT_6ParamsE,"ax",@progbits
	.align	128
.text._ZN7cutlass13device_kernelIN5flash11enable_sm90INS1_16FlashAttnFwdSm90INS1_25CollectiveMainloopFwdSm90ILi2EN4cute5tupleIJNS5_1CILi1EEES8_S8_EEENS6_IJNS7_ILi128EEESA_SA_EEELi128ENS_6half_tEfNS_4arch4Sm90ELb1ELb0ELb1ELb0ELb1ELb0ELb0ELb1ELb1ELb1ELb0ELb0EEENS1_21CollectiveEpilogueFwdISB_S9_SC_SE_Li256ELb0ELb1ELb0ELb0EEENS1_30DynamicPersistentTileSchedulerILi256ELi128ELb0ELb1ELb1EEEEEEEEEvNT_6ParamsE:
        .type           _ZN7cutlass13device_kernelIN5flash11enable_sm90INS1_16FlashAttnFwdSm90INS1_25CollectiveMainloopFwdSm90ILi2EN4cute5tupleIJNS5_1CILi1EEES8_S8_EEENS6_IJNS7_ILi128EEESA_SA_EEELi128ENS_6half_tEfNS_4arch4Sm90ELb1ELb0ELb1ELb0ELb1ELb0ELb0ELb1ELb1ELb1ELb0ELb0EEENS1_21CollectiveEpilogueFwdISB_S9_SC_SE_Li256ELb0ELb1ELb0ELb0EEENS1_30DynamicPersistentTileSchedulerILi256ELi128ELb0ELb1ELb1EEEEEEEEEvNT_6ParamsE,@function
        .size           _ZN7cutlass13device_kernelIN5flash11enable_sm90INS1_16FlashAttnFwdSm90INS1_25CollectiveMainloopFwdSm90ILi2EN4cute5tupleIJNS5_1CILi1EEES8_S8_EEENS6_IJNS7_ILi128EEESA_SA_EEELi128ENS_6half_tEfNS_4arch4Sm90ELb1ELb0ELb1ELb0ELb1ELb0ELb0ELb1ELb1ELb1ELb0ELb0EEENS1_21CollectiveEpilogueFwdISB_S9_SC_SE_Li256ELb0ELb1ELb0ELb0EEENS1_30DynamicPersistentTileSchedulerILi256ELi128ELb0ELb1ELb1EEEEEEEEEvNT_6ParamsE,(.L_x_3484 - _ZN7cutlass13device_kernelIN5flash11enable_sm90INS1_16FlashAttnFwdSm90INS1_25CollectiveMainloopFwdSm90ILi2EN4cute5tupleIJNS5_1CILi1EEES8_S8_EEENS6_IJNS7_ILi128EEESA_SA_EEELi128ENS_6half_tEfNS_4arch4Sm90ELb1ELb0ELb1ELb0ELb1ELb0ELb0ELb1ELb1ELb1ELb0ELb0EEENS1_21CollectiveEpilogueFwdISB_S9_SC_SE_Li256ELb0ELb1ELb0ELb0EEENS1_30DynamicPersistentTileSchedulerILi256ELi128ELb0ELb1ELb1EEEEEEEEEvNT_6ParamsE)
        .other          _ZN7cutlass13device_kernelIN5flash11enable_sm90INS1_16FlashAttnFwdSm90INS1_25CollectiveMainloopFwdSm90ILi2EN4cute5tupleIJNS5_1CILi1EEES8_S8_EEENS6_IJNS7_ILi128EEESA_SA_EEELi128ENS_6half_tEfNS_4arch4Sm90ELb1ELb0ELb1ELb0ELb1ELb0ELb0ELb1ELb1ELb1ELb0ELb0EEENS1_21CollectiveEpilogueFwdISB_S9_SC_SE_Li256ELb0ELb1ELb0ELb0EEENS1_30DynamicPersistentTileSchedulerILi256ELi128ELb0ELb1ELb1EEEEEEEEEvNT_6ParamsE,@"STO_CUDA_ENTRY STV_DEFAULT"
_ZN7cutlass13device_kernelIN5flash11enable_sm90INS1_16FlashAttnFwdSm90INS1_25CollectiveMainloopFwdSm90ILi2EN4cute5tupleIJNS5_1CILi1EEES8_S8_EEENS6_IJNS7_ILi128EEESA_SA_EEELi128ENS_6half_tEfNS_4arch4Sm90ELb1ELb0ELb1ELb0ELb1ELb0ELb0ELb1ELb1ELb1ELb0ELb0EEENS1_21CollectiveEpilogueFwdISB_S9_SC_SE_Li256ELb0ELb1ELb0ELb0EEENS1_30DynamicPersistentTileSchedulerILi256ELi128ELb0ELb1ELb1EEEEEEEEEvNT_6ParamsE:
        /* <DEDUP_REMOVED lines=44> */
.L_x_2344:
        /* <DEDUP_REMOVED lines=22> */
.L_x_2345:
        /* <DEDUP_REMOVED lines=18> */
.L_x_2346:
        /* <DEDUP_REMOVED lines=22> */
.L_x_2347:
        /* <DEDUP_REMOVED lines=23> */
.L_x_2348:
        /* <DEDUP_REMOVED lines=8> */
.L_x_2350:
        /* <DEDUP_REMOVED lines=21> */
[CC--:B------:R-:W-:Y:S02]  /*09e0*/  LEA.HI R4, R3.reuse, R190.reuse, RZ, 0x5 ;  /* 0x000000be03047211 */ /* 0x0c0fe400078f28ff */
[----:B------:R-:W-:Y:S02]  /*09f0*/  LOP3.LUT R5, R0, 0xffffff80, RZ, 0xc0, !PT ;  /* 0xffffff8000057812 */ /* 0x000fe400078ec0ff */
[----:B------:R-:W-:Y:S01]  /*0a00*/  LEA.HI R2, R3, R190, RZ, 0x4 ;  /* 0x000000be03027211 */ /* 0x000fe200078f20ff */
[----:B------:R-:W-:Y:S01]  /*0a10*/  IMAD.SHL.U32 R4, R4, 0x20, RZ ;  /* 0x0000002004047824 */ /* 0x000fe200078e00ff */
[----:B------:R-:W-:Y:S01]  /*0a20*/  SHF.R.S32.HI R185, RZ, 0x7, R0 ;  /* 0x00000007ffb97819 */ /* 0x000fe20000011400 */
[----:B------:R-:W-:Y:S01]  /*0a30*/  IMAD.IADD R184, R190, 0x1, -R5 ;  /* 0x00000001beb87824 */ /* 0x000fe200078e0a05 */
[----:B------:R-:W-:-:S02]  /*0a40*/  LOP3.LUT R5, R2, 0x3fffff0, RZ, 0xc0, !PT ;  /* 0x03fffff002057812 */ /* 0x000fc400078ec0ff */
[----:B------:R-:W-:Y:S02]  /*0a50*/  SHF.R.S32.HI R7, RZ, 0x4, R2 ;  /* 0x00000004ff077819 */ /* 0x000fe40000011402 */
[----:B------:R-:W-:Y:S01]  /*0a60*/  LOP3.LUT R4, R4, 0xfffffc00, RZ, 0xc0, !PT ;  /* 0xfffffc0004047812 */ /* 0x000fe200078ec0ff */
[----:B------:R-:W-:Y:S01]  /*0a70*/  IMAD.IADD R5, R190, 0x1, -R5 ;  /* 0x00000001be057824 */ /* 0x000fe200078e0a05 */
[----:B------:R-:W-:Y:S02]  /*0a80*/  LEA.HI R2, R2, R7, RZ, 0x1 ;  /* 0x0000000702027211 */ /* 0x000fe400078f08ff */
[----:B------:R-:W-:Y:S02]  /*0a90*/  SHF.R.S32.HI R9, RZ, 0x1f, R184 ;  /* 0x0000001fff097819 */ /* 0x000fe400000114b8 */
[----:B------:R-:W-:Y:S02]  /*0aa0*/  LOP3.LUT R2, R2, 0x1ffffffe, RZ, 0xc0, !PT ;  /* 0x1ffffffe02027812 */ /* 0x000fe400078ec0ff */
[----:B------:R-:W-:-:S02]  /*0ab0*/  LEA R5, R5, R4, 0x6 ;  /* 0x0000000405057211 */ /* 0x000fc400078e30ff */
[----:B------:R-:W-:Y:S01]  /*0ac0*/  LEA.HI R4, R3, R190, RZ, 0x2 ;  /* 0x000000be03047211 */ /* 0x000fe200078f10ff */
[----:B------:R-:W-:Y:S01]  /*0ad0*/  IMAD.IADD R2, R7, 0x1, -R2 ;  /* 0x0000000107027824 */ /* 0x000fe200078e0a02 */
[----:B------:R-:W-:Y:S02]  /*0ae0*/  LEA.HI R6, R9, R184, RZ, 0x2 ;  /* 0x000000b809067211 */ /* 0x000fe400078f10ff */
[----:B------:R-:W-:Y:S01]  /*0af0*/  LOP3.LUT R7, R4, 0xfffffffc, RZ, 0xc0, !PT ;  /* 0xfffffffc04077812 */ /* 0x000fe200078ec0ff */
[----:B------:R-:W-:Y:S01]  /*0b00*/  IMAD R187, R2, 0x8, R5 ;  /* 0x0000000802bb7824 */ /* 0x000fe200078e0205 */
[--C-:B------:R-:W-:Y:S02]  /*0b10*/  SHF.R.S32.HI R8, RZ, 0x2, R6.reuse ;  /* 0x00000002ff087819 */ /* 0x100fe40000011406 */
[----:B------:R-:W-:Y:S01]  /*0b20*/  SHF.R.S32.HI R11, RZ, 0x1f, R6 ;  /* 0x0000001fff0b7819 */ /* 0x000fe20000011406 */
[----:B------:R-:W-:Y:S01]  /*0b30*/  IMAD.IADD R7, R190, 0x1, -R7 ;  /* 0x00000001be077824 */ /* 0x000fe200078e0a07 */
[----:B------:R-:W-:-:S02]  /*0b40*/  LEA.HI R3, R3, R190, RZ, 0x3 ;  /* 0x000000be03037211 */ /* 0x000fc400078f18ff */
[----:B------:R-:W-:Y:S02]  /*0b50*/  LEA.HI R11, R11, R8, RZ, 0x3 ;  /* 0x000000080b0b7211 */ /* 0x000fe400078f18ff */
[----:B------:R-:W-:Y:S02]  /*0b60*/  LEA.HI R0, R0, R185, RZ, 0x1 ;  /* 0x000000b900007211 */ /* 0x000fe400078f08ff */
[----:B------:R-:W-:Y:S02]  /*0b70*/  LOP3.LUT R11, R11, 0xfffffff8, RZ, 0xc0, !PT ;  /* 0xfffffff80b0b7812 */ /* 0x000fe400078ec0ff */
[----:B------:R-:W-:Y:S02]  /*0b80*/  LEA.HI R2, R7, R7, RZ, 0x1 ;  /* 0x0000000707027211 */ /* 0x000fe400078f08ff */
[----:B------:R-:W-:Y:S01]  /*0b90*/  LOP3.LUT R19, R3, 0xfffffff8, RZ, 0xc0, !PT ;  /* 0xfffffff803137812 */ /* 0x000fe200078ec0ff */
[----:B------:R-:W-:Y:S01]  /*0ba0*/  IMAD.IADD R8, R8, 0x1, -R11 ;  /* 0x0000000108087824 */ /* 0x000fe200078e0a0b */
[----:B------:R-:W-:-:S02]  /*0bb0*/  LEA.HI R9, R9, R184, RZ, 0x5 ;  /* 0x000000b809097211 */ /* 0x000fc400078f28ff */
[----:B------:R-:W-:Y:S01]  /*0bc0*/  LOP3.LUT R0, R0, 0x3fffffe, RZ, 0xc0, !PT ;  /* 0x03fffffe00007812 */ /* 0x000fe200078ec0ff */
[----:B------:R-:W-:Y:S01]  /*0bd0*/  IMAD.IADD R19, R190, 0x1, -R19 ;  /* 0x00000001be137824 */ /* 0x000fe200078e0a13 */
[----:B------:R-:W-:Y:S02]  /*0be0*/  LOP3.LUT R2, R2, 0x1ffffffe, RZ, 0xc0, !PT ;  /* 0x1ffffffe02027812 */ /* 0x000fe400078ec0ff */
[----:B------:R-:W-:Y:S01]  /*0bf0*/  SHF.R.S32.HI R9, RZ, 0x5, R9 ;  /* 0x00000005ff097819 */ /* 0x000fe20000011409 */
[----:B------:R-:W-:Y:S01]  /*0c00*/  IMAD.IADD R0, R185, 0x1, -R0 ;  /* 0x00000001b9007824 */ /* 0x000fe200078e0a00 */
[----:B------:R-:W-:Y:S01]  /*0c10*/  LOP3.LUT R5, R6, 0x7ffffffc, RZ, 0xc0, !PT ;  /* 0x7ffffffc06057812 */ /* 0x000fe200078ec0ff */
[----:B------:R-:W-:Y:S01]  /*0c20*/  IMAD.IADD R17, R7, 0x1, -R2 ;  /* 0x0000000107117824 */ /* 0x000fe200078e0a02 */
[----:B------:R-:W-:Y:S01]  /*0c30*/  LEA R9, R9, R8, 0x4 ;  /* 0x0000000809097211 */ /* 0x000fe200078e20ff */
[----:B------:R-:W-:Y:S01]  /*0c40*/  IMAD.SHL.U32 R2, R19, 0x8, RZ ;  /* 0x0000000813027824 */ /* 0x000fe200078e00ff */
[----:B------:R-:W-:Y:S01]  /*0c50*/  SHF.R.S32.HI R22, RZ, 0x3, R3 ;  /* 0x00000003ff167819 */ /* 0x000fe20000011403 */
[----:B------:R-:W-:Y:S01]  /*0c60*/  IMAD.IADD R16, R184, 0x1, -R5 ;  /* 0x00000001b8107824 */ /* 0x000fe200078e0a05 */
[----:B------:R-:W-:Y:S01]  /*0c70*/  LEA R186, R0, R9, 0x6 ;  /* 0x0000000900ba7211 */ /* 0x000fe200078e30ff */
[----:B------:R-:W-:Y:S01]  /*0c80*/  VIADD R18, R2, 0x40 ;  /* 0x0000004002127836 */ /* 0x000fe20000000000 */
[----:B------:R-:W-:-:S03]  /*0c90*/  SHF.R.S32.HI R189, RZ, 0x1f, R2 ;  /* 0x0000001fffbd7819 */ /* 0x000fc60000011402 */
[----:B------:R-:W-:Y:S01]  /*0ca0*/  IMAD R17, R17, 0x8, R186 ;  /* 0x0000000811117824 */ /* 0x000fe200078e02ba */
[----:B------:R-:W-:-:S07]  /*0cb0*/  SHF.R.S32.HI R188, RZ, 0x1f, R18 ;  /* 0x0000001fffbc7819 */ /* 0x000fce0000011412 */
.L_x_2407:
        /* <DEDUP_REMOVED lines=12> */
[----:B01234-:R-:W-:Y:S05]  /*0d80*/  @!P0 BRA `(.L_x_2351) ;  /* 0x0000000000208947 */ /* 0x01ffea0003800000 */
        /* <DEDUP_REMOVED lines=8> */
.L_x_2351:
[----:B------:R-:W-:Y:S01]  /*0e10*/  ULDC UR7, c[0x0][0xc54] ;  /* 0x0003150000077ab9 */ /* 0x000fe20000000800 */
[----:B------:R-:W-:Y:S01]  /*0e20*/  UMOV UR6, UR9 ;  /* 0x0000000900067c82 */ /* 0x000fe20008000000 */
[----:B------:R-:W-:-:S11]  /*0e30*/  UISETP.NE.AND UP0, UPT, UR7, 0x1, UPT ;  /* 0x000000010700788c */ /* 0x000fd6000bf05270 */
[----:B------:R-:W-:Y:S02]  /*0e40*/  @UP0 ULDC.64 UR10, c[0x0][0xc58] ;  /* 0x00031600000a0ab9 */ /* 0x000fe40000000a00 */
[----:B------:R-:W-:-:S04]  /*0e50*/  UIMAD.WIDE.U32 UR4, UR9, UR10, URZ ;  /* 0x0000000a090472a5 */ /* 0x000fc8000f8e003f */
[----:B------:R-:W-:-:S04]  /*0e60*/  @UP0 USHF.R.U32.HI UR6, URZ, UR11, UR5 ;  /* 0x0000000b3f060299 */ /* 0x000fc80008011605 */
[----:B------:R-:W-:-:S12]  /*0e70*/  UIMAD UR4, UR6, UR7, URZ ;  /* 0x00000007060472a4 */ /* 0x000fd8000f8e023f */
.L_x_2352:
[----:B------:R-:W-:Y:S01]  /*0e80*/  ULDC.64 UR10, c[0x0][0x418] ;  /* 0x00010600000a7ab9 */ /* 0x000fe20000000a00 */
[----:B------:R-:W-:Y:S01]  /*0e90*/  ULOP3.LUT UR6, URZ, UR6, URZ, 0x33, !UPT ;  /* 0x000000063f067292 */ /* 0x000fe2000f8e333f */
[----:B------:R-:W-:Y:S01]  /*0ea0*/  PLOP3.LUT P0, PT, PT, PT, PT, 0x80, 0x0 ;  /* 0x000000000000781c */ /* 0x000fe20003f0f070 */
[----:B------:R-:W-:Y:S01]  /*0eb0*/  UISETP.NE.U32.AND UP0, UPT, UR10, URZ, UPT ;  /* 0x0000003f0a00728c */ /* 0x000fe2000bf05070 */
[----:B------:R-:W-:Y:S01]  /*0ec0*/  IMAD.MOV.U32 R0, RZ, RZ, RZ ;  /* 0x000000ffff007224 */ /* 0x000fe200078e00ff */
[----:B------:R-:W-:Y:S01]  /*0ed0*/  ULDC UR5, c[0x0][0xc3c] ;  /* 0x00030f0000057ab9 */ /* 0x000fe20000000800 */
[----:B------:R-:W-:Y:S01]  /*0ee0*/  UIADD3 UR4, UR9, -UR4, URZ ;  /* 0x8000000409047290 */ /* 0x000fe2000fffe03f */
[----:B------:R-:W-:Y:S01]  /*0ef0*/  MOV R3, RZ ;  /* 0x000000ff00037202 */ /* 0x000fe20000000f00 */
[----:B------:R-:W-:Y:S01]  /*0f00*/  UISETP.NE.AND.EX UP0, UPT, UR11, URZ, UPT, UP0 ;  /* 0x0000003f0b00728c */ /* 0x000fe2000bf05300 */
[----:B------:R-:W-:Y:S01]  /*0f10*/  CS2R R150, SRZ ;  /* 0x0000000000967805 */ /* 0x000fe2000001ff00 */
[----:B------:R-:W-:Y:S01]  /*0f20*/  UIADD3 UR6, UR6, UR5, URZ ;  /* 0x0000000506067290 */ /* 0x000fe2000fffe03f */
[----:B------:R-:W-:Y:S01]  /*0f30*/  CS2R R148, SRZ ;  /* 0x0000000000947805 */ /* 0x000fe2000001ff00 */
[----:B------:R-:W-:Y:S01]  /*0f40*/  ULDC UR11, c[0x0][0x448] ;  /* 0x00011200000b7ab9 */ /* 0x000fe20000000800 */
[----:B------:R-:W-:Y:S01]  /*0f50*/  ULDC UR10, c[0x0][0xc54] ;  /* 0x00031500000a7ab9 */ /* 0x000fe20000000800 */
[----:B------:R-:W-:Y:S01]  /*0f60*/  UISETP.NE.AND UP2, UPT, UR11, 0x1, UPT ;  /* 0x000000010b00788c */ /* 0x000fe2000bf45270 */
[----:B------:R-:W-:Y:S01]  /*0f70*/  CS2R R146, SRZ ;  /* 0x0000000000927805 */ /* 0x000fe2000001ff00 */
[----:B------:R-:W-:Y:S01]  /*0f80*/  USHF.L.U32 UR37, UR6, 0x7, URZ ;  /* 0x0000000706257899 */ /* 0x000fe2000800063f */
[----:B------:R-:W-:Y:S01]  /*0f90*/  CS2R R144, SRZ ;  /* 0x0000000000907805 */ /* 0x000fe2000001ff00 */
[----:B------:R-:W-:Y:S01]  /*0fa0*/  UIMAD UR10, UR8, UR10, UR4 ;  /* 0x0000000a080a72a4 */ /* 0x000fe2000f8e0204 */
[----:B------:R-:W-:Y:S01]  /*0fb0*/  CS2R R142, SRZ ;  /* 0x00000000008e7805 */ /* 0x000fe2000001ff00 */
[----:B------:R-:W-:Y:S01]  /*0fc0*/  UIADD3 UR6, UR37, 0x7f, URZ ;  /* 0x0000007f25067890 */ /* 0x000fe2000fffe03f */
[----:B------:R-:W-:Y:S01]  /*0fd0*/  CS2R R140, SRZ ;  /* 0x00000000008c7805 */ /* 0x000fe2000001ff00 */
[----:B------:R-:W-:Y:S01]  /*0fe0*/  ULDC UR48, c[0x0][0x424] ;  /* 0x0001090000307ab9 */ /* 0x000fe20000000800 */
[----:B------:R-:W-:Y:S01]  /*0ff0*/  ULDC UR7, c[0x0][0x288] ;  /* 0x0000a20000077ab9 */ /* 0x000fe20000000800 */
[----:B------:R-:W-:Y:S01]  /*1000*/  USEL UR48, UR48, 0x1, UP0 ;  /* 0x0000000130307887 */ /* 0x000fe20008000000 */
[----:B------:R-:W-:Y:S01]  /*1010*/  CS2R R138, SRZ ;  /* 0x00000000008a7805 */ /* 0x000fe2000001ff00 */
[----:B------:R-:W-:Y:S01]  /*1020*/  @UP2 ULDC UR4, c[0x0][0x44c] ;  /* 0x0001130000042ab9 */ /* 0x000fe20000000800 */
[----:B------:R-:W-:Y:S01]  /*1030*/  UIADD3 UR7, -UR7, 0x80, URZ ;  /* 0x0000008007077890 */ /* 0x000fe2000fffe13f */
[----:B------:R-:W-:Y:S01]  /*1040*/  CS2R R136, SRZ ;  /* 0x0000000000887805 */ /* 0x000fe2000001ff00 */
[----:B------:R-:W-:Y:S01]  /*1050*/  UIMAD.WIDE.U32 UR4, UR6, UR4, URZ ;  /* 0x00000004060472a5 */ /* 0x000fe2000f8e003f */
[----:B------:R-:W-:Y:S01]  /*1060*/  CS2R R134, SRZ ;  /* 0x0000000000867805 */ /* 0x000fe2000001ff00 */
[----:B------:R-:W-:Y:S01]  /*1070*/  ULDC UR9, c[0x0][0x2f0] ;  /* 0x0000bc0000097ab9 */ /* 0x000fe20000000800 */
[----:B------:R-:W-:Y:S01]  /*1080*/  @UP2 ULDC UR11, c[0x0][0x450] ;  /* 0x00011400000b2ab9 */ /* 0x000fe20000000800 */
[----:B------:R-:W-:Y:S01]  /*1090*/  UIMAD UR7, UR48, UR9, UR7 ;  /* 0x00000009300772a4 */ /* 0x000fe2000f8e0207 */
[----:B------:R-:W-:Y:S01]  /*10a0*/  CS2R R132, SRZ ;  /* 0x0000000000847805 */ /* 0x000fe2000001ff00 */
[----:B------:R-:W-:Y:S01]  /*10b0*/  @UP2 USHF.R.U32.HI UR6, URZ, UR11, UR5 ;  /* 0x0000000b3f062299 */ /* 0x000fe20008011605 */
[----:B------:R-:W-:Y:S01]  /*10c0*/  CS2R R130, SRZ ;  /* 0x0000000000827805 */ /* 0x000fe2000001ff00 */
[----:B------:R-:W-:Y:S01]  /*10d0*/  UIMAD UR4, UR48, UR9, 0x7f ;  /* 0x0000007f300474a4 */ /* 0x000fe2000f8e0209 */
[----:B------:R-:W-:Y:S01]  /*10e0*/  CS2R R128, SRZ ;  /* 0x0000000000807805 */ /* 0x000fe2000001ff00 */
[----:B------:R-:W-:Y:S01]  /*10f0*/  UIADD3 UR6, UR7, UR6, URZ ;  /* 0x0000000607067290 */ /* 0x000fe2000fffe03f */
[----:B------:R-:W-:Y:S01]  /*1100*/  CS2R R126, SRZ ;  /* 0x00000000007e7805 */ /* 0x000fe2000001ff00 */
[----:B------:R-:W-:Y:S01]  /*1110*/  USHF.R.S32.HI UR5, URZ, 0x1f, UR4 ;  /* 0x0000001f3f057899 */ /* 0x000fe20008011404 */
[----:B------:R-:W-:Y:S01]  /*1120*/  CS2R R124, SRZ ;  /* 0x00000000007c7805 */ /* 0x000fe2000001ff00 */
[----:B------:R-:W-:Y:S01]  /*1130*/  USHF.R.S32.HI UR7, URZ, 0x1f, UR6 ;  /* 0x0000001f3f077899 */ /* 0x000fe20008011406 */
[----:B------:R-:W-:Y:S01]  /*1140*/  CS2R R122, SRZ ;  /* 0x00000000007a7805 */ /* 0x000fe2000001ff00 */
[----:B------:R-:W-:Y:S01]  /*1150*/  ULEA.HI UR5, UR5, UR4, URZ, 0x7 ;  /* 0x0000000405057291 */ /* 0x000fe2000f8f383f */
[----:B------:R-:W-:Y:S01]  /*1160*/  CS2R R120, SRZ ;  /* 0x0000000000787805 */ /* 0x000fe2000001ff00 */
[----:B------:R-:W-:Y:S01]  /*1170*/  ULEA.HI UR7, UR7, UR6, URZ, 0x7 ;  /* 0x0000000607077291 */ /* 0x000fe2000f8f383f */
[----:B------:R-:W-:Y:S01]  /*1180*/  CS2R R118, SRZ ;  /* 0x0000000000767805 */ /* 0x000fe2000001ff00 */
[----:B------:R-:W-:Y:S01]  /*1190*/  USHF.R.S32.HI UR56, URZ, 0x7, UR5 ;  /* 0x000000073f387899 */ /* 0x000fe20008011405 */
[----:B------:R-:W-:Y:S01]  /*11a0*/  CS2R R116, SRZ ;  /* 0x0000000000747805 */ /* 0x000fe2000001ff00 */
[----:B------:R-:W-:Y:S01]  /*11b0*/  USHF.R.S32.HI UR7, URZ, 0x7, UR7 ;  /* 0x000000073f077899 */ /* 0x000fe20008011407 */
[----:B------:R-:W-:Y:S01]  /*11c0*/  CS2R R114, SRZ ;  /* 0x0000000000727805 */ /* 0x000fe2000001ff00 */
[----:B------:R-:W-:Y:S01]  /*11d0*/  ULDC UR38, c[0x0][0xc48] ;  /* 0x0003120000267ab9 */ /* 0x000fe20000000800 */
[----:B------:R-:W-:Y:S01]  /*11e0*/  UMOV UR42, UR10 ;  /* 0x0000000a002a7c82 */ /* 0x000fe20008000000 */
[----:B------:R-:W-:Y:S01]  /*11f0*/  UISETP.LT.AND UP0, UPT, UR56, UR7, UPT ;  /* 0x000000073800728c */ /* 0x000fe2000bf01270 */
[----:B------:R-:W-:Y:S01]  /*1200*/  CS2R R112, SRZ ;  /* 0x0000000000707805 */ /* 0x000fe2000001ff00 */
[----:B------:R-:W-:Y:S01]  /*1210*/  UISETP.NE.AND UP1, UPT, UR38, 0x1, UPT ;  /* 0x000000012600788c */ /* 0x000fe2000bf25270 */
[----:B------:R-:W-:Y:S01]  /*1220*/  CS2R R110, SRZ ;  /* 0x00000000006e7805 */ /* 0x000fe2000001ff00 */
[----:B------:R-:W-:Y:S01]  /*1230*/  USEL UR56, UR56, UR7, UP0 ;  /* 0x0000000738387287 */ /* 0x000fe20008000000 */
[----:B------:R-:W-:Y:S01]  /*1240*/  CS2R R108, SRZ ;  /* 0x00000000006c7805 */ /* 0x000fe2000001ff00 */
[----:B------:R-:W-:Y:S01]  /*1250*/  UP2UR UR49, UPR, URZ, 0x4 ;  /* 0x000000043f317883 */ /* 0x000fe20008000000 */
[----:B------:R-:W-:Y:S01]  /*1260*/  CS2R R106, SRZ ;  /* 0x00000000006a7805 */ /* 0x000fe2000001ff00 */
[----:B------:R-:W-:Y:S01]  /*1270*/  UISETP.GE.AND UP0, UPT, UR56, 0x1, UPT ;  /* 0x000000013800788c */ /* 0x000fe2000bf06270 */
[----:B------:R-:W-:-:S02]  /*1280*/  CS2R R104, SRZ ;  /* 0x0000000000687805 */ /* 0x000fc4000001ff00 */
[----:B------:R-:W-:Y:S02]  /*1290*/  CS2R R102, SRZ ;  /* 0x0000000000667805 */ /* 0x000fe4000001ff00 */
[----:B------:R-:W-:Y:S02]  /*12a0*/  CS2R R100, SRZ ;  /* 0x0000000000647805 */ /* 0x000fe4000001ff00 */
[----:B------:R-:W-:Y:S01]  /*12b0*/  CS2R R98, SRZ ;  /* 0x0000000000627805 */ /* 0x000fe2000001ff00 */
[----:B------:R-:W-:Y:S01]  /*12c0*/  @UP1 ULDC UR8, c[0x0][0xc4c] ;  /* 0x0003130000081ab9 */ /* 0x000fe20000000800 */
[----:B------:R-:W-:Y:S01]  /*12d0*/  PLOP3.LUT P1, PT, PT, PT, UP0, 0x80, 0x0 ;  /* 0x000000000000781c */ /* 0x000fe20003f2f008 */
[----:B------:R-:W-:Y:S01]  /*12e0*/  UIMAD.WIDE.U32 UR4, UR10, UR8, URZ ;  /* 0x000000080a0472a5 */ /* 0x000fe2000f8e003f */
[----:B------:R-:W-:Y:S01]  /*12f0*/  CS2R R96, SRZ ;  /* 0x0000000000607805 */ /* 0x000fe2000001ff00 */
[----:B------:R-:W-:Y:S01]  /*1300*/  @UP1 ULDC UR6, c[0x0][0xc50] ;  /* 0x0003140000061ab9 */ /* 0x000fe20000000800 */
[----:B------:R-:W-:Y:S01]  /*1310*/  CS2R R6, SRZ ;  /* 0x0000000000067805 */ /* 0x000fe2000001ff00 */
[----:B------:R-:W-:Y:S01]  /*1320*/  @UP1 USHF.R.U32.HI UR42, URZ, UR6, UR5 ;  /* 0x000000063f2a1299 */ /* 0x000fe20008011605 */
[----:B------:R-:W-:Y:S01]  /*1330*/  IMAD.MOV.U32 R94, RZ, RZ, RZ ;  /* 0x000000ffff5e7224 */ /* 0x000fe200078e00ff */
[----:B------:R-:W-:Y:S01]  /*1340*/  CS2R R90, SRZ ;  /* 0x00000000005a7805 */ /* 0x000fe2000001ff00 */
[----:B------:R-:W-:Y:S01]  /*1350*/  IMAD.MOV.U32 R93, RZ, RZ, RZ ;  /* 0x000000ffff5d7224 */ /* 0x000fe200078e00ff */
[----:B------:R-:W-:Y:S01]  /*1360*/  UIADD3 UR4, -UR42, URZ, URZ ;  /* 0x0000003f2a047290 */ /* 0x000fe2000fffe13f */
[----:B------:R-:W-:-:S03]  /*1370*/  CS2R R88, SRZ ;  /* 0x0000000000587805 */ /* 0x000fc6000001ff00 */
[----:B------:R-:W-:Y:S01]  /*1380*/  UIMAD UR38, UR38, UR4, UR10 ;  /* 0x00000004262672a4 */ /* 0x000fe2000f8e020a */
[----:B------:R-:W-:Y:S11]  /*1390*/  @!P1 BRA `(.L_x_2353) ;  /* 0x0000009000d09947 */ /* 0x000ff60003800000 */
        /* <DEDUP_REMOVED lines=28> */
[----:B0-----:R-:W-:-:S07]  /*1560*/  IMAD.MOV.U32 R13, RZ, RZ, RZ ;  /* 0x000000ffff0d7224 */ /* 0x001fce00078e00ff */
[----:B------:R-:W-:-:S07]  /*1570*/  LEPC R20, `(.L_x_2354) ;  /* 0x000000001014794e */ /* 0x000fce0000000000 */
[----:B-1----:R-:W-:Y:S05]  /*1580*/  CALL.ABS.NOINC R14 ;  /* 0x000000000e007343 */ /* 0x002fea0003c00000 */
.L_x_2354:
        /* <DEDUP_REMOVED lines=9> */
.L_x_2471:
[----:B------:R-:W-:Y:S05]  /*1620*/  @!P0 BRA `(.L_x_2356) ;  /* 0x0000000000048947 */ /* 0x000fea0003800000 */
[----:B------:R-:W-:Y:S01]  /*1630*/  BPT.TRAP 0x1 ;  /* 0x000000040000795c */ /* 0x000fe20000300000 */
.L_x_2356:
[----:B0-----:R-:W-:Y:S01]  /*1640*/  IMAD.U32 R0, RZ, RZ, UR43 ;  /* 0x0000002bff007e24 */ /* 0x001fe2000f8e00ff */
[----:B------:R-:W-:-:S04]  /*1650*/  MOV R3, UR44 ;  /* 0x0000002c00037c02 */ /* 0x000fc80008000f00 */
[----:B------:R-:W-:Y:S02]  /*1660*/  LEA R0, R0, UR41, 0x3 ;  /* 0x0000002900007c11 */ /* 0x000fe4000f8e18ff */
[----:B------:R-:W-:-:S04]  /*1670*/  SHF.L.U32 R3, R3, 0x1f, RZ ;  /* 0x0000001f03037819 */ /* 0x000fc800000006ff */
[----:B------:R0:W1:Y:S01]  /*1680*/  SYNCS.PHASECHK.TRANS64.TRYWAIT P1, [R0+URZ+0x28830], R3 ;  /* 0x02883003000075a7 */ /* 0x000062000802017f */
[----:B------:R-:W-:Y:S05]  /*1690*/  @!P0 BRA `(.L_x_2357) ;  /* 0x0000000000048947 */ /* 0x000fea0003800000 */
[----:B------:R-:W-:Y:S01]  /*16a0*/  BPT.TRAP 0x1 ;  /* 0x000000040000795c */ /* 0x000fe20000300000 */
.L_x_2357:
[----:B-1----:R-:W-:Y:S05]  /*16b0*/  @P1 BRA `(.L_x_2358) ;  /* 0x0000000000081947 */ /* 0x002fea0003800000 */
[----:B------:R-:W1:Y:S02]  /*16c0*/  SYNCS.PHASECHK.TRANS64.TRYWAIT P1, [R0+URZ+0x28830], R3 ;  /* 0x02883003000075a7 */ /* 0x000e64000802017f */
[----:B-1----:R-:W-:Y:S05]  /*16d0*/  @!P1 BRA `(.L_x_2359) ;  /* 0x000000ec00f09947 */ /* 0x002fea0003800000 */
.L_x_2358:
        /* <DEDUP_REMOVED lines=63> */
.L_x_2360:
[----:B------:R-:W-:Y:S01]  /*1ad0*/  UISETP.NE.AND UP0, UPT, UR49, URZ, UPT ;  /* 0x0000003f3100728c */ /* 0x000fe2000bf05270 */
[----:B------:R-:W-:Y:S01]  /*1ae0*/  R2UR UR15, R0 ;  /* 0x00000000000f72ca */ /* 0x000fe200000e0000 */
[----:B------:R-:W-:Y:S01]  /*1af0*/  ULDC UR10, c[0x0][0x9d8] ;  /* 0x00027600000a7ab9 */ /* 0x000fe20000000800 */
[----:B------:R-:W-:Y:S01]  /*1b00*/  ULDC UR11, c[0x0][0x2f0] ;  /* 0x0000bc00000b7ab9 */ /* 0x000fe20000000800 */
[----:B01----:R-:W-:Y:S01]  /*1b10*/  FMUL.FTZ R3, R24, UR10 ;  /* 0x0000000a18037c20 */ /* 0x003fe20008410000 */
[----:B------:R-:W-:Y:S01]  /*1b20*/  VIADD R24, R17, UR37 ;  /* 0x0000002511187c36 */ /* 0x000fe20008000000 */
[----:B------:R-:W-:Y:S01]  /*1b30*/  PLOP3.LUT P1, PT, PT, PT, UP0, 0x80, 0x0 ;  /* 0x000000000000781c */ /* 0x000fe20003f2f008 */
[----:B------:R-:W-:Y:S01]  /*1b40*/  FMUL.FTZ R26, R26, UR10 ;  /* 0x0000000a1a1a7c20 */ /* 0x000fe20008410000 */
[----:B------:R-:W-:Y:S01]  /*1b50*/  PLOP3.LUT P2, PT, PT, PT, UP0, 0x80, 0x0 ;  /* 0x000000000000781c */ /* 0x000fe20003f4f008 */
[----:B------:R-:W-:Y:S01]  /*1b60*/  FMUL.FTZ R5, R25, UR10 ;  /* 0x0000000a19057c20 */ /* 0x000fe20008410000 */
[----:B------:R-:W-:Y:S01]  /*1b70*/  FMUL.FTZ R39, R39, UR10 ;  /* 0x0000000a27277c20 */ /* 0x000fe20008410000 */
[----:B------:R-:W-:Y:S01]  /*1b80*/  @UP0 ULDC UR6, c[0x0][0x44c] ;  /* 0x0001130000060ab9 */ /* 0x000fe20000000800 */
[----:B------:R0:W1:Y:S01]  /*1b90*/  MUFU.TANH R96, R26 ;  /* 0x0000001a00607308 */ /* 0x0000620000002400 */
[----:B------:R-:W-:Y:S01]  /*1ba0*/  FMUL.FTZ R27, R27, UR10 ;  /* 0x0000000a1b1b7c20 */ /* 0x000fe20008410000 */
[----:B------:R-:W-:-:S02]  /*1bb0*/  IMAD.U32 R25, RZ, RZ, UR11 ;  /* 0x0000000bff197e24 */ /* 0x000fc4000f8e00ff */
[----:B------:R-:W-:Y:S01]  /*1bc0*/  FMUL.FTZ R30, R30, UR10 ;  /* 0x0000000a1e1e7c20 */ /* 0x000fe20008410000 */
[----:B------:R-:W-:Y:S01]  /*1bd0*/  ULDC UR14, c[0x0][0x288] ;  /* 0x0000a200000e7ab9 */ /* 0x000fe20000000800 */
[----:B------:R-:W-:Y:S01]  /*1be0*/  FMUL.FTZ R31, R31, UR10 ;  /* 0x0000000a1f1f7c20 */ /* 0x000fe20008410000 */
[----:B------:R-:W-:Y:S01]  /*1bf0*/  FMUL.FTZ R34, R34, UR10 ;  /* 0x0000000a22227c20 */ /* 0x000fe20008410000 */
[----:B------:R-:W-:Y:S01]  /*1c00*/  @P1 IMAD.HI.U32 R4, R24, UR6, RZ ;  /* 0x0000000618041c27 */ /* 0x000fe2000f8e00ff */
[----:B------:R-:W-:Y:S01]  /*1c10*/  @UP0 ULDC UR6, c[0x0][0x450] ;  /* 0x0001140000060ab9 */ /* 0x000fe20000000800 */
[----:B------:R2:W-:Y:S02]  /*1c20*/  MUFU.TANH R94, R39 ;  /* 0x00000027005e7308 */ /* 0x0005e40000002400 */
[----:B------:R-:W-:Y:S01]  /*1c30*/  FMUL.FTZ R35, R35, UR10 ;  /* 0x0000000a23237c20 */ /* 0x000fe20008410000 */
[----:B------:R-:W-:Y:S01]  /*1c40*/  FMUL.FTZ R38, R38, UR10 ;  /* 0x0000000a26267c20 */ /* 0x000fe20008410000 */
[----:B------:R-:W-:Y:S01]  /*1c50*/  @P2 SHF.R.U32.HI R24, RZ, UR6, R4 ;  /* 0x00000006ff182c19 */ /* 0x000fe20008011604 */
[----:B------:R-:W-:Y:S01]  /*1c60*/  UMOV UR6, 0xffffff80 ;  /* 0xffffff8000067882 */ /* 0x000fe20000000000 */
[----:B------:R-:W-:Y:S01]  /*1c70*/  FMUL.FTZ R42, R42, UR10 ;  /* 0x0000000a2a2a7c20 */ /* 0x000fe20008410000 */
[----:B------:R-:W-:Y:S01]  /*1c80*/  UIMAD UR6, UR56, UR6, 0x80 ;  /* 0x00000080380674a4 */ /* 0x000fe2000f8e0206 */
[----:B------:R-:W-:Y:S01]  /*1c90*/  FMUL.FTZ R43, R43, UR10 ;  /* 0x0000000a2b2b7c20 */ /* 0x000fe20008410000 */
[----:B0-----:R-:W0:Y:S01]  /*1ca0*/  SHFL.IDX PT, R26, R24, 0x1, 0x1c1f ;  /* 0x003c1f00181a7f89 */ /* 0x001e2200000e0000 */
[----:B------:R-:W3:Y:S01]  /*1cb0*/  MUFU.TANH R98, R27 ;  /* 0x0000001b00627308 */ /* 0x000ee20000002400 */
[----:B------:R-:W-:Y:S01]  /*1cc0*/  UIADD3 UR7, UR6, 0x1, URZ ;  /* 0x0000000106077890 */ /* 0x000fe2000fffe03f */
[----:B------:R-:W-:Y:S01]  /*1cd0*/  FMUL.FTZ R46, R46, UR10 ;  /* 0x0000000a2e2e7c20 */ /* 0x000fe20008410000 */
[----:B------:R-:W-:Y:S01]  /*1ce0*/  UIMAD UR6, UR48, UR11, UR6 ;  /* 0x0000000b300672a4 */ /* 0x000fe2000f8e0206 */
[----:B------:R-:W-:Y:S01]  /*1cf0*/  FMUL.FTZ R47, R47, UR10 ;  /* 0x0000000a2f2f7c20 */ /* 0x000fe20008410000 */
[----:B------:R-:W-:Y:S01]  /*1d00*/  FMUL.FTZ R50, R50, UR10 ;  /* 0x0000000a32327c20 */ /* 0x000fe20008410000 */
[----:B------:R-:W-:Y:S01]  /*1d10*/  FMUL.FTZ R51, R51, UR10 ;  /* 0x0000000a33337c20 */ /* 0x000fe20008410000 */
[----:B------:R-:W-:Y:S01]  /*1d20*/  IMAD.U32 R9, RZ, RZ, UR7 ;  /* 0x00000007ff097e24 */ /* 0x000fe2000f8e00ff */
[----:B------:R-:W4:Y:S01]  /*1d30*/  MUFU.TANH R30, R30 ;  /* 0x0000001e001e7308 */ /* 0x000f220000002400 */
[----:B--2---:R-:W-:-:S02]  /*1d40*/  IMAD.U32 R39, RZ, RZ, UR6 ;  /* 0x00000006ff277e24 */ /* 0x004fc4000f8e00ff */
[----:B------:R-:W-:Y:S01]  /*1d50*/  FMUL.FTZ R54, R54, UR10 ;  /* 0x0000000a36367c20 */ /* 0x000fe20008410000 */
[C---:B------:R-:W-:Y:S02]  /*1d60*/  IMAD R4, R16.reuse, -0x2, R9 ;  /* 0xfffffffe10047824 */ /* 0x040fe400078e0209 */
[----:B------:R-:W-:Y:S01]  /*1d70*/  FMUL.FTZ R55, R55, UR10 ;  /* 0x0000000a37377c20 */ /* 0x000fe20008410000 */
[----:B------:R-:W-:Y:S02]  /*1d80*/  IMAD R39, R16, -0x2, R39 ;  /* 0xfffffffe10277824 */ /* 0x000fe400078e0227 */
[----:B------:R-:W-:Y:S01]  /*1d90*/  FMUL.FTZ R58, R58, UR10 ;  /* 0x0000000a3a3a7c20 */ /* 0x000fe20008410000 */
[----:B------:R-:W-:Y:S01]  /*1da0*/  IMAD R25, R25, UR48, R4 ;  /* 0x0000003019197c24 */ /* 0x000fe2000f8e0204 */
[----:B------:R-:W2:Y:S01]  /*1db0*/  MUFU.TANH R102, R31 ;  /* 0x0000001f00667308 */ /* 0x000ea20000002400 */
[----:B------:R-:W-:Y:S01]  /*1dc0*/  FMUL.FTZ R66, R66, UR10 ;  /* 0x0000000a42427c20 */ /* 0x000fe20008410000 */
[----:B------:R-:W-:Y:S01]  /*1dd0*/  FMUL.FTZ R4, R70, UR10 ;  /* 0x0000000a46047c20 */ /* 0x000fe20008410000 */
[----:B------:R-:W-:Y:S01]  /*1de0*/  FMUL.FTZ R59, R59, UR10 ;  /* 0x0000000a3b3b7c20 */ /* 0x000fe20008410000 */
[----:B------:R-:W-:Y:S01]  /*1df0*/  FMUL.FTZ R7, R28, UR10 ;  /* 0x0000000a1c077c20 */ /* 0x000fe20008410000 */
[----:B------:R-:W-:Y:S01]  /*1e00*/  FMUL.FTZ R62, R62, UR10 ;  /* 0x0000000a3e3e7c20 */ /* 0x000fe20008410000 */
[----:B------:R-:W-:Y:S01]  /*1e10*/  FMUL.FTZ R10, R32, UR10 ;  /* 0x0000000a200a7c20 */ /* 0x000fe20008410000 */
[----:B0-----:R-:W-:Y:S01]  /*1e20*/  IADD3 R26, R26, -UR14, R25 ;  /* 0x8000000e1a1a7c10 */ /* 0x001fe2000fffe019 */
[----:B------:R-:W0:Y:S01]  /*1e30*/  MUFU.TANH R34, R34 ;  /* 0x0000002200227308 */ /* 0x000e220000002400 */
[----:B------:R-:W-:Y:S01]  /*1e40*/  FMUL.FTZ R63, R63, UR10 ;  /* 0x0000000a3f3f7c20 */ /* 0x000fe20008410000 */
[----:B------:R-:W-:Y:S01]  /*1e50*/  FMUL.FTZ R11, R37, UR10 ;  /* 0x0000000a250b7c20 */ /* 0x000fe20008410000 */
[----:B------:R-:W-:Y:S01]  /*1e60*/  VIMNMX R9, R39, R26, PT ;  /* 0x0000001a27097248 */ /* 0x000fe20003fe0100 */
[----:B------:R-:W-:Y:S01]  /*1e70*/  FMUL.FTZ R37, R56, UR10 ;  /* 0x0000000a38257c20 */ /* 0x000fe20008410000 */
[----:B------:R-:W-:Y:S01]  /*1e80*/  FMUL.FTZ R67, R67, UR10 ;  /* 0x0000000a43437c20 */ /* 0x000fe20008410000 */
[----:B------:R-:W-:Y:S01]  /*1e90*/  FMUL.FTZ R12, R36, UR10 ;  /* 0x0000000a240c7c20 */ /* 0x000fe20008410000 */
[C---:B------:R-:W-:Y:S01]  /*1ea0*/  ISETP.GT.AND P1, PT, R9.reuse, RZ, PT ;  /* 0x000000ff0900720c */ /* 0x040fe20003f24270 */
[----:B------:R-:W5:Y:S01]  /*1eb0*/  MUFU.TANH R106, R35 ;  /* 0x00000023006a7308 */ /* 0x000f620000002400 */
[----:B------:R-:W-:Y:S01]  /*1ec0*/  ISETP.GT.AND P2, PT, R9, 0x1, PT ;  /* 0x000000010900780c */ /* 0x000fe20003f44270 */
[----:B------:R-:W-:Y:S01]  /*1ed0*/  FMUL.FTZ R71, R71, UR10 ;  /* 0x0000000a47477c20 */ /* 0x000fe20008410000 */
[C---:B------:R-:W-:Y:S01]  /*1ee0*/  ISETP.GT.AND P3, PT, R9.reuse, 0x8, PT ;  /* 0x000000080900780c */ /* 0x040fe20003f64270 */
[----:B------:R-:W-:Y:S01]  /*1ef0*/  FMUL.FTZ R74, R74, UR10 ;  /* 0x0000000a4a4a7c20 */ /* 0x000fe20008410000 */
[----:B-1----:R-:W-:Y:S01]  /*1f00*/  FSEL R96, R96, -INF , P1 ;  /* 0xff80000060607808 */ /* 0x002fe20000800000 */
[----:B------:R-:W-:Y:S01]  /*1f10*/  FMUL.FTZ R15, R40, UR10 ;  /* 0x0000000a280f7c20 */ /* 0x000fe20008410000 */
[----:B---3--:R-:W-:Y:S01]  /*1f20*/  FSEL R98, R98, -INF , P2 ;  /* 0xff80000062627808 */ /* 0x008fe20001000000 */
[----:B------:R-:W1:Y:S01]  /*1f30*/  MUFU.TANH R38, R38 ;  /* 0x0000002600267308 */ /* 0x000e620000002400 */
[----:B------:R-:W-:Y:S01]  /*1f40*/  ISETP.GT.AND P1, PT, R9, 0x9, PT ;  /* 0x000000090900780c */ /* 0x000fe20003f24270 */
[----:B------:R-:W-:Y:S01]  /*1f50*/  FMUL.FTZ R75, R75, UR10 ;  /* 0x0000000a4b4b7c20 */ /* 0x000fe20008410000 */
[----:B----4-:R-:W-:Y:S01]  /*1f60*/  FSEL R100, R30, -INF , P3 ;  /* 0xff8000001e647808 */ /* 0x010fe20001800000 */
[----:B------:R-:W-:Y:S01]  /*1f70*/  FMUL.FTZ R21, R44, UR10 ;  /* 0x0000000a2c157c20 */ /* 0x000fe20008410000 */
[----:B------:R-:W-:Y:S01]  /*1f80*/  FMNMX.FTZ R13, R96, R98, !PT ;  /* 0x00000062600d7209 */ /* 0x000fe20007810000 */
[----:B------:R-:W-:Y:S01]  /*1f90*/  FMUL.FTZ R78, R78, UR10 ;  /* 0x0000000a4e4e7c20 */ /* 0x000fe20008410000 */
[----:B------:R-:W-:Y:S01]  /*1fa0*/  ISETP.GT.AND P2, PT, R9, 0x10, PT ;  /* 0x000000100900780c */ /* 0x000fe20003f44270 */
[----:B------:R-:W3:Y:S01]  /*1fb0*/  MUFU.TANH R42, R42 ;  /* 0x0000002a002a7308 */ /* 0x000ee20000002400 */
[----:B--2---:R-:W-:Y:S01]  /*1fc0*/  FSEL R102, R102, -INF , P1 ;  /* 0xff80000066667808 */ /* 0x004fe20000800000 */
[----:B------:R-:W-:Y:S01]  /*1fd0*/  FMUL.FTZ R79, R79, UR10 ;  /* 0x0000000a4f4f7c20 */ /* 0x000fe20008410000 */
[----:B------:R-:W-:Y:S01]  /*1fe0*/  FMNMX.FTZ R13, R100, R13, !PT ;  /* 0x0000000d640d7209 */ /* 0x000fe20007810000 */
[----:B------:R-:W-:Y:S01]  /*1ff0*/  FMUL.FTZ R8, R33, UR10 ;  /* 0x0000000a21087c20 */ /* 0x000fe20008410000 */
[C---:B------:R-:W-:Y:S01]  /*2000*/  ISETP.GT.AND P1, PT, R9.reuse, 0x11, PT ;  /* 0x000000110900780c */ /* 0x040fe20003f24270 */
[----:B------:R-:W-:Y:S01]  /*2010*/  FMUL.FTZ R33, R52, UR10 ;  /* 0x0000000a34217c20 */ /* 0x000fe20008410000 */
[----:B0-----:R-:W-:Y:S01]  /*2020*/  FSEL R104, R34, -INF , P2 ;  /* 0xff80000022687808 */ /* 0x001fe20001000000 */
[----:B------:R-:W0:Y:S01]  /*2030*/  MUFU.TANH R43, R43 ;  /* 0x0000002b002b7308 */ /* 0x000e220000002400 */
[----:B------:R-:W-:Y:S01]  /*2040*/  FMNMX.FTZ R13, R102, R13, !PT ;  /* 0x0000000d660d7209 */ /* 0x000fe20007810000 */
[----:B------:R-:W-:Y:S01]  /*2050*/  FMUL.FTZ R82, R82, UR10 ;  /* 0x0000000a52527c20 */ /* 0x000fe20008410000 */
[----:B------:R-:W-:Y:S01]  /*2060*/  ISETP.GT.AND P2, PT, R9, 0x18, PT ;  /* 0x000000180900780c */ /* 0x000fe20003f44270 */
[----:B------:R-:W-:Y:S01]  /*2070*/  FMUL.FTZ R6, R29, UR10 ;  /* 0x0000000a1d067c20 */ /* 0x000fe20008410000 */
[----:B-----5:R-:W-:Y:S01]  /*2080*/  FSEL R106, R106, -INF , P1 ;  /* 0xff8000006a6a7808 */ /* 0x020fe20000800000 */
[----:B------:R-:W-:Y:S01]  /*2090*/  FMUL.FTZ R29, R48, UR10 ;  /* 0x0000000a301d7c20 */ /* 0x000fe20008410000 */
[----:B------:R-:W-:Y:S01]  /*20a0*/  FMNMX.FTZ R13, R104, R13, !PT ;  /* 0x0000000d680d7209 */ /* 0x000fe20007810000 */
[----:B------:R-:W2:Y:S01]  /*20b0*/  MUFU.TANH R46, R46 ;  /* 0x0000002e002e7308 */ /* 0x000ea20000002400 */
[----:B------:R-:W-:Y:S01]  /*20c0*/  ISETP.GT.AND P1, PT, R9, 0x19, PT ;  /* 0x000000190900780c */ /* 0x000fe20003f24270 */
[----:B------:R-:W-:Y:S01]  /*20d0*/  FMUL.FTZ R83, R83, UR10 ;  /* 0x0000000a53537c20 */ /* 0x000fe20008410000 */
[----:B-1----:R-:W-:Y:S01]  /*20e0*/  FSEL R108, R38, -INF , P2 ;  /* 0xff800000266c7808 */ /* 0x002fe20001000000 */
[----:B------:R-:W-:Y:S01]  /*20f0*/  FMUL.FTZ R86, R86, UR10 ;  /* 0x0000000a56567c20 */ /* 0x000fe20008410000 */
[----:B------:R-:W-:Y:S01]  /*2100*/  FMNMX.FTZ R13, R106, R13, !PT ;  /* 0x0000000d6a0d7209 */ /* 0x000fe20007810000 */
[----:B------:R-:W-:Y:S01]  /*2110*/  FMUL.FTZ R87, R87, UR10 ;  /* 0x0000000a57577c20 */ /* 0x000fe20008410000 */
[----:B------:R-:W-:Y:S01]  /*2120*/  ISETP.GT.AND P2, PT, R9, 0x20, PT ;  /* 0x000000200900780c */ /* 0x000fe20003f44270 */
[----:B------:R-:W1:Y:S01]  /*2130*/  MUFU.TANH R47, R47 ;  /* 0x0000002f002f7308 */ /* 0x000e620000002400 */
[----:B------:R-:W-:Y:S01]  /*2140*/  FSEL R94, R94, -INF , P1 ;  /* 0xff8000005e5e7808 */ /* 0x000fe20000800000 */
[----:B------:R-:W-:Y:S01]  /*2150*/  FMUL.FTZ R14, R41, UR10 ;  /* 0x0000000a290e7c20 */ /* 0x000fe20008410000 */
[----:B------:R-:W-:Y:S01]  /*2160*/  FMNMX.FTZ R13, R108, R13, !PT ;  /* 0x0000000d6c0d7209 */ /* 0x000fe20007810000 */
[----:B------:R4:W5:Y:S01]  /*2170*/  SHFL.IDX PT, R41, R24, RZ, 0x1c1f ;  /* 0x001c1fff18297589 */ /* 0x00096200000e0000 */
[C---:B------:R-:W-:Y:S01]  /*2180*/  ISETP.GT.AND P1, PT, R9.reuse, 0x21, PT ;  /* 0x000000210900780c */ /* 0x040fe20003f24270 */
[----:B------:R-:W-:Y:S01]  /*2190*/  ULDC UR6, c[0x0][0x988] ;  /* 0x0002620000067ab9 */ /* 0x000fe20000000800 */
[----:B---3--:R-:W-:Y:S01]  /*21a0*/  FSEL R92, R42, -INF , P2 ;  /* 0xff8000002a5c7808 */ /* 0x008fe20001000000 */
[----:B------:R-:W3:Y:S01]  /*21b0*/  MUFU.TANH R50, R50 ;  /* 0x0000003200327308 */ /* 0x000ee20000002400 */
[----:B------:R-:W-:Y:S01]  /*21c0*/  FMNMX.FTZ R13, R94, R13, !PT ;  /* 0x0000000d5e0d7209 */ /* 0x000fe20007810000 */
[----:B------:R-:W-:Y:S01]  /*21d0*/  FMUL.FTZ R60, R60, UR10 ;  /* 0x0000000a3c3c7c20 */ /* 0x000fe20008410000 */
[----:B------:R-:W-:Y:S01]  /*21e0*/  ISETP.GT.AND P2, PT, R9, 0x28, PT ;  /* 0x000000280900780c */ /* 0x000fe20003f44270 */
[----:B----4-:R-:W-:Y:S01]  /*21f0*/  VIADD R24, R25, -UR14 ;  /* 0x8000000e19187c36 */ /* 0x010fe20008000000 */
[----:B0-----:R-:W-:Y:S01]  /*2200*/  FSEL R90, R43, -INF , P1 ;  /* 0xff8000002b5a7808 */ /* 0x001fe20000800000 */
[----:B------:R-:W-:Y:S01]  /*2210*/  FMUL.FTZ R20, R45, UR10 ;  /* 0x0000000a2d147c20 */ /* 0x000fe20008410000 */
[----:B------:R-:W-:Y:S01]  /*2220*/  FMNMX.FTZ R13, R92, R13, !PT ;  /* 0x0000000d5c0d7209 */ /* 0x000fe20007810000 */
[----:B------:R-:W-:Y:S01]  /*2230*/  MUFU.TANH R51, R51 ;  /* 0x0000003300337308 */ /* 0x000fe20000002400 */
[----:B------:R-:W-:Y:S01]  /*2240*/  ISETP.GT.AND P1, PT, R9, 0x29, PT ;  /* 0x000000290900780c */ /* 0x000fe20003f24270 */
[----:B------:R-:W-:Y:S01]  /*2250*/  FMUL.FTZ R27, R49, UR10 ;  /* 0x0000000a311b7c20 */ /* 0x000fe20008410000 */
[----:B--2---:R-:W-:Y:S01]  /*2260*/  FSEL R88, R46, -INF , P2 ;  /* 0xff8000002e587808 */ /* 0x004fe20001000000 */
[----:B------:R-:W-:Y:S01]  /*2270*/  FMUL.FTZ R31, R53, UR10 ;  /* 0x0000000a351f7c20 */ /* 0x000fe20008410000 */
[----:B------:R-:W-:Y:S01]  /*2280*/  FMNMX.FTZ R13, R90, R13, !PT ;  /* 0x0000000d5a0d7209 */ /* 0x000fe20007810000 */
[----:B------:R-:W-:Y:S01]  /*2290*/  FMUL.FTZ R35, R57, UR10 ;  /* 0x0000000a39237c20 */ /* 0x000fe20008410000 */
[----:B------:R-:W-:Y:S01]  /*22a0*/  ISETP.GT.AND P2, PT, R9, 0x30, PT ;  /* 0x000000300900780c */ /* 0x000fe20003f44270 */
[----:B------:R-:W0:Y:S01]  /*22b0*/  MUFU.TANH R54, R54 ;  /* 0x0000003600367308 */ /* 0x000e220000002400 */
[----:B-1----:R-:W-:Y:S01]  /*22c0*/  FSEL R70, R47, -INF , P1 ;  /* 0xff8000002f467808 */ /* 0x002fe20000800000 */
[----:B------:R-:W-:Y:S01]  /*22d0*/  FMUL.FTZ R61, R61, UR10 ;  /* 0x0000000a3d3d7c20 */ /* 0x000fe20008410000 */
[----:B------:R-:W-:Y:S01]  /*22e0*/  FMNMX.FTZ R13, R88, R13, !PT ;  /* 0x0000000d580d7209 */ /* 0x000fe20007810000 */
[----:B------:R-:W-:Y:S01]  /*22f0*/  FMUL.FTZ R64, R64, UR10 ;  /* 0x0000000a40407c20 */ /* 0x000fe20008410000 */
[----:B------:R-:W-:Y:S01]  /*2300*/  ISETP.GT.AND P1, PT, R9, 0x31, PT ;  /* 0x000000310900780c */ /* 0x000fe20003f24270 */
[----:B------:R-:W-:Y:S01]  /*2310*/  FMUL.FTZ R65, R65, UR10 ;  /* 0x0000000a41417c20 */ /* 0x000fe20008410000 */
[----:B------:R-:W-:Y:S01]  /*2320*/  FMNMX.FTZ R13, R70, R13, !PT ;  /* 0x0000000d460d7209 */ /* 0x000fe20007810000 */
[----:B------:R-:W-:Y:S01]  /*2330*/  MUFU.TANH R55, R55 ;  /* 0x0000003700377308 */ /* 0x000fe20000002400 */
[----:B-----5:R-:W-:Y:S01]  /*2340*/  VIADDMNMX R41, R41, R24, R39, PT ;  /* 0x0000001829297246 */ /* 0x020fe20003800127 */
[----:B------:R-:W-:Y:S01]  /*2350*/  FMUL.FTZ R68, R68, UR10 ;  /* 0x0000000a44447c20 */ /* 0x000fe20008410000 */
[----:B------:R-:W-:Y:S01]  /*2360*/  FMUL.FTZ R69, R69, UR10 ;  /* 0x0000000a45457c20 */ /* 0x000fe20008410000 */
[----:B------:R-:W-:Y:S01]  /*2370*/  FMUL.FTZ R72, R72, UR10 ;  /* 0x0000000a48487c20 */ /* 0x000fe20008410000 */
[----:B------:R-:W-:Y:S01]  /*2380*/  ISETP.GT.AND P3, PT, R41, 0x8, PT ;  /* 0x000000082900780c */ /* 0x000fe20003f64270 */
        /* <DEDUP_REMOVED lines=8> */
[----:B------:R-:W-:Y:S01]  /*2410*/  @UP0 ULDC UR18, c[0x0][0x450] ;  /* 0x0001140000120ab9 */ /* 0x000fe20000000800 */
[----:B------:R-:W-:Y:S01]  /*2420*/  UMOV UR10, UR37 ;  /* 0x00000025000a7c82 */ /* 0x000fe20008000000 */
[----:B------:R3:W-:Y:S01]  /*2430*/  MUFU.TANH R34, R66 ;  /* 0x0000004200227308 */ /* 0x0007e20000002400 */
[----:B------:R-:W-:Y:S01]  /*2440*/  UIMAD UR11, UR48, UR11, -UR14 ;  /* 0x0000000b300b72a4 */ /* 0x000fe2000f8e0a0e */
[----:B------:R-:W-:Y:S01]  /*2450*/  CS2R R150, SRZ ;  /* 0x0000000000967805 */ /* 0x000fe2000001ff00 */
[----:B------:R-:W-:Y:S01]  /*2460*/  UIADD3 UR56, UR56, -0x2, URZ ;  /* 0xfffffffe38387890 */ /* 0x000fe2000fffe03f */
[----:B------:R-:W-:-:S02]  /*2470*/  CS2R R148, SRZ ;  /* 0x0000000000947805 */ /* 0x000fc4000001ff00 */
[----:B------:R-:W-:Y:S02]  /*2480*/  CS2R R146, SRZ ;  /* 0x0000000000927805 */ /* 0x000fe4000001ff00 */
[----:B------:R-:W-:Y:S02]  /*2490*/  CS2R R144, SRZ ;  /* 0x0000000000907805 */ /* 0x000fe4000001ff00 */
[----:B------:R-:W-:Y:S01]  /*24a0*/  CS2R R142, SRZ ;  /* 0x00000000008e7805 */ /* 0x000fe2000001ff00 */
[----:B------:R-:W2:Y:S01]  /*24b0*/  MUFU.TANH R59, R59 ;  /* 0x0000003b003b7308 */ /* 0x000ea20000002400 */
[----:B---3--:R-:W-:Y:S02]  /*24c0*/  FSEL R66, R50, -INF , P2 ;  /* 0xff80000032427808 */ /* 0x008fe40001000000 */
[----:B------:R-:W-:Y:S02]  /*24d0*/  CS2R R140, SRZ ;  /* 0x00000000008c7805 */ /* 0x000fe4000001ff00 */
[----:B------:R-:W-:-:S02]  /*24e0*/  ISETP.GT.AND P2, PT, R9, 0x38, PT ;  /* 0x000000380900780c */ /* 0x000fc40003f44270 */
[----:B------:R-:W-:Y:S02]  /*24f0*/  CS2R R138, SRZ ;  /* 0x00000000008a7805 */ /* 0x000fe4000001ff00 */
[----:B------:R-:W-:Y:S02]  /*2500*/  FMNMX.FTZ R13, R66, R13, !PT ;  /* 0x0000000d420d7209 */ /* 0x000fe40007810000 */
[----:B------:R-:W-:Y:S02]  /*2510*/  CS2R R136, SRZ ;  /* 0x0000000000887805 */ /* 0x000fe4000001ff00 */
[----:B0-----:R-:W-:Y:S01]  /*2520*/  FSEL R58, R54, -INF , P2 ;  /* 0xff800000363a7808 */ /* 0x001fe20001000000 */
[----:B------:R0:W3:Y:S01]  /*2530*/  MUFU.TANH R32, R62 ;  /* 0x0000003e00207308 */ /* 0x0000e20000002400 */
[----:B------:R-:W-:Y:S02]  /*2540*/  ISETP.GT.AND P2, PT, R9, 0x40, PT ;  /* 0x000000400900780c */ /* 0x000fe40003f44270 */
[----:B------:R-:W-:-:S02]  /*2550*/  CS2R R134, SRZ ;  /* 0x0000000000867805 */ /* 0x000fc4000001ff00 */
[----:B------:R-:W-:Y:S02]  /*2560*/  CS2R R132, SRZ ;  /* 0x0000000000847805 */ /* 0x000fe4000001ff00 */
[----:B------:R-:W-:Y:S02]  /*2570*/  CS2R R130, SRZ ;  /* 0x0000000000827805 */ /* 0x000fe4000001ff00 */
[----:B-1----:R-:W-:Y:S02]  /*2580*/  FSEL R30, R28, -INF , P2 ;  /* 0xff8000001c1e7808 */ /* 0x002fe40001000000 */
[----:B------:R-:W-:Y:S02]  /*2590*/  CS2R R128, SRZ ;  /* 0x0000000000807805 */ /* 0x000fe4000001ff00 */
[----:B------:R-:W-:Y:S01]  /*25a0*/  ISETP.GT.AND P2, PT, R9, 0x48, PT ;  /* 0x000000480900780c */ /* 0x000fe20003f44270 */
[----:B------:R-:W1:Y:S01]  /*25b0*/  MUFU.TANH R63, R63 ;  /* 0x0000003f003f7308 */ /* 0x000e620000002400 */
[----:B0-----:R-:W-:-:S02]  /*25c0*/  FSEL R62, R51, -INF , P1 ;  /* 0xff800000333e7808 */ /* 0x001fc40000800000 */
[----:B------:R-:W-:Y:S02]  /*25d0*/  CS2R R126, SRZ ;  /* 0x00000000007e7805 */ /* 0x000fe4000001ff00 */
[----:B------:R-:W-:Y:S02]  /*25e0*/  ISETP.GT.AND P1, PT, R9, 0x39, PT ;  /* 0x000000390900780c */ /* 0x000fe40003f24270 */
[----:B------:R-:W-:Y:S02]  /*25f0*/  CS2R R124, SRZ ;  /* 0x00000000007c7805 */ /* 0x000fe4000001ff00 */
[----:B------:R-:W-:Y:S02]  /*2600*/  FMNMX.FTZ R13, R62, R13, !PT ;  /* 0x0000000d3e0d7209 */ /* 0x000fe40007810000 */
[----:B------:R-:W-:Y:S02]  /*2610*/  CS2R R122, SRZ ;  /* 0x00000000007a7805 */ /* 0x000fe4000001ff00 */
[----:B------:R-:W-:Y:S01]  /*2620*/  FSEL R56, R55, -INF , P1 ;  /* 0xff80000037387808 */ /* 0x000fe20000800000 */
[----:B------:R-:W0:Y:S01]  /*2630*/  MUFU.TANH R36, R67 ;  /* 0x0000004300247308 */ /* 0x000e220000002400 */
[----:B------:R-:W-:-:S02]  /*2640*/  FMNMX.FTZ R13, R58, R13, !PT ;  /* 0x0000000d3a0d7209 */ /* 0x000fc40007810000 */
[----:B------:R-:W-:Y:S02]  /*2650*/  CS2R R120, SRZ ;  /* 0x0000000000787805 */ /* 0x000fe4000001ff00 */
[----:B------:R-:W-:Y:S02]  /*2660*/  ISETP.GT.AND P1, PT, R9, 0x41, PT ;  /* 0x000000410900780c */ /* 0x000fe40003f24270 */
[----:B------:R-:W-:Y:S02]  /*2670*/  CS2R R118, SRZ ;  /* 0x0000000000767805 */ /* 0x000fe4000001ff00 */
[----:B------:R-:W-:Y:S02]  /*2680*/  FMNMX.FTZ R13, R56, R13, !PT ;  /* 0x0000000d380d7209 */ /* 0x000fe40007810000 */
[----:B------:R-:W-:Y:S02]  /*2690*/  CS2R R116, SRZ ;  /* 0x0000000000747805 */ /* 0x000fe4000001ff00 */
[----:B--2---:R-:W-:Y:S01]  /*26a0*/  FSEL R26, R59, -INF , P1 ;  /* 0xff8000003b1a7808 */ /* 0x004fe20000800000 */
[----:B------:R-:W2:Y:S01]  /*26b0*/  MUFU.TANH R4, R4 ;  /* 0x0000000400047308 */ /* 0x000ea20000002400 */
[----:B------:R-:W-:-:S02]  /*26c0*/  FMNMX.FTZ R13, R30, R13, !PT ;  /* 0x0000000d1e0d7209 */ /* 0x000fc40007810000 */
[----:B------:R-:W-:Y:S02]  /*26d0*/  CS2R R114, SRZ ;  /* 0x0000000000727805 */ /* 0x000fe4000001ff00 */
[C---:B------:R-:W-:Y:S02]  /*26e0*/  ISETP.GT.AND P1, PT, R9.reuse, 0x49, PT ;  /* 0x000000490900780c */ /* 0x040fe40003f24270 */
[----:B------:R-:W-:Y:S02]  /*26f0*/  CS2R R112, SRZ ;  /* 0x0000000000707805 */ /* 0x000fe4000001ff00 */
[----:B---3--:R-:W-:Y:S02]  /*2700*/  FSEL R28, R32, -INF , P2 ;  /* 0xff800000201c7808 */ /* 0x008fe40001000000 */
[----:B------:R-:W-:Y:S02]  /*2710*/  CS2R R110, SRZ ;  /* 0x00000000006e7805 */ /* 0x000fe4000001ff00 */
[----:B------:R-:W-:Y:S01]  /*2720*/  FMNMX.FTZ R13, R26, R13, !PT ;  /* 0x0000000d1a0d7209 */ /* 0x000fe20007810000 */
[----:B------:R-:W3:Y:S01]  /*2730*/  MUFU.TANH R42, R71 ;  /* 0x00000047002a7308 */ /* 0x000ee20000002400 */
[----:B------:R-:W-:-:S02]  /*2740*/  ISETP.GT.AND P2, PT, R9, 0x50, PT ;  /* 0x000000500900780c */ /* 0x000fc40003f44270 */
[----:B-1----:R-:W-:Y:S02]  /*2750*/  FSEL R32, R63, -INF , P1 ;  /* 0xff8000003f207808 */ /* 0x002fe40000800000 */
[----:B------:R-:W-:Y:S02]  /*2760*/  FMNMX.FTZ R13, R28, R13, !PT ;  /* 0x0000000d1c0d7209 */ /* 0x000fe40007810000 */
[C---:B------:R-:W-:Y:S01]  /*2770*/  ISETP.GT.AND P1, PT, R9.reuse, 0x51, PT ;  /* 0x000000510900780c */ /* 0x040fe20003f24270 */
[----:B------:R-:W1:Y:S01]  /*2780*/  MUFU.TANH R40, R74 ;  /* 0x0000004a00287308 */ /* 0x000e620000002400 */
[----:B------:R-:W-:Y:S02]  /*2790*/  FSEL R34, R34, -INF , P2 ;  /* 0xff80000022227808 */ /* 0x000fe40001000000 */
[----:B------:R-:W-:Y:S02]  /*27a0*/  FMNMX.FTZ R13, R32, R13, !PT ;  /* 0x0000000d200d7209 */ /* 0x000fe40007810000 */
[----:B------:R-:W-:-:S02]  /*27b0*/  ISETP.GT.AND P2, PT, R9, 0x58, PT ;  /* 0x000000580900780c */ /* 0x000fc40003f44270 */
[----:B0-----:R-:W-:Y:S01]  /*27c0*/  FSEL R36, R36, -INF , P1 ;  /* 0xff80000024247808 */ /* 0x001fe20000800000 */
[----:B------:R-:W0:Y:S01]  /*27d0*/  MUFU.TANH R44, R75 ;  /* 0x0000004b002c7308 */ /* 0x000e220000002400 */
[----:B------:R-:W-:Y:S02]  /*27e0*/  FMNMX.FTZ R13, R34, R13, !PT ;  /* 0x0000000d220d7209 */ /* 0x000fe40007810000 */
[C---:B------:R-:W-:Y:S02]  /*27f0*/  ISETP.GT.AND P1, PT, R9.reuse, 0x59, PT ;  /* 0x000000590900780c */ /* 0x040fe40003f24270 */
[----:B--2---:R-:W-:Y:S02]  /*2800*/  FSEL R38, R4, -INF , P2 ;  /* 0xff80000004267808 */ /* 0x004fe40001000000 */
[----:B------:R-:W-:Y:S01]  /*2810*/  FMNMX.FTZ R13, R36, R13, !PT ;  /* 0x0000000d240d7209 */ /* 0x000fe20007810000 */
[----:B------:R-:W2:Y:S01]  /*2820*/  MUFU.TANH R46, R78 ;  /* 0x0000004e002e7308 */ /* 0x000ea20000002400 */
[----:B------:R-:W-:-:S02]  /*2830*/  ISETP.GT.AND P2, PT, R9, 0x60, PT ;  /* 0x000000600900780c */ /* 0x000fc40003f44270 */
[----:B---3--:R-:W-:Y:S02]  /*2840*/  FSEL R42, R42, -INF , P1 ;  /* 0xff8000002a2a7808 */ /* 0x008fe40000800000 */
[----:B------:R-:W-:Y:S02]  /*2850*/  FMNMX.FTZ R13, R38, R13, !PT ;  /* 0x0000000d260d7209 */ /* 0x000fe40007810000 */
[C---:B------:R-:W-:Y:S01]  /*2860*/  ISETP.GT.AND P1, PT, R9.reuse, 0x61, PT ;  /* 0x000000610900780c */ /* 0x040fe20003f24270 */
[----:B------:R-:W3:Y:S01]  /*2870*/  MUFU.TANH R52, R79 ;  /* 0x0000004f00347308 */ /* 0x000ee20000002400 */
[----:B-1----:R-:W-:Y:S02]  /*2880*/  FSEL R40, R40, -INF , P2 ;  /* 0xff80000028287808 */ /* 0x002fe40001000000 */
        /* <DEDUP_REMOVED lines=8> */
[----:B------:R-:W1:Y:S01]  /*2910*/  MUFU.TANH R50, R83 ;  /* 0x0000005300327308 */ /* 0x000e620000002400 */
[----:B------:R-:W-:-:S02]  /*2920*/  ISETP.GT.AND P2, PT, R9, 0x70, PT ;  /* 0x000000700900780c */ /* 0x000fc40003f44270 */
[----:B---3--:R-:W-:Y:S02]  /*2930*/  FSEL R52, R52, -INF , P1 ;  /* 0xff80000034347808 */ /* 0x008fe40000800000 */
[----:B------:R-:W-:Y:S02]  /*2940*/  FMNMX.FTZ R13, R46, R13, !PT ;  /* 0x0000000d2e0d7209 */ /* 0x000fe40007810000 */
[C---:B------:R-:W-:Y:S01]  /*2950*/  ISETP.GT.AND P1, PT, R9.reuse, 0x71, PT ;  /* 0x000000710900780c */ /* 0x040fe20003f24270 */
[----:B------:R-:W2:Y:S01]  /*2960*/  MUFU.TANH R54, R86 ;  /* 0x0000005600367308 */ /* 0x000ea20000002400 */
[----:B0-----:R-:W-:Y:S02]  /*2970*/  FSEL R48, R48, -INF , P2 ;  /* 0xff80000030307808 */ /* 0x001fe40001000000 */
[----:B------:R-:W-:Y:S02]  /*2980*/  FMNMX.FTZ R13, R52, R13, !PT ;  /* 0x0000000d340d7209 */ /* 0x000fe40007810000 */
[----:B------:R-:W-:-:S02]  /*2990*/  ISETP.GT.AND P2, PT, R9, 0x78, PT ;  /* 0x000000780900780c */ /* 0x000fc40003f44270 */
[----:B------:R-:W-:Y:S01]  /*29a0*/  FMNMX.FTZ R13, R48, R13, !PT ;  /* 0x0000000d300d7209 */ /* 0x000fe20007810000 */
[----:B------:R-:W0:Y:S01]  /*29b0*/  MUFU.TANH R87, R87 ;  /* 0x0000005700577308 */ /* 0x000e220000002400 */
[----:B-1----:R-:W-:Y:S02]  /*29c0*/  FSEL R50, R50, -INF , P1 ;  /* 0xff80000032327808 */ /* 0x002fe40000800000 */
[----:B------:R-:W-:Y:S02]  /*29d0*/  ISETP.GT.AND P1, PT, R9, 0x79, PT ;  /* 0x000000790900780c */ /* 0x000fe40003f24270 */
[----:B------:R-:W-:-:S03]  /*29e0*/  FMNMX.FTZ R9, R50, R13, !PT ;  /* 0x0000000d32097209 */ /* 0x000fc60007810000 */
[----:B------:R-:W-:Y:S01]  /*29f0*/  MUFU.TANH R3, R3 ;  /* 0x0000000300037308 */ /* 0x000fe20000002400 */
[----:B--2---:R-:W-:Y:S02]  /*2a00*/  FSEL R54, R54, -INF , P2 ;  /* 0xff80000036367808 */ /* 0x004fe40001000000 */
[----:B------:R-:W-:Y:S02]  /*2a10*/  ISETP.GT.AND P2, PT, R41, 0x1, PT ;  /* 0x000000012900780c */ /* 0x000fe40003f44270 */
[----:B------:R-:W-:-:S03]  /*2a20*/  FMNMX.FTZ R4, R54, R9, !PT ;  /* 0x0000000936047209 */ /* 0x000fc60007810000 */
[----:B------:R-:W1:Y:S01]  /*2a30*/  MUFU.TANH R5, R5 ;  /* 0x0000000500057308 */ /* 0x000e620000002400 */
[----:B0-----:R-:W-:-:S04]  /*2a40*/  FSEL R13, R87, -INF , P1 ;  /* 0xff800000570d7808 */ /* 0x001fc80000800000 */
[----:B------:R-:W-:-:S03]  /*2a50*/  FMNMX.FTZ R4, R13, R4, !PT ;  /* 0x000000040d047209 */ /* 0x000fc60007810000 */
[----:B------:R-:W0:Y:S02]  /*2a60*/  MUFU.TANH R7, R7 ;  /* 0x0000000700077308 */ /* 0x000e240000002400 */
[----:B------:R-:W2:Y:S06]  /*2a70*/  SHFL.BFLY PT, R9, R4, 0x2, 0x1f ;  /* 0x0c401f0004097f89 */ /* 0x000eac00000e0000 */
[----:B------:R-:W-:Y:S01]  /*2a80*/  MUFU.TANH R6, R6 ;  /* 0x0000000600067308 */ /* 0x000fe20000002400 */
[----:B-1----:R-:W-:Y:S02]  /*2a90*/  FSEL R5, R5, -INF , P2 ;  /* 0xff80000005057808 */ /* 0x002fe40001000000 */
[----:B------:R-:W-:-:S05]  /*2aa0*/  ISETP.GT.AND P2, PT, R41, 0x10, PT ;  /* 0x000000102900780c */ /* 0x000fca0003f44270 */
[----:B------:R-:W1:Y:S01]  /*2ab0*/  MUFU.TANH R10, R10 ;  /* 0x0000000a000a7308 */ /* 0x000e620000002400 */
[----:B0-----:R-:W-:-:S07]  /*2ac0*/  FSEL R39, R7, -INF , P3 ;  /* 0xff80000007277808 */ /* 0x001fce0001800000 */
[----:B------:R-:W-:Y:S01]  /*2ad0*/  MUFU.TANH R8, R8 ;  /* 0x0000000800087308 */ /* 0x000fe20000002400 */
[----:B--2---:R-:W-:-:S05]  /*2ae0*/  FMNMX.FTZ R43, R4, R9, !PT ;  /* 0x00000009042b7209 */ /* 0x004fca0007810000 */
[----:B------:R-:W0:Y:S02]  /*2af0*/  SHFL.BFLY PT, R4, R43, 0x1, 0x1f ;  /* 0x0c201f002b047f89 */ /* 0x000e2400000e0000 */
[----:B------:R-:W2:Y:S01]  /*2b00*/  MUFU.TANH R12, R12 ;  /* 0x0000000c000c7308 */ /* 0x000ea20000002400 */
[----:B-1----:R-:W-:Y:S02]  /*2b10*/  FSEL R45, R10, -INF , P2 ;  /* 0xff8000000a2d7808 */ /* 0x002fe40001000000 */
[----:B------:R-:W-:-:S05]  /*2b20*/  ISETP.GT.AND P2, PT, R41, 0x18, PT ;  /* 0x000000182900780c */ /* 0x000fca0003f44270 */
[----:B------:R1:W-:Y:S08]  /*2b30*/  MUFU.TANH R55, R60 ;  /* 0x0000003c00377308 */ /* 0x0003f00000002400 */
[----:B------:R-:W3:Y:S01]  /*2b40*/  MUFU.TANH R11, R11 ;  /* 0x0000000b000b7308 */ /* 0x000ee20000002400 */
[----:B--2---:R-:W-:Y:S02]  /*2b50*/  FSEL R49, R12, -INF , P2 ;  /* 0xff8000000c317808 */ /* 0x004fe40001000000 */
[----:B------:R-:W-:-:S02]  /*2b60*/  ISETP.GT.AND P2, PT, R41, 0x20, PT ;  /* 0x000000202900780c */ /* 0x000fc40003f44270 */
[----:B0-----:R-:W-:-:S03]  /*2b70*/  FMNMX.FTZ R9, R43, R4, !PT ;  /* 0x000000042b097209 */ /* 0x001fc60007810000 */
[----:B------:R-:W0:Y:S01]  /*2b80*/  MUFU.TANH R15, R15 ;  /* 0x0000000f000f7308 */ /* 0x000e220000002400 */
[----:B------:R-:W-:Y:S01]  /*2b90*/  MOV R4, UR6 ;  /* 0x0000000600047c02 */ /* 0x000fe20008000f00 */
[----:B------:R-:W-:Y:S01]  /*2ba0*/  @UP0 ULDC UR6, c[0x0][0x44c] ;  /* 0x0001130000060ab9 */ /* 0x000fe20000000800 */
[C---:B------:R-:W-:Y:S01]  /*2bb0*/  FSETP.NEU.FTZ.AND P1, PT, R9.reuse, -INF , PT ;  /* 0xff8000000900780b */ /* 0x040fe20003f3d000 */
[----:B------:R-:W-:Y:S02]  /*2bc0*/  UIMAD.WIDE.U32 UR6, UR37, UR6, URZ ;  /* 0x00000006250672a5 */ /* 0x000fe4000f8e003f */
[----:B------:R-:W-:Y:S01]  /*2bd0*/  FMUL.FTZ R43, R9, R4 ;  /* 0x00000004092b7220 */ /* 0x000fe20000410000 */
[----:B------:R-:W-:Y:S01]  /*2be0*/  UIADD3 UR6, UR15, 0x28840, URZ ;  /* 0x000288400f067890 */ /* 0x000fe2000fffe03f */
[----:B------:R-:W2:Y:S01]  /*2bf0*/  MUFU.TANH R14, R14 ;  /* 0x0000000e000e7308 */ /* 0x000ea20000002400 */
[----:B------:R-:W-:Y:S02]  /*2c00*/  @UP0 USHF.R.U32.HI UR10, URZ, UR18, UR7 ;  /* 0x000000123f0a0299 */ /* 0x000fe40008011607 */
[----:B------:R-:W-:Y:S01]  /*2c10*/  FSEL R25, R43, RZ, P1 ;  /* 0x000000ff2b197208 */ /* 0x000fe20000800000 */
[----:B------:R-:W-:Y:S01]  /*2c20*/  UPRMT UR6, UR39, 0x654, UR6 ;  /* 0x0000065427067896 */ /* 0x000fe20008000006 */
[----:B------:R-:W-:Y:S01]  /*2c30*/  ISETP.GT.AND P1, PT, R41, RZ, PT ;  /* 0x000000ff2900720c */ /* 0x000fe20003f24270 */
[----:B------:R-:W-:-:S02]  /*2c40*/  UIADD3 UR11, UR11, UR10, URZ ;  /* 0x0000000a0b0b7290 */ /* 0x000fc4000fffe03f */
[----:B------:R-:W4:Y:S01]  /*2c50*/  MUFU.TANH R21, R21 ;  /* 0x0000001500157308 */ /* 0x000f220000002400 */
[----:B------:R-:W-:Y:S01]  /*2c60*/  FSEL R3, R3, -INF , P1 ;  /* 0xff80000003037808 */ /* 0x000fe20000800000 */
[-CC-:B------:R-:W-:Y:S01]  /*2c70*/  FFMA.FTZ R171, R58, R4.reuse, -R25.reuse ;  /* 0x000000043aab7223 */ /* 0x180fe20000010819 */
[----:B------:R-:W-:Y:S01]  /*2c80*/  ISETP.GT.AND P1, PT, R41, 0x9, PT ;  /* 0x000000092900780c */ /* 0x000fe20003f24270 */
[-CC-:B------:R-:W-:Y:S01]  /*2c90*/  FFMA.FTZ R58, R56, R4.reuse, -R25.reuse ;  /* 0x00000004383a7223 */ /* 0x180fe20000010819 */
[----:B-1----:R-:W-:Y:S01]  /*2ca0*/  FMNMX.FTZ R60, R3, R5, !PT ;  /* 0x00000005033c7209 */ /* 0x002fe20007810000 */
[--C-:B------:R-:W-:Y:S01]  /*2cb0*/  FFMA.FTZ R163, R38, R4, -R25.reuse ;  /* 0x0000000426a37223 */ /* 0x100fe20000010819 */
[----:B------:R-:W-:Y:S01]  /*2cc0*/  FSEL R43, R6, -INF , P1 ;  /* 0xff800000062b7808 */ /* 0x000fe20000800000 */
[----:B------:R-:W1:Y:S01]  /*2cd0*/  MUFU.TANH R20, R20 ;  /* 0x0000001400147308 */ /* 0x000e620000002400 */
[----:B------:R-:W-:Y:S01]  /*2ce0*/  FMNMX.FTZ R60, R39, R60, !PT ;  /* 0x0000003c273c7209 */ /* 0x000fe20007810000 */
[-CC-:B------:R-:W-:Y:S01]  /*2cf0*/  FFMA.FTZ R153, R40, R4.reuse, -R25.reuse ;  /* 0x0000000428997223 */ /* 0x180fe20000010819 */
[----:B------:R-:W-:Y:S01]  /*2d00*/  ISETP.GT.AND P1, PT, R41, 0x11, PT ;  /* 0x000000112900780c */ /* 0x000fe20003f24270 */
[--C-:B------:R-:W-:Y:S01]  /*2d10*/  FFMA.FTZ R181, R96, R4, -R25.reuse ;  /* 0x0000000460b57223 */ /* 0x100fe20000010819 */
[----:B------:R-:W-:Y:S01]  /*2d20*/  FMNMX.FTZ R60, R43, R60, !PT ;  /* 0x0000003c2b3c7209 */ /* 0x000fe20007810000 */
[--C-:B------:R-:W-:Y:S01]  /*2d30*/  FFMA.FTZ R24, R98, R4, -R25.reuse ;  /* 0x0000000462187223 */ /* 0x100fe20000010819 */
[----:B------:R-:W-:Y:S01]  /*2d40*/  FSEL R47, R8, -INF , P1 ;  /* 0xff800000082f7808 */ /* 0x000fe20000800000 */
[----:B------:R-:W5:Y:S01]  /*2d50*/  MUFU.TANH R29, R29 ;  /* 0x0000001d001d7308 */ /* 0x000f620000002400 */
[----:B------:R-:W-:Y:S01]  /*2d60*/  FMNMX.FTZ R60, R45, R60, !PT ;  /* 0x0000003c2d3c7209 */ /* 0x000fe20007810000 */
[-CC-:B------:R-:W-:Y:S01]  /*2d70*/  FFMA.FTZ R183, R100, R4.reuse, -R25.reuse ;  /* 0x0000000464b77223 */ /* 0x180fe20000010819 */
[----:B------:R-:W-:Y:S01]  /*2d80*/  ISETP.GT.AND P1, PT, R41, 0x19, PT ;  /* 0x000000192900780c */ /* 0x000fe20003f24270 */
[--C-:B------:R-:W-:Y:S01]  /*2d90*/  FFMA.FTZ R6, R102, R4, -R25.reuse ;  /* 0x0000000466067223 */ /* 0x100fe20000010819 */
[----:B------:R-:W-:Y:S01]  /*2da0*/  FMNMX.FTZ R60, R47, R60, !PT ;  /* 0x0000003c2f3c7209 */ /* 0x000fe20007810000 */
[--C-:B------:R-:W-:Y:S01]  /*2db0*/  FFMA.FTZ R177, R104, R4, -R25.reuse ;  /* 0x0000000468b17223 */ /* 0x100fe20000010819 */
[----:B---3--:R-:W-:Y:S01]  /*2dc0*/  FSEL R11, R11, -INF , P1 ;  /* 0xff8000000b0b7808 */ /* 0x008fe20000800000 */
[----:B------:R-:W3:Y:S01]  /*2dd0*/  MUFU.TANH R27, R27 ;  /* 0x0000001b001b7308 */ /* 0x000ee20000002400 */
[----:B------:R-:W-:Y:S01]  /*2de0*/  FMNMX.FTZ R60, R49, R60, !PT ;  /* 0x0000003c313c7209 */ /* 0x000fe20007810000 */
[-CC-:B------:R-:W-:Y:S01]  /*2df0*/  FFMA.FTZ R8, R106, R4.reuse, -R25.reuse ;  /* 0x000000046a087223 */ /* 0x180fe20000010819 */
[----:B------:R-:W-:Y:S01]  /*2e00*/  ISETP.GT.AND P1, PT, R41, 0x21, PT ;  /* 0x000000212900780c */ /* 0x000fe20003f24270 */
[-CC-:B------:R-:W-:Y:S01]  /*2e10*/  FFMA.FTZ R167, R28, R4.reuse, -R25.reuse ;  /* 0x000000041ca77223 */ /* 0x180fe20000010819 */
[----:B0-----:R-:W-:Y:S01]  /*2e20*/  FSEL R15, R15, -INF , P2 ;  /* 0xff8000000f0f7808 */ /* 0x001fe20001000000 */
[--C-:B------:R-:W-:Y:S01]  /*2e30*/  FFMA.FTZ R179, R108, R4, -R25.reuse ;  /* 0x000000046cb37223 */ /* 0x100fe20000010819 */
[----:B------:R-:W-:Y:S01]  /*2e40*/  FMNMX.FTZ R60, R11, R60, !PT ;  /* 0x0000003c0b3c7209 */ /* 0x000fe20007810000 */
[----:B------:R-:W0:Y:S01]  /*2e50*/  MUFU.TANH R33, R33 ;  /* 0x0000002100217308 */ /* 0x000e220000002400 */
[----:B------:R-:W-:Y:S01]  /*2e60*/  ISETP.GT.AND P2, PT, R41, 0x28, PT ;  /* 0x000000282900780c */ /* 0x000fe20003f44270 */
[-CC-:B------:R-:W-:Y:S01]  /*2e70*/  FFMA.FTZ R28, R32, R4.reuse, -R25.reuse ;  /* 0x00000004201c7223 */ /* 0x180fe20000010819 */
[----:B--2---:R-:W-:Y:S01]  /*2e80*/  FSEL R51, R14, -INF , P1 ;  /* 0xff8000000e337808 */ /* 0x004fe20000800000 */
[--C-:B------:R-:W-:Y:S01]  /*2e90*/  FFMA.FTZ R161, R34, R4, -R25.reuse ;  /* 0x0000000422a17223 */ /* 0x100fe20000010819 */
[----:B------:R-:W-:Y:S01]  /*2ea0*/  FMNMX.FTZ R60, R15, R60, !PT ;  /* 0x0000003c0f3c7209 */ /* 0x000fe20007810000 */
[-CC-:B------:R-:W-:Y:S01]  /*2eb0*/  FFMA.FTZ R32, R42, R4.reuse, -R25.reuse ;  /* 0x000000042a207223 */ /* 0x180fe20000010819 */
[----:B------:R-:W-:Y:S01]  /*2ec0*/  ISETP.GT.AND P1, PT, R41, 0x29, PT ;  /* 0x000000292900780c */ /* 0x000fe20003f24270 */
[----:B------:R-:W2:Y:S01]  /*2ed0*/  MUFU.TANH R31, R31 ;  /* 0x0000001f001f7308 */ /* 0x000ea20000002400 */
[----:B----4-:R-:W-:Y:S01]  /*2ee0*/  FSEL R21, R21, -INF , P2 ;  /* 0xff80000015157808 */ /* 0x010fe20001000000 */
[--C-:B------:R-:W-:Y:S01]  /*2ef0*/  FFMA.FTZ R34, R44, R4, -R25.reuse ;  /* 0x000000042c227223 */ /* 0x100fe20000010819 */
[----:B------:R-:W-:Y:S01]  /*2f00*/  FMNMX.FTZ R60, R51, R60, !PT ;  /* 0x0000003c333c7209 */ /* 0x000fe20007810000 */
[-CC-:B------:R-:W-:Y:S01]  /*2f10*/  FFMA.FTZ R10, R94, R4.reuse, -R25.reuse ;  /* 0x000000045e0a7223 */ /* 0x180fe20000010819 */
[----:B------:R-:W-:Y:S01]  /*2f20*/  ISETP.GT.AND P2, PT, R41, 0x30, PT ;  /* 0x000000302900780c */ /* 0x000fe20003f44270 */
[--C-:B------:R-:W-:Y:S01]  /*2f30*/  FFMA.FTZ R173, R92, R4, -R25.reuse ;  /* 0x000000045cad7223 */ /* 0x100fe20000010819 */
[----:B-1----:R-:W-:Y:S01]  /*2f40*/  FSEL R53, R20, -INF , P1 ;  /* 0xff80000014357808 */ /* 0x002fe20000800000 */
[----:B------:R-:W1:Y:S01]  /*2f50*/  MUFU.TANH R37, R37 ;  /* 0x0000002500257308 */ /* 0x000e620000002400 */
[----:B------:R-:W-:Y:S01]  /*2f60*/  FMNMX.FTZ R60, R21, R60, !PT ;  /* 0x0000003c153c7209 */ /* 0x000fe20007810000 */
[-CC-:B------:R-:W-:Y:S01]  /*2f70*/  FFMA.FTZ R12, R90, R4.reuse, -R25.reuse ;  /* 0x000000045a0c7223 */ /* 0x180fe20000010819 */
[----:B------:R-:W-:Y:S01]  /*2f80*/  ISETP.GT.AND P1, PT, R41, 0x31, PT ;  /* 0x000000312900780c */ /* 0x000fe20003f24270 */
[-CC-:B------:R-:W-:Y:S01]  /*2f90*/  FFMA.FTZ R175, R88, R4.reuse, -R25.reuse ;  /* 0x0000000458af7223 */ /* 0x180fe20000010819 */
[----:B-----5:R-:W-:Y:S01]  /*2fa0*/  FSEL R29, R29, -INF , P2 ;  /* 0xff8000001d1d7808 */ /* 0x020fe20001000000 */
[--C-:B------:R-:W-:Y:S01]  /*2fb0*/  FFMA.FTZ R14, R70, R4, -R25.reuse ;  /* 0x00000004460e7223 */ /* 0x100fe20000010819 */
[----:B------:R-:W-:Y:S01]  /*2fc0*/  FMNMX.FTZ R60, R53, R60, !PT ;  /* 0x0000003c353c7209 */ /* 0x000fe20007810000 */
[----:B------:R-:W4:Y:S01]  /*2fd0*/  MUFU.TANH R35, R35 ;  /* 0x0000002300237308 */ /* 0x000f220000002400 */
[----:B------:R-:W-:Y:S01]  /*2fe0*/  ISETP.GT.AND P2, PT, R41, 0x38, PT ;  /* 0x000000382900780c */ /* 0x000fe20003f44270 */
[-CC-:B------:R-:W-:Y:S01]  /*2ff0*/  FFMA.FTZ R169, R66, R4.reuse, -R25.reuse ;  /* 0x0000000442a97223 */ /* 0x180fe20000010819 */
[----:B---3--:R-:W-:Y:S01]  /*3000*/  FSEL R27, R27, -INF , P1 ;  /* 0xff8000001b1b7808 */ /* 0x008fe20000800000 */
[--C-:B------:R-:W-:Y:S01]  /*3010*/  FFMA.FTZ R62, R62, R4, -R25.reuse ;  /* 0x000000043e3e7223 */ /* 0x100fe20000010819 */
[----:B------:R-:W-:Y:S01]  /*3020*/  FMNMX.FTZ R60, R29, R60, !PT ;  /* 0x0000003c1d3c7209 */ /* 0x000fe20007810000 */
[-CC-:B------:R-:W-:Y:S01]  /*3030*/  FFMA.FTZ R165, R30, R4.reuse, -R25.reuse ;  /* 0x000000041ea57223 */ /* 0x180fe20000010819 */
[----:B------:R-:W-:Y:S01]  /*3040*/  ISETP.GT.AND P1, PT, R41, 0x39, PT ;  /* 0x000000392900780c */ /* 0x000fe20003f24270 */
[----:B------:R-:W3:Y:S01]  /*3050*/  MUFU.TANH R57, R61 ;  /* 0x0000003d00397308 */ /* 0x000ee20000002400 */
[----:B0-----:R-:W-:Y:S01]  /*3060*/  FSEL R33, R33, -INF , P2 ;  /* 0xff80000021217808 */ /* 0x001fe20001000000 */
[--C-:B------:R-:W-:Y:S01]  /*3070*/  FFMA.FTZ R26, R26, R4, -R25.reuse ;  /* 0x000000041a1a7223 */ /* 0x100fe20000010819 */
[----:B------:R-:W-:Y:S01]  /*3080*/  FMNMX.FTZ R60, R27, R60, !PT ;  /* 0x0000003c1b3c7209 */ /* 0x000fe20007810000 */
[-CC-:B------:R-:W-:Y:S01]  /*3090*/  FFMA.FTZ R30, R36, R4.reuse, -R25.reuse ;  /* 0x00000004241e7223 */ /* 0x180fe20000010819 */
[----:B------:R-:W-:Y:S01]  /*30a0*/  ISETP.GT.AND P2, PT, R41, 0x40, PT ;  /* 0x000000402900780c */ /* 0x000fe20003f44270 */
[--C-:B------:R-:W-:Y:S01]  /*30b0*/  FFMA.FTZ R155, R46, R4, -R25.reuse ;  /* 0x000000042e9b7223 */ /* 0x100fe20000010819 */
[----:B--2---:R-:W-:Y:S01]  /*30c0*/  FSEL R31, R31, -INF , P1 ;  /* 0xff8000001f1f7808 */ /* 0x004fe20000800000 */
[----:B------:R-:W0:Y:S01]  /*30d0*/  MUFU.TANH R59, R64 ;  /* 0x00000040003b7308 */ /* 0x000e220000002400 */
[----:B------:R-:W-:Y:S01]  /*30e0*/  FMNMX.FTZ R60, R33, R60, !PT ;  /* 0x0000003c213c7209 */ /* 0x000fe20007810000 */
[----:B------:R-:W-:Y:S01]  /*30f0*/  USHF.R.S32.HI UR7, URZ, 0x1f, UR11 ;  /* 0x0000001f3f077899 */ /* 0x000fe2000801140b */
[----:B------:R-:W-:Y:S01]  /*3100*/  ISETP.GT.AND P1, PT, R41, 0x41, PT ;  /* 0x000000412900780c */ /* 0x000fe20003f24270 */
[--C-:B------:R-:W-:Y:S01]  /*3110*/  FFMA.FTZ R36, R52, R4, -R25.reuse ;  /* 0x0000000434247223 */ /* 0x100fe20000010819 */
[----:B-1----:R-:W-:Y:S01]  /*3120*/  FSEL R37, R37, -INF , P2 ;  /* 0xff80000025257808 */ /* 0x002fe20001000000 */
[----:B------:R-:W-:Y:S01]  /*3130*/  ULEA.HI UR7, UR7, UR11, URZ, 0x7 ;  /* 0x0000000b07077291 */ /* 0x000fe2000f8f383f */
[----:B------:R-:W-:Y:S01]  /*3140*/  FMNMX.FTZ R60, R31, R60, !PT ;  /* 0x0000003c1f3c7209 */ /* 0x000fe20007810000 */
[----:B------:R-:W1:Y:S01]  /*3150*/  MUFU.TANH R65, R65 ;  /* 0x0000004100417308 */ /* 0x000e620000002400 */
[----:B------:R-:W-:Y:S01]  /*3160*/  ISETP.GT.AND P2, PT, R41, 0x48, PT ;  /* 0x000000482900780c */ /* 0x000fe20003f44270 */
[--C-:B------:R-:W-:Y:S01]  /*3170*/  FFMA.FTZ R157, R48, R4, -R25.reuse ;  /* 0x00000004309d7223 */ /* 0x100fe20000010819 */
[----:B----4-:R-:W-:Y:S01]  /*3180*/  FSEL R35, R35, -INF , P1 ;  /* 0xff80000023237808 */ /* 0x010fe20000800000 */
[----:B------:R-:W-:Y:S01]  /*3190*/  USHF.R.S32.HI UR7, URZ, 0x7, UR7 ;  /* 0x000000073f077899 */ /* 0x000fe20008011407 */
[----:B------:R-:W-:Y:S01]  /*31a0*/  FMNMX.FTZ R60, R37, R60, !PT ;  /* 0x0000003c253c7209 */ /* 0x000fe20007810000 */
[--C-:B------:R-:W-:Y:S01]  /*31b0*/  FFMA.FTZ R159, R54, R4, -R25.reuse ;  /* 0x00000004369f7223 */ /* 0x100fe20000010819 */
[----:B------:R-:W-:Y:S01]  /*31c0*/  ISETP.GT.AND P1, PT, R41, 0x49, PT ;  /* 0x000000492900780c */ /* 0x000fe20003f24270 */
[----:B------:R-:W2:Y:S01]  /*31d0*/  MUFU.TANH R63, R68 ;  /* 0x00000044003f7308 */ /* 0x000ea20000002400 */
[----:B------:R-:W-:Y:S01]  /*31e0*/  FSEL R55, R55, -INF , P2 ;  /* 0xff80000037377808 */ /* 0x000fe20001000000 */
[----:B------:R-:W-:Y:S01]  /*31f0*/  UISETP.LT.AND UP0, UPT, URZ, UR7, UPT ;  /* 0x000000073f00728c */ /* 0x000fe2000bf01270 */
[----:B------:R-:W-:Y:S01]  /*3200*/  FMNMX.FTZ R60, R35, R60, !PT ;  /* 0x0000003c233c7209 */ /* 0x000fe20007810000 */
[----:B------:R-:W-:Y:S01]  /*3210*/  FFMA.FTZ R13, R13, R4, -R25 ;  /* 0x000000040d0d7223 */ /* 0x000fe20000010819 */
[----:B------:R-:W-:Y:S01]  /*3220*/  ISETP.GT.AND P2, PT, R41, 0x50, PT ;  /* 0x000000502900780c */ /* 0x000fe20003f44270 */
[----:B------:R-:W-:Y:S01]  /*3230*/  USEL UR54, URZ, UR7, !UP0 ;  /* 0x000000073f367287 */ /* 0x000fe2000c000000 */
[----:B---3--:R-:W-:Y:S01]  /*3240*/  FSEL R57, R57, -INF , P1 ;  /* 0xff80000039397808 */ /* 0x008fe20000800000 */
[----:B------:R-:W3:Y:S01]  /*3250*/  MUFU.TANH R69, R69 ;  /* 0x0000004500457308 */ /* 0x000ee20000002400 */
[----:B------:R-:W-:Y:S01]  /*3260*/  FMNMX.FTZ R60, R55, R60, !PT ;  /* 0x0000003c373c7209 */ /* 0x000fe20007810000 */
[----:B------:R-:W-:Y:S01]  /*3270*/  UISETP.GE.AND UP0, UPT, UR56, UR54, UPT ;  /* 0x000000363800728c */ /* 0x000fe2000bf06270 */
[----:B------:R-:W-:Y:S01]  /*3280*/  ISETP.GT.AND P1, PT, R41, 0x51, PT ;  /* 0x000000512900780c */ /* 0x000fe20003f24270 */
[----:B------:R-:W-:Y:S01]  /*3290*/  SYNCS.ARRIVE.TRANS64.RED.A1T0 RZ, [UR6], RZ ;  /* 0x000000ffffff79a7 */ /* 0x000fe20008100406 */
[----:B0-----:R-:W-:-:S02]  /*32a0*/  FSEL R59, R59, -INF , P2 ;  /* 0xff8000003b3b7808 */ /* 0x001fc40001000000 */
[----:B------:R-:W-:Y:S02]  /*32b0*/  CS2R R108, SRZ ;  /* 0x00000000006c7805 */ /* 0x000fe4000001ff00 */
[----:B------:R-:W-:Y:S01]  /*32c0*/  FMNMX.FTZ R60, R57, R60, !PT ;  /* 0x0000003c393c7209 */ /* 0x000fe20007810000 */
[----:B------:R-:W0:Y:S01]  /*32d0*/  MUFU.TANH R67, R72 ;  /* 0x0000004800437308 */ /* 0x000e220000002400 */
[----:B------:R-:W-:Y:S02]  /*32e0*/  ISETP.GT.AND P2, PT, R41, 0x58, PT ;  /* 0x000000582900780c */ /* 0x000fe40003f44270 */
[----:B------:R-:W-:Y:S02]  /*32f0*/  CS2R R106, SRZ ;  /* 0x00000000006a7805 */ /* 0x000fe4000001ff00 */
[----:B-1----:R-:W-:Y:S02]  /*3300*/  FSEL R61, R65, -INF , P1 ;  /* 0xff800000413d7808 */ /* 0x002fe40000800000 */
[----:B------:R-:W-:-:S02]  /*3310*/  CS2R R104, SRZ ;  /* 0x0000000000687805 */ /* 0x000fc4000001ff00 */
[----:B------:R-:W-:Y:S02]  /*3320*/  FMNMX.FTZ R60, R59, R60, !PT ;  /* 0x0000003c3b3c7209 */ /* 0x000fe40007810000 */
[----:B------:R-:W-:Y:S02]  /*3330*/  CS2R R102, SRZ ;  /* 0x0000000000667805 */ /* 0x000fe4000001ff00 */
[----:B------:R-:W-:Y:S01]  /*3340*/  ISETP.GT.AND P1, PT, R41, 0x59, PT ;  /* 0x000000592900780c */ /* 0x000fe20003f24270 */
[----:B------:R-:W1:Y:S01]  /*3350*/  MUFU.TANH R73, R73 ;  /* 0x0000004900497308 */ /* 0x000e620000002400 */
[----:B--2---:R-:W-:Y:S02]  /*3360*/  FSEL R63, R63, -INF , P2 ;  /* 0xff8000003f3f7808 */ /* 0x004fe40001000000 */
[----:B------:R-:W-:Y:S02]  /*3370*/  CS2R R100, SRZ ;  /* 0x0000000000647805 */ /* 0x000fe4000001ff00 */
[----:B------:R-:W-:-:S02]  /*3380*/  FMNMX.FTZ R60, R61, R60, !PT ;  /* 0x0000003c3d3c7209 */ /* 0x000fc40007810000 */
[----:B------:R-:W-:Y:S02]  /*3390*/  CS2R R98, SRZ ;  /* 0x0000000000627805 */ /* 0x000fe4000001ff00 */
[----:B------:R-:W-:Y:S02]  /*33a0*/  ISETP.GT.AND P2, PT, R41, 0x60, PT ;  /* 0x000000602900780c */ /* 0x000fe40003f44270 */
[----:B------:R-:W-:Y:S02]  /*33b0*/  CS2R R96, SRZ ;  /* 0x0000000000607805 */ /* 0x000fe4000001ff00 */
[----:B---3--:R-:W-:Y:S01]  /*33c0*/  FSEL R65, R69, -INF , P1 ;  /* 0xff80000045417808 */ /* 0x008fe20000800000 */
[----:B------:R-:W2:Y:S01]  /*33d0*/  MUFU.TANH R71, R76 ;  /* 0x0000004c00477308 */ /* 0x000ea20000002400 */
[----:B------:R-:W-:Y:S02]  /*33e0*/  FMNMX.FTZ R60, R63, R60, !PT ;  /* 0x0000003c3f3c7209 */ /* 0x000fe40007810000 */
[----:B------:R-:W-:-:S02]  /*33f0*/  CS2R R94, SRZ ;  /* 0x00000000005e7805 */ /* 0x000fc4000001ff00 */
[----:B------:R-:W-:Y:S02]  /*3400*/  ISETP.GT.AND P1, PT, R41, 0x61, PT ;  /* 0x000000612900780c */ /* 0x000fe40003f24270 */
[----:B------:R-:W-:Y:S02]  /*3410*/  CS2R R92, SRZ ;  /* 0x00000000005c7805 */ /* 0x000fe4000001ff00 */
[----:B0-----:R-:W-:Y:S02]  /*3420*/  FSEL R67, R67, -INF , P2 ;  /* 0xff80000043437808 */ /* 0x001fe40001000000 */
[----:B------:R-:W-:Y:S02]  /*3430*/  CS2R R90, SRZ ;  /* 0x00000000005a7805 */ /* 0x000fe4000001ff00 */
[----:B------:R-:W-:Y:S01]  /*3440*/  FMNMX.FTZ R60, R65, R60, !PT ;  /* 0x0000003c413c7209 */ /* 0x000fe20007810000 */
[----:B------:R-:W0:Y:S01]  /*3450*/  MUFU.TANH R77, R77 ;  /* 0x0000004d004d7308 */ /* 0x000e220000002400 */
[----:B------:R-:W-:-:S02]  /*3460*/  ISETP.GT.AND P2, PT, R41, 0x68, PT ;  /* 0x000000682900780c */ /* 0x000fc40003f44270 */
[----:B------:R-:W-:Y:S02]  /*3470*/  CS2R R88, SRZ ;  /* 0x0000000000587805 */ /* 0x000fe4000001ff00 */
[----:B-1----:R-:W-:Y:S02]  /*3480*/  FSEL R69, R73, -INF , P1 ;  /* 0xff80000049457808 */ /* 0x002fe40000800000 */
[----:B------:R-:W-:Y:S02]  /*3490*/  FMNMX.FTZ R20, R67, R60, !PT ;  /* 0x0000003c43147209 */ /* 0x000fe40007810000 */
[----:B------:R-:W-:Y:S01]  /*34a0*/  ISETP.GT.AND P1, PT, R41, 0x69, PT ;  /* 0x000000692900780c */ /* 0x000fe20003f24270 */
[----:B------:R-:W1:Y:S01]  /*34b0*/  MUFU.TANH R75, R80 ;  /* 0x00000050004b7308 */ /* 0x000e620000002400 */
[----:B--2---:R-:W-:Y:S02]  /*34c0*/  FSEL R71, R71, -INF , P2 ;  /* 0xff80000047477808 */ /* 0x004fe40001000000 */
[----:B------:R-:W-:-:S02]  /*34d0*/  FMNMX.FTZ R20, R69, R20, !PT ;  /* 0x0000001445147209 */ /* 0x000fc40007810000 */
[----:B------:R-:W-:Y:S02]  /*34e0*/  ISETP.GT.AND P2, PT, R41, 0x70, PT ;  /* 0x000000702900780c */ /* 0x000fe40003f44270 */
[----:B------:R-:W-:Y:S01]  /*34f0*/  FMNMX.FTZ R20, R71, R20, !PT ;  /* 0x0000001447147209 */ /* 0x000fe20007810000 */
[----:B------:R-:W2:Y:S01]  /*3500*/  MUFU.TANH R81, R81 ;  /* 0x0000005100517308 */ /* 0x000ea20000002400 */
[----:B0-----:R-:W-:Y:S02]  /*3510*/  FSEL R73, R77, -INF , P1 ;  /* 0xff8000004d497808 */ /* 0x001fe40000800000 */
[----:B------:R-:W-:Y:S02]  /*3520*/  ISETP.GT.AND P1, PT, R41, 0x71, PT ;  /* 0x000000712900780c */ /* 0x000fe40003f24270 */
[----:B------:R-:W-:-:S03]  /*3530*/  FMNMX.FTZ R20, R73, R20, !PT ;  /* 0x0000001449147209 */ /* 0x000fc60007810000 */
[----:B------:R-:W0:Y:S01]  /*3540*/  MUFU.TANH R84, R84 ;  /* 0x0000005400547308 */ /* 0x000e220000002400 */
[----:B-1----:R-:W-:Y:S02]  /*3550*/  FSEL R75, R75, -INF , P2 ;  /* 0xff8000004b4b7808 */ /* 0x002fe40001000000 */
[----:B------:R-:W-:Y:S02]  /*3560*/  ISETP.GT.AND P2, PT, R41, 0x78, PT ;  /* 0x000000782900780c */ /* 0x000fe40003f44270 */
[----:B------:R-:W-:-:S03]  /*3570*/  FMNMX.FTZ R56, R75, R20, !PT ;  /* 0x000000144b387209 */ /* 0x000fc60007810000 */
[----:B------:R-:W1:Y:S01]  /*3580*/  MUFU.TANH R79, R85 ;  /* 0x00000055004f7308 */ /* 0x000e620000002400 */
[----:B--2---:R-:W-:Y:S02]  /*3590*/  FSEL R77, R81, -INF , P1 ;  /* 0xff800000514d7808 */ /* 0x004fe40000800000 */
[----:B------:R-:W-:Y:S02]  /*35a0*/  ISETP.GT.AND P1, PT, R41, 0x79, PT ;  /* 0x000000792900780c */ /* 0x000fe40003f24270 */
[----:B------:R-:W-:-:S03]  /*35b0*/  FMNMX.FTZ R56, R77, R56, !PT ;  /* 0x000000384d387209 */ /* 0x000fc60007810000 */
[----:B------:R-:W-:Y:S01]  /*35c0*/  MUFU.EX2 R181, R181 ;  /* 0x000000b500b57308 */ /* 0x000fe20000000800 */
[----:B0-----:R-:W-:-:S04]  /*35d0*/  FSEL R41, R84, -INF , P2 ;  /* 0xff80000054297808 */ /* 0x001fc80001000000 */
[----:B------:R-:W-:-:S03]  /*35e0*/  FMNMX.FTZ R56, R41, R56, !PT ;  /* 0x0000003829387209 */ /* 0x000fc60007810000 */
[----:B------:R-:W0:Y:S01]  /*35f0*/  MUFU.EX2 R24, R24 ;  /* 0x0000001800187308 */ /* 0x000e220000000800 */
[----:B-1----:R-:W-:-:S04]  /*3600*/  FSEL R79, R79, -INF , P1 ;  /* 0xff8000004f4f7808 */ /* 0x002fc80000800000 */
[----:B------:R-:W-:-:S03]  /*3610*/  FMNMX.FTZ R56, R79, R56, !PT ;  /* 0x000000384f387209 */ /* 0x000fc60007810000 */
[----:B------:R-:W-:Y:S02]  /*3620*/  MUFU.EX2 R183, R183 ;  /* 0x000000b700b77308 */ /* 0x000fe40000000800 */
[----:B------:R-:W1:Y:S06]  /*3630*/  SHFL.BFLY PT, R7, R56, 0x2, 0x1f ;  /* 0x0c401f0038077f89 */ /* 0x000e6c00000e0000 */
[----:B------:R-:W-:Y:S01]  /*3640*/  MUFU.EX2 R6, R6 ;  /* 0x0000000600067308 */ /* 0x000fe20000000800 */
[----:B0-----:R-:W-:Y:S01]  /*3650*/  FADD.FTZ R44, R181, R24 ;  /* 0x00000018b52c7221 */ /* 0x001fe20000010000 */
[----:B------:R-:W-:-:S06]  /*3660*/  F2FP.F16.F32.PACK_AB R181, R24, R181 ;  /* 0x000000b518b5723e */ /* 0x000fcc00000000ff */
[----:B------:R-:W-:Y:S08]  /*3670*/  MUFU.EX2 R177, R177 ;  /* 0x000000b100b17308 */ /* 0x000ff00000000800 */
[----:B------:R-:W-:Y:S01]  /*3680*/  MUFU.EX2 R8, R8 ;  /* 0x0000000800087308 */ /* 0x000fe20000000800 */
[----:B-1----:R-:W-:-:S05]  /*3690*/  FMNMX.FTZ R38, R56, R7, !PT ;  /* 0x0000000738267209 */ /* 0x002fca0007810000 */
[----:B------:R-:W0:Y:S02]  /*36a0*/  SHFL.BFLY PT, R7, R38, 0x1, 0x1f ;  /* 0x0c201f0026077f89 */ /* 0x000e2400000e0000 */
[----:B------:R-:W-:Y:S08]  /*36b0*/  MUFU.EX2 R179, R179 ;  /* 0x000000b300b37308 */ /* 0x000ff00000000800 */
[----:B------:R-:W-:Y:S08]  /*36c0*/  MUFU.EX2 R10, R10 ;  /* 0x0000000a000a7308 */ /* 0x000ff00000000800 */
[----:B------:R-:W-:Y:S01]  /*36d0*/  MUFU.EX2 R173, R173 ;  /* 0x000000ad00ad7308 */ /* 0x000fe20000000800 */
[----:B0-----:R-:W-:-:S07]  /*36e0*/  FMNMX.FTZ R7, R38, R7, !PT ;  /* 0x0000000726077209 */ /* 0x001fce0007810000 */
[----:B------:R-:W-:Y:S01]  /*36f0*/  MUFU.EX2 R12, R12 ;  /* 0x0000000c000c7308 */ /* 0x000fe20000000800 */
[-C--:B------:R-:W-:Y:S01]  /*3700*/  FFMA.FTZ R38, R50, R4.reuse, -R25 ;  /* 0x0000000432267223 */ /* 0x080fe20000010819 */
[C---:B------:R-:W-:Y:S01]  /*3710*/  FSETP.NEU.FTZ.AND P1, PT, R7.reuse, -INF , PT ;  /* 0xff8000000700780b */ /* 0x040fe20003f3d000 */
[----:B------:R-:W-:-:S05]  /*3720*/  FMUL.FTZ R40, R7, R4 ;  /* 0x0000000407287220 */ /* 0x000fca0000410000 */
[----:B------:R-:W-:Y:S01]  /*3730*/  MUFU.EX2 R175, R175 ;  /* 0x000000af00af7308 */ /* 0x000fe20000000800 */
[----:B------:R-:W-:Y:S02]  /*3740*/  FSEL R40, R40, RZ, P1 ;  /* 0x000000ff28287208 */ /* 0x000fe40000800000 */
[----:B------:R-:W-:-:S03]  /*3750*/  PLOP3.LUT P1, PT, PT, PT, UP0, 0x80, 0x0 ;  /* 0x000000000000781c */ /* 0x000fc60003f2f008 */
        /* <DEDUP_REMOVED lines=28> */
[-C--:B------:R-:W-:Y:S01]  /*3920*/  FFMA.FTZ R69, R69, R4.reuse, -R40 ;  /* 0x0000000445457223 */ /* 0x080fe20000010828 */
[----:B------:R-:W2:Y:S01]  /*3930*/  MUFU.EX2 R182, R43 ;  /* 0x0000002b00b67308 */ /* 0x000ea20000000800 */
[----:B0-----:R-:W-:Y:S01]  /*3940*/  FADD.FTZ R42, R3, R180 ;  /* 0x000000b4032a7221 */ /* 0x001fe20000010000 */
[----:B------:R-:W-:Y:S01]  /*3950*/  F2FP.F16.F32.PACK_AB R180, R180, R3 ;  /* 0x00000003b4b4723e */ /* 0x000fe200000000ff */
[-CC-:B------:R-:W-:Y:S01]  /*3960*/  FFMA.FTZ R71, R71, R4.reuse, -R40.reuse ;  /* 0x0000000447477223 */ /* 0x180fe20000010828 */
[-CC-:B------:R-:W-:Y:S01]  /*3970*/  FFMA.FTZ R73, R73, R4.reuse, -R40.reuse ;  /* 0x0000000449497223 */ /* 0x180fe20000010828 */
[-CC-:B------:R-:W-:Y:S01]  /*3980*/  FFMA.FTZ R75, R75, R4.reuse, -R40.reuse ;  /* 0x000000044b4b7223 */ /* 0x180fe20000010828 */
[-CC-:B------:R-:W-:Y:S01]  /*3990*/  FFMA.FTZ R77, R77, R4.reuse, -R40.reuse ;  /* 0x000000044d4d7223 */ /* 0x180fe20000010828 */
[-C--:B------:R-:W-:Y:S01]  /*39a0*/  FFMA.FTZ R41, R41, R4.reuse, -R40 ;  /* 0x0000000429297223 */ /* 0x080fe20000010828 */
[----:B------:R-:W0:Y:S01]  /*39b0*/  MUFU.EX2 R45, R45 ;  /* 0x0000002d002d7308 */ /* 0x000e220000000800 */
[----:B-1----:R-:W-:Y:S01]  /*39c0*/  FADD.FTZ R5, R39, R42 ;  /* 0x0000002a27057221 */ /* 0x002fe20000010000 */
[----:B------:R-:W-:-:S06]  /*39d0*/  FFMA.FTZ R40, R79, R4, -R40 ;  /* 0x000000044f287223 */ /* 0x000fcc0000010828 */
[----:B------:R-:W1:Y:S01]  /*39e0*/  MUFU.EX2 R176, R47 ;  /* 0x0000002f00b07308 */ /* 0x000e620000000800 */
[C---:B--2---:R-:W-:Y:S01]  /*39f0*/  FADD.FTZ R42, R182.reuse, R5 ;  /* 0x00000005b62a7221 */ /* 0x044fe20000010000 */
[----:B------:R-:W-:-:S06]  /*3a00*/  F2FP.F16.F32.PACK_AB R182, R182, R39 ;  /* 0x00000027b6b6723e */ /* 0x000fcc00000000ff */
[----:B------:R-:W2:Y:S01]  /*3a10*/  MUFU.EX2 R49, R49 ;  /* 0x0000003100317308 */ /* 0x000ea20000000800 */
[----:B0-----:R-:W-:-:S07]  /*3a20*/  FADD.FTZ R5, R45, R42 ;  /* 0x0000002a2d057221 */ /* 0x001fce0000010000 */
[----:B------:R0:W3:Y:S01]  /*3a30*/  MUFU.EX2 R178, R11 ;  /* 0x0000000b00b27308 */ /* 0x0000e20000000800 */
[C---:B-1----:R-:W-:Y:S01]  /*3a40*/  FADD.FTZ R0, R176.reuse, R5 ;  /* 0x00000005b0007221 */ /* 0x042fe20000010000 */
[----:B------:R-:W-:-:S06]  /*3a50*/  F2FP.F16.F32.PACK_AB R176, R176, R45 ;  /* 0x0000002db0b0723e */ /* 0x000fcc00000000ff */
[----:B------:R-:W1:Y:S01]  /*3a60*/  MUFU.EX2 R15, R15 ;  /* 0x0000000f000f7308 */ /* 0x000e620000000800 */
[----:B0-----:R-:W-:Y:S01]  /*3a70*/  FADD.FTZ R11, R183, R44 ;  /* 0x0000002cb70b7221 */ /* 0x001fe20000010000 */
[----:B--2---:R-:W-:Y:S01]  /*3a80*/  FADD.FTZ R5, R49, R0 ;  /* 0x0000000031057221 */ /* 0x004fe20000010000 */
[C---:B------:R-:W-:Y:S02]  /*3a90*/  F2FP.F16.F32.PACK_AB R183, R6.reuse, R183 ;  /* 0x000000b706b7723e */ /* 0x040fe400000000ff */
[----:B------:R-:W-:-:S03]  /*3aa0*/  FADD.FTZ R44, R6, R11 ;  /* 0x0000000b062c7221 */ /* 0x000fc60000010000 */
[----:B------:R-:W0:Y:S01]  /*3ab0*/  MUFU.EX2 R172, R51 ;  /* 0x0000003300ac7308 */ /* 0x000e220000000800 */
[----:B------:R-:W-:Y:S01]  /*3ac0*/  FADD.FTZ R11, R177, R44 ;  /* 0x0000002cb10b7221 */ /* 0x000fe20000010000 */
[----:B---3--:R-:W-:Y:S01]  /*3ad0*/  FADD.FTZ R0, R178, R5 ;  /* 0x00000005b2007221 */ /* 0x008fe20000010000 */
[C---:B------:R-:W-:Y:S02]  /*3ae0*/  F2FP.F16.F32.PACK_AB R177, R8.reuse, R177 ;  /* 0x000000b108b1723e */ /* 0x040fe400000000ff */
[----:B------:R-:W-:Y:S01]  /*3af0*/  FADD.FTZ R42, R8, R11 ;  /* 0x0000000b082a7221 */ /* 0x000fe20000010000 */
[----:B------:R-:W-:Y:S02]  /*3b00*/  F2FP.F16.F32.PACK_AB R178, R178, R49 ;  /* 0x00000031b2b2723e */ /* 0x000fe400000000ff */
[----:B------:R-:W2:Y:S01]  /*3b10*/  MUFU.EX2 R21, R21 ;  /* 0x0000001500157308 */ /* 0x000ea20000000800 */
[----:B------:R-:W-:Y:S01]  /*3b20*/  FADD.FTZ R11, R179, R42 ;  /* 0x0000002ab30b7221 */ /* 0x000fe20000010000 */
[----:B-1----:R-:W-:Y:S01]  /*3b30*/  FADD.FTZ R5, R15, R0 ;  /* 0x000000000f057221 */ /* 0x002fe20000010000 */
[----:B------:R-:W-:-:S02]  /*3b40*/  F2FP.F16.F32.PACK_AB R179, R10, R179 ;  /* 0x000000b30ab3723e */ /* 0x000fc400000000ff */
[----:B------:R-:W-:-:S03]  /*3b50*/  FADD.FTZ R42, R10, R11 ;  /* 0x0000000b0a2a7221 */ /* 0x000fc60000010000 */
[----:B------:R-:W1:Y:S01]  /*3b60*/  MUFU.EX2 R174, R53 ;  /* 0x0000003500ae7308 */ /* 0x000e620000000800 */
[----:B------:R-:W-:Y:S01]  /*3b70*/  FADD.FTZ R11, R173, R42 ;  /* 0x0000002aad0b7221 */ /* 0x000fe20000010000 */
[----:B0-----:R-:W-:Y:S01]  /*3b80*/  FADD.FTZ R0, R172, R5 ;  /* 0x00000005ac007221 */ /* 0x001fe20000010000 */
[C---:B------:R-:W-:Y:S02]  /*3b90*/  F2FP.F16.F32.PACK_AB R173, R12.reuse, R173 ;  /* 0x000000ad0cad723e */ /* 0x040fe400000000ff */
[----:B------:R-:W-:Y:S01]  /*3ba0*/  FADD.FTZ R42, R12, R11 ;  /* 0x0000000b0c2a7221 */ /* 0x000fe20000010000 */
[----:B------:R-:W-:Y:S02]  /*3bb0*/  F2FP.F16.F32.PACK_AB R172, R172, R15 ;  /* 0x0000000facac723e */ /* 0x000fe400000000ff */
[----:B------:R-:W0:Y:S01]  /*3bc0*/  MUFU.EX2 R14, R14 ;  /* 0x0000000e000e7308 */ /* 0x000e220000000800 */
[----:B--2---:R-:W-:Y:S01]  /*3bd0*/  FADD.FTZ R5, R21, R0 ;  /* 0x0000000015057221 */ /* 0x004fe20000010000 */
[----:B------:R-:W-:-:S06]  /*3be0*/  FADD.FTZ R11, R175, R42 ;  /* 0x0000002aaf0b7221 */ /* 0x000fcc0000010000 */
        /* <DEDUP_REMOVED lines=99> */
[----:B-1----:R-:W-:Y:S01]  /*4220*/  FADD.FTZ R5, R159, R8 ;  /* 0x000000089f057221 */ /* 0x002fe20000010000 */
[C---:B0-----:R-:W-:Y:S01]  /*4230*/  FADD.FTZ R0, R40.reuse, R3 ;  /* 0x0000000328007221 */ /* 0x041fe20000010000 */
[----:B------:R-:W-:Y:S02]  /*4240*/  F2FP.F16.F32.PACK_AB R158, R40, R41 ;  /* 0x00000029289e723e */ /* 0x000fe400000000ff */
[C---:B--2---:R-:W-:Y:S01]  /*4250*/  FADD.FTZ R3, R6.reuse, R5 ;  /* 0x0000000506037221 */ /* 0x044fe20000010000 */
[----:B------:R-:W-:Y:S01]  /*4260*/  F2FP.F16.F32.PACK_AB R159, R6, R159 ;  /* 0x0000009f069f723e */ /* 0x000fe200000000ff */
[----:B------:R-:W-:Y:S06]  /*4270*/  @!P1 BRA `(.L_x_2361) ;  /* 0x0000003000849947 */ /* 0x000fec0003800000 */
[----:B------:R-:W-:Y:S01]  /*4280*/  IMAD.MOV.U32 R6, RZ, RZ, R9 ;  /* 0x000000ffff067224 */ /* 0x000fe200078e0009 */
[----:B------:R-:W-:Y:S01]  /*4290*/  UMOV UR57, UR44 ;  /* 0x0000002c00397c82 */ /* 0x000fe20008000000 */
[----:B------:R-:W-:Y:S01]  /*42a0*/  IMAD.MOV.U32 R5, RZ, RZ, R7 ;  /* 0x000000ffff057224 */ /* 0x000fe200078e0007 */
[----:B------:R-:W-:Y:S01]  /*42b0*/  UMOV UR55, UR43 ;  /* 0x0000002b00377c82 */ /* 0x000fe20008000000 */
[----:B------:R-:W-:Y:S01]  /*42c0*/  IMAD.MOV.U32 R151, RZ, RZ, RZ ;  /* 0x000000ffff977224 */ /* 0x000fe200078e00ff */
[----:B------:R-:W-:Y:S01]  /*42d0*/  ULDC UR52, c[0x0][0x288] ;  /* 0x0000a20000347ab9 */ /* 0x000fe20000000800 */
[----:B------:R-:W-:-:S05]  /*42e0*/  ULDC UR53, c[0x0][0x9d8] ;  /* 0x0002760000357ab9 */ /* 0x000fca0000000800 */
.L_x_2372:
[----:B------:R-:W-:Y:S01]  /*42f0*/  ISETP.NE.AND P2, PT, RZ, UR40, PT ;  /* 0x00000028ff007c0c */ /* 0x000fe2000bf45270 */
[----:B------:R-:W-:-:S04]  /*4300*/  UISETP.NE.AND UP0, UPT, UR55, 0x1, UPT ;  /* 0x000000013700788c */ /* 0x000fc8000bf05270 */
[----:B------:R-:W-:-:S04]  /*4310*/  USEL UR44, URZ, 0x1, UP0 ;  /* 0x000000013f2c7887 */ /* 0x000fc80008000000 */
[----:B------:R-:W-:-:S04]  /*4320*/  ULOP3.LUT UR44, UR57, UR44, URZ, 0x3c, !UPT ;  /* 0x0000002c392c7292 */ /* 0x000fc8000f8e3c3f */
[----:B------:R-:W-:Y:S08]  /*4330*/  @P2 BRA `(.L_x_2362) ;  /* 0x0000000000382947 */ /* 0x000ff00003800000 */
[----:B------:R-:W-:Y:S05]  /*4340*/  @!P0 BRA `(.L_x_2363) ;  /* 0x0000000000048947 */ /* 0x000fea0003800000 */
[----:B------:R-:W-:Y:S01]  /*4350*/  BPT.TRAP 0x1 ;  /* 0x000000040000795c */ /* 0x000fe20000300000 */
.L_x_2363:
[----:B------:R-:W-:Y:S01]  /*4360*/  UIADD3 UR6, UR55, 0x1, URZ ;  /* 0x0000000137067890 */ /* 0x000fe2000fffe03f */
[----:B------:R-:W-:-:S03]  /*4370*/  MOV R4, UR44 ;  /* 0x0000002c00047c02 */ /* 0x000fc60008000f00 */
[----:B------:R-:W-:Y:S01]  /*4380*/  UISETP.NE.AND UP0, UPT, UR6, 0x2, UPT ;  /* 0x000000020600788c */ /* 0x000fe2000bf05270 */
[----:B------:R-:W-:-:S03]  /*4390*/  SHF.L.U32 R4, R4, 0x1f, RZ ;  /* 0x0000001f04047819 */ /* 0x000fc600000006ff */
[----:B------:R-:W-:-:S04]  /*43a0*/  USEL UR6, UR6, URZ, UP0 ;  /* 0x0000003f06067287 */ /* 0x000fc80008000000 */
[----:B------:R-:W-:-:S09]  /*43b0*/  ULEA UR6, UR6, UR41, 0x3 ;  /* 0x0000002906067291 */ /* 0x000fd2000f8e183f */
[----:B------:R0:W1:Y:S01]  /*43c0*/  SYNCS.PHASECHK.TRANS64.TRYWAIT P1, [UR6+0x28830], R4 ;  /* 0x02883004ff0075a7 */ /* 0x0000620008020146 */
[----:B------:R-:W-:Y:S05]  /*43d0*/  @!P0 BRA `(.L_x_2364) ;  /* 0x0000000000048947 */ /* 0x000fea0003800000 */
[----:B------:R-:W-:Y:S01]  /*43e0*/  BPT.TRAP 0x1 ;  /* 0x000000040000795c */ /* 0x000fe20000300000 */
.L_x_2364:
[----:B-1----:R-:W-:Y:S05]  /*43f0*/  @P1 BRA `(.L_x_2362) ;  /* 0x0000000000081947 */ /* 0x002fea0003800000 */
[----:B------:R-:W1:Y:S02]  /*4400*/  SYNCS.PHASECHK.TRANS64.TRYWAIT P1, [UR6+0x28830], R4 ;  /* 0x02883004ff0075a7 */ /* 0x000e640008020146 */
[----:B-1----:R-:W-:Y:S05]  /*4410*/  @!P1 BRA `(.L_x_2365) ;  /* 0x000000c000b49947 */ /* 0x002fea0003800000 */
.L_x_2362:
        /* <DEDUP_REMOVED lines=48> */
.L_x_2367:
[----:B------:R-:W-:Y:S01]  /*4720*/  ULEA UR6, UR55, UR41, 0x3 ;  /* 0x0000002937067291 */ /* 0x000fe2000f8e183f */
[----:B------:R-:W-:-:S05]  /*4730*/  IMAD.U32 R4, RZ, RZ, UR57 ;  /* 0x00000039ff047e24 */ /* 0x000fca000f8e00ff */
[----:B------:R-:W-:-:S04]  /*4740*/  SHF.L.U32 R4, R4, 0x1f, RZ ;  /* 0x0000001f04047819 */ /* 0x000fc800000006ff */
[----:B------:R0:W1:Y:S01]  /*4750*/  SYNCS.PHASECHK.TRANS64.TRYWAIT P1, [UR6+0x28850], R4 ;  /* 0x02885004ff0075a7 */ /* 0x0000620008020146 */
[----:B------:R-:W-:Y:S05]  /*4760*/  @!P0 BRA `(.L_x_2368) ;  /* 0x0000000000048947 */ /* 0x000fea0003800000 */
[----:B------:R-:W-:Y:S01]  /*4770*/  BPT.TRAP 0x1 ;  /* 0x000000040000795c */ /* 0x000fe20000300000 */
.L_x_2368:
[----:B-1----:R-:W-:Y:S05]  /*4780*/  @P1 BRA `(.L_x_2366) ;  /* 0x0000000000081947 */ /* 0x002fea0003800000 */
[----:B------:R-:W1:Y:S02]  /*4790*/  SYNCS.PHASECHK.TRANS64.TRYWAIT P1, [UR6+0x28850], R4 ;  /* 0x02885004ff0075a7 */ /* 0x000e640008020146 */
[----:B-1----:R-:W-:Y:S05]  /*47a0*/  @!P1 BRA `(.L_x_2369) ;  /* 0x000000bc00e89947 */ /* 0x002fea0003800000 */
.L_x_2366:
        /* <DEDUP_REMOVED lines=49> */
.L_x_2370:
[----:B------:R-:W-:Y:S01]  /*4ac0*/  UISETP.NE.AND UP0, UPT, UR49, URZ, UPT ;  /* 0x0000003f3100728c */ /* 0x000fe2000bf05270 */
[----:B------:R-:W-:Y:S02]  /*4ad0*/  VIADD R13, R17, UR37 ;  /* 0x00000025110d7c36 */ /* 0x000fe40008000000 */
[----:B------:R-:W-:Y:S01]  /*4ae0*/  FMUL.FTZ R12, R31, UR53 ;  /* 0x000000351f0c7c20 */ /* 0x000fe20008410000 */
[----:B------:R-:W-:Y:S01]  /*4af0*/  FMUL.FTZ R24, R24, UR53 ;  /* 0x0000003518187c20 */ /* 0x000fe20008410000 */
[----:B------:R-:W1:Y:S01]  /*4b00*/  LDC R31, c[0x0][0x2f0] ;  /* 0x0000bc00ff1f7b82 */ /* 0x000e620000000800 */
[----:B------:R-:W-:Y:S01]  /*4b10*/  FMUL.FTZ R15, R35, UR53 ;  /* 0x00000035230f7c20 */ /* 0x000fe20008410000 */
[----:B------:R-:W-:Y:S01]  /*4b20*/  PLOP3.LUT P1, PT, PT, PT, UP0, 0x80, 0x0 ;  /* 0x000000000000781c */ /* 0x000fe20003f2f008 */
[----:B------:R2:W3:Y:S01]  /*4b30*/  MUFU.TANH R11, R24 ;  /* 0x00000018000b7308 */ /* 0x0004e20000002400 */
[----:B------:R-:W-:Y:S01]  /*4b40*/  PLOP3.LUT P2, PT, PT, PT, UP0, 0x80, 0x0 ;  /* 0x000000000000781c */ /* 0x000fe20003f4f008 */
[----:B------:R-:W-:Y:S01]  /*4b50*/  FMUL.FTZ R25, R25, UR53 ;  /* 0x0000003519197c20 */ /* 0x000fe20008410000 */
[----:B------:R-:W-:Y:S01]  /*4b60*/  FMUL.FTZ R28, R28, UR53 ;  /* 0x000000351c1c7c20 */ /* 0x000fe20008410000 */
[----:B------:R-:W-:Y:S01]  /*4b70*/  @UP0 ULDC UR6, c[0x0][0x44c] ;  /* 0x0001130000060ab9 */ /* 0x000fe20000000800 */
[----:B------:R-:W-:Y:S01]  /*4b80*/  FMUL.FTZ R29, R29, UR53 ;  /* 0x000000351d1d7c20 */ /* 0x000fe20008410000 */
[----:B------:R-:W-:Y:S01]  /*4b90*/  FMUL.FTZ R32, R32, UR53 ;  /* 0x0000003520207c20 */ /* 0x000fe20008410000 */
[----:B------:R-:W-:Y:S01]  /*4ba0*/  FMUL.FTZ R33, R33, UR53 ;  /* 0x0000003521217c20 */ /* 0x000fe20008410000 */
[----:B------:R-:W4:Y:S01]  /*4bb0*/  MUFU.TANH R175, R25 ;  /* 0x0000001900af7308 */ /* 0x000f220000002400 */
[----:B--2---:R-:W-:Y:S01]  /*4bc0*/  FMUL.FTZ R24, R42, UR53 ;  /* 0x000000352a187c20 */ /* 0x004fe20008410000 */
[----:B------:R-:W-:Y:S01]  /*4bd0*/  FMUL.FTZ R40, R40, UR53 ;  /* 0x0000003528287c20 */ /* 0x000fe20008410000 */
[----:B------:R-:W-:Y:S01]  /*4be0*/  FMUL.FTZ R36, R36, UR53 ;  /* 0x0000003524247c20 */ /* 0x000fe20008410000 */
[----:B0-----:R-:W-:Y:S01]  /*4bf0*/  @P1 IMAD.HI.U32 R4, R13, UR6, RZ ;  /* 0x000000060d041c27 */ /* 0x001fe2000f8e00ff */
[----:B------:R-:W-:-:S03]  /*4c00*/  @UP0 ULDC UR6, c[0x0][0x450] ;  /* 0x0001140000060ab9 */ /* 0x000fc60000000800 */
[----:B------:R-:W-:Y:S01]  /*4c10*/  FMUL.FTZ R37, R37, UR53 ;  /* 0x0000003525257c20 */ /* 0x000fe20008410000 */
[----:B------:R-:W-:Y:S01]  /*4c20*/  FMUL.FTZ R41, R41, UR53 ;  /* 0x0000003529297c20 */ /* 0x000fe20008410000 */
[----:B------:R-:W0:Y:S01]  /*4c30*/  MUFU.TANH R173, R28 ;  /* 0x0000001c00ad7308 */ /* 0x000e220000002400 */
[----:B------:R-:W-:Y:S01]  /*4c40*/  @P2 SHF.R.U32.HI R13, RZ, UR6, R4 ;  /* 0x00000006ff0d2c19 */ /* 0x000fe20008011604 */
[----:B------:R-:W-:Y:S01]  /*4c50*/  UMOV UR6, 0xffffff80 ;  /* 0xffffff8000067882 */ /* 0x000fe20000000000 */
[----:B------:R-:W-:Y:S01]  /*4c60*/  FMUL.FTZ R44, R44, UR53 ;  /* 0x000000352c2c7c20 */ /* 0x000fe20008410000 */
[----:B------:R-:W-:Y:S01]  /*4c70*/  UIMAD UR6, UR56, UR6, 0x1 ;  /* 0x00000001380674a4 */ /* 0x000fe2000f8e0206 */
[----:B------:R-:W-:Y:S01]  /*4c80*/  FMUL.FTZ R45, R45, UR53 ;  /* 0x000000352d2d7c20 */ /* 0x000fe20008410000 */
[----:B------:R-:W2:Y:S01]  /*4c90*/  SHFL.IDX PT, R7, R13, RZ, 0x1c1f ;  /* 0x001c1fff0d077589 */ /* 0x000ea200000e0000 */
[----:B------:R-:W-:Y:S01]  /*4ca0*/  FMUL.FTZ R48, R48, UR53 ;  /* 0x0000003530307c20 */ /* 0x000fe20008410000 */
[----:B------:R-:W5:Y:S01]  /*4cb0*/  MUFU.TANH R29, R29 ;  /* 0x0000001d001d7308 */ /* 0x000f620000002400 */
[----:B------:R-:W-:Y:S01]  /*4cc0*/  FMUL.FTZ R49, R49, UR53 ;  /* 0x0000003531317c20 */ /* 0x000fe20008410000 */
[----:B------:R-:W-:-:S02]  /*4cd0*/  IMAD.U32 R35, RZ, RZ, UR6 ;  /* 0x00000006ff237e24 */ /* 0x000fc4000f8e00ff */
[----:B------:R-:W-:Y:S01]  /*4ce0*/  FMUL.FTZ R52, R52, UR53 ;  /* 0x0000003534347c20 */ /* 0x000fe20008410000 */
[----:B------:R-:W-:Y:S01]  /*4cf0*/  FMUL.FTZ R53, R53, UR53 ;  /* 0x0000003535357c20 */ /* 0x000fe20008410000 */
[----:B------:R-:W-:Y:S01]  /*4d00*/  FMUL.FTZ R56, R56, UR53 ;  /* 0x0000003538387c20 */ /* 0x000fe20008410000 */
[----:B------:R-:W-:Y:S02]  /*4d10*/  IMAD R42, R16, -0x2, R35 ;  /* 0xfffffffe102a7824 */ /* 0x000fe400078e0223 */
[----:B------:R-:W-:Y:S01]  /*4d20*/  FMUL.FTZ R57, R57, UR53 ;  /* 0x0000003539397c20 */ /* 0x000fe20008410000 */
[----:B------:R-:W5:Y:S01]  /*4d30*/  MUFU.TANH R169, R32 ;  /* 0x0000002000a97308 */ /* 0x000f620000002400 */
[----:B------:R-:W-:Y:S01]  /*4d40*/  FMUL.FTZ R60, R60, UR53 ;  /* 0x000000353c3c7c20 */ /* 0x000fe20008410000 */
[----:B-1----:R-:W-:Y:S02]  /*4d50*/  IMAD R42, R31, UR48, R42 ;  /* 0x000000301f2a7c24 */ /* 0x002fe4000f8e022a */
        /* <DEDUP_REMOVED lines=11> */
[----:B--2---:R-:W-:Y:S01]  /*4e10*/  IADD3 R4, R7, -UR52, R42 ;  /* 0x8000003407047c10 */ /* 0x004fe2000fffe02a */
[----:B------:R-:W-:Y:S01]  /*4e20*/  FMUL.FTZ R7, R69, UR53 ;  /* 0x0000003545077c20 */ /* 0x000fe20008410000 */
[----:B------:R2:W-:Y:S01]  /*4e30*/  MUFU.TANH R161, R40 ;  /* 0x0000002800a17308 */ /* 0x0005e20000002400 */
[----:B------:R-:W-:Y:S01]  /*4e40*/  FMUL.FTZ R38, R59, UR53 ;  /* 0x000000353b267c20 */ /* 0x000fe20008410000 */
[----:B------:R-:W-:Y:S01]  /*4e50*/  ISETP.GT.AND P1, PT, R4, RZ, PT ;  /* 0x000000ff0400720c */ /* 0x000fe20003f24270 */
[----:B------:R-:W-:Y:S01]  /*4e60*/  FMUL.FTZ R68, R68, UR53 ;  /* 0x0000003544447c20 */ /* 0x000fe20008410000 */
[----:B------:R-:W-:Y:S01]  /*4e70*/  ISETP.GT.AND P2, PT, R4, 0x1, PT ;  /* 0x000000010400780c */ /* 0x000fe20003f44270 */
[----:B------:R-:W-:Y:S01]  /*4e80*/  FMUL.FTZ R72, R72, UR53 ;  /* 0x0000003548487c20 */ /* 0x000fe20008410000 */
[----:B---3--:R-:W-:Y:S01]  /*4e90*/  FSEL R11, R11, -INF , P1 ;  /* 0xff8000000b0b7808 */ /* 0x008fe20000800000 */
[----:B------:R-:W-:Y:S01]  /*4ea0*/  FMUL.FTZ R73, R73, UR53 ;  /* 0x0000003549497c20 */ /* 0x000fe20008410000 */
[----:B------:R-:W-:Y:S01]  /*4eb0*/  ISETP.GT.AND P1, PT, R4, 0x8, PT ;  /* 0x000000080400780c */ /* 0x000fe20003f24270 */
[----:B------:R-:W3:Y:S01]  /*4ec0*/  MUFU.TANH R165, R36 ;  /* 0x0000002400a57308 */ /* 0x000ee20000002400 */
[----:B----4-:R-:W-:Y:S01]  /*4ed0*/  FSEL R175, R175, -INF , P2 ;  /* 0xff800000afaf7808 */ /* 0x010fe20001000000 */
[----:B------:R-:W-:Y:S01]  /*4ee0*/  FMUL.FTZ R21, R39, UR53 ;  /* 0x0000003527157c20 */ /* 0x000fe20008410000 */
[----:B--2---:R-:W-:Y:S01]  /*4ef0*/  FMNMX.FTZ R40, R11, R5, !PT ;  /* 0x000000050b287209 */ /* 0x004fe20007810000 */
        /* <DEDUP_REMOVED lines=15> */
[----:B------:R-:W-:Y:S01]  /*4ff0*/  FSEL R169, R169, -INF , P1 ;  /* 0xff800000a9a97808 */ /* 0x000fe20000800000 */
[----:B------:R-:W-:Y:S01]  /*5000*/  FMUL.FTZ R85, R85, UR53 ;  /* 0x0000003555557c20 */ /* 0x000fe20008410000 */
[----:B------:R-:W-:Y:S01]  /*5010*/  FMNMX.FTZ R40, R171, R40, !PT ;  /* 0x00000028ab287209 */ /* 0x000fe20007810000 */
[----:B------:R-:W4:Y:S01]  /*5020*/  SHFL.IDX PT, R13, R13, 0x1, 0x1c1f ;  /* 0x003c1f000d0d7f89 */ /* 0x000f2200000e0000 */
[----:B------:R-:W-:Y:S01]  /*5030*/  ISETP.GT.AND P1, PT, R4, 0x18, PT ;  /* 0x000000180400780c */ /* 0x000fe20003f24270 */
[----:B------:R-:W5:Y:S01]  /*5040*/  MUFU.TANH R44, R44 ;  /* 0x0000002c002c7308 */ /* 0x000f620000002400 */
[----:B-1----:R-:W-:Y:S01]  /*5050*/  FSEL R167, R33, -INF , P2 ;  /* 0xff80000021a77808 */ /* 0x002fe20001000000 */
[----:B------:R-:W-:Y:S01]  /*5060*/  FMUL.FTZ R8, R26, UR53 ;  /* 0x000000351a087c20 */ /* 0x000fe20008410000 */
[----:B------:R-:W-:Y:S01]  /*5070*/  FMNMX.FTZ R40, R169, R40, !PT ;  /* 0x00000028a9287209 */ /* 0x000fe20007810000 */
[----:B------:R-:W-:Y:S01]  /*5080*/  FMUL.FTZ R26, R46, UR53 ;  /* 0x000000352e1a7c20 */ /* 0x000fe20008410000 */
[----:B------:R-:W-:Y:S01]  /*5090*/  ISETP.GT.AND P2, PT, R4, 0x19, PT ;  /* 0x000000190400780c */ /* 0x000fe20003f44270 */
[----:B------:R-:W-:Y:S01]  /*50a0*/  FMUL.FTZ R28, R50, UR53 ;  /* 0x00000035321c7c20 */ /* 0x000fe20008410000 */
[----:B---3--:R-:W-:Y:S01]  /*50b0*/  FSEL R165, R165, -INF , P1 ;  /* 0xff800000a5a57808 */ /* 0x008fe20000800000 */
[----:B------:R-:W1:Y:S01]  /*50c0*/  MUFU.TANH R45, R45 ;  /* 0x0000002d002d7308 */ /* 0x000e620000002400 */
[----:B------:R-:W-:Y:S01]  /*50d0*/  FMNMX.FTZ R40, R167, R40, !PT ;  /* 0x00000028a7287209 */ /* 0x000fe20007810000 */
[----:B------:R-:W-:Y:S01]  /*50e0*/  FMUL.FTZ R50, R83, UR53 ;  /* 0x0000003553327c20 */ /* 0x000fe20008410000 */
[----:B------:R-:W-:Y:S01]  /*50f0*/  ISETP.GT.AND P1, PT, R4, 0x20, PT ;  /* 0x000000200400780c */ /* 0x000fe20003f24270 */
[----:B------:R-:W-:Y:S01]  /*5100*/  FMUL.FTZ R32, R54, UR53 ;  /* 0x0000003536207c20 */ /* 0x000fe20008410000 */
[----:B0-----:R-:W-:Y:S01]  /*5110*/  FSEL R163, R37, -INF , P2 ;  /* 0xff80000025a37808 */ /* 0x001fe20001000000 */
[----:B------:R-:W-:Y:S01]  /*5120*/  FMUL.FTZ R54, R87, UR53 ;  /* 0x0000003557367c20 */ /* 0x000fe20008410000 */
[----:B------:R-:W-:Y:S01]  /*5130*/  FMNMX.FTZ R40, R165, R40, !PT ;  /* 0x00000028a5287209 */ /* 0x000fe20007810000 */
[----:B------:R-:W0:Y:S01]  /*5140*/  MUFU.TANH R48, R48 ;  /* 0x0000003000307308 */ /* 0x000e220000002400 */
[----:B------:R-:W-:Y:S01]  /*5150*/  ISETP.GT.AND P2, PT, R4, 0x21, PT ;  /* 0x000000210400780c */ /* 0x000fe20003f44270 */
[----:B------:R-:W-:Y:S01]  /*5160*/  FMUL.FTZ R36, R58, UR53 ;  /* 0x000000353a247c20 */ /* 0x000fe20008410000 */
[----:B------:R-:W-:Y:S01]  /*5170*/  FSEL R161, R161, -INF , P1 ;  /* 0xff800000a1a17808 */ /* 0x000fe20000800000 */
[----:B------:R-:W-:Y:S01]  /*5180*/  FMUL.FTZ R58, R74, UR53 ;  /* 0x000000354a3a7c20 */ /* 0x000fe20008410000 */
[----:B------:R-:W-:Y:S01]  /*5190*/  FMNMX.FTZ R40, R163, R40, !PT ;  /* 0x00000028a3287209 */ /* 0x000fe20007810000 */
[----:B------:R-:W-:Y:S01]  /*51a0*/  FMUL.FTZ R46, R82, UR53 ;  /* 0x00000035522e7c20 */ /* 0x000fe20008410000 */
[----:B------:R-:W-:Y:S01]  /*51b0*/  ISETP.GT.AND P1, PT, R4, 0x28, PT ;  /* 0x000000280400780c */ /* 0x000fe20003f24270 */
[----:B------:R-:W3:Y:S01]  /*51c0*/  MUFU.TANH R49, R49 ;  /* 0x0000003100317308 */ /* 0x000ee20000002400 */
[----:B--2---:R-:W-:Y:S01]  /*51d0*/  FSEL R159, R41, -INF , P2 ;  /* 0xff800000299f7808 */ /* 0x004fe20001000000 */
[----:B------:R-:W-:Y:S01]  /*51e0*/  ULEA UR6, UR43, UR41, 0x3 ;  /* 0x000000292b067291 */ /* 0x000fe2000f8e183f */
[----:B------:R-:W-:-:S02]  /*51f0*/  FMNMX.FTZ R40, R161, R40, !PT ;  /* 0x00000028a1287209 */ /* 0x000fc40007810000 */
[----:B------:R-:W-:Y:S01]  /*5200*/  ISETP.GT.AND P2, PT, R4, 0x29, PT ;  /* 0x000000290400780c */ /* 0x000fe20003f44270 */
[----:B------:R-:W-:Y:S01]  /*5210*/  UIADD3 UR6, UR6, 0x28840, URZ ;  /* 0x0002884006067890 */ /* 0x000fe2000fffe03f */
[----:B-----5:R-:W-:Y:S01]  /*5220*/  FSEL R157, R44, -INF , P1 ;  /* 0xff8000002c9d7808 */ /* 0x020fe20000800000 */
[----:B------:R-:W2:Y:S01]  /*5230*/  MUFU.TANH R52, R52 ;  /* 0x0000003400347308 */ /* 0x000ea20000002400 */
[----:B------:R-:W-:Y:S01]  /*5240*/  FMNMX.FTZ R40, R159, R40, !PT ;  /* 0x000000289f287209 */ /* 0x000fe20007810000 */
[----:B------:R-:W-:Y:S01]  /*5250*/  FMUL.FTZ R44, R78, UR53 ;  /* 0x000000354e2c7c20 */ /* 0x000fe20008410000 */
[C---:B------:R-:W-:Y:S01]  /*5260*/  ISETP.GT.AND P1, PT, R4.reuse, 0x30, PT ;  /* 0x000000300400780c */ /* 0x040fe20003f24270 */
[----:B------:R-:W-:Y:S01]  /*5270*/  UPRMT UR6, UR39, 0x654, UR6 ;  /* 0x0000065427067896 */ /* 0x000fe20008000006 */
[----:B-1----:R-:W-:Y:S02]  /*5280*/  FSEL R155, R45, -INF , P2 ;  /* 0xff8000002d9b7808 */ /* 0x002fe40001000000 */
[----:B------:R-:W-:Y:S01]  /*5290*/  FMNMX.FTZ R40, R157, R40, !PT ;  /* 0x000000289d287209 */ /* 0x000fe20007810000 */
[----:B------:R-:W-:Y:S01]  /*52a0*/  MUFU.TANH R53, R53 ;  /* 0x0000003500357308 */ /* 0x000fe20000002400 */
[----:B------:R-:W-:-:S02]  /*52b0*/  ISETP.GT.AND P2, PT, R4, 0x31, PT ;  /* 0x000000310400780c */ /* 0x000fc40003f44270 */
[----:B0-----:R-:W-:Y:S01]  /*52c0*/  FSEL R153, R48, -INF , P1 ;  /* 0xff80000030997808 */ /* 0x001fe20000800000 */
[----:B------:R-:W-:Y:S01]  /*52d0*/  FMUL.FTZ R48, R79, UR53 ;  /* 0x000000354f307c20 */ /* 0x000fe20008410000 */
[----:B------:R-:W-:Y:S01]  /*52e0*/  FMNMX.FTZ R40, R155, R40, !PT ;  /* 0x000000289b287209 */ /* 0x000fe20007810000 */
[----:B------:R-:W-:Y:S01]  /*52f0*/  SYNCS.ARRIVE.TRANS64.RED.A1T0 RZ, [UR6], RZ ;  /* 0x000000ffffff79a7 */ /* 0x000fe20008100406 */
[C---:B------:R-:W-:Y:S01]  /*5300*/  ISETP.GT.AND P1, PT, R4.reuse, 0x38, PT ;  /* 0x000000380400780c */ /* 0x040fe20003f24270 */
[----:B------:R-:W0:Y:S01]  /*5310*/  MUFU.TANH R56, R56 ;  /* 0x0000003800387308 */ /* 0x000e220000002400 */
[----:B---3--:R-:W-:Y:S02]  /*5320*/  FSEL R69, R49, -INF , P2 ;  /* 0xff80000031457808 */ /* 0x008fe40001000000 */
[----:B------:R-:W-:Y:S02]  /*5330*/  FMNMX.FTZ R40, R153, R40, !PT ;  /* 0x0000002899287209 */ /* 0x000fe40007810000 */
[----:B------:R-:W-:-:S02]  /*5340*/  ISETP.GT.AND P2, PT, R4, 0x39, PT ;  /* 0x000000390400780c */ /* 0x000fc40003f44270 */
[----:B------:R-:W-:Y:S01]  /*5350*/  FMNMX.FTZ R40, R69, R40, !PT ;  /* 0x0000002845287209 */ /* 0x000fe20007810000 */
[----:B------:R-:W1:Y:S01]  /*5360*/  MUFU.TANH R57, R57 ;  /* 0x0000003900397308 */ /* 0x000e620000002400 */
[----:B----4-:R-:W-:-:S04]  /*5370*/  IADD3 R42, R13, -UR52, R42 ;  /* 0x800000340d2a7c10 */ /* 0x010fc8000fffe02a */
[----:B------:R-:W-:-:S03]  /*5380*/  ISETP.GT.AND P3, PT, R42, 0x1, PT ;  /* 0x000000012a00780c */ /* 0x000fc60003f64270 */
[----:B------:R3:W4:Y:S08]  /*5390*/  MUFU.TANH R55, R60 ;  /* 0x0000003c00377308 */ /* 0x0007300000002400 */
[----:B------:R2:W-:Y:S01]  /*53a0*/  MUFU.TANH R47, R65 ;  /* 0x00000041002f7308 */ /* 0x0005e20000002400 */
[----:B---3--:R-:W-:-:S07]  /*53b0*/  FMUL.FTZ R60, R63, UR53 ;  /* 0x000000353f3c7c20 */ /* 0x008fce0008410000 */
[----:B------:R3:W5:Y:S01]  /*53c0*/  MUFU.TANH R51, R61 ;  /* 0x0000003d00337308 */ /* 0x0007620000002400 */
[----:B--2---:R-:W-:Y:S01]  /*53d0*/  FSEL R65, R52, -INF , P1 ;  /* 0xff80000034417808 */ /* 0x004fe20000800000 */
[----:B------:R-:W-:Y:S01]  /*53e0*/  FMUL.FTZ R52, R86, UR53 ;  /* 0x0000003556347c20 */ /* 0x000fe20008410000 */
[----:B------:R-:W-:Y:S02]  /*53f0*/  ISETP.GT.AND P1, PT, R4, 0x40, PT ;  /* 0x000000400400780c */ /* 0x000fe40003f24270 */
[----:B------:R-:W-:Y:S02]  /*5400*/  FMNMX.FTZ R40, R65, R40, !PT ;  /* 0x0000002841287209 */ /* 0x000fe40007810000 */
[----:B0-----:R-:W-:Y:S01]  /*5410*/  FSEL R59, R56, -INF , P1 ;  /* 0xff800000383b7808 */ /* 0x001fe20000800000 */
[----:B------:R-:W0:Y:S01]  /*5420*/  MUFU.TANH R64, R64 ;  /* 0x0000004000407308 */ /* 0x000e220000002400 */
[----:B---3--:R-:W-:Y:S01]  /*5430*/  FSEL R61, R53, -INF , P2 ;  /* 0xff800000353d7808 */ /* 0x008fe20001000000 */
[----:B------:R-:W-:Y:S01]  /*5440*/  FMUL.FTZ R56, R62, UR53 ;  /* 0x000000353e387c20 */ /* 0x000fe20008410000 */
[----:B------:R-:W-:Y:S01]  /*5450*/  ISETP.GT.AND P2, PT, R4, 0x41, PT ;  /* 0x000000410400780c */ /* 0x000fe20003f44270 */
[----:B------:R-:W-:Y:S01]  /*5460*/  FMUL.FTZ R62, R70, UR53 ;  /* 0x00000035463e7c20 */ /* 0x000fe20008410000 */
[----:B------:R-:W-:Y:S01]  /*5470*/  FMNMX.FTZ R40, R61, R40, !PT ;  /* 0x000000283d287209 */ /* 0x000fe20007810000 */
[----:B------:R-:W-:Y:S01]  /*5480*/  FMUL.FTZ R70, R75, UR53 ;  /* 0x000000354b467c20 */ /* 0x000fe20008410000 */
[----:B------:R-:W-:Y:S01]  /*5490*/  ISETP.GT.AND P1, PT, R4, 0x48, PT ;  /* 0x000000480400780c */ /* 0x000fe20003f24270 */
[----:B------:R-:W2:Y:S01]  /*54a0*/  MUFU.TANH R68, R68 ;  /* 0x0000004400447308 */ /* 0x000ea20000002400 */
[----:B-1----:R-:W-:-:S02]  /*54b0*/  FSEL R57, R57, -INF , P2 ;  /* 0xff80000039397808 */ /* 0x002fc40001000000 */
[----:B------:R-:W-:Y:S02]  /*54c0*/  FMNMX.FTZ R40, R59, R40, !PT ;  /* 0x000000283b287209 */ /* 0x000fe40007810000 */
[C---:B------:R-:W-:Y:S02]  /*54d0*/  ISETP.GT.AND P2, PT, R4.reuse, 0x49, PT ;  /* 0x000000490400780c */ /* 0x040fe40003f44270 */
[----:B----4-:R-:W-:Y:S01]  /*54e0*/  FSEL R55, R55, -INF , P1 ;  /* 0xff80000037377808 */ /* 0x010fe20000800000 */
[----:B------:R-:W1:Y:S01]  /*54f0*/  MUFU.TANH R7, R7 ;  /* 0x0000000700077308 */ /* 0x000e620000002400 */
[----:B------:R-:W-:Y:S02]  /*5500*/  FMNMX.FTZ R40, R57, R40, !PT ;  /* 0x0000002839287209 */ /* 0x000fe40007810000 */
[----:B------:R-:W-:Y:S02]  /*5510*/  ISETP.GT.AND P1, PT, R4, 0x50, PT ;  /* 0x000000500400780c */ /* 0x000fe40003f24270 */
[----:B-----5:R-:W-:-:S02]  /*5520*/  FSEL R51, R51, -INF , P2 ;  /* 0xff80000033337808 */ /* 0x020fc40001000000 */
[----:B------:R-:W-:Y:S01]  /*5530*/  FMNMX.FTZ R40, R55, R40, !PT ;  /* 0x0000002837287209 */ /* 0x000fe20007810000 */
[----:B------:R-:W3:Y:S01]  /*5540*/  MUFU.TANH R45, R72 ;  /* 0x00000048002d7308 */ /* 0x000ee20000002400 */
[----:B------:R-:W-:Y:S02]  /*5550*/  ISETP.GT.AND P2, PT, R4, 0x51, PT ;  /* 0x000000510400780c */ /* 0x000fe40003f44270 */
[----:B0-----:R-:W-:Y:S01]  /*5560*/  FSEL R53, R64, -INF , P1 ;  /* 0xff80000040357808 */ /* 0x001fe20000800000 */
[----:B------:R-:W-:Y:S01]  /*5570*/  FMUL.FTZ R64, R71, UR53 ;  /* 0x0000003547407c20 */ /* 0x000fe20008410000 */
[----:B------:R-:W-:Y:S02]  /*5580*/  FMNMX.FTZ R40, R51, R40, !PT ;  /* 0x0000002833287209 */ /* 0x000fe40007810000 */
[----:B------:R-:W-:Y:S01]  /*5590*/  ISETP.GT.AND P1, PT, R4, 0x58, PT ;  /* 0x000000580400780c */ /* 0x000fe20003f24270 */
[----:B------:R-:W0:Y:S01]  /*55a0*/  MUFU.TANH R39, R73 ;  /* 0x0000004900277308 */ /* 0x000e220000002400 */
[----:B------:R-:W-:-:S02]  /*55b0*/  FSEL R47, R47, -INF , P2 ;  /* 0xff8000002f2f7808 */ /* 0x000fc40001000000 */
[----:B------:R-:W-:Y:S02]  /*55c0*/  FMNMX.FTZ R40, R53, R40, !PT ;  /* 0x0000002835287209 */ /* 0x000fe40007810000 */
[----:B------:R-:W-:Y:S02]  /*55d0*/  ISETP.GT.AND P2, PT, R4, 0x59, PT ;  /* 0x000000590400780c */ /* 0x000fe40003f44270 */
[----:B--2---:R-:W-:Y:S01]  /*55e0*/  FSEL R49, R68, -INF , P1 ;  /* 0xff80000044317808 */ /* 0x004fe20000800000 */
[----:B------:R-:W2:Y:S01]  /*55f0*/  MUFU.TANH R41, R76 ;  /* 0x0000004c00297308 */ /* 0x000ea20000002400 */
[----:B------:R-:W-:Y:S01]  /*5600*/  FMNMX.FTZ R40, R47, R40, !PT ;  /* 0x000000282f287209 */ /* 0x000fe20007810000 */
[----:B------:R-:W-:Y:S01]  /*5610*/  FMUL.FTZ R68, R66, UR53 ;  /* 0x0000003542447c20 */ /* 0x000fe20008410000 */
[----:B------:R-:W-:Y:S01]  /*5620*/  ISETP.GT.AND P1, PT, R4, 0x60, PT ;  /* 0x000000600400780c */ /* 0x000fe20003f24270 */
[----:B------:R-:W-:Y:S01]  /*5630*/  FMUL.FTZ R66, R67, UR53 ;  /* 0x0000003543427c20 */ /* 0x000fe20008410000 */
[----:B-1----:R-:W-:-:S02]  /*5640*/  FSEL R43, R7, -INF , P2 ;  /* 0xff800000072b7808 */ /* 0x002fc40001000000 */
[----:B------:R-:W-:Y:S01]  /*5650*/  FMNMX.FTZ R40, R49, R40, !PT ;  /* 0x0000002831287209 */ /* 0x000fe20007810000 */
[----:B------:R-:W1:Y:S01]  /*5660*/  MUFU.TANH R31, R77 ;  /* 0x0000004d001f7308 */ /* 0x000e620000002400 */
[C---:B------:R-:W-:Y:S02]  /*5670*/  ISETP.GT.AND P2, PT, R4.reuse, 0x61, PT ;  /* 0x000000610400780c */ /* 0x040fe40003f44270 */
[----:B---3--:R-:W-:Y:S02]  /*5680*/  FSEL R45, R45, -INF , P1 ;  /* 0xff8000002d2d7808 */ /* 0x008fe40000800000 */
[----:B------:R-:W-:Y:S02]  /*5690*/  FMNMX.FTZ R40, R43, R40, !PT ;  /* 0x000000282b287209 */ /* 0x000fe40007810000 */
[----:B------:R-:W-:Y:S01]  /*56a0*/  ISETP.GT.AND P1, PT, R4, 0x68, PT ;  /* 0x000000680400780c */ /* 0x000fe20003f24270 */
[----:B------:R-:W3:Y:S01]  /*56b0*/  MUFU.TANH R33, R80 ;  /* 0x0000005000217308 */ /* 0x000ee20000002400 */
[----:B0-----:R-:W-:-:S02]  /*56c0*/  FSEL R39, R39, -INF , P2 ;  /* 0xff80000027277808 */ /* 0x001fc40001000000 */
[----:B------:R-:W-:Y:S02]  /*56d0*/  FMNMX.FTZ R40, R45, R40, !PT ;  /* 0x000000282d287209 */ /* 0x000fe40007810000 */
[C---:B------:R-:W-:Y:S02]  /*56e0*/  ISETP.GT.AND P2, PT, R4.reuse, 0x69, PT ;  /* 0x000000690400780c */ /* 0x040fe40003f44270 */
[----:B--2---:R-:W-:Y:S01]  /*56f0*/  FSEL R41, R41, -INF , P1 ;  /* 0xff80000029297808 */ /* 0x004fe20000800000 */
[----:B------:R-:W0:Y:S01]  /*5700*/  MUFU.TANH R35, R81 ;  /* 0x0000005100237308 */ /* 0x000e220000002400 */
[----:B------:R-:W-:Y:S02]  /*5710*/  FMNMX.FTZ R40, R39, R40, !PT ;  /* 0x0000002827287209 */ /* 0x000fe40007810000 */
[----:B------:R-:W-:Y:S02]  /*5720*/  ISETP.GT.AND P1, PT, R4, 0x70, PT ;  /* 0x000000700400780c */ /* 0x000fe40003f24270 */
[----:B-1----:R-:W-:-:S02]  /*5730*/  FSEL R31, R31, -INF , P2 ;  /* 0xff8000001f1f7808 */ /* 0x002fc40001000000 */
[----:B------:R-:W-:Y:S01]  /*5740*/  FMNMX.FTZ R40, R41, R40, !PT ;  /* 0x0000002829287209 */ /* 0x000fe20007810000 */
[----:B------:R-:W1:Y:S01]  /*5750*/  MUFU.TANH R37, R84 ;  /* 0x0000005400257308 */ /* 0x000e620000002400 */
[C---:B------:R-:W-:Y:S02]  /*5760*/  ISETP.GT.AND P2, PT, R4.reuse, 0x71, PT ;  /* 0x000000710400780c */ /* 0x040fe40003f44270 */
[----:B---3--:R-:W-:Y:S02]  /*5770*/  FSEL R33, R33, -INF , P1 ;  /* 0xff80000021217808 */ /* 0x008fe40000800000 */
[----:B------:R-:W-:Y:S02]  /*5780*/  FMNMX.FTZ R40, R31, R40, !PT ;  /* 0x000000281f287209 */ /* 0x000fe40007810000 */
[----:B------:R-:W-:Y:S01]  /*5790*/  ISETP.GT.AND P1, PT, R4, 0x78, PT ;  /* 0x000000780400780c */ /* 0x000fe20003f24270 */
[----:B------:R-:W2:Y:S01]  /*57a0*/  MUFU.TANH R29, R85 ;  /* 0x00000055001d7308 */ /* 0x000ea20000002400 */
[----:B0-----:R-:W-:-:S02]  /*57b0*/  FSEL R35, R35, -INF , P2 ;  /* 0xff80000023237808 */ /* 0x001fc40001000000 */
[----:B------:R-:W-:Y:S02]  /*57c0*/  FMNMX.FTZ R40, R33, R40, !PT ;  /* 0x0000002821287209 */ /* 0x000fe40007810000 */
[----:B------:R-:W-:Y:S02]  /*57d0*/  ISETP.GT.AND P2, PT, R4, 0x79, PT ;  /* 0x000000790400780c */ /* 0x000fe40003f44270 */
[----:B------:R-:W-:Y:S01]  /*57e0*/  FMNMX.FTZ R40, R35, R40, !PT ;  /* 0x0000002823287209 */ /* 0x000fe20007810000 */
[----:B------:R-:W0:Y:S01]  /*57f0*/  MUFU.TANH R8, R8 ;  /* 0x0000000800087308 */ /* 0x000e220000002400 */
[----:B-1----:R-:W-:Y:S01]  /*5800*/  FSEL R37, R37, -INF , P1 ;  /* 0xff80000025257808 */ /* 0x002fe20000800000 */
[----:B------:R-:W1:Y:S03]  /*5810*/  LDC R4, c[0x0][0x988] ;  /* 0x00026200ff047b82 */ /* 0x000e660000000800 */
[----:B------:R-:W-:-:S03]  /*5820*/  FMNMX.FTZ R40, R37, R40, !PT ;  /* 0x0000002825287209 */ /* 0x000fc60007810000 */
[----:B------:R-:W3:Y:S01]  /*5830*/  MUFU.TANH R9, R9 ;  /* 0x0000000900097308 */ /* 0x000ee20000002400 */
[----:B--2---:R-:W-:Y:S02]  /*5840*/  FSEL R29, R29, -INF , P2 ;  /* 0xff8000001d1d7808 */ /* 0x004fe40001000000 */
[----:B------:R-:W-:Y:S02]  /*5850*/  ISETP.GT.AND P2, PT, R42, RZ, PT ;  /* 0x000000ff2a00720c */ /* 0x000fe40003f44270 */
[----:B------:R-:W-:-:S03]  /*5860*/  FMNMX.FTZ R40, R29, R40, !PT ;  /* 0x000000281d287209 */ /* 0x000fc60007810000 */
[----:B------:R-:W2:Y:S01]  /*5870*/  MUFU.TANH R10, R10 ;  /* 0x0000000a000a7308 */ /* 0x000ea20000002400 */
[----:B0-----:R-:W-:Y:S01]  /*5880*/  FSEL R63, R8, -INF , P2 ;  /* 0xff800000083f7808 */ /* 0x001fe20001000000 */
[----:B------:R-:W0:Y:S01]  /*5890*/  SHFL.BFLY PT, R7, R40, 0x2, 0x1f ;  /* 0x0c401f0028077f89 */ /* 0x000e2200000e0000 */
[----:B------:R-:W-:Y:S02]  /*58a0*/  ISETP.GT.AND P2, PT, R42, 0x8, PT ;  /* 0x000000082a00780c */ /* 0x000fe40003f44270 */
[----:B------:R-:W-:-:S03]  /*58b0*/  FMNMX.FTZ R8, R63, R6, !PT ;  /* 0x000000063f087209 */ /* 0x000fc60007810000 */
[----:B------:R-:W4:Y:S01]  /*58c0*/  MUFU.TANH R12, R12 ;  /* 0x0000000c000c7308 */ /* 0x000f220000002400 */
[----:B---3--:R-:W-:Y:S02]  /*58d0*/  FSEL R67, R9, -INF , P3 ;  /* 0xff80000009437808 */ /* 0x008fe40001800000 */
[----:B------:R-:W-:Y:S02]  /*58e0*/  ISETP.GT.AND P3, PT, R42, 0x9, PT ;  /* 0x000000092a00780c */ /* 0x000fe40003f64270 */
[----:B------:R-:W-:-:S03]  /*58f0*/  FMNMX.FTZ R8, R67, R8, !PT ;  /* 0x0000000843087209 */ /* 0x000fc60007810000 */
[----:B------:R-:W3:Y:S01]  /*5900*/  MUFU.TANH R14, R14 ;  /* 0x0000000e000e7308 */ /* 0x000ee20000002400 */
[----:B--2---:R-:W-:Y:S02]  /*5910*/  FSEL R71, R10, -INF , P2 ;  /* 0xff8000000a477808 */ /* 0x004fe40001000000 */
[----:B------:R-:W-:Y:S02]  /*5920*/  ISETP.GT.AND P2, PT, R42, 0x10, PT ;  /* 0x000000102a00780c */ /* 0x000fe40003f44270 */
[----:B------:R-:W-:-:S03]  /*5930*/  FMNMX.FTZ R8, R71, R8, !PT ;  /* 0x0000000847087209 */ /* 0x000fc60007810000 */
[----:B------:R-:W2:Y:S01]  /*5940*/  MUFU.TANH R15, R15 ;  /* 0x0000000f000f7308 */ /* 0x000ea20000002400 */
[----:B----4-:R-:W-:Y:S02]  /*5950*/  FSEL R73, R12, -INF , P3 ;  /* 0xff8000000c497808 */ /* 0x010fe40001800000 */
[----:B0-----:R-:W-:Y:S02]  /*5960*/  FMNMX.FTZ R7, R40, R7, !PT ;  /* 0x0000000728077209 */ /* 0x001fe40007810000 */
[----:B------:R-:W-:Y:S02]  /*5970*/  ISETP.GT.AND P3, PT, R42, 0x11, PT ;  /* 0x000000112a00780c */ /* 0x000fe40003f64270 */
[----:B------:R-:W-:Y:S01]  /*5980*/  FMNMX.FTZ R8, R73, R8, !PT ;  /* 0x0000000849087209 */ /* 0x000fe20007810000 */
[----:B------:R-:W0:Y:S01]  /*5990*/  SHFL.BFLY PT, R40, R7, 0x1, 0x1f ;  /* 0x0c201f0007287f89 */ /* 0x000e2200000e0000 */
[----:B------:R-:W4:Y:S01]  /*59a0*/  MUFU.TANH R20, R20 ;  /* 0x0000001400147308 */ /* 0x000f220000002400 */
[----:B---3--:R-:W-:-:S02]  /*59b0*/  FSEL R75, R14, -INF , P2 ;  /* 0xff8000000e4b7808 */ /* 0x008fc40001000000 */
        /* <DEDUP_REMOVED lines=8> */
[C---:B------:R-:W-:Y:S02]  /*5a40*/  ISETP.GT.AND P2, PT, R42.reuse, 0x20, PT ;  /* 0x000000202a00780c */ /* 0x040fe40003f44270 */
[----:B------:R-:W-:Y:S02]  /*5a50*/  FMNMX.FTZ R8, R79, R8, !PT ;  /* 0x000000084f087209 */ /* 0x000fe40007810000 */
[----:B0-----:R-:W-:Y:S01]  /*5a60*/  FMNMX.FTZ R7, R7, R40, !PT ;  /* 0x0000002807077209 */ /* 0x001fe20007810000 */
[----:B------:R-:W0:Y:S01]  /*5a70*/  MUFU.TANH R25, R25 ;  /* 0x0000001900197308 */ /* 0x000e220000002400 */
[----:B---3--:R-:W-:Y:S02]  /*5a80*/  FSEL R81, R21, -INF , P3 ;  /* 0xff80000015517808 */ /* 0x008fe40001800000 */
[----:B------:R-:W-:Y:S01]  /*5a90*/  ISETP.GT.AND P3, PT, R42, 0x21, PT ;  /* 0x000000212a00780c */ /* 0x000fe20003f64270 */
[----:B-1----:R-:W-:Y:S01]  /*5aa0*/  FMUL.FTZ R40, R7, R4 ;  /* 0x0000000407287220 */ /* 0x002fe20000410000 */
[----:B------:R-:W-:-:S02]  /*5ab0*/  FMNMX.FTZ R8, R81, R8, !PT ;  /* 0x0000000851087209 */ /* 0x000fc40007810000 */
[----:B------:R-:W-:Y:S01]  /*5ac0*/  FSETP.NEU.FTZ.AND P1, PT, R7, -INF , PT ;  /* 0xff8000000700780b */ /* 0x000fe20003f3d000 */
[----:B------:R-:W1:Y:S01]  /*5ad0*/  MUFU.TANH R26, R26 ;  /* 0x0000001a001a7308 */ /* 0x000e620000002400 */
[----:B--2---:R-:W-:Y:S02]  /*5ae0*/  FSEL R83, R24, -INF , P2 ;  /* 0xff80000018537808 */ /* 0x004fe40001000000 */
[----:B------:R-:W-:Y:S02]  /*5af0*/  ISETP.GT.AND P2, PT, R42, 0x28, PT ;  /* 0x000000282a00780c */ /* 0x000fe40003f44270 */
[----:B------:R-:W-:Y:S02]  /*5b00*/  FMNMX.FTZ R8, R83, R8, !PT ;  /* 0x0000000853087209 */ /* 0x000fe40007810000 */
[----:B------:R-:W-:Y:S01]  /*5b10*/  FSEL R40, R40, RZ, P1 ;  /* 0x000000ff28287208 */ /* 0x000fe20000800000 */
[----:B------:R-:W2:Y:S01]  /*5b20*/  MUFU.TANH R27, R27 ;  /* 0x0000001b001b7308 */ /* 0x000ea20000002400 */
[----:B0-----:R-:W-:-:S02]  /*5b30*/  FSEL R85, R25, -INF , P3 ;  /* 0xff80000019557808 */ /* 0x001fc40001800000 */
[----:B------:R-:W-:Y:S01]  /*5b40*/  ISETP.GT.AND P3, PT, R42, 0x29, PT ;  /* 0x000000292a00780c */ /* 0x000fe20003f64270 */
[--C-:B------:R-:W-:Y:S01]  /*5b50*/  FFMA.FTZ R21, R163, R4, -R40.reuse ;  /* 0x00000004a3157223 */ /* 0x100fe20000010828 */
[----:B------:R-:W-:Y:S01]  /*5b60*/  FMNMX.FTZ R8, R85, R8, !PT ;  /* 0x0000000855087209 */ /* 0x000fe20007810000 */
[-CC-:B------:R-:W-:Y:S01]  /*5b70*/  FFMA.FTZ R178, R165, R4.reuse, -R40.reuse ;  /* 0x00000004a5b27223 */ /* 0x180fe20000010828 */
[-CC-:B------:R-:W-:Y:S01]  /*5b80*/  FFMA.FTZ R172, R161, R4.reuse, -R40.reuse ;  /* 0x00000004a1ac7223 */ /* 0x180fe20000010828 */
[----:B------:R-:W0:Y:S01]  /*5b90*/  MUFU.TANH R28, R28 ;  /* 0x0000001c001c7308 */ /* 0x000e220000002400 */
[----:B-1----:R-:W-:Y:S01]  /*5ba0*/  FSEL R87, R26, -INF , P2 ;  /* 0xff8000001a577808 */ /* 0x002fe20001000000 */
[-CC-:B------:R-:W-:Y:S01]  /*5bb0*/  FFMA.FTZ R15, R167, R4.reuse, -R40.reuse ;  /* 0x00000004a70f7223 */ /* 0x180fe20000010828 */
[C---:B------:R-:W-:Y:S01]  /*5bc0*/  ISETP.GT.AND P2, PT, R42.reuse, 0x30, PT ;  /* 0x000000302a00780c */ /* 0x040fe20003f44270 */
[--C-:B------:R-:W-:Y:S01]  /*5bd0*/  FFMA.FTZ R25, R159, R4, -R40.reuse ;  /* 0x000000049f197223 */ /* 0x100fe20000010828 */
[----:B------:R-:W-:Y:S01]  /*5be0*/  FMNMX.FTZ R8, R87, R8, !PT ;  /* 0x0000000857087209 */ /* 0x000fe20007810000 */
[-CC-:B------:R-:W-:Y:S01]  /*5bf0*/  FFMA.FTZ R176, R169, R4.reuse, -R40.reuse ;  /* 0x00000004a9b07223 */ /* 0x180fe20000010828 */
[-CC-:B------:R-:W-:Y:S01]  /*5c00*/  FFMA.FTZ R174, R157, R4.reuse, -R40.reuse ;  /* 0x000000049dae7223 */ /* 0x180fe20000010828 */
[----:B------:R-:W1:Y:S01]  /*5c10*/  MUFU.TANH R30, R30 ;  /* 0x0000001e001e7308 */ /* 0x000e620000002400 */
[----:B--2---:R-:W-:Y:S01]  /*5c20*/  FSEL R163, R27, -INF , P3 ;  /* 0xff8000001ba37808 */ /* 0x004fe20001800000 */
[-CC-:B------:R-:W-:Y:S01]  /*5c30*/  FFMA.FTZ R13, R171, R4.reuse, -R40.reuse ;  /* 0x00000004ab0d7223 */ /* 0x180fe20000010828 */
[----:B------:R-:W-:Y:S01]  /*5c40*/  ISETP.GT.AND P3, PT, R42, 0x31, PT ;  /* 0x000000312a00780c */ /* 0x000fe20003f64270 */
[--C-:B------:R-:W-:Y:S01]  /*5c50*/  FFMA.FTZ R27, R155, R4, -R40.reuse ;  /* 0x000000049b1b7223 */ /* 0x100fe20000010828 */
[----:B------:R-:W-:Y:S01]  /*5c60*/  FMNMX.FTZ R8, R163, R8, !PT ;  /* 0x00000008a3087209 */ /* 0x000fe20007810000 */
[-CC-:B------:R-:W-:Y:S01]  /*5c70*/  FFMA.FTZ R182, R173, R4.reuse, -R40.reuse ;  /* 0x00000004adb67223 */ /* 0x180fe20000010828 */
[-CC-:B------:R-:W-:Y:S01]  /*5c80*/  FFMA.FTZ R168, R153, R4.reuse, -R40.reuse ;  /* 0x0000000499a87223 */ /* 0x180fe20000010828 */
[----:B------:R-:W2:Y:S01]  /*5c90*/  MUFU.TANH R32, R32 ;  /* 0x0000002000207308 */ /* 0x000ea20000002400 */
[----:B0-----:R-:W-:Y:S01]  /*5ca0*/  FSEL R165, R28, -INF , P2 ;  /* 0xff8000001ca57808 */ /* 0x001fe20001000000 */
[-CC-:B------:R-:W-:Y:S01]  /*5cb0*/  FFMA.FTZ R180, R175, R4.reuse, -R40.reuse ;  /* 0x00000004afb47223 */ /* 0x180fe20000010828 */
        /* <DEDUP_REMOVED lines=8> */
[----:B------:R-:W-:Y:S01]  /*5d40*/  ISETP.GT.AND P3, PT, R42, 0x39, PT ;  /* 0x000000392a00780c */ /* 0x000fe20003f64270 */
[--C-:B------:R-:W-:Y:S01]  /*5d50*/  FFMA.FTZ R33, R35, R4, -R40.reuse ;  /* 0x0000000423217223 */ /* 0x100fe20000010828 */
[----:B------:R-:W-:Y:S01]  /*5d60*/  FMNMX.FTZ R8, R161, R8, !PT ;  /* 0x00000008a1087209 */ /* 0x000fe20007810000 */
[-CC-:B------:R-:W-:Y:S01]  /*5d70*/  FFMA.FTZ R158, R37, R4.reuse, -R40.reuse ;  /* 0x00000004259e7223 */ /* 0x180fe20000010828 */
[----:B------:R-:W-:Y:S01]  /*5d80*/  FSEL R30, R7, RZ, P1 ;  /* 0x000000ff071e7208 */ /* 0x000fe20000800000 */
[----:B------:R-:W1:Y:S01]  /*5d90*/  MUFU.TANH R36, R36 ;  /* 0x0000002400247308 */ /* 0x000e620000002400 */
[----:B--2---:R-:W-:Y:S01]  /*5da0*/  FSEL R167, R32, -INF , P2 ;  /* 0xff80000020a77808 */ /* 0x004fe20001000000 */
[--C-:B------:R-:W-:Y:S01]  /*5db0*/  FFMA.FTZ R154, R41, R4, -R40.reuse ;  /* 0x00000004299a7223 */ /* 0x100fe20000010828 */
[----:B------:R-:W-:Y:S01]  /*5dc0*/  ISETP.GT.AND P2, PT, R42, 0x40, PT ;  /* 0x000000402a00780c */ /* 0x000fe20003f44270 */
[----:B------:R-:W-:Y:S01]  /*5dd0*/  FADD.FTZ R5, -R30, R5 ;  /* 0x000000051e057221 */ /* 0x000fe20000010100 */
[----:B------:R-:W-:Y:S01]  /*5de0*/  FMNMX.FTZ R8, R167, R8, !PT ;  /* 0x00000008a7087209 */ /* 0x000fe20007810000 */
[-CC-:B------:R-:W-:Y:S01]  /*5df0*/  FFMA.FTZ R152, R45, R4.reuse, -R40.reuse ;  /* 0x000000042d987223 */ /* 0x180fe20000010828 */
[-CC-:B------:R-:W-:Y:S01]  /*5e00*/  FFMA.FTZ R162, R49, R4.reuse, -R40.reuse ;  /* 0x0000000431a27223 */ /* 0x180fe20000010828 */
[----:B------:R-:W2:Y:S01]  /*5e10*/  MUFU.TANH R38, R38 ;  /* 0x0000002600267308 */ /* 0x000ea20000002400 */
[----:B0-----:R-:W-:Y:S01]  /*5e20*/  FSEL R159, R34, -INF , P3 ;  /* 0xff800000229f7808 */ /* 0x001fe20001800000 */
[-C--:B------:R-:W-:Y:S01]  /*5e30*/  FMUL.FTZ R34, R5, R4.reuse ;  /* 0x0000000405227220 */ /* 0x080fe20000410000 */
        /* <DEDUP_REMOVED lines=20> */
[----:B------:R-:W-:Y:S01]  /*5f80*/  FFMA.FTZ R29, R29, R4, -R40 ;  /* 0x000000041d1d7223 */ /* 0x000fe20000010828 */
[----:B------:R-:W2:Y:S01]  /*5f90*/  MUFU.TANH R68, R68 ;  /* 0x0000004400447308 */ /* 0x000ea20000002400 */
[----:B0-----:R-:W-:-:S02]  /*5fa0*/  FSEL R171, R56, -INF , P2 ;  /* 0xff80000038ab7808 */ /* 0x001fc40001000000 */
        /* <DEDUP_REMOVED lines=49> */
[----:B------:R-:W-:Y:S01]  /*62c0*/  MUFU.EX2 R180, R180 ;  /* 0x000000b400b47308 */ /* 0x000fe20000000800 */
[----:B-1----:R-:W-:-:S04]  /*62d0*/  FSEL R195, R54, -INF , P3 ;  /* 0xff80000036c37808 */ /* 0x002fc80001800000 */
[----:B------:R-:W-:-:S03]  /*62e0*/  FMNMX.FTZ R8, R195, R8, !PT ;  /* 0x00000008c3087209 */ /* 0x000fc60007810000 */
[----:B------:R-:W-:Y:S02]  /*62f0*/  MUFU.EX2 R182, R182 ;  /* 0x000000b600b67308 */ /* 0x000fe40000000800 */
[----:B------:R-:W0:Y:S06]  /*6300*/  SHFL.BFLY PT, R9, R8, 0x2, 0x1f ;  /* 0x0c401f0008097f89 */ /* 0x000e2c00000e0000 */
[----:B------:R-:W-:Y:S08]  /*6310*/  MUFU.EX2 R13, R13 ;  /* 0x0000000d000d7308 */ /* 0x000ff00000000800 */
[----:B------:R-:W-:Y:S08]  /*6320*/  MUFU.EX2 R176, R176 ;  /* 0x000000b000b07308 */ /* 0x000ff00000000800 */
        /* <DEDUP_REMOVED lines=9> */
[----:B------:R-:W-:-:S06]  /*63c0*/  FMUL.FTZ R8, R9, R4 ;  /* 0x0000000409087220 */ /* 0x000fcc0000410000 */
[----:B------:R-:W-:Y:S01]  /*63d0*/  MUFU.EX2 R174, R174 ;  /* 0x000000ae00ae7308 */ /* 0x000fe20000000800 */
[----:B------:R-:W-:-:S05]  /*63e0*/  FSEL R8, R8, RZ, P2 ;  /* 0x000000ff08087208 */ /* 0x000fca0001000000 */
[-CC-:B------:R-:W-:Y:S01]  /*63f0*/  FFMA.FTZ R10, R63, R4.reuse, -R8.reuse ;  /* 0x000000043f0a7223 */ /* 0x180fe20000010808 */
[----:B------:R-:W-:Y:S01]  /*6400*/  FSEL R63, R9, RZ, P2 ;  /* 0x000000ff093f7208 */ /* 0x000fe20001000000 */
[-CC-:B------:R-:W-:Y:S01]  /*6410*/  FFMA.FTZ R35, R67, R4.reuse, -R8.reuse ;  /* 0x0000000443237223 */ /* 0x180fe20000010808 */
[-CC-:B------:R-:W-:Y:S01]  /*6420*/  FFMA.FTZ R12, R71, R4.reuse, -R8.reuse ;  /* 0x00000004470c7223 */ /* 0x180fe20000010808 */
[-CC-:B------:R-:W-:Y:S01]  /*6430*/  FFMA.FTZ R37, R73, R4.reuse, -R8.reuse ;  /* 0x0000000449257223 */ /* 0x180fe20000010808 */
[-C--:B------:R-:W-:Y:S01]  /*6440*/  FFMA.FTZ R14, R75, R4.reuse, -R8 ;  /* 0x000000044b0e7223 */ /* 0x080fe20000010808 */
[----:B------:R-:W-:Y:S01]  /*6450*/  FADD.FTZ R63, -R63, R6 ;  /* 0x000000063f3f7221 */ /* 0x000fe20000010100 */
[----:B------:R-:W-:Y:S01]  /*6460*/  MUFU.EX2 R10, R10 ;  /* 0x0000000a000a7308 */ /* 0x000fe20000000800 */
[-CC-:B------:R-:W-:Y:S01]  /*6470*/  FFMA.FTZ R41, R77, R4.reuse, -R8.reuse ;  /* 0x000000044d297223 */ /* 0x180fe20000010808 */
[-CC-:B------:R-:W-:Y:S01]  /*6480*/  FFMA.FTZ R20, R79, R4.reuse, -R8.reuse ;  /* 0x000000044f147223 */ /* 0x180fe20000010808 */
[-C--:B------:R-:W-:Y:S01]  /*6490*/  FMUL.FTZ R5, R63, R4.reuse ;  /* 0x000000043f057220 */ /* 0x080fe20000410000 */
[-CC-:B------:R-:W-:Y:S01]  /*64a0*/  FFMA.FTZ R45, R81, R4.reuse, -R8.reuse ;  /* 0x00000004512d7223 */ /* 0x180fe20000010808 */
[-CC-:B------:R-:W-:Y:S01]  /*64b0*/  FFMA.FTZ R24, R83, R4.reuse, -R8.reuse ;  /* 0x0000000453187223 */ /* 0x180fe20000010808 */
[-CC-:B------:R-:W-:Y:S01]  /*64c0*/  FFMA.FTZ R49, R85, R4.reuse, -R8.reuse ;  /* 0x0000000455317223 */ /* 0x180fe20000010808 */
[-CC-:B------:R-:W-:Y:S01]  /*64d0*/  FFMA.FTZ R26, R87, R4.reuse, -R8.reuse ;  /* 0x00000004571a7223 */ /* 0x180fe20000010808 */
[----:B------:R0:W1:Y:S01]  /*64e0*/  MUFU.EX2 R6, R34 ;  /* 0x0000002200067308 */ /* 0x0000620000000800 */
        /* <DEDUP_REMOVED lines=9> */
[-CC-:B0-----:R-:W-:Y:S01]  /*6580*/  FFMA.FTZ R34, R155, R4.reuse, -R8.reuse ;  /* 0x000000049b227223 */ /* 0x181fe20000010808 */
[-CC-:B------:R-:W-:Y:S01]  /*6590*/  FFMA.FTZ R161, R173, R4.reuse, -R8.reuse ;  /* 0x00000004ada17223 */ /* 0x180fe20000010808 */
[-CC-:B------:R-:W-:Y:S01]  /*65a0*/  FFMA.FTZ R163, R175, R4.reuse, -R8.reuse ;  /* 0x00000004afa37223 */ /* 0x180fe20000010808 */
[-CC-:B------:R-:W-:Y:S01]  /*65b0*/  FFMA.FTZ R65, R65, R4.reuse, -R8.reuse ;  /* 0x0000000441417223 */ /* 0x180fe20000010808 */
[-CC-:B------:R-:W-:Y:S01]  /*65c0*/  FFMA.FTZ R179, R179, R4.reuse, -R8.reuse ;  /* 0x00000004b3b37223 */ /* 0x180fe20000010808 */
[--C-:B------:R-:W-:Y:S01]  /*65d0*/  FFMA.FTZ R181, R181, R4, -R8.reuse ;  /* 0x00000004b5b57223 */ /* 0x100fe20000010808 */
[----:B------:R-:W0:Y:S01]  /*65e0*/  MUFU.EX2 R35, R35 ;  /* 0x0000002300237308 */ /* 0x000e220000000800 */
[----:B-1----:R-:W-:Y:S01]  /*65f0*/  FFMA.FTZ R67, R6, R0, R11 ;  /* 0x0000000006437223 */ /* 0x002fe2000001000b */
[-CC-:B------:R-:W-:Y:S01]  /*6600*/  FFMA.FTZ R183, R183, R4.reuse, -R8.reuse ;  /* 0x00000004b7b77223 */ /* 0x180fe20000010808 */
[-CC-:B------:R-:W-:Y:S01]  /*6610*/  FFMA.FTZ R191, R191, R4.reuse, -R8.reuse ;  /* 0x00000004bfbf7223 */ /* 0x180fe20000010808 */
[-CC-:B------:R-:W-:Y:S01]  /*6620*/  FFMA.FTZ R59, R59, R4.reuse, -R8.reuse ;  /* 0x000000043b3b7223 */ /* 0x180fe20000010808 */
[----:B------:R-:W-:Y:S01]  /*6630*/  FADD.FTZ R67, R180, R67 ;  /* 0x00000043b4437221 */ /* 0x000fe20000010000 */
[----:B------:R-:W-:-:S02]  /*6640*/  FFMA.FTZ R193, R193, R4, -R8 ;  /* 0x00000004c1c17223 */ /* 0x000fc40000010808 */
[----:B------:R-:W1:Y:S01]  /*6650*/  MUFU.EX2 R12, R12 ;  /* 0x0000000c000c7308 */ /* 0x000e620000000800 */
[----:B--2---:R-:W-:-:S07]  /*6660*/  FFMA.FTZ R0, R5, R3, R10 ;  /* 0x0000000305007223 */ /* 0x004fce000001000a */
[----:B------:R-:W2:Y:S01]  /*6670*/  MUFU.EX2 R37, R37 ;  /* 0x0000002500257308 */ /* 0x000ea20000000800 */
[----:B0-----:R-:W-:Y:S01]  /*6680*/  FADD.FTZ R3, R35, R0 ;  /* 0x0000000023037221 */ /* 0x001fe20000010000 */
[----:B------:R-:W-:-:S06]  /*6690*/  FADD.FTZ R0, R182, R67 ;  /* 0x00000043b6007221 */ /* 0x000fcc0000010000 */
        /* <DEDUP_REMOVED lines=15> */
[----:B------:R-:W-:-:S03]  /*6790*/  FFMA.FTZ R36, R153, R4, -R8 ;  /* 0x0000000499247223 */ /* 0x000fc60000010808 */
[----:B------:R-:W-:Y:S02]  /*67a0*/  FADD.FTZ R0, R174, R3 ;  /* 0x00000003ae007221 */ /* 0x000fe40000010000 */
        /* <DEDUP_REMOVED lines=40> */
[----:B------:R-:W-:Y:S01]  /*6a30*/  MUFU.EX2 R51, R51 ;  /* 0x0000003300337308 */ /* 0x000fe20000000800 */
[----:B0-----:R-:W-:-:S07]  /*6a40*/  FADD.FTZ R40, R166, R67 ;  /* 0x00000043a6287221 */ /* 0x001fce0000010000 */
[----:B------:R-:W0:Y:S01]  /*6a50*/  MUFU.EX2 R34, R34 ;  /* 0x0000002200227308 */ /* 0x000e220000000800 */
[----:B-1----:R-:W-:-:S07]  /*6a60*/  FADD.FTZ R3, R167, R0 ;  /* 0x00000000a7037221 */ /* 0x002fce0000010000 */
[----:B------:R-:W-:Y:S08]  /*6a70*/  MUFU.EX2 R160, R160 ;  /* 0x000000a000a07308 */ /* 0x000ff00000000800 */
[----:B------:R-:W1:Y:S01]  /*6a80*/  MUFU.EX2 R161, R161 ;  /* 0x000000a100a17308 */ /* 0x000e620000000800 */
[----:B0-----:R-:W-:-:S07]  /*6a90*/  FADD.FTZ R0, R34, R3 ;  /* 0x0000000322007221 */ /* 0x001fce0000010000 */
[----:B------:R-:W-:Y:S08]  /*6aa0*/  MUFU.EX2 R47, R47 ;  /* 0x0000002f002f7308 */ /* 0x000ff00000000800 */
        /* <DEDUP_REMOVED lines=8> */
[----:B------:R1:W-:Y:S08]  /*6b30*/  MUFU.EX2 R153, R65 ;  /* 0x0000004100997308 */ /* 0x0003f00000000800 */
        /* <DEDUP_REMOVED lines=8> */
[----:B------:R-:W-:-:S04]  /*6bc0*/  FADD.FTZ R65, R43, R40 ;  /* 0x000000282b417221 */ /* 0x000fc80000010000 */
[----:B--2---:R-:W-:-:S03]  /*6bd0*/  FADD.FTZ R0, R152, R65 ;  /* 0x0000004198007221 */ /* 0x004fc60000010000 */
[----:B------:R-:W2:Y:S01]  /*6be0*/  MUFU.EX2 R154, R154 ;  /* 0x0000009a009a7308 */ /* 0x000ea20000000800 */
[----:B0-----:R-:W-:-:S04]  /*6bf0*/  FADD.FTZ R3, R42, R3 ;  /* 0x000000032a037221 */ /* 0x001fc80000010000 */
[----:B------:R-:W-:-:S03]  /*6c00*/  FADD.FTZ R3, R153, R3 ;  /* 0x0000000399037221 */ /* 0x000fc60000010000 */
[----:B------:R-:W0:Y:S01]  /*6c10*/  MUFU.EX2 R44, R181 ;  /* 0x000000b5002c7308 */ /* 0x000e220000000800 */
[----:B-1----:R-:W-:-:S07]  /*6c20*/  FADD.FTZ R65, R39, R0 ;  /* 0x0000000027417221 */ /* 0x002fce0000010000 */
[----:B------:R-:W-:Y:S01]  /*6c30*/  MUFU.EX2 R31, R31 ;  /* 0x0000001f001f7308 */ /* 0x000fe20000000800 */
[----:B--2---:R-:W-:-:S07]  /*6c40*/  FADD.FTZ R0, R154, R65 ;  /* 0x000000419a007221 */ /* 0x004fce0000010000 */
[----:B------:R-:W1:Y:S01]  /*6c50*/  MUFU.EX2 R155, R183 ;  /* 0x000000b7009b7308 */ /* 0x000e620000000800 */
[----:B0-----:R-:W-:-:S07]  /*6c60*/  FADD.FTZ R3, R44, R3 ;  /* 0x000000032c037221 */ /* 0x001fce0000010000 */
[----:B------:R-:W-:Y:S08]  /*6c70*/  MUFU.EX2 R156, R156 ;  /* 0x0000009c009c7308 */ /* 0x000ff00000000800 */
[----:B------:R-:W0:Y:S01]  /*6c80*/  MUFU.EX2 R46, R191 ;  /* 0x000000bf002e7308 */ /* 0x000e220000000800 */
[----:B-1----:R-:W-:-:S07]  /*6c90*/  FADD.FTZ R3, R155, R3 ;  /* 0x000000039b037221 */ /* 0x002fce0000010000 */
[----:B------:R-:W1:Y:S08]  /*6ca0*/  MUFU.EX2 R33, R33 ;  /* 0x0000002100217308 */ /* 0x000e700000000800 */
[----:B------:R2:W3:Y:S01]  /*6cb0*/  MUFU.EX2 R157, R59 ;  /* 0x0000003b009d7308 */ /* 0x0004e20000000800 */
[----:B0-----:R-:W-:-:S07]  /*6cc0*/  FADD.FTZ R3, R46, R3 ;  /* 0x000000032e037221 */ /* 0x001fce0000010000 */
[----:B------:R-:W0:Y:S01]  /*6cd0*/  MUFU.EX2 R158, R158 ;  /* 0x0000009e009e7308 */ /* 0x000e220000000800 */
[----:B--2---:R-:W-:-:S04]  /*6ce0*/  FADD.FTZ R59, R31, R0 ;  /* 0x000000001f3b7221 */ /* 0x004fc80000010000 */
[----:B------:R-:W-:-:S03]  /*6cf0*/  FADD.FTZ R0, R156, R59 ;  /* 0x0000003b9c007221 */ /* 0x000fc60000010000 */
[----:B------:R-:W2:Y:S01]  /*6d00*/  MUFU.EX2 R40, R193 ;  /* 0x000000c100287308 */ /* 0x000ea20000000800 */
[----:B-1----:R-:W-:Y:S01]  /*6d10*/  FADD.FTZ R59, R33, R0 ;  /* 0x00000000213b7221 */ /* 0x002fe20000010000 */
[----:B---3--:R-:W-:-:S06]  /*6d20*/  FADD.FTZ R3, R157, R3 ;  /* 0x000000039d037221 */ /* 0x008fcc0000010000 */
        /* <DEDUP_REMOVED lines=8> */
.L_x_2371:
[----:B------:R-:W-:Y:S01]  /*6db0*/  UISETP.GT.AND UP0, UPT, UR56, UR54, UPT ;  /* 0x000000363800728c */ /* 0x000fe2000bf04270 */
[-C--:B------:R-:W-:Y:S01]  /*6dc0*/  FMUL.FTZ R88, R88, R6.reuse ;  /* 0x0000000658587220 */ /* 0x080fe20000410000 */
[----:B------:R-:W-:Y:S01]  /*6dd0*/  ULEA UR6, UR55, UR41, 0x3 ;  /* 0x0000002937067291 */ /* 0x000fe2000f8e183f */
[-C--:B------:R-:W-:Y:S01]  /*6de0*/  FMUL.FTZ R89, R89, R6.reuse ;  /* 0x0000000659597220 */ /* 0x080fe20000410000 */
[----:B------:R-:W-:Y:S01]  /*6df0*/  UIADD3 UR7, UR56, -0x1, URZ ;  /* 0xffffffff38077890 */ /* 0x000fe2000fffe03f */
[-C--:B------:R-:W-:Y:S01]  /*6e00*/  FMUL.FTZ R92, R92, R6.reuse ;  /* 0x000000065c5c7220 */ /* 0x080fe20000410000 */
[----:B------:R-:W-:Y:S01]  /*6e10*/  UIADD3 UR6, UR6, 0x28860, URZ ;  /* 0x0002886006067890 */ /* 0x000fe2000fffe03f */
[----:B------:R-:W-:Y:S01]  /*6e20*/  PLOP3.LUT P1, PT, PT, PT, UP0, 0x80, 0x0 ;  /* 0x000000000000781c */ /* 0x000fe20003f2f008 */
[----:B------:R-:W-:Y:S01]  /*6e30*/  UMOV UR57, UR44 ;  /* 0x0000002c00397c82 */ /* 0x000fe20008000000 */
[----:B------:R-:W-:Y:S01]  /*6e40*/  UMOV UR55, UR43 ;  /* 0x0000002b00377c82 */ /* 0x000fe20008000000 */
[----:B------:R-:W-:Y:S01]  /*6e50*/  UPRMT UR6, UR39, 0x654, UR6 ;  /* 0x0000065427067896 */ /* 0x000fe20008000006 */
[-C--:B------:R-:W-:Y:S01]  /*6e60*/  FMUL.FTZ R93, R93, R6.reuse ;  /* 0x000000065d5d7220 */ /* 0x080fe20000410000 */
[----:B------:R-:W-:Y:S01]  /*6e70*/  UMOV UR56, UR7 ;  /* 0x0000000700387c82 */ /* 0x000fe20008000000 */
        /* <DEDUP_REMOVED lines=94> */
[----:B------:R-:W-:Y:S01]  /*7460*/  MOV R6, R9 ;  /* 0x0000000900067202 */ /* 0x000fe20000000f00 */
[----:B------:R-:W-:Y:S06]  /*7470*/  @P1 BRA `(.L_x_2372) ;  /* 0xffffffcc009c1947 */ /* 0x000fec000383ffff */
[----:B------:R-:W-:-:S05]  /*7480*/  UMOV UR56, UR7 ;  /* 0x0000000700387c82 */ /* 0x000fca0008000000 */
.L_x_2361:
[----:B------:R-:W-:-:S13]  /*7490*/  ISETP.LE.AND P1, PT, RZ, UR56, PT ;  /* 0x00000038ff007c0c */ /* 0x000fda000bf23270 */
[----:B------:R-:W-:Y:S05]  /*74a0*/  @!P1 BRA `(.L_x_2373) ;  /* 0x0000002800149947 */ /* 0x000fea0003800000 */
[----:B------:R-:W-:Y:S01]  /*74b0*/  IMAD.MOV.U32 R8, RZ, RZ, R9 ;  /* 0x000000ffff087224 */ /* 0x000fe200078e0009 */
[----:B------:R-:W-:Y:S01]  /*74c0*/  UMOV UR52, UR44 ;  /* 0x0000002c00347c82 */ /* 0x000fe20008000000 */
[----:B------:R-:W-:Y:S01]  /*74d0*/  IMAD.MOV.U32 R6, RZ, RZ, R7 ;  /* 0x000000ffff067224 */ /* 0x000fe200078e0007 */
[----:B------:R-:W-:Y:S01]  /*74e0*/  UMOV UR49, UR43 ;  /* 0x0000002b00317c82 */ /* 0x000fe20008000000 */
[----:B------:R-:W-:-:S05]  /*74f0*/  ULDC UR48, c[0x0][0x9d8] ;  /* 0x0002760000307ab9 */ /* 0x000fca0000000800 */
.L_x_2384:
[----:B------:R-:W-:Y:S01]  /*7500*/  ISETP.NE.AND P2, PT, RZ, UR40, PT ;  /* 0x00000028ff007c0c */ /* 0x000fe2000bf45270 */
[----:B------:R-:W-:-:S04]  /*7510*/  UISETP.NE.AND UP0, UPT, UR49, 0x1, UPT ;  /* 0x000000013100788c */ /* 0x000fc8000bf05270 */
[----:B------:R-:W-:-:S04]  /*7520*/  USEL UR44, URZ, 0x1, UP0 ;  /* 0x000000013f2c7887 */ /* 0x000fc80008000000 */
[----:B------:R-:W-:-:S04]  /*7530*/  ULOP3.LUT UR44, UR52, UR44, URZ, 0x3c, !UPT ;  /* 0x0000002c342c7292 */ /* 0x000fc8000f8e3c3f */
[----:B------:R-:W-:Y:S08]  /*7540*/  @P2 BRA `(.L_x_2374) ;  /* 0x0000000000382947 */ /* 0x000ff00003800000 */
[----:B------:R-:W-:Y:S05]  /*7550*/  @!P0 BRA `(.L_x_2375) ;  /* 0x0000000000048947 */ /* 0x000fea0003800000 */
[----:B------:R-:W-:Y:S01]  /*7560*/  BPT.TRAP 0x1 ;  /* 0x000000040000795c */ /* 0x000fe20000300000 */
.L_x_2375:
        /* <DEDUP_REMOVED lines=9> */
.L_x_2376:
[----:B-1----:R-:W-:Y:S05]  /*7600*/  @P1 BRA `(.L_x_2374) ;  /* 0x0000000000081947 */ /* 0x002fea0003800000 */
[----:B------:R-:W1:Y:S02]  /*7610*/  SYNCS.PHASECHK.TRANS64.TRYWAIT P1, [UR6+0x28830], R4 ;  /* 0x02883004ff0075a7 */ /* 0x000e640008020146 */
[----:B-1----:R-:W-:Y:S05]  /*7620*/  @!P1 BRA `(.L_x_2377) ;  /* 0x0000009000609947 */ /* 0x002fea0003800000 */
.L_x_2374:
        /* <DEDUP_REMOVED lines=48> */
.L_x_2379:
[----:B------:R-:W-:Y:S01]  /*7930*/  ULEA UR6, UR49, UR41, 0x3 ;  /* 0x0000002931067291 */ /* 0x000fe2000f8e183f */
[----:B------:R-:W-:-:S05]  /*7940*/  IMAD.U32 R4, RZ, RZ, UR52 ;  /* 0x00000034ff047e24 */ /* 0x000fca000f8e00ff */
[----:B------:R-:W-:-:S04]  /*7950*/  SHF.L.U32 R4, R4, 0x1f, RZ ;  /* 0x0000001f04047819 */ /* 0x000fc800000006ff */
[----:B------:R0:W1:Y:S01]  /*7960*/  SYNCS.PHASECHK.TRANS64.TRYWAIT P1, [UR6+0x28850], R4 ;  /* 0x02885004ff0075a7 */ /* 0x0000620008020146 */
[----:B------:R-:W-:Y:S05]  /*7970*/  @!P0 BRA `(.L_x_2380) ;  /* 0x0000000000048947 */ /* 0x000fea0003800000 */
[----:B------:R-:W-:Y:S01]  /*7980*/  BPT.TRAP 0x1 ;  /* 0x000000040000795c */ /* 0x000fe20000300000 */
.L_x_2380:
[----:B-1----:R-:W-:Y:S05]  /*7990*/  @P1 BRA `(.L_x_2378) ;  /* 0x0000000000081947 */ /* 0x002fea0003800000 */
[----:B------:R-:W1:Y:S02]  /*79a0*/  SYNCS.PHASECHK.TRANS64.TRYWAIT P1, [UR6+0x28850], R4 ;  /* 0x02885004ff0075a7 */ /* 0x000e640008020146 */
[----:B-1----:R-:W-:Y:S05]  /*79b0*/  @!P1 BRA `(.L_x_2381) ;  /* 0x0000008c00949947 */ /* 0x002fea0003800000 */
.L_x_2378:
        /* <DEDUP_REMOVED lines=49> */
.L_x_2382:
        /* <DEDUP_REMOVED lines=82> */
[----:B------:R-:W-:-:S04]  /*81f0*/  ULEA UR6, UR43, UR41, 0x3 ;  /* 0x000000292b067291 */ /* 0x000fc8000f8e183f */
[----:B------:R-:W0:Y:S01]  /*8200*/  MUFU.TANH R25, R25 ;  /* 0x0000001900197308 */ /* 0x000e220000002400 */
[----:B--2---:R-:W-:Y:S01]  /*8210*/  FMNMX.FTZ R10, R21, R10, !PT ;  /* 0x0000000a150a7209 */ /* 0x004fe20007810000 */
[----:B------:R-:W-:-:S04]  /*8220*/  UIADD3 UR6, UR6, 0x28840, URZ ;  /* 0x0002884006067890 */ /* 0x000fc8000fffe03f */
[----:B------:R-:W-:Y:S02]  /*8230*/  UPRMT UR6, UR39, 0x654, UR6 ;  /* 0x0000065427067896 */ /* 0x000fe40008000006 */
[----:B------:R-:W2:Y:S01]  /*8240*/  MUFU.TANH R163, R163 ;  /* 0x000000a300a37308 */ /* 0x000ea20000002400 */
[----:B-1----:R-:W-:-:S06]  /*8250*/  FMNMX.FTZ R4, R161, R4, !PT ;  /* 0x00000004a1047209 */ /* 0x002fcc0007810000 */
[----:B------:R-:W-:Y:S01]  /*8260*/  SYNCS.ARRIVE.TRANS64.RED.A1T0 RZ, [UR6], RZ ;  /* 0x000000ffffff79a7 */ /* 0x000fe20008100406 */
[----:B------:R-:W1:Y:S01]  /*8270*/  MUFU.TANH R27, R27 ;  /* 0x0000001b001b7308 */ /* 0x000e620000002400 */
[----:B0-----:R-:W-:-:S07]  /*8280*/  FMNMX.FTZ R10, R25, R10, !PT ;  /* 0x0000000a190a7209 */ /* 0x001fce0007810000 */
[----:B------:R-:W0:Y:S01]  /*8290*/  MUFU.TANH R165, R165 ;  /* 0x000000a500a57308 */ /* 0x000e220000002400 */
[----:B--2---:R-:W-:-:S07]  /*82a0*/  FMNMX.FTZ R4, R163, R4, !PT ;  /* 0x00000004a3047209 */ /* 0x004fce0007810000 */
[----:B------:R-:W2:Y:S01]  /*82b0*/  MUFU.TANH R29, R29 ;  /* 0x0000001d001d7308 */ /* 0x000ea20000002400 */
[----:B-1----:R-:W-:-:S07]  /*82c0*/  FMNMX.FTZ R10, R27, R10, !PT ;  /* 0x0000000a1b0a7209 */ /* 0x002fce0007810000 */
        /* <DEDUP_REMOVED lines=97> */
[----:B0-----:R-:W-:Y:S02]  /*88e0*/  FMNMX.FTZ R4, R213, R4, !PT ;  /* 0x00000004d5047209 */ /* 0x001fe40007810000 */
[----:B--2---:R-:W-:-:S05]  /*88f0*/  FMNMX.FTZ R10, R85, R10, !PT ;  /* 0x0000000a550a7209 */ /* 0x004fca0007810000 */
[----:B------:R-:W0:Y:S01]  /*8900*/  SHFL.BFLY PT, R9, R10, 0x2, 0x1f ;  /* 0x0c401f000a097f89 */ /* 0x000e2200000e0000 */
[----:B-1----:R-:W-:Y:S02]  /*8910*/  FMNMX.FTZ R12, R215, R4, !PT ;  /* 0x00000004d70c7209 */ /* 0x002fe40007810000 */
[----:B------:R-:W1:Y:S03]  /*8920*/  LDC R4, c[0x0][0x988] ;  /* 0x00026200ff047b82 */ /* 0x000e660000000800 */
[----:B------:R-:W2:Y:S01]  /*8930*/  SHFL.BFLY PT, R7, R12, 0x2, 0x1f ;  /* 0x0c401f000c077f89 */ /* 0x000ea200000e0000 */
[----:B0-----:R-:W-:-:S05]  /*8940*/  FMNMX.FTZ R20, R10, R9, !PT ;  /* 0x000000090a147209 */ /* 0x001fca0007810000 */
[----:B------:R-:W0:Y:S01]  /*8950*/  SHFL.BFLY PT, R9, R20, 0x1, 0x1f ;  /* 0x0c201f0014097f89 */ /* 0x000e2200000e0000 */
[----:B--2---:R-:W-:-:S05]  /*8960*/  FMNMX.FTZ R14, R12, R7, !PT ;  /* 0x000000070c0e7209 */ /* 0x004fca0007810000 */
[----:B------:R-:W2:Y:S01]  /*8970*/  SHFL.BFLY PT, R7, R14, 0x1, 0x1f ;  /* 0x0c201f000e077f89 */ /* 0x000ea200000e0000 */
[----:B0-----:R-:W-:-:S05]  /*8980*/  FMNMX.FTZ R9, R20, R9, !PT ;  /* 0x0000000914097209 */ /* 0x001fca0007810000 */
[----:B------:R-:W-:Y:S01]  /*8990*/  FADD.FTZ R87, -R9, R8 ;  /* 0x0000000809577221 */ /* 0x000fe20000010100 */
[----:B--2---:R-:W-:-:S05]  /*89a0*/  FMNMX.FTZ R7, R14, R7, !PT ;  /* 0x000000070e077209 */ /* 0x004fca0007810000 */
[CC--:B-1----:R-:W-:Y:S01]  /*89b0*/  FMUL.FTZ R8, R7.reuse, R4.reuse ;  /* 0x0000000407087220 */ /* 0x0c2fe20000410000 */
[----:B------:R-:W-:Y:S01]  /*89c0*/  FADD.FTZ R47, -R7, R6 ;  /* 0x00000006072f7221 */ /* 0x000fe20000010100 */
[-C--:B------:R-:W-:Y:S02]  /*89d0*/  FMUL.FTZ R6, R87, R4.reuse ;  /* 0x0000000457067220 */ /* 0x080fe40000410000 */
        /* <DEDUP_REMOVED lines=33> */
[-C--:B------:R-:W-:Y:S01]  /*8bf0*/  FMUL.FTZ R47, R47, R4.reuse ;  /* 0x000000042f2f7220 */ /* 0x080fe20000410000 */
[----:B------:R-:W-:Y:S02]  /*8c00*/  MUFU.EX2 R180, R180 ;  /* 0x000000b400b47308 */ /* 0x000fe40000000800 */
        /* <DEDUP_REMOVED lines=31> */
[----:B------:R-:W-:-:S07]  /*8e00*/  FFMA.FTZ R83, R83, R4, -R8 ;  /* 0x0000000453537223 */ /* 0x000fce0000010808 */
[----:B------:R-:W2:Y:S01]  /*8e10*/  MUFU.EX2 R10, R10 ;  /* 0x0000000a000a7308 */ /* 0x000ea20000000800 */
[----:B-1----:R-:W-:-:S07]  /*8e20*/  FFMA.FTZ R3, R6, R3, R181 ;  /* 0x0000000306037223 */ /* 0x002fce00000100b5 */
        /* <DEDUP_REMOVED lines=129> */
.L_x_2383:
        /* <DEDUP_REMOVED lines=12> */
[----:B------:R-:W-:Y:S01]  /*9700*/  FMUL.FTZ R90, R90, R6 ;  /* 0x000000065a5a7220 */ /* 0x000fe20000410000 */
[----:B------:R-:W-:Y:S01]  /*9710*/  F2FP.F16.F32.PACK_AB R174, R161, R174 ;  /* 0x000000aea1ae723e */ /* 0x000fe200000000ff */
[----:B------:R-:W-:Y:S01]  /*9720*/  FMUL.FTZ R91, R91, R6 ;  /* 0x000000065b5b7220 */ /* 0x000fe20000410000 */
[----:B------:R-:W-:Y:S01]  /*9730*/  F2FP.F16.F32.PACK_AB R168, R163, R168 ;  /* 0x000000a8a3a8723e */ /* 0x000fe200000000ff */
[----:B------:R-:W-:Y:S01]  /*9740*/  FMUL.FTZ R94, R94, R6 ;  /* 0x000000065e5e7220 */ /* 0x000fe20000410000 */
[----:B------:R-:W-:Y:S01]  /*9750*/  SYNCS.ARRIVE.TRANS64.RED.A1T0 RZ, [UR6], RZ ;  /* 0x000000ffffff79a7 */ /* 0x000fe20008100406 */
[----:B------:R-:W-:Y:S01]  /*9760*/  F2FP.F16.F32.PACK_AB R170, R165, R170 ;  /* 0x000000aaa5aa723e */ /* 0x000fe200000000ff */
[----:B------:R-:W-:Y:S01]  /*9770*/  FMUL.FTZ R95, R95, R6 ;  /* 0x000000065f5f7220 */ /* 0x000fe20000410000 */
[----:B------:R-:W-:Y:S01]  /*9780*/  F2FP.F16.F32.PACK_AB R164, R167, R164 ;  /* 0x000000a4a7a4723e */ /* 0x000fe200000000ff */
[----:B------:R-:W-:Y:S01]  /*9790*/  FMUL.FTZ R98, R98, R6 ;  /* 0x0000000662627220 */ /* 0x000fe20000410000 */
        /* <DEDUP_REMOVED lines=86> */
.L_x_2373:
[----:B------:R-:W-:Y:S06]  /*9d00*/  BAR.ARV 0x8, 0x180 ;  /* 0x0206000000007b1d */ /* 0x000fec0000002000 */
[----:B------:R-:W-:Y:S05]  /*9d10*/  @!P0 BRA `(.L_x_2385) ;  /* 0x0000000000048947 */ /* 0x000fea0003800000 */
[----:B------:R-:W-:Y:S01]  /*9d20*/  BPT.TRAP 0x1 ;  /* 0x000000040000795c */ /* 0x000fe20000300000 */
.L_x_2385:
[----:B------:R-:W-:Y:S01]  /*9d30*/  ULEA UR5, UR43, UR41, 0x3 ;  /* 0x000000292b057291 */ /* 0x000fe2000f8e183f */
[----:B------:R-:W-:-:S05]  /*9d40*/  IMAD.U32 R5, RZ, RZ, UR44 ;  /* 0x0000002cff057e24 */ /* 0x000fca000f8e00ff */
[----:B------:R-:W-:-:S04]  /*9d50*/  SHF.L.U32 R5, R5, 0x1f, RZ ;  /* 0x0000001f05057819 */ /* 0x000fc800000006ff */
[----:B------:R0:W1:Y:S01]  /*9d60*/  SYNCS.PHASECHK.TRANS64.TRYWAIT P1, [UR5+0x28850], R5 ;  /* 0x02885005ff0075a7 */ /* 0x0000620008020145 */
[----:B------:R-:W-:Y:S05]  /*9d70*/  @!P0 BRA `(.L_x_2386) ;  /* 0x0000000000048947 */ /* 0x000fea0003800000 */
[----:B------:R-:W-:Y:S01]  /*9d80*/  BPT.TRAP 0x1 ;  /* 0x000000040000795c */ /* 0x000fe20000300000 */
.L_x_2386:
[----:B-1----:R-:W-:Y:S05]  /*9d90*/  @P1 BRA `(.L_x_2387) ;  /* 0x0000000000081947 */ /* 0x002fea0003800000 */
[----:B------:R-:W1:Y:S02]  /*9da0*/  SYNCS.PHASECHK.TRANS64.TRYWAIT P1, [UR5+0x28850], R5 ;  /* 0x02885005ff0075a7 */ /* 0x000e640008020145 */
[----:B-1----:R-:W-:Y:S05]  /*9db0*/  @!P1 BRA `(.L_x_2388) ;  /* 0x0000006800ac9947 */ /* 0x002fea0003800000 */
.L_x_2387:
[----:B------:R-:W-:Y:S01]  /*9dc0*/  UIADD3 UR41, UR41, 0x400, URZ ;  /* 0x0000040029297890 */ /* 0x000fe2000fffe03f */
[----:B------:R-:W-:Y:S01]  /*9dd0*/  WARPGROUP.ARRIVE ;  /* 0x00000000000079c5 */ /* 0x000fe20000000000 */
[----:B------:R-:W-:Y:S01]  /*9de0*/  UMOV UR7, 0x40000040 ;  /* 0x4000004000077882 */ /* 0x000fe20000000000 */
[----:B01----:R-:W0:Y:S01]  /*9df0*/  SHFL.BFLY PT, R5, R0, 0x2, 0x1f ;  /* 0x0c401f0000057f89 */ /* 0x003e2200000e0000 */
[----:B------:R-:W-:Y:S01]  /*9e00*/  USHF.R.U32.HI UR41, URZ, 0x4, UR41 ;  /* 0x000000043f297899 */ /* 0x000fe20008011629 */
[----:B------:R-:W-:Y:S01]  /*9e10*/  MOV R10, RZ ;  /* 0x000000ff000a7202 */ /* 0x000fe20000000f00 */
[----:B------:R-:W-:Y:S01]  /*9e20*/  IMAD.MOV.U32 R12, RZ, RZ, RZ ;  /* 0x000000ffff0c7224 */ /* 0x000fe200078e00ff */
        /* <DEDUP_REMOVED lines=11> */
[----:B------:R-:W-:Y:S01]  /*9ee0*/  IMAD.MOV.U32 R3, RZ, RZ, -0x800000 ;  /* 0xff800000ff037424 */ /* 0x000fe200078e00ff */
[----:B------:R-:W0:Y:S04]  /*9ef0*/  SHFL.BFLY PT, R6, R5, 0x1, 0x1f ;  /* 0x0c201f0005067f89 */ /* 0x000e2800000e0000 */
        /* <DEDUP_REMOVED lines=52> */
.L_x_2389:
        /* <DEDUP_REMOVED lines=74> */
.L_x_2353:
        /* <DEDUP_REMOVED lines=10> */
[----:B------:R-:W1:Y:S01]  /*a780*/  LDC R39, c[0x0][0xbe8] ;  /* 0x0002fa00ff277b82 */ /* 0x000e620000000800 */
[----:B------:R-:W-:Y:S01]  /*a790*/  IMAD R9, R22, 0x40, R2 ;  /* 0x0000004016097824 */ /* 0x000fe200078e0202 */
        /* <DEDUP_REMOVED lines=18> */
[----:B------:R-:W-:Y:S01]  /*a8c0*/  UIMAD UR8, UR42, UR11, UR8 ;  /* 0x0000000b2a0872a4 */ /* 0x000fe2000f8e0208 */
[----:B------:R-:W-:Y:S01]  /*a8d0*/  F2FP.F16.F32.PACK_AB R147, R151, R150 ;  /* 0x000000969793723e */ /* 0x000fe200000000ff */
[----:B------:R-:W-:Y:S01]  /*a8e0*/  UIMAD.WIDE.U32 UR6, UR42, UR10, UR6 ;  /* 0x0000000a2a0672a5 */ /* 0x000fe2000f8e0006 */
[----:B------:R-:W-:-:S02]  /*a8f0*/  ULDC UR5, c[0x0][0xa88] ;  /* 0x0002a20000057ab9 */ /* 0x000fc40000000800 */
[----:B------:R-:W-:Y:S01]  /*a900*/  ULDC.64 UR10, c[0x0][0xaf0] ;  /* 0x0002bc00000a7ab9 */ /* 0x000fe20000000a00 */
[----:B-1----:R-:W-:Y:S01]  /*a910*/  IMAD R64, R39, UR5, RZ ;  /* 0x0000000527407c24 */ /* 0x002fe2000f8e02ff */
[----:B------:R-:W-:Y:S02]  /*a920*/  MOV R36, R38 ;  /* 0x0000002600247202 */ /* 0x000fe40000000f00 */
[----:B0-----:R-:W-:-:S03]  /*a930*/  MOV R37, R5 ;  /* 0x0000000500257202 */ /* 0x001fc60000000f00 */
[----:B------:R-:W-:-:S04]  /*a940*/  IMAD.WIDE R4, R187, 0x2, R36 ;  /* 0x00000002bb047825 */ /* 0x000fc800078e0224 */
[----:B------:R-:W-:Y:S01]  /*a950*/  IMAD.WIDE R36, R9, 0x2, R36 ;  /* 0x0000000209247825 */ /* 0x000fe200078e0224 */
[C---:B------:R-:W-:Y:S02]  /*a960*/  IADD3 R21, P6, R4.reuse, 0x20, RZ ;  /* 0x0000002004157810 */ /* 0x040fe40007fde0ff */
[C---:B------:R-:W-:Y:S02]  /*a970*/  IADD3 R33, P1, R4.reuse, 0x4040, RZ ;  /* 0x0000404004217810 */ /* 0x040fe40007f3e0ff */
[----:B------:R-:W-:Y:S01]  /*a980*/  IADD3 R45, P0, R4, 0x4060, RZ ;  /* 0x00004060042d7810 */ /* 0x000fe20007f1e0ff */
[--C-:B------:R-:W-:Y:S01]  /*a990*/  IMAD.X R13, RZ, RZ, R5.reuse, P6 ;  /* 0x000000ffff0d7224 */ /* 0x100fe200030e0605 */
[----:B------:R-:W-:Y:S01]  /*a9a0*/  IADD3 R35, P6, R36, 0x1000, RZ ;  /* 0x0000100024237810 */ /* 0x000fe20007fde0ff */
[----:B------:R-:W-:Y:S01]  /*a9b0*/  IMAD.X R43, RZ, RZ, R5, P1 ;  /* 0x000000ffff2b7224 */ /* 0x000fe200008e0605 */
[----:B------:R-:W-:Y:S02]  /*a9c0*/  ISETP.NE.AND P1, PT, R39, 0x1, PT ;  /* 0x000000012700780c */ /* 0x000fe40003f25270 */
[----:B------:R-:W-:-:S02]  /*a9d0*/  LOP3.LUT R34, R35, 0x380, RZ, 0xc0, !PT ;  /* 0x0000038023227812 */ /* 0x000fc400078ec0ff */
[----:B------:R-:W-:Y:S02]  /*a9e0*/  IADD3 R31, P2, R4, 0x4020, RZ ;  /* 0x00004020041f7810 */ /* 0x000fe40007f5e0ff */
[----:B------:R-:W-:Y:S02]  /*a9f0*/  SHF.R.U64 R34, R34, 0x3, RZ ;  /* 0x0000000322227819 */ /* 0x000fe400000012ff */
[----:B------:R-:W-:Y:S01]  /*aa00*/  LOP3.LUT R9, R4, 0x380, RZ, 0xc0, !PT ;  /* 0x0000038004097812 */ /* 0x000fe200078ec0ff */
[----:B------:R-:W-:Y:S01]  /*aa10*/  IMAD.X R41, RZ, RZ, R5, P2 ;  /* 0x000000ffff297224 */ /* 0x000fe200010e0605 */
[----:B------:R-:W-:Y:S01]  /*aa20*/  LOP3.LUT R34, R34, R35, RZ, 0x3c, !PT ;  /* 0x0000002322227212 */ /* 0x000fe200078e3cff */
[----:B------:R-:W-:Y:S01]  /*aa30*/  IMAD.X R35, RZ, RZ, R37, P6 ;  /* 0x000000ffff237224 */ /* 0x000fe200030e0625 */
[----:B------:R-:W-:Y:S01]  /*aa40*/  IADD3 R47, P6, R36, 0x7000, RZ ;  /* 0x00007000242f7810 */ /* 0x000fe20007fde0ff */
[----:B------:R-:W0:Y:S01]  /*aa50*/  @P1 LDC R48, c[0x0][0xbf0] ;  /* 0x0002fc00ff301b82 */ /* 0x000e220000000800 */
[----:B------:R-:W-:-:S02]  /*aa60*/  LOP3.LUT R14, R33, 0x380, RZ, 0xc0, !PT ;  /* 0x00000380210e7812 */ /* 0x000fc400078ec0ff */
[----:B------:R-:W-:Y:S02]  /*aa70*/  LOP3.LUT R20, R47, 0x380, RZ, 0xc0, !PT ;  /* 0x000003802f147812 */ /* 0x000fe400078ec0ff */
[----:B------:R-:W-:Y:S02]  /*aa80*/  LOP3.LUT R44, R45, 0x380, RZ, 0xc0, !PT ;  /* 0x000003802d2c7812 */ /* 0x000fe400078ec0ff */
[----:B------:R-:W-:Y:S02]  /*aa90*/  SHF.R.U64 R20, R20, 0x3, RZ ;  /* 0x0000000314147819 */ /* 0x000fe400000012ff */
[----:B------:R-:W-:Y:S02]  /*aaa0*/  LOP3.LUT R12, R31, 0x380, RZ, 0xc0, !PT ;  /* 0x000003801f0c7812 */ /* 0x000fe400078ec0ff */
[----:B------:R-:W-:Y:S02]  /*aab0*/  LOP3.LUT R20, R20, R47, RZ, 0x3c, !PT ;  /* 0x0000002f14147212 */ /* 0x000fe400078e3cff */
[----:B------:R-:W1:Y:S01]  /*aac0*/  @P1 LDC R47, c[0x0][0xbec] ;  /* 0x0002fb00ff2f1b82 */ /* 0x000e620000000800 */
[----:B------:R-:W-:-:S02]  /*aad0*/  SHF.R.U64 R9, R9, 0x3, RZ ;  /* 0x0000000309097819 */ /* 0x000fc400000012ff */
[----:B------:R-:W-:Y:S02]  /*aae0*/  LOP3.LUT R8, R21, 0x380, RZ, 0xc0, !PT ;  /* 0x0000038015087812 */ /* 0x000fe400078ec0ff */
[----:B------:R-:W-:Y:S02]  /*aaf0*/  SHF.R.U64 R14, R14, 0x3, RZ ;  /* 0x000000030e0e7819 */ /* 0x000fe400000012ff */
[----:B------:R-:W-:Y:S02]  /*ab00*/  SHF.R.U64 R44, R44, 0x3, RZ ;  /* 0x000000032c2c7819 */ /* 0x000fe400000012ff */
[C---:B------:R-:W-:Y:S02]  /*ab10*/  IADD3 R29, P3, R4.reuse, 0x4000, RZ ;  /* 0x00004000041d7810 */ /* 0x040fe40007f7e0ff */
[C---:B------:R-:W-:Y:S02]  /*ab20*/  IADD3 R27, P4, R4.reuse, 0x60, RZ ;  /* 0x00000060041b7810 */ /* 0x040fe40007f9e0ff */
[----:B------:R-:W-:Y:S01]  /*ab30*/  IADD3 R25, P5, R4, 0x40, RZ ;  /* 0x0000004004197810 */ /* 0x000fe20007fbe0ff */
[----:B------:R-:W-:Y:S01]  /*ab40*/  IMAD.X R15, RZ, RZ, R5, P3 ;  /* 0x000000ffff0f7224 */ /* 0x000fe200018e0605 */
[----:B------:R-:W-:-:S02]  /*ab50*/  SHF.R.U64 R12, R12, 0x3, RZ ;  /* 0x000000030c0c7819 */ /* 0x000fc400000012ff */
[----:B------:R-:W-:Y:S01]  /*ab60*/  LOP3.LUT R4, R9, R4, RZ, 0x3c, !PT ;  /* 0x0000000409047212 */ /* 0x000fe200078e3cff */
[----:B------:R-:W-:Y:S01]  /*ab70*/  IMAD.X R9, RZ, RZ, R5, P5 ;  /* 0x000000ffff097224 */ /* 0x000fe200028e0605 */
[----:B------:R-:W-:Y:S02]  /*ab80*/  SHF.R.U64 R8, R8, 0x3, RZ ;  /* 0x0000000308087819 */ /* 0x000fe400000012ff */
[----:B------:R-:W-:Y:S02]  /*ab90*/  LOP3.LUT R42, R14, R33, RZ, 0x3c, !PT ;  /* 0x000000210e2a7212 */ /* 0x000fe400078e3cff */
[----:B------:R-:W-:Y:S02]  /*aba0*/  LOP3.LUT R44, R44, R45, RZ, 0x3c, !PT ;  /* 0x0000002d2c2c7212 */ /* 0x000fe400078e3cff */
[----:B------:R-:W-:Y:S02]  /*abb0*/  LOP3.LUT R10, R29, 0x380, RZ, 0xc0, !PT ;  /* 0x000003801d0a7812 */ /* 0x000fe400078ec0ff */
[----:B------:R-:W-:-:S02]  /*abc0*/  LOP3.LUT R40, R12, R31, RZ, 0x3c, !PT ;  /* 0x0000001f0c287212 */ /* 0x000fc400078e3cff */
[-C--:B------:R-:W-:Y:S02]  /*abd0*/  IADD3.X R45, RZ, R5.reuse, RZ, P0, !PT ;  /* 0x00000005ff2d7210 */ /* 0x080fe400007fe4ff */
[----:B------:R-:W-:Y:S02]  /*abe0*/  IADD3.X R11, RZ, R5, RZ, P4, !PT ;  /* 0x00000005ff0b7210 */ /* 0x000fe400027fe4ff */
[----:B------:R-:W-:Y:S02]  /*abf0*/  LOP3.LUT R12, R8, R21, RZ, 0x3c, !PT ;  /* 0x00000015080c7212 */ /* 0x000fe400078e3cff */
[----:B------:R-:W-:Y:S02]  /*ac00*/  MOV R46, R4 ;  /* 0x00000004002e7202 */ /* 0x000fe40000000f00 */
[----:B------:R-:W-:Y:S02]  /*ac10*/  LOP3.LUT R8, R25, 0x380, RZ, 0xc0, !PT ;  /* 0x0000038019087812 */ /* 0x000fe400078ec0ff */
[----:B------:R-:W-:-:S02]  /*ac20*/  F2FP.F16.F32.PACK_AB R4, R89, R88 ;  /* 0x000000585904723e */ /* 0x000fc400000000ff */
[----:B------:R-:W-:Y:S01]  /*ac30*/  F2FP.F16.F32.PACK_AB R5, R91, R90 ;  /* 0x0000005a5b05723e */ /* 0x000fe200000000ff */
[----:B------:R-:W-:Y:S01]  /*ac40*/  BAR.SYNC.DEFER_BLOCKING 0x1, 0x100 ;  /* 0x0044000000007b1d */ /* 0x000fe20000010000 */
[----:B------:R-:W-:Y:S01]  /*ac50*/  MOV R66, R42 ;  /* 0x0000002a00427202 */ /* 0x000fe20000000f00 */
[----:B------:R-:W-:Y:S01]  /*ac60*/  VIADD R42, R17, UR37 ;  /* 0x00000025112a7c36 */ /* 0x000fe20008000000 */
[----:B------:R-:W-:Y:S01]  /*ac70*/  SHF.R.U64 R10, R10, 0x3, RZ ;  /* 0x000000030a0a7819 */ /* 0x000fe200000012ff */
[----:B------:R-:W-:Y:S01]  /*ac80*/  VIADD R43, R186, UR37 ;  /* 0x00000025ba2b7c36 */ /* 0x000fe20008000000 */
[----:B------:R-:W-:Y:S02]  /*ac90*/  SHF.R.U64 R8, R8, 0x3, RZ ;  /* 0x0000000308087819 */ /* 0x000fe400000012ff */
[----:B------:R-:W-:Y:S02]  /*aca0*/  LOP3.LUT R14, R10, R29, RZ, 0x3c, !PT ;  /* 0x0000001d0a0e7212 */ /* 0x000fe400078e3cff */
[----:B------:R-:W-:-:S02]  /*acb0*/  LOP3.LUT R10, R27, 0x380, RZ, 0xc0, !PT ;  /* 0x000003801b0a7812 */ /* 0x000fc400078ec0ff */
[----:B------:R-:W-:Y:S02]  /*acc0*/  LOP3.LUT R8, R8, R25, RZ, 0x3c, !PT ;  /* 0x0000001908087212 */ /* 0x000fe400078e3cff */
[----:B------:R-:W-:Y:S02]  /*acd0*/  IADD3 R25, P0, R36, 0x6000, RZ ;  /* 0x0000600024197810 */ /* 0x000fe40007f1e0ff */
[----:B------:R-:W-:Y:S02]  /*ace0*/  SHF.R.U64 R10, R10, 0x3, RZ ;  /* 0x000000030a0a7819 */ /* 0x000fe400000012ff */
[----:B------:R-:W-:Y:S02]  /*acf0*/  LOP3.LUT R24, R25, 0x380, RZ, 0xc0, !PT ;  /* 0x0000038019187812 */ /* 0x000fe400078ec0ff */
[----:B------:R-:W-:Y:S02]  /*ad00*/  LOP3.LUT R10, R10, R27, RZ, 0x3c, !PT ;  /* 0x0000001b0a0a7212 */ /* 0x000fe400078e3cff */
[----:B------:R-:W-:-:S02]  /*ad10*/  SHF.R.U64 R24, R24, 0x3, RZ ;  /* 0x0000000318187819 */ /* 0x000fc400000012ff */
[----:B------:R-:W-:Y:S01]  /*ad20*/  MOV R54, R10 ;  /* 0x0000000a00367202 */ /* 0x000fe20000000f00 */
[----:B------:R1:W-:Y:S01]  /*ad30*/  STSM.16.M88.4 [R46], R4 ;  /* 0x000000042e007844 */ /* 0x0003e20000000200 */
[----:B------:R-:W-:Y:S01]  /*ad40*/  LOP3.LUT R24, R24, R25, RZ, 0x3c, !PT ;  /* 0x0000001918187212 */ /* 0x000fe200078e3cff */
[----:B------:R-:W-:Y:S01]  /*ad50*/  IMAD.X R25, RZ, RZ, R37, P0 ;  /* 0x000000ffff197224 */ /* 0x000fe200000e0625 */
[----:B------:R-:W-:Y:S01]  /*ad60*/  MOV R53, R14 ;  /* 0x0000000e00357202 */ /* 0x000fe20000000f00 */
[----:B------:R-:W-:Y:S01]  /*ad70*/  IMAD.U32 R14, RZ, RZ, UR8 ;  /* 0x00000008ff0e7e24 */ /* 0x000fe2000f8e00ff */
[----:B------:R-:W-:Y:S01]  /*ad80*/  MOV R15, R12 ;  /* 0x0000000c000f7202 */ /* 0x000fe20000000f00 */
[----:B------:R-:W-:Y:S01]  /*ad90*/  ULDC.64 UR8, c[0x0][0xae8] ;  /* 0x0002ba0000087ab9 */ /* 0x000fe20000000a00 */
[C---:B------:R-:W-:Y:S02]  /*ada0*/  IADD3 R29, P3, R36.reuse, 0x4000, RZ ;  /* 0x00004000241d7810 */ /* 0x040fe40007f7e0ff */
[----:B------:R-:W-:-:S02]  /*adb0*/  IADD3 R27, P2, R36, 0x5000, RZ ;  /* 0x00005000241b7810 */ /* 0x000fc40007f5e0ff */
[----:B------:R-:W-:Y:S02]  /*adc0*/  LOP3.LUT R28, R29, 0x380, RZ, 0xc0, !PT ;  /* 0x000003801d1c7812 */ /* 0x000fe400078ec0ff */
[----:B------:R-:W-:Y:S02]  /*add0*/  LOP3.LUT R26, R27, 0x380, RZ, 0xc0, !PT ;  /* 0x000003801b1a7812 */ /* 0x000fe400078ec0ff */
[----:B------:R-:W-:Y:S01]  /*ade0*/  SHF.R.U64 R28, R28, 0x3, RZ ;  /* 0x000000031c1c7819 */ /* 0x000fe200000012ff */
[----:B-1----:R-:W-:Y:S01]  /*adf0*/  @P1 IMAD.HI.U32 R5, R42, R47, RZ ;  /* 0x0000002f2a051227 */ /* 0x002fe200078e00ff */
[----:B------:R-:W-:Y:S02]  /*ae00*/  MOV R4, R42 ;  /* 0x0000002a00047202 */ /* 0x000fe40000000f00 */
[----:B------:R-:W-:Y:S02]  /*ae10*/  F2FP.F16.F32.PACK_AB R7, R103, R102 ;  /* 0x000000666707723e */ /* 0x000fe400000000ff */
[----:B0-----:R-:W-:-:S02]  /*ae20*/  @P1 SHF.R.U32.HI R4, RZ, R48, R5 ;  /* 0x00000030ff041219 */ /* 0x001fc40000011605 */
[----:B------:R-:W-:Y:S02]  /*ae30*/  MOV R52, R40 ;  /* 0x0000002800347202 */ /* 0x000fe40000000f00 */
[--C-:B------:R-:W-:Y:S01]  /*ae40*/  SHF.R.S32.HI R5, RZ, 0x1f, R4.reuse ;  /* 0x0000001fff057819 */ /* 0x100fe20000011404 */
[----:B------:R-:W-:Y:S01]  /*ae50*/  IMAD.MOV R6, RZ, RZ, -R4 ;  /* 0x000000ffff067224 */ /* 0x000fe200078e0a04 */
[----:B------:R-:W-:Y:S02]  /*ae60*/  IADD3 R12, P0, R4, UR6, RZ ;  /* 0x00000006040c7c10 */ /* 0x000fe4000ff1e0ff */
        /* <DEDUP_REMOVED lines=8> */
[----:B------:R-:W-:Y:S01]  /*aef0*/  SHF.R.U64 R26, R26, 0x3, RZ ;  /* 0x000000031a1a7819 */ /* 0x000fe200000012ff */
[----:B------:R-:W-:Y:S01]  /*af00*/  IMAD R10, R10, UR6, RZ ;  /* 0x000000060a0a7c24 */ /* 0x000fe2000f8e02ff */
[----:B------:R-:W-:Y:S01]  /*af10*/  LOP3.LUT R28, R28, R29, RZ, 0x3c, !PT ;  /* 0x0000001d1c1c7212 */ /* 0x000fe200078e3cff */
[----:B------:R0:W-:Y:S01]  /*af20*/  STSM.16.M88.4 [R15], R4 ;  /* 0x000000040f007844 */ /* 0x0001e20000000200 */
[----:B------:R-:W-:Y:S01]  /*af30*/  IADD3.X R29, RZ, R37, RZ, P3, !PT ;  /* 0x00000025ff1d7210 */ /* 0x000fe20001ffe4ff */
[----:B------:R-:W-:Y:S01]  /*af40*/  IMAD R41, R11, UR7, R10 ;  /* 0x000000070b297c24 */ /* 0x000fe2000f8e020a */
[----:B------:R-:W-:Y:S01]  /*af50*/  ULDC.64 UR6, c[0x0][0xb50] ;  /* 0x0002d40000067ab9 */ /* 0x000fe20000000a00 */
[----:B------:R-:W-:-:S02]  /*af60*/  MOV R14, R8 ;  /* 0x00000008000e7202 */ /* 0x000fc40000000f00 */
[----:B------:R-:W-:Y:S02]  /*af70*/  LOP3.LUT P0, RZ, R184, 0x3, RZ, 0xc0, !PT ;  /* 0x00000003b8ff7812 */ /* 0x000fe4000780c0ff */
[----:B------:R-:W-:Y:S02]  /*af80*/  F2FP.F16.F32.PACK_AB R8, R105, R104 ;  /* 0x000000686908723e */ /* 0x000fe400000000ff */
[----:B------:R-:W-:Y:S02]  /*af90*/  F2FP.F16.F32.PACK_AB R9, R107, R106 ;  /* 0x0000006a6b09723e */ /* 0x000fe400000000ff */
[----:B------:R-:W-:Y:S02]  /*afa0*/  F2FP.F16.F32.PACK_AB R10, R109, R108 ;  /* 0x0000006c6d0a723e */ /* 0x000fe400000000ff */
[----:B------:R-:W-:Y:S01]  /*afb0*/  F2FP.F16.F32.PACK_AB R11, R111, R110 ;  /* 0x0000006e6f0b723e */ /* 0x000fe200000000ff */
[----:B0-----:R-:W-:Y:S01]  /*afc0*/  VIADD R5, R43, 0x8 ;  /* 0x000000082b057836 */ /* 0x001fe20000000000 */
[----:B------:R-:W-:-:S02]  /*afd0*/  IADD3 R7, R13, R41, RZ ;  /* 0x000000290d077210 */ /* 0x000fc40007ffe0ff */
[----:B------:R-:W-:Y:S01]  /*afe0*/  LEA R40, P3, R12, UR6, 0x2 ;  /* 0x000000060c287c11 */ /* 0x000fe2000f8610ff */
[----:B------:R0:W-:Y:S01]  /*aff0*/  STSM.16.M88.4 [R14], R8 ;  /* 0x000000080e007844 */ /* 0x0001e20000000200 */
[----:B------:R-:W-:Y:S01]  /*b000*/  LOP3.LUT R26, R26, R27, RZ, 0x3c, !PT ;  /* 0x0000001b1a1a7212 */ /* 0x000fe200078e3cff */
[----:B------:R-:W-:Y:S01]  /*b010*/  IMAD.X R27, RZ, RZ, R37, P2 ;  /* 0x000000ffff1b7224 */ /* 0x000fe200010e0625 */
[-C--:B------:R-:W-:Y:S01]  /*b020*/  ISETP.GE.OR P2, PT, R43, R64.reuse, P0 ;  /* 0x000000402b00720c */ /* 0x080fe20000746670 */
[----:B------:R-:W-:Y:S01]  /*b030*/  SHFL.IDX PT, R60, R40, RZ, 0x1c1f ;  /* 0x001c1fff283c7589 */ /* 0x000fe200000e0000 */
[----:B------:R-:W-:Y:S02]  /*b040*/  ISETP.GE.OR P0, PT, R5, R64, P0 ;  /* 0x000000400500720c */ /* 0x000fe40000706670 */
[----:B------:R-:W-:Y:S01]  /*b050*/  LEA.HI.X R41, R12, UR7, R7, 0x2, P3 ;  /* 0x000000070c297c11 */ /* 0x000fe200098f1407 */
[----:B------:R-:W-:Y:S01]  /*b060*/  SHFL.IDX PT, R62, R40, 0x1, 0x1c1f ;  /* 0x003c1f00283e7f89 */ /* 0x000fe200000e0000 */
[----:B------:R-:W-:-:S02]  /*b070*/  F2FP.F16.F32.PACK_AB R4, R113, R112 ;  /* 0x000000707104723e */ /* 0x000fc400000000ff */
[----:B------:R-:W-:Y:S01]  /*b080*/  F2FP.F16.F32.PACK_AB R5, R115, R114 ;  /* 0x000000727305723e */ /* 0x000fe200000000ff */
[----:B------:R-:W1:Y:S01]  /*b090*/  SHFL.IDX PT, R61, R41, RZ, 0x1c1f ;  /* 0x001c1fff293d7589 */ /* 0x000e6200000e0000 */
[----:B------:R-:W-:Y:S02]  /*b0a0*/  F2FP.F16.F32.PACK_AB R6, R117, R116 ;  /* 0x000000747506723e */ /* 0x000fe400000000ff */
[----:B------:R-:W-:Y:S01]  /*b0b0*/  F2FP.F16.F32.PACK_AB R7, R119, R118 ;  /* 0x000000767707723e */ /* 0x000fe200000000ff */
[----:B------:R-:W2:Y:S01]  /*b0c0*/  SHFL.IDX PT, R63, R41, 0x1, 0x1c1f ;  /* 0x003c1f00293f7f89 */ /* 0x000ea200000e0000 */
[----:B------:R-:W-:Y:S02]  /*b0d0*/  F2FP.F16.F32.PACK_AB R12, R121, R120 ;  /* 0x00000078790c723e */ /* 0x000fe400000000ff */
[----:B------:R-:W-:Y:S01]  /*b0e0*/  F2FP.F16.F32.PACK_AB R13, R123, R122 ;  /* 0x0000007a7b0d723e */ /* 0x000fe200000000ff */
[----:B------:R-:W-:Y:S01]  /*b0f0*/  STSM.16.M88.4 [R54], R4 ;  /* 0x0000000436007844 */ /* 0x000fe20000000200 */
[----:B0-----:R-:W-:-:S02]  /*b100*/  F2FP.F16.F32.PACK_AB R14, R125, R124 ;  /* 0x0000007c7d0e723e */ /* 0x001fc400000000ff */
[----:B------:R-:W-:Y:S02]  /*b110*/  F2FP.F16.F32.PACK_AB R15, R127, R126 ;  /* 0x0000007e7f0f723e */ /* 0x000fe400000000ff */
[----:B------:R-:W-:Y:S02]  /*b120*/  F2FP.F16.F32.PACK_AB R8, R129, R128 ;  /* 0x000000808108723e */ /* 0x000fe400000000ff */
[----:B------:R-:W-:Y:S01]  /*b130*/  F2FP.F16.F32.PACK_AB R9, R131, R130 ;  /* 0x000000828309723e */ /* 0x000fe200000000ff */
[----:B------:R-:W-:Y:S01]  /*b140*/  STSM.16.M88.4 [R53], R12 ;  /* 0x0000000c35007844 */ /* 0x000fe20000000200 */
[----:B------:R-:W-:Y:S02]  /*b150*/  F2FP.F16.F32.PACK_AB R10, R133, R132 ;  /* 0x00000084850a723e */ /* 0x000fe400000000ff */
[----:B------:R-:W-:Y:S02]  /*b160*/  F2FP.F16.F32.PACK_AB R11, R135, R134 ;  /* 0x00000086870b723e */ /* 0x000fe400000000ff */
[----:B------:R-:W-:-:S02]  /*b170*/  MOV R65, R44 ;  /* 0x0000002c00417202 */ /* 0x000fc40000000f00 */
[C---:B------:R-:W-:Y:S01]  /*b180*/  IADD3 R33, P5, R36.reuse, 0x2000, RZ ;  /* 0x0000200024217810 */ /* 0x040fe20007fbe0ff */
[----:B------:R-:W-:Y:S01]  /*b190*/  STSM.16.M88.4 [R52], R8 ;  /* 0x0000000834007844 */ /* 0x000fe20000000200 */
[----:B------:R-:W-:Y:S01]  /*b1a0*/  UIMAD UR5, UR12, UR8, URZ ;  /* 0x000000080c0572a4 */ /* 0x000fe2000f8e023f */
[C---:B------:R-:W-:Y:S02]  /*b1b0*/  IADD3 R31, P4, R36.reuse, 0x3000, RZ ;  /* 0x00003000241f7810 */ /* 0x040fe40007f9e0ff */
[----:B------:R0:W-:Y:S01]  /*b1c0*/  STSM.16.M88.4 [R66], R136 ;  /* 0x0000008842007844 */ /* 0x0001e20000000200 */
[----:B------:R-:W-:Y:S01]  /*b1d0*/  UIMAD.WIDE.U32 UR6, UR38, UR8, URZ ;  /* 0x00000008260672a5 */ /* 0x000fe2000f8e003f */
[----:B------:R-:W-:Y:S02]  /*b1e0*/  LOP3.LUT R21, R36, 0x380, RZ, 0xc0, !PT ;  /* 0x0000038024157812 */ /* 0x000fe400078ec0ff */
[----:B------:R-:W-:Y:S01]  /*b1f0*/  STSM.16.M88.4 [R65], R144 ;  /* 0x0000009041007844 */ /* 0x000fe20000000200 */
[----:B------:R-:W-:Y:S01]  /*b200*/  UIMAD UR5, UR38, UR9, UR5 ;  /* 0x00000009260572a4 */ /* 0x000fe2000f8e0205 */
[----:B------:R-:W-:Y:S01]  /*b210*/  LOP3.LUT R32, R33, 0x380, RZ, 0xc0, !PT ;  /* 0x0000038021207812 */ /* 0x000fe200078ec0ff */
[----:B------:R-:W-:Y:S01]  /*b220*/  BAR.SYNC.DEFER_BLOCKING 0x1, 0x100 ;  /* 0x0044000000007b1d */ /* 0x000fe20000010000 */
[----:B------:R-:W-:-:S07]  /*b230*/  LOP3.LUT R30, R31, 0x380, RZ, 0xc0, !PT ;  /* 0x000003801f1e7812 */ /* 0x000fce00078ec0ff */
[----:B0-----:R-:W0:Y:S01]  /*b240*/  @P1 LDC R66, c[0x0][0xbec] ;  /* 0x0002fb00ff421b82 */ /* 0x001e220000000800 */
[----:B------:R-:W-:Y:S01]  /*b250*/  UIMAD UR8, UR13, UR10, URZ ;  /* 0x0000000a0d0872a4 */ /* 0x000fe2000f8e023f */
[----:B------:R-:W-:Y:S01]  /*b260*/  SHF.R.U64 R21, R21, 0x3, RZ ;  /* 0x0000000315157819 */ /* 0x000fe200000012ff */
[----:B------:R-:W-:Y:S01]  /*b270*/  UIADD3 UR7, UR7, UR5, URZ ;  /* 0x0000000507077290 */ /* 0x000fe2000fffe03f */
[----:B------:R-:W-:Y:S01]  /*b280*/  SHF.R.U64 R32, R32, 0x3, RZ ;  /* 0x0000000320207819 */ /* 0x000fe200000012ff */
[----:B-1----:R1:W-:Y:S01]  /*b290*/  @!P2 ST.E desc[UR50][R60.64], R3 ;  /* 0x000000033c00a985 */ /* 0x0023e2000c101932 */
[----:B------:R-:W-:Y:S01]  /*b2a0*/  UIMAD UR5, UR42, UR11, UR8 ;  /* 0x0000000b2a0572a4 */ /* 0x000fe2000f8e0208 */
[----:B------:R-:W-:Y:S02]  /*b2b0*/  SHF.R.U64 R30, R30, 0x3, RZ ;  /* 0x000000031e1e7819 */ /* 0x000fe400000012ff */
[----:B--2---:R2:W-:Y:S01]  /*b2c0*/  @!P0 ST.E desc[UR50][R62.64], R0 ;  /* 0x000000003e008985 */ /* 0x0045e2000c101932 */
[----:B------:R-:W-:Y:S01]  /*b2d0*/  UIMAD.WIDE.U32 UR6, UR42, UR10, UR6 ;  /* 0x0000000a2a0672a5 */ /* 0x000fe2000f8e0006 */
[----:B------:R-:W-:Y:S01]  /*b2e0*/  LOP3.LUT R36, R21, R36, RZ, 0x3c, !PT ;  /* 0x0000002415247212 */ /* 0x000fe200078e3cff */
[--C-:B------:R-:W-:Y:S01]  /*b2f0*/  IMAD.X R21, RZ, RZ, R37.reuse, P6 ;  /* 0x000000ffff157224 */ /* 0x100fe200030e0625 */
[----:B------:R3:W5:Y:S01]  /*b300*/  LD.E.128 R12, desc[UR50][R24.64] ;  /* 0x00000032180c7980 */ /* 0x000762000c101d00 */
[----:B------:R-:W-:Y:S01]  /*b310*/  LOP3.LUT R32, R32, R33, RZ, 0x3c, !PT ;  /* 0x0000002120207212 */ /* 0x000fe200078e3cff */
[----:B------:R-:W-:Y:S01]  /*b320*/  ULDC.64 UR8, c[0x0][0xae0] ;  /* 0x0002b80000087ab9 */ /* 0x000fe20000000a00 */
[----:B------:R-:W-:Y:S01]  /*b330*/  LOP3.LUT R30, R30, R31, RZ, 0x3c, !PT ;  /* 0x0000001f1e1e7212 */ /* 0x000fe200078e3cff */
[----:B-1----:R-:W1:Y:S01]  /*b340*/  @P1 LDC R61, c[0x0][0xbf0] ;  /* 0x0002fc00ff3d1b82 */ /* 0x002e620000000800 */
[----:B--2---:R-:W-:Y:S01]  /*b350*/  IMAD R0, R19, 0x20, R22 ;  /* 0x0000002013007824 */ /* 0x004fe200078e0216 */
[----:B------:R-:W-:Y:S01]  /*b360*/  UIADD3 UR5, UR7, UR5, URZ ;  /* 0x0000000507057290 */ /* 0x000fe2000fffe03f */
[----:B------:R-:W-:Y:S01]  /*b370*/  IMAD.X R33, RZ, RZ, R37, P5 ;  /* 0x000000ffff217224 */ /* 0x000fe200028e0625 */
[----:B------:R2:W5:Y:S01]  /*b380*/  LD.E.128 R8, desc[UR50][R20.64] ;  /* 0x0000003214087980 */ /* 0x000562000c101d00 */
[----:B---3--:R-:W-:-:S02]  /*b390*/  VIADD R25, R0, UR37 ;  /* 0x0000002500197c36 */ /* 0x008fc40008000000 */
[----:B------:R-:W-:Y:S01]  /*b3a0*/  IMAD.X R31, RZ, RZ, R37, P4 ;  /* 0x000000ffff1f7224 */ /* 0x000fe200020e0625 */
[----:B------:R-:W5:Y:S01]  /*b3b0*/  LD.E.128 R48, desc[UR50][R36.64] ;  /* 0x0000003224307980 */ /* 0x000f62000c101d00 */
[----:B0-----:R-:W-:-:S03]  /*b3c0*/  @P1 IMAD.HI.U32 R0, R25, R66, RZ ;  /* 0x0000004219001227 */ /* 0x001fc600078e00ff */
[----:B------:R-:W5:Y:S01]  /*b3d0*/  LD.E.128 R44, desc[UR50][R34.64] ;  /* 0x00000032222c7980 */ /* 0x000f62000c101d00 */
[----:B------:R-:W-:Y:S01]  /*b3e0*/  IMAD.MOV.U32 R3, RZ, RZ, R25 ;  /* 0x000000ffff037224 */ /* 0x000fe200078e0019 */
[----:B--2---:R-:W-:Y:S01]  /*b3f0*/  MOV R20, UR6 ;  /* 0x0000000600147c02 */ /* 0x004fe20008000f00 */
[----:B------:R-:W-:Y:S01]  /*b400*/  IMAD.U32 R21, RZ, RZ, UR7 ;  /* 0x00000007ff157e24 */ /* 0x000fe2000f8e00ff */
[----:B------:R-:W5:Y:S04]  /*b410*/  LD.E.128 R40, desc[UR50][R32.64] ;  /* 0x0000003220287980 */ /* 0x000f68000c101d00 */
[----:B------:R-:W5:Y:S01]  /*b420*/  LD.E.128 R4, desc[UR50][R30.64] ;  /* 0x000000321e047980 */ /* 0x000f62000c101d00 */
[----:B-1----:R-:W-:Y:S01]  /*b430*/  @P1 SHF.R.U32.HI R3, RZ, R61, R0 ;  /* 0x0000003dff031219 */ /* 0x002fe20000011600 */
[----:B------:R-:W-:-:S02]  /*b440*/  ULDC.64 UR6, c[0x0][0xad8] ;  /* 0x0002b60000067ab9 */ /* 0x000fc40000000a00 */
[----:B------:R-:W5:Y:S01]  /*b450*/  LD.E.128 R56, desc[UR50][R28.64] ;  /* 0x000000321c387980 */ /* 0x000f62000c101d00 */
[--C-:B------:R-:W-:Y:S01]  /*b460*/  SHF.R.S32.HI R0, RZ, 0x1f, R3.reuse ;  /* 0x0000001fff007819 */ /* 0x100fe20000011403 */
[----:B------:R-:W-:Y:S02]  /*b470*/  IMAD.MOV R24, RZ, RZ, -R3 ;  /* 0x000000ffff187224 */ /* 0x000fe400078e0a03 */
[----:B------:R-:W-:Y:S01]  /*b480*/  IMAD.U32 R21, RZ, RZ, UR5 ;  /* 0x00000005ff157e24 */ /* 0x000fe2000f8e00ff */
[----:B------:R0:W5:Y:S01]  /*b490*/  LD.E.128 R52, desc[UR50][R26.64] ;  /* 0x000000321a347980 */ /* 0x000162000c101d00 */
[----:B------:R-:W-:Y:S02]  /*b4a0*/  IMAD R0, R0, UR8, RZ ;  /* 0x0000000800007c24 */ /* 0x000fe4000f8e02ff */
[----:B------:R-:W-:Y:S01]  /*b4b0*/  IMAD R39, R39, R24, R25 ;  /* 0x0000001827277224 */ /* 0x000fe200078e0219 */
[----:B------:R-:W-:Y:S01]  /*b4c0*/  @!PT LDS RZ, [RZ] ;  /* 0x00000000fffff984 */ /* 0x000fe20000000800 */
[----:B------:R-:W-:Y:S01]  /*b4d0*/  @!PT LDS RZ, [RZ] ;  /* 0x00000000fffff984 */ /* 0x000fe20000000800 */
[----:B------:R-:W-:Y:S01]  /*b4e0*/  @!PT LDS RZ, [RZ] ;  /* 0x00000000fffff984 */ /* 0x000fe20000000800 */
[----:B------:R-:W-:Y:S01]  /*b4f0*/  @!PT LDS RZ, [RZ] ;  /* 0x00000000fffff984 */ /* 0x000fe20000000800 */
[----:B------:R1:W-:Y:S06]  /*b500*/  MEMBAR.ALL.CTA ;  /* 0x0000000000007992 */ /* 0x0003ec0000008000 */
[----:B-1----:R-:W1:Y:S01]  /*b510*/  FENCE.VIEW.ASYNC.S ;  /* 0x00000000000073c6 */ /* 0x002e620000000000 */
[----:B------:R-:W-:-:S02]  /*b520*/  IMAD R25, R3, UR9, R0 ;  /* 0x0000000903197c24 */ /* 0x000fc4000f8e0200 */
[----:B------:R-:W-:Y:S01]  /*b530*/  IMAD.WIDE.U32 R20, R3, UR8, R20 ;  /* 0x0000000803147c25 */ /* 0x000fe2000f8e0014 */
[----:B------:R-:W-:-:S03]  /*b540*/  SHF.R.S32.HI R0, RZ, 0x1f, R39 ;  /* 0x0000001fff007819 */ /* 0x000fc60000011427 */
[----:B------:R-:W-:Y:S02]  /*b550*/  IMAD.IADD R21, R21, 0x1, R25 ;  /* 0x0000000115157824 */ /* 0x000fe400078e0219 */
[----:B------:R-:W-:Y:S02]  /*b560*/  IMAD R0, R0, UR6, RZ ;  /* 0x0000000600007c24 */ /* 0x000fe4000f8e02ff */
[----:B0-----:R-:W-:Y:S02]  /*b570*/  VIADD R27, R22, UR37 ;  /* 0x00000025161b7c36 */ /* 0x001fe40008000000 */
[C---:B------:R-:W-:Y:S02]  /*b580*/  IMAD R25, R39.reuse, UR7, R0 ;  /* 0x0000000727197c24 */ /* 0x040fe4000f8e0200 */
[----:B------:R-:W-:Y:S01]  /*b590*/  IMAD.WIDE.U32 R20, R39, UR6, R20 ;  /* 0x0000000627147c25 */ /* 0x000fe2000f8e0014 */
[CC--:B------:R-:W-:Y:S01]  /*b5a0*/  ISETP.GE.AND P2, PT, R27.reuse, R64.reuse, PT ;  /* 0x000000401b00720c */ /* 0x0c0fe20003f46270 */
[----:B------:R-:W-:Y:S01]  /*b5b0*/  ULDC.64 UR6, c[0x0][0xa80] ;  /* 0x0002a00000067ab9 */ /* 0x000fe20000000a00 */
[----:B------:R-:W-:Y:S01]  /*b5c0*/  IADD3 R3, R27, 0x20, RZ ;  /* 0x000000201b037810 */ /* 0x000fe20007ffe0ff */
[----:B------:R-:W-:Y:S01]  /*b5d0*/  IMAD.IADD R21, R21, 0x1, R25 ;  /* 0x0000000115157824 */ /* 0x000fe200078e0219 */
[----:B------:R-:W-:Y:S01]  /*b5e0*/  LEA R0, P3, R20, UR6, 0x1 ;  /* 0x0000000614007c11 */ /* 0x000fe2000f8608ff */
[----:B------:R-:W-:Y:S01]  /*b5f0*/  VIADD R38, R38, 0x28820 ;  /* 0x0002882026267836 */ /* 0x000fe20000000000 */
[----:B------:R-:W-:Y:S01]  /*b600*/  ISETP.GE.AND P0, PT, R3, R64, PT ;  /* 0x000000400300720c */ /* 0x000fe20003f06270 */
[----:B------:R-:W-:Y:S01]  /*b610*/  VIADD R3, R27, 0x40 ;  /* 0x000000401b037836 */ /* 0x000fe20000000000 */
[----:B------:R-:W-:-:S02]  /*b620*/  LEA.HI.X R26, R20, UR7, R21, 0x1, P3 ;  /* 0x00000007141a7c11 */ /* 0x000fc400098f0c15 */
[----:B------:R-:W-:Y:S01]  /*b630*/  PRMT R38, RZ, 0x654, R38 ;  /* 0x00000654ff267816 */ /* 0x000fe20000000026 */
[----:B-1----:R0:W1:Y:S01]  /*b640*/  SHFL.IDX PT, R25, R0, RZ, 0x181f ;  /* 0x00181fff00197589 */ /* 0x00206200000e0000 */
        /* <DEDUP_REMOVED lines=8> */
[-C--:B-1----:R-:W-:Y:S02]  /*b6d0*/  @!P2 LEA R20, P4, R2, R25.reuse, 0x1 ;  /* 0x000000190214a211 */ /* 0x082fe400078808ff */
[----:B------:R-:W-:Y:S02]  /*b6e0*/  @!P3 LEA R24, P5, R18, R25, 0x1 ;  /* 0x000000191218b211 */ /* 0x000fe400078a08ff */
[-C--:B--2---:R-:W-:Y:S02]  /*b6f0*/  @!P2 LEA.HI.X R21, R2, R3.reuse, R189, 0x1, P4 ;  /* 0x000000030215a211 */ /* 0x084fe400020f0cbd */
[----:B------:R-:W-:-:S03]  /*b700*/  @!P3 LEA.HI.X R25, R18, R3, R188, 0x1, P5 ;  /* 0x000000031219b211 */ /* 0x000fc600028f0cbc */
[----:B-----5:R3:W-:Y:S04]  /*b710*/  @!P2 ST.E.128 desc[UR50][R20.64], R48 ;  /* 0x000000301400a985 */ /* 0x0207e8000c101d32 */
[----:B------:R3:W-:Y:S02]  /*b720*/  @!P3 ST.E.128 desc[UR50][R24.64], R56 ;  /* 0x000000381800b985 */ /* 0x0007e4000c101d32 */
.L_x_2393:
[----:B------:R-:W-:Y:S05]  /*b730*/  BSYNC B1 ;  /* 0x0000000000017941 */ /* 0x000fea0003800000 */
.L_x_2392:
[----:B--2---:R2:W4:Y:S01]  /*b740*/  SHFL.IDX PT, R3, R26, 0x1, 0x181f ;  /* 0x00381f001a037f89 */ /* 0x00452200000e0000 */
[----:B------:R-:W-:Y:S03]  /*b750*/  BSSY B1, `(.L_x_2394) ;  /* 0x000000c000017945 */ /* 0x000fe60003800000 */
[----:B-1-3--:R2:W1:Y:S01]  /*b760*/  SHFL.IDX PT, R25, R0, 0x1, 0x181f ;  /* 0x00381f0000197f89 */ /* 0x00a46200000e0000 */
        /* <DEDUP_REMOVED lines=8> */
[----:B-----5:R3:W-:Y:S04]  /*b7f0*/  @!P3 ST.E.128 desc[UR50][R20.64], R44 ;  /* 0x0000002c1400b985 */ /* 0x0207e8000c101d32 */
[----:B------:R3:W-:Y:S02]  /*b800*/  @!P4 ST.E.128 desc[UR50][R24.64], R52 ;  /* 0x000000341800c985 */ /* 0x0007e4000c101d32 */
.L_x_2395:
[----:B------:R-:W-:Y:S05]  /*b810*/  BSYNC B1 ;  /* 0x0000000000017941 */ /* 0x000fea0003800000 */
.L_x_2394:
[----:B----4-:R4:W0:Y:S01]  /*b820*/  SHFL.IDX PT, R3, R26, 0x2, 0x181f ;  /* 0x00581f001a037f89 */ /* 0x01082200000e0000 */
        /* <DEDUP_REMOVED lines=8> */
[-C--:B0-----:R-:W-:Y:S02]  /*b8b0*/  @!P2 LEA.HI.X R21, R2, R3.reuse, R189, 0x1, P0 ;  /* 0x000000030215a211 */ /* 0x081fe400000f0cbd */
[----:B------:R-:W-:-:S03]  /*b8c0*/  @!P3 LEA.HI.X R25, R18, R3, R188, 0x1, P1 ;  /* 0x000000031219b211 */ /* 0x000fc600008f0cbc */
[----:B-----5:R3:W-:Y:S04]  /*b8d0*/  @!P2 ST.E.128 desc[UR50][R20.64], R40 ;  /* 0x000000281400a985 */ /* 0x0207e8000c101d32 */
[----:B------:R3:W-:Y:S02]  /*b8e0*/  @!P3 ST.E.128 desc[UR50][R24.64], R12 ;  /* 0x0000000c1800b985 */ /* 0x0007e4000c101d32 */
.L_x_2397:
[----:B------:R-:W-:Y:S05]  /*b8f0*/  BSYNC B1 ;  /* 0x0000000000017941 */ /* 0x000fea0003800000 */
.L_x_2396:
[----:B0-----:R-:W-:Y:S01]  /*b900*/  VIADD R3, R27, 0x60 ;  /* 0x000000601b037836 */ /* 0x001fe20000000000 */
[----:B---3-5:R0:W3:Y:S04]  /*b910*/  SHFL.IDX PT, R15, R26, 0x3, 0x181f ;  /* 0x00781f001a0f7f89 */ /* 0x0280e800000e0000 */
[----:B------:R-:W-:Y:S01]  /*b920*/  ISETP.GE.AND P0, PT, R3, R64, PT ;  /* 0x000000400300720c */ /* 0x000fe20003f06270 */
[----:B------:R0:W0:-:S12]  /*b930*/  SHFL.IDX PT, R21, R0, 0x3, 0x181f ;  /* 0x00781f0000157f89 */ /* 0x00001800000e0000 */
[----:B------:R-:W-:Y:S05]  /*b940*/  @P0 BRA `(.L_x_2398) ;  /* 0x0000000800800947 */ /* 0x000fea0003800000 */
[----:B------:R-:W-:Y:S02]  /*b950*/  ULDC UR5, c[0x0][0xac8] ;  /* 0x0002b20000057ab9 */ /* 0x000fe40000000800 */
[----:B------:R-:W-:-:S13]  /*b960*/  ISETP.GE.AND P1, PT, R2, UR5, PT ;  /* 0x0000000502007c0c */ /* 0x000fda000bf26270 */
[----:B0-----:R-:W-:-:S04]  /*b970*/  @!P1 LEA R12, P0, R2, R21, 0x1 ;  /* 0x00000015020c9211 */ /* 0x001fc800078008ff */
[----:B---3--:R-:W-:Y:S02]  /*b980*/  @!P1 LEA.HI.X R13, R2, R15, R189, 0x1, P0 ;  /* 0x0000000f020d9211 */ /* 0x008fe400000f0cbd */
[----:B------:R-:W-:-:S03]  /*b990*/  ISETP.GE.AND P0, PT, R18, UR5, PT ;  /* 0x0000000512007c0c */ /* 0x000fc6000bf06270 */
[----:B------:R0:W-:Y:S10]  /*b9a0*/  @!P1 ST.E.128 desc[UR50][R12.64], R4 ;  /* 0x000000040c009985 */ /* 0x0001f4000c101d32 */
[----:B------:R-:W-:Y:S05]  /*b9b0*/  @P0 BRA `(.L_x_2398) ;  /* 0x0000000800640947 */ /* 0x000fea0003800000 */
[----:B0-----:R-:W-:-:S04]  /*b9c0*/  LEA R4, P0, R18, R21, 0x1 ;  /* 0x0000001512047211 */ /* 0x001fc800078008ff */
[----:B------:R-:W-:-:S05]  /*b9d0*/  LEA.HI.X R5, R18, R15, R188, 0x1, P0 ;  /* 0x0000000f12057211 */ /* 0x000fca00000f0cbc */
[----:B------:R0:W-:Y:S01]  /*b9e0*/  ST.E.128 desc[UR50][R4.64], R8 ;  /* 0x0000000804007985 */ /* 0x0001e2000c101d32 */
[----:B------:R-:W-:Y:S05]  /*b9f0*/  BRA `(.L_x_2398) ;  /* 0x0000000800547947 */ /* 0x000fea0003800000 */
.L_x_2391:
[----:B------:R-:W0:Y:S01]  /*ba00*/  LDC R10, c[0x0][0xbe8] ;  /* 0x0002fa00ff0a7b82 */ /* 0x000e220000000800 */
[----:B------:R-:W-:Y:S01]  /*ba10*/  ISETP.GE.AND P0, PT, R190, 0x80, PT ;  /* 0x00000080be00780c */ /* 0x000fe20003f06270 */
[----:B------:R-:W-:Y:S01]  /*ba20*/  USHF.R.S32.HI UR8, URZ, 0x1f, UR38 ;  /* 0x0000001f3f087899 */ /* 0x000fe20008011426 */
[----:B------:R-:W-:Y:S01]  /*ba30*/  BSSY B1, `(.L_x_2399) ;  /* 0x000002f000017945 */ /* 0x000fe20003800000 */
[----:B------:R-:W-:Y:S01]  /*ba40*/  USHF.R.S32.HI UR9, URZ, 0x1f, UR42 ;  /* 0x0000001f3f097899 */ /* 0x000fe2000801142a */
[----:B------:R-:W-:Y:S02]  /*ba50*/  LEA R8, R19, R22, 0x5 ;  /* 0x0000001613087211 */ /* 0x000fe400078e28ff */
        /* <DEDUP_REMOVED lines=39> */
[----:B------:R-:W-:-:S04]  /*bcd0*/  LEA R6, P0, R4, UR6, 0x2 ;  /* 0x0000000604067c11 */ /* 0x000fc8000f8010ff */
[----:B------:R-:W-:-:S04]  /*bce0*/  IADD3 R3, R5, R7, RZ ;  /* 0x0000000705037210 */ /* 0x000fc80007ffe0ff */
[----:B------:R-:W-:Y:S01]  /*bcf0*/  LEA.HI.X R7, R4, UR7, R3, 0x2, P0 ;  /* 0x0000000704077c11 */ /* 0x000fe200080f1403 */
[----:B------:R-:W-:-:S05]  /*bd00*/  IMAD.MOV.U32 R3, RZ, RZ, -0x800000 ;  /* 0xff800000ff037424 */ /* 0x000fca00078e00ff */
[----:B------:R2:W-:Y:S02]  /*bd10*/  STG.E desc[UR50][R6.64], R3 ;  /* 0x0000000306007986 */ /* 0x0005e4000c101932 */
.L_x_2400:
[----:B------:R-:W-:Y:S05]  /*bd20*/  BSYNC B1 ;  /* 0x0000000000017941 */ /* 0x000fea0003800000 */
.L_x_2399:
        /* <DEDUP_REMOVED lines=17> */
[----:B------:R-:W-:Y:S01]  /*be40*/  UIADD3 UR5, UR7, UR5, URZ ;  /* 0x0000000507057290 */ /* 0x000fe2000fffe03f */
[----:B------:R-:W-:Y:S01]  /*be50*/  MOV R4, UR6 ;  /* 0x0000000600047c02 */ /* 0x000fe20008000f00 */
[----:B------:R-:W-:-:S02]  /*be60*/  IMAD R0, R0, UR8, RZ ;  /* 0x0000000800007c24 */ /* 0x000fc4000f8e02ff */
        /* <DEDUP_REMOVED lines=35> */
.L_x_2402:
[----:B------:R-:W-:Y:S05]  /*c0a0*/  BSYNC B1 ;  /* 0x0000000000017941 */ /* 0x000fea0003800000 */
.L_x_2401:
        /* <DEDUP_REMOVED lines=13> */
.L_x_2404:
[----:B------:R-:W-:Y:S05]  /*c180*/  BSYNC B1 ;  /* 0x0000000000017941 */ /* 0x000fea0003800000 */
.L_x_2403:
        /* <DEDUP_REMOVED lines=11> */
[----:B------:R3:W-:Y:S04]  /*c240*/  @!P2 ST.E.128 desc[UR50][R10.64], RZ ;  /* 0x000000ff0a00a985 */ /* 0x0007e8000c101d32 */
[----:B------:R3:W-:Y:S02]  /*c250*/  @!P3 ST.E.128 desc[UR50][R4.64], RZ ;  /* 0x000000ff0400b985 */ /* 0x0007e4000c101d32 */
.L_x_2406:
[----:B------:R-:W-:Y:S05]  /*c260*/  BSYNC B1 ;  /* 0x0000000000017941 */ /* 0x000fea0003800000 */
.L_x_2405:
[----:B------:R-:W-:Y:S01]  /*c270*/  VIADD R0, R8, 0x60 ;  /* 0x0000006008007836 */ /* 0x000fe20000000000 */
[----:B0-----:R0:W0:Y:S04]  /*c280*/  SHFL.IDX PT, R3, R7, 0x3, 0x181f ;  /* 0x00781f0007037f89 */ /* 0x00102800000e0000 */
[----:B------:R-:W-:Y:S01]  /*c290*/  ISETP.GE.AND P0, PT, R0, R9, PT ;  /* 0x000000090000720c */ /* 0x000fe20003f06270 */
[----:B-1-3--:R1:W3:-:S12]  /*c2a0*/  SHFL.IDX PT, R5, R6, 0x3, 0x181f ;  /* 0x00781f0006057f89 */ /* 0x00a2d800000e0000 */
[----:B-1----:R-:W-:Y:S05]  /*c2b0*/  @P0 BRA `(.L_x_2398) ;  /* 0x0000000000240947 */ /* 0x002fea0003800000 */
[----:B------:R-:W-:Y:S02]  /*c2c0*/  ULDC UR5, c[0x0][0xac8] ;  /* 0x0002b20000057ab9 */ /* 0x000fe40000000800 */
[----:B------:R-:W-:Y:S02]  /*c2d0*/  ISETP.GE.AND P2, PT, R2, UR5, PT ;  /* 0x0000000502007c0c */ /* 0x000fe4000bf46270 */
[----:B------:R-:W-:-:S11]  /*c2e0*/  ISETP.GE.AND P3, PT, R18, UR5, PT ;  /* 0x0000000512007c0c */ /* 0x000fd6000bf66270 */
[-C--:B--234-:R-:W-:Y:S02]  /*c2f0*/  @!P2 LEA R6, P0, R2, R5.reuse, 0x1 ;  /* 0x000000050206a211 */ /* 0x09cfe400078008ff */
[----:B------:R-:W-:Y:S02]  /*c300*/  @!P3 LEA R4, P1, R18, R5, 0x1 ;  /* 0x000000051204b211 */ /* 0x000fe400078208ff */
[-C--:B0-----:R-:W-:Y:S02]  /*c310*/  @!P2 LEA.HI.X R7, R2, R3.reuse, R189, 0x1, P0 ;  /* 0x000000030207a211 */ /* 0x081fe400000f0cbd */
[----:B------:R-:W-:-:S03]  /*c320*/  @!P3 LEA.HI.X R5, R18, R3, R188, 0x1, P1 ;  /* 0x000000031205b211 */ /* 0x000fc600008f0cbc */
[----:B------:R1:W-:Y:S04]  /*c330*/  @!P2 ST.E.128 desc[UR50][R6.64], RZ ;  /* 0x000000ff0600a985 */ /* 0x0003e8000c101d32 */
[----:B------:R1:W-:Y:S02]  /*c340*/  @!P3 ST.E.128 desc[UR50][R4.64], RZ ;  /* 0x000000ff0400b985 */ /* 0x0003e4000c101d32 */
.L_x_2398:
[----:B------:R-:W-:Y:S05]  /*c350*/  BSYNC B0 ;  /* 0x0000000000007941 */ /* 0x000fea0003800000 */
.L_x_2390:
[----:B------:R-:W-:Y:S02]  /*c360*/  ULDC UR5, c[0x0][0xc38] ;  /* 0x00030e0000057ab9 */ /* 0x000fe40000000800 */
[----:B------:R-:W-:-:S06]  /*c370*/  UISETP.GE.AND UP0, UPT, UR4, UR5, UPT ;  /* 0x000000050400728c */ /* 0x000fcc000bf06270 */
[----:B------:R-:W-:-:S13]  /*c380*/  PLOP3.LUT P0, PT, PT, PT, UP0, 0x80, 0x0 ;  /* 0x000000000000781c */ /* 0x000fda0003f0f008 */
[----:B------:R-:W-:Y:S05]  /*c390*/  @!P0 BRA `(.L_x_2407) ;  /* 0xffffff4800488947 */ /* 0x000fea000383ffff */
[----:B------:R-:W-:Y:S05]  /*c3a0*/  EXIT ;  /* 0x000000000000794d */ /* 0x000fea0003800000 */
.L_x_2349:
[----:B------:R-:W-:-:S08]  /*c3b0*/  NOP ;  /* 0x0000000000007918 */ /* 0x000fd00000000000 */
[----:B------:R-:W0:-:S00]  /*c3c0*/  USETMAXREG.DEALLOC.CTAPOOL 0x28 ;  /* 0x00000028000079c8 */ /* 0x000e0000080e0500 */
[----:B0-----:R-:W-:-:S06]  /*c3d0*/  LOP3.LUT R0, R0, 0x3, RZ, 0xc0, !PT ;  /* 0x0000000300007812 */ /* 0x001fcc00078ec0ff */
[----:B------:R-:W0:Y:S01]  /*c3e0*/  S2UR UR5, SR_CTAID.X ;  /* 0x00000000000579c3 */ /* 0x000e220000002500 */
[----:B------:R-:W-:Y:S01]  /*c3f0*/  LOP3.LUT R19, R19, 0xfffffeff, RZ, 0xc0, !PT ;  /* 0xfffffeff13137812 */ /* 0x000fe200078ec0ff */
[----:B------:R-:W-:Y:S01]  /*c400*/  IMAD.MOV.U32 R36, RZ, RZ, RZ ;  /* 0x000000ffff247224 */ /* 0x000fe200078e00ff */
[----:B------:R-:W-:Y:S01]  /*c410*/  MOV R26, 0x1 ;  /* 0x00000001001a7802 */ /* 0x000fe20000000f00 */
[----:B------:R1:W2:Y:S01]  /*c420*/  SHFL.IDX PT, R2, R0, RZ, 0x1f ;  /* 0x00001fff00027589 */ /* 0x0002a200000e0000 */
[----:B------:R-:W-:-:S03]  /*c430*/  IMAD.MOV.U32 R23, RZ, RZ, RZ ;  /* 0x000000ffff177224 */ /* 0x000fc600078e00ff */
        /* <DEDUP_REMOVED lines=9> */
[----:B------:R-:W-:Y:S01]  /*c4d0*/  UISETP.NE.U32.AND UP0, UPT, UR6, URZ, UPT ;  /* 0x0000003f0600728c */ /* 0x000fe2000bf05070 */
[----:B------:R-:W-:Y:S01]  /*c4e0*/  LOP3.LUT R19, R19, 0xfffffffe, RZ, 0xc0, !PT ;  /* 0xfffffffe13137812 */ /* 0x000fe200078ec0ff */
[----:B------:R-:W1:Y:S01]  /*c4f0*/  S2UR UR8, SR_CgaCtaId ;  /* 0x00000000000879c3 */ /* 0x000e620000008800 */
[----:B------:R-:W-:Y:S01]  /*c500*/  ULDC UR4, c[0x0][0x424] ;  /* 0x0001090000047ab9 */ /* 0x000fe20000000800 */
[----:B------:R-:W-:Y:S01]  /*c510*/  UISETP.NE.AND.EX UP0, UPT, UR7, URZ, UPT, UP0 ;  /* 0x0000003f0700728c */ /* 0x000fe2000bf05300 */
[----:B------:R-:W-:Y:S01]  /*c520*/  IMAD.U32 R34, RZ, RZ, UR5 ;  /* 0x00000005ff227e24 */ /* 0x000fe2000f8e00ff */
[----:B------:R-:W-:Y:S01]  /*c530*/  ULDC UR39, c[0x0][0x288] ;  /* 0x0000a20000277ab9 */ /* 0x000fe20000000800 */
[----:B------:R-:W-:Y:S01]  /*c540*/  ULDC.64 UR6, c[0x0][0x2f0] ;  /* 0x0000bc0000067ab9 */ /* 0x000fe20000000a00 */
[----:B------:R-:W-:Y:S01]  /*c550*/  USEL UR4, UR4, 0x1, UP0 ;  /* 0x0000000104047887 */ /* 0x000fe20008000000 */
[----:B------:R-:W-:Y:S01]  /*c560*/  MOV R26, 0x1 ;  /* 0x00000001001a7802 */ /* 0x000fe20000000f00 */
[----:B------:R-:W-:Y:S01]  /*c570*/  ULDC UR38, c[0x0][0x448] ;  /* 0x0001120000267ab9 */ /* 0x000fe20000000800 */
[----:B------:R-:W-:Y:S01]  /*c580*/  IMAD.MOV.U32 R23, RZ, RZ, RZ ;  /* 0x000000ffff177224 */ /* 0x000fe200078e00ff */
[----:B------:R-:W-:Y:S01]  /*c590*/  UIMAD UR37, UR4, UR6, URZ ;  /* 0x00000006042572a4 */ /* 0x000fe2000f8e023f */
[----:B------:R-:W-:Y:S01]  /*c5a0*/  IMAD.MOV.U32 R36, RZ, RZ, RZ ;  /* 0x000000ffff247224 */ /* 0x000fe200078e00ff */
[----:B------:R-:W-:Y:S01]  /*c5b0*/  UIMAD UR38, UR38, UR39, URZ ;  /* 0x00000027262672a4 */ /* 0x000fe2000f8e023f */
[----:B------:R-:W-:Y:S01]  /*c5c0*/  UMOV UR6, 0x400 ;  /* 0x0000040000067882 */ /* 0x000fe20000000000 */
[----:B------:R-:W-:-:S02]  /*c5d0*/  UIADD3 UR4, UR37, 0x7f, URZ ;  /* 0x0000007f25047890 */ /* 0x000fc4000fffe03f */
[----:B------:R-:W-:Y:S02]  /*c5e0*/  ULOP3.LUT UR45, UR36, 0x2, URZ, 0xfc, !UPT ;  /* 0x00000002242d7892 */ /* 0x000fe4000f8efc3f */
[----:B------:R-:W-:Y:S02]  /*c5f0*/  USHF.R.S32.HI UR5, URZ, 0x1f, UR4 ;  /* 0x0000001f3f057899 */ /* 0x000fe40008011404 */
[----:B------:R-:W-:Y:S02]  /*c600*/  UIADD3 UR39, UR37, 0x80, -UR39 ;  /* 0x0000008025277890 */ /* 0x000fe4000fffe827 */
[----:B------:R-:W-:Y:S02]  /*c610*/  ULEA.HI UR5, UR5, UR4, URZ, 0x7 ;  /* 0x0000000405057291 */ /* 0x000fe4000f8f383f */
[----:B-1----:R-:W-:Y:S01]  /*c620*/  ULEA UR6, UR8, UR6, 0x18 ;  /* 0x0000000608067291 */ /* 0x002fe2000f8ec03f */
[C---:B0-----:R-:W-:Y:S01]  /*c630*/  IMAD.SHL.U32 R30, R5.reuse, 0x8, RZ ;  /* 0x00000008051e7824 */ /* 0x041fe200078e00ff */
[----:B------:R-:W-:Y:S01]  /*c640*/  LOP3.LUT R4, R5, 0x7f, RZ, 0xc0, !PT ;  /* 0x0000007f05047812 */ /* 0x000fe200078ec0ff */
[----:B------:R-:W-:-:S03]  /*c650*/  USHF.R.S32.HI UR40, URZ, 0x7, UR5 ;  /* 0x000000073f287899 */ /* 0x000fc60008011405 */
[----:B------:R-:W-:Y:S01]  /*c660*/  IMAD.U32 R16, RZ, RZ, UR6 ;  /* 0x00000006ff107e24 */ /* 0x000fe2000f8e00ff */
[C---:B------:R-:W-:Y:S01]  /*c670*/  LOP3.LUT R0, R30.reuse, 0x1f8, RZ, 0xc0, !PT ;  /* 0x000001f81e007812 */ /* 0x040fe200078ec0ff */
[----:B------:R-:W-:Y:S01]  /*c680*/  ULDC UR46, c[0x0][0xc] ;  /* 0x00000300002e7ab9 */ /* 0x000fe20000000800 */
[----:B------:R-:W-:Y:S02]  /*c690*/  LOP3.LUT R35, R30, 0x38, RZ, 0xc0, !PT ;  /* 0x000000381e237812 */ /* 0x000fe400078ec0ff */
[----:B------:R-:W-:Y:S02]  /*c6a0*/  LOP3.LUT R3, R0, 0x38, R5, 0x78, !PT ;  /* 0x0000003800037812 */ /* 0x000fe400078e7805 */
[----:B------:R-:W-:Y:S02]  /*c6b0*/  LOP3.LUT R0, R35, 0x40, RZ, 0xfc, !PT ;  /* 0x0000004023007812 */ /* 0x000fe400078efcff */
[----:B------:R-:W-:Y:S02]  /*c6c0*/  LOP3.LUT R30, R3, 0x200, R30, 0xf8, !PT ;  /* 0x00000200031e7812 */ /* 0x000fe400078ef81e */
[----:B------:R-:W-:-:S02]  /*c6d0*/  ISETP.GE.AND P1, PT, R0, UR7, PT ;  /* 0x0000000700007c0c */ /* 0x000fc4000bf26270 */
[----:B------:R-:W-:Y:S01]  /*c6e0*/  ISETP.GE.AND P2, PT, R0, UR9, PT ;  /* 0x0000000900007c0c */ /* 0x000fe2000bf46270 */
[----:B------:R-:W-:Y:S01]  /*c6f0*/  IMAD R33, R30, 0x2, R16 ;  /* 0x000000021e217824 */ /* 0x000fe200078e0210 */
[----:B------:R-:W-:Y:S01]  /*c700*/  ISETP.GE.AND P0, PT, R0, UR7, PT ;  /* 0x0000000700007c0c */ /* 0x000fe2000bf06270 */
[----:B------:R-:W-:Y:S01]  /*c710*/  IMAD.SHL.U32 R0, R5, 0x10, RZ ;  /* 0x0000001005007824 */ /* 0x000fe200078e00ff */
[----:B------:R-:W-:-:S04]  /*c720*/  SHF.R.U32.HI R37, RZ, 0x3, R4 ;  /* 0x00000003ff257819 */ /* 0x000fc80000011604 */
[----:B------:R-:W-:-:S03]  /*c730*/  LOP3.LUT R2, R0, 0x70, RZ, 0xc0, !PT ;  /* 0x0000007000027812 */ /* 0x000fc600078ec0ff */
[----:B------:R-:W-:Y:S02]  /*c740*/  @P1 LOP3.LUT R19, R19, 0x1, RZ, 0xfc, !PT ;  /* 0x0000000113131812 */ /* 0x000fe400078efcff */
[----:B------:R-:W-:Y:S02]  /*c750*/  ISETP.GE.AND P1, PT, R35, UR7, PT ;  /* 0x0000000723007c0c */ /* 0x000fe4000bf26270 */
[----:B------:R-:W-:Y:S02]  /*c760*/  LOP3.LUT R19, R19, 0xffffffbf, RZ, 0xc0, !PT ;  /* 0xffffffbf13137812 */ /* 0x000fe400078ec0ff */
[----:B------:R-:W-:Y:S02]  /*c770*/  LOP3.LUT R0, R37, R2, RZ, 0xfc, !PT ;  /* 0x0000000225007212 */ /* 0x000fe400078efcff */
[----:B------:R-:W-:-:S04]  /*c780*/  @P2 LOP3.LUT R19, R19, 0x40, RZ, 0xfc, !PT ;  /* 0x0000004013132812 */ /* 0x000fc800078efcff */
        /* <DEDUP_REMOVED lines=10> */
.L_x_2457:
        /* <DEDUP_REMOVED lines=22> */
.L_x_2409:
[----:B------:R-:W-:Y:S01]  /*c990*/  ULDC UR8, c[0x0][0xc54] ;  /* 0x0003150000087ab9 */ /* 0x000fe20000000800 */
[----:B------:R-:W-:Y:S01]  /*c9a0*/  UMOV UR6, UR7 ;  /* 0x0000000700067c82 */ /* 0x000fe20008000000 */
[----:B------:R-:W-:-:S11]  /*c9b0*/  UISETP.NE.AND UP0, UPT, UR8, 0x1, UPT ;  /* 0x000000010800788c */ /* 0x000fd6000bf05270 */
[----:B------:R-:W-:Y:S02]  /*c9c0*/  @UP0 ULDC.64 UR10, c[0x0][0xc58] ;  /* 0x00031600000a0ab9 */ /* 0x000fe40000000a00 */
[----:B------:R-:W-:-:S04]  /*c9d0*/  UIMAD.WIDE.U32 UR4, UR7, UR10, URZ ;  /* 0x0000000a070472a5 */ /* 0x000fc8000f8e003f */
[----:B------:R-:W-:-:S04]  /*c9e0*/  @UP0 USHF.R.U32.HI UR6, URZ, UR11, UR5 ;  /* 0x0000000b3f060299 */ /* 0x000fc80008011605 */
[----:B------:R-:W-:-:S12]  /*c9f0*/  UIMAD UR4, UR6, UR8, URZ ;  /* 0x00000008060472a4 */ /* 0x000fd8000f8e023f */
.L_x_2410:
[----:B------:R-:W-:Y:S01]  /*ca00*/  ULDC UR5, c[0x0][0xc48] ;  /* 0x0003120000057ab9 */ /* 0x000fe20000000800 */
[----:B------:R-:W-:Y:S01]  /*ca10*/  ULDC.64 UR8, c[0x0][0xa28] ;  /* 0x00028a0000087ab9 */ /* 0x000fe20000000a00 */
[----:B------:R-:W-:Y:S01]  /*ca20*/  UISETP.NE.AND UP1, UPT, UR5, 0x1, UPT ;  /* 0x000000010500788c */ /* 0x000fe2000bf25270 */
[----:B------:R-:W-:Y:S01]  /*ca30*/  MOV R32, RZ ;  /* 0x000000ff00207202 */ /* 0x000fe20000000f00 */
        /* <DEDUP_REMOVED lines=21> */
[----:B------:R-:W-:Y:S01]  /*cb90*/  UP2UR UR47, UPR, URZ, 0x4 ;  /* 0x000000043f2f7883 */ /* 0x000fe20008000000 */
[----:B------:R-:W-:Y:S01]  /*cba0*/  BSSY B7, `(.L_x_2411) ;  /* 0x0000357000077945 */ /* 0x000fe20003800000 */
[----:B------:R-:W-:-:S04]  /*cbb0*/  USHF.L.U32 UR6, UR43, 0x7, URZ ;  /* 0x000000072b067899 */ /* 0x000fc8000800063f */
[----:B------:R-:W-:Y:S01]  /*cbc0*/  UIADD3 UR6, UR6, 0x7f, URZ ;  /* 0x0000007f06067890 */ /* 0x000fe2000fffe03f */
[----:B------:R-:W-:Y:S01]  /*cbd0*/  @UP2 ULDC UR4, c[0x0][0x44c] ;  /* 0x0001130000042ab9 */ /* 0x000fe20000000800 */
[----:B------:R-:W-:Y:S02]  /*cbe0*/  @UP2 ULDC UR7, c[0x0][0x450] ;  /* 0x0001140000072ab9 */ /* 0x000fe40000000800 */
[----:B------:R-:W-:-:S04]  /*cbf0*/  UIMAD.WIDE.U32 UR4, UR6, UR4, URZ ;  /* 0x00000004060472a5 */ /* 0x000fc8000f8e003f */
[----:B------:R-:W-:-:S04]  /*cc00*/  @UP2 USHF.R.U32.HI UR6, URZ, UR7, UR5 ;  /* 0x000000073f062299 */ /* 0x000fc80008011605 */
[----:B------:R-:W-:-:S04]  /*cc10*/  UIADD3 UR6, UR39, UR6, URZ ;  /* 0x0000000627067290 */ /* 0x000fc8000fffe03f */
[----:B------:R-:W-:-:S04]  /*cc20*/  USHF.R.S32.HI UR4, URZ, 0x1f, UR6 ;  /* 0x0000001f3f047899 */ /* 0x000fc80008011406 */
[----:B------:R-:W-:-:S04]  /*cc30*/  ULEA.HI UR4, UR4, UR6, URZ, 0x7 ;  /* 0x0000000604047291 */ /* 0x000fc8000f8f383f */
[----:B------:R-:W-:-:S04]  /*cc40*/  USHF.R.S32.HI UR4, URZ, 0x7, UR4 ;  /* 0x000000073f047899 */ /* 0x000fc80008011404 */
[----:B------:R-:W-:-:S04]  /*cc50*/  UISETP.LT.AND UP0, UPT, UR40, UR4, UPT ;  /* 0x000000042800728c */ /* 0x000fc8000bf01270 */
[----:B------:R-:W-:-:S06]  /*cc60*/  USEL UR44, UR40, UR4, UP0 ;  /* 0x00000004282c7287 */ /* 0x000fcc0008000000 */
[----:B------:R-:W-:-:S13]  /*cc70*/  ISETP.LT.AND P0, PT, RZ, UR44, PT ;  /* 0x0000002cff007c0c */ /* 0x000fda000bf01270 */
[----:B0-----:R-:W-:Y:S05]  /*cc80*/  @P0 BRA `(.L_x_2412) ;  /* 0x0000000000440947 */ /* 0x001fea0003800000 */
        /* <DEDUP_REMOVED lines=17> */
.L_x_2412:
        /* <DEDUP_REMOVED lines=8> */
[----:B------:R-:W-:Y:S01]  /*ce20*/  MOV R5, UR5 ;  /* 0x0000000500057c02 */ /* 0x000fe20008000f00 */
[----:B------:R-:W-:Y:S01]  /*ce30*/  ULDC.64 UR4, c[0x4][0x8] ;  /* 0x0100020000047ab9 */ /* 0x000fe20000000a00 */
[----:B------:R-:W0:Y:S01]  /*ce40*/  LDC.64 R2, c[0x4][R2] ;  /* 0x0100000002027b82 */ /* 0x000e220000000a00 */
        /* <DEDUP_REMOVED lines=8> */
[----:B0----5:R-:W-:Y:S05]  /*ced0*/  CALL.ABS.NOINC R2 ;  /* 0x0000000002007343 */ /* 0x021fea0003c00000 */
.L_x_2415:
[----:B------:R-:W-:Y:S05]  /*cee0*/  BSYNC B6 ;  /* 0x0000000000067941 */ /* 0x000fea0003800000 */
.L_x_2414:
        /* <DEDUP_REMOVED lines=20> */
.L_x_2418:
[----:B------:R0:W1:Y:S01]  /*d030*/  LDC.64 R2, c[0x4][R17] ;  /* 0x0100000011027b82 */ /* 0x0000620000000a00 */
[----:B------:R-:W-:Y:S01]  /*d040*/  ULDC.64 UR4, c[0x4][0x80] ;  /* 0x0100200000047ab9 */ /* 0x000fe20000000a00 */
[----:B------:R-:W-:Y:S01]  /*d050*/  ULDC.64 UR6, c[0x4][0x88] ;  /* 0x0100220000067ab9 */ /* 0x000fe20000000a00 */
[----:B------:R-:W-:Y:S01]  /*d060*/  IMAD.U32 R4, RZ, RZ, UR4 ;  /* 0x00000004ff047e24 */ /* 0x000fe2000f8e00ff */
[----:B------:R-:W-:Y:S01]  /*d070*/  MOV R6, UR6 ;  /* 0x0000000600067c02 */ /* 0x000fe20008000f00 */
[----:B------:R-:W-:Y:S01]  /*d080*/  IMAD.U32 R5, RZ, RZ, UR5 ;  /* 0x00000005ff057e24 */ /* 0x000fe2000f8e00ff */
[----:B------:R-:W-:Y:S01]  /*d090*/  ULDC.64 UR4, c[0x4][0x18] ;  /* 0x0100060000047ab9 */ /* 0x000fe20000000a00 */
[----:B------:R-:W-:Y:S01]  /*d0a0*/  IMAD.U32 R7, RZ, RZ, UR7 ;  /* 0x00000007ff077e24 */ /* 0x000fe2000f8e00ff */
[----:B------:R-:W-:Y:S01]  /*d0b0*/  MOV R12, 0x1 ;  /* 0x00000001000c7802 */ /* 0x000fe20000000f00 */
[----:B------:R-:W-:Y:S02]  /*d0c0*/  IMAD.U32 R10, RZ, RZ, UR4 ;  /* 0x00000004ff0a7e24 */ /* 0x000fe4000f8e00ff */
[----:B------:R-:W-:-:S02]  /*d0d0*/  IMAD.U32 R11, RZ, RZ, UR5 ;  /* 0x00000005ff0b7e24 */ /* 0x000fc4000f8e00ff */
[----:B------:R-:W-:Y:S02]  /*d0e0*/  IMAD.MOV.U32 R8, RZ, RZ, 0x70 ;  /* 0x00000070ff087424 */ /* 0x000fe400078e00ff */
[----:B0-----:R-:W-:-:S07]  /*d0f0*/  IMAD.MOV.U32 R13, RZ, RZ, RZ ;  /* 0x000000ffff0d7224 */ /* 0x001fce00078e00ff */
[----:B------:R-:W-:-:S07]  /*d100*/  LEPC R20, `(.L_x_2417) ;  /* 0x000000001014794e */ /* 0x000fce0000000000 */
[----:B-1----:R-:W-:Y:S05]  /*d110*/  CALL.ABS.NOINC R2 ;  /* 0x0000000002007343 */ /* 0x002fea0003c00000 */
.L_x_2417:
[----:B------:R-:W-:Y:S05]  /*d120*/  BSYNC B6 ;  /* 0x0000000000067941 */ /* 0x000fea0003800000 */
.L_x_2416:
        /* <DEDUP_REMOVED lines=13> */
[----:B------:R-:W-:Y:S02]  /*d200*/  MOV R22, UR4 ;  /* 0x0000000400167c02 */ /* 0x000fe40008000f00 */
[----:B------:R-:W-:Y:S05]  /*d210*/  BRA.DIV UR5, `(.L_x_2419) ;  /* 0x0000003605ac7947 */ /* 0x000fea000b800000 */
.L_x_2473:
        /* <DEDUP_REMOVED lines=14> */
[----:B------:R-:W-:-:S05]  /*d300*/  IMAD.IADD R7, R5, 0x1, R32 ;  /* 0x0000000105077824 */ /* 0x000fca00078e0220 */
[----:B------:R-:W-:-:S07]  /*d310*/  MOV R11, R7 ;  /* 0x00000007000b7202 */ /* 0x000fce0000000f00 */
        /* <DEDUP_REMOVED lines=14> */
[----:B------:R-:W-:Y:S01]  /*d400*/  IADD3 R3, RZ, -UR42, RZ ;  /* 0x8000002aff037c10 */ /* 0x000fe2000fffe0ff */
[----:B------:R-:W-:Y:S01]  /*d410*/  IMAD.MOV R2, RZ, RZ, -R11 ;  /* 0x000000ffff027224 */ /* 0x000fe200078e0a0b */
[----:B------:R-:W-:Y:S01]  /*d420*/  LOP3.LUT R19, R19, 0xffffffef, RZ, 0xc0, !PT ;  /* 0xffffffef13137812 */ /* 0x000fe200078ec0ff */
[----:B------:R-:W-:Y:S02]  /*d430*/  IMAD.U32 R24, RZ, RZ, UR4 ;  /* 0x00000004ff187e24 */ /* 0x000fe4000f8e00ff */
[----:B------:R-:W-:Y:S02]  /*d440*/  IMAD R22, R22, R3, UR41 ;  /* 0x0000002916167e24 */ /* 0x000fe4000f8e0203 */
[----:B0-----:R-:W-:-:S03]  /*d450*/  IMAD.U32 R4, RZ, RZ, UR45 ;  /* 0x0000002dff047e24 */ /* 0x001fc6000f8e00ff */
[----:B------:R-:W-:Y:S01]  /*d460*/  SHF.R.S32.HI R28, RZ, 0x1f, R22 ;  /* 0x0000001fff1c7819 */ /* 0x000fe20000011416 */
[----:B------:R-:W-:Y:S01]  /*d470*/  IMAD R5, R10, R2, R7 ;  /* 0x000000020a057224 */ /* 0x000fe200078e0207 */
[----:B------:R-:W-:-:S13]  /*d480*/  ISETP.NE.AND P2, PT, R4, 0x3, PT ;  /* 0x000000030400780c */ /* 0x000fda0003f45270 */
[----:B------:R-:W-:Y:S01]  /*d490*/  @P2 LOP3.LUT R19, R19, 0x10, RZ, 0xfc, !PT ;  /* 0x0000001013132812 */ /* 0x000fe200078efcff */
[----:B------:R-:W-:Y:S06]  /*d4a0*/  @!P2 BRA `(.L_x_2420) ;  /* 0x000000000004a947 */ /* 0x000fec0003800000 */
[----:B------:R-:W-:Y:S01]  /*d4b0*/  BPT.TRAP 0x1 ;  /* 0x000000040000795c */ /* 0x000fe20000300000 */
.L_x_2420:
        /* <DEDUP_REMOVED lines=18> */
[----:B------:R-:W-:Y:S02]  /*d5e0*/  LEA R17, P0, R2, UR4, 0x1 ;  /* 0x0000000402117c11 */ /* 0x000fe4000f8008ff */
[----:B------:R-:W-:Y:S01]  /*d5f0*/  IADD3 R3, R3, R7, RZ ;  /* 0x0000000703037210 */ /* 0x000fe20007ffe0ff */
[----:B------:R-:W-:-:S03]  /*d600*/  IMAD R7, R23, 0x8, R16 ;  /* 0x0000000817077824 */ /* 0x000fc600078e0210 */
[----:B------:R-:W-:Y:S02]  /*d610*/  LEA.HI.X R18, R2, UR5, R3, 0x1, P0 ;  /* 0x0000000502127c11 */ /* 0x000fe400080f0c03 */
[----:B------:R-:W-:-:S04]  /*d620*/  SHF.L.U32 R2, R26, 0x1f, RZ ;  /* 0x0000001f1a027819 */ /* 0x000fc800000006ff */
[----:B------:R-:W0:Y:S02]  /*d630*/  SYNCS.PHASECHK.TRANS64.TRYWAIT P0, [R7+URZ+0x28840], R2 ;  /* 0x02884002070075a7 */ /* 0x000e24000800017f */
[----:B0-----:R-:W-:Y:S05]  /*d640*/  @!P0 BRA `(.L_x_2422) ;  /* 0x0000003000cc8947 */ /* 0x001fea0003800000 */
.L_x_2474:
[----:B------:R-:W-:Y:S05]  /*d650*/  BSYNC B0 ;  /* 0x0000000000007941 */ /* 0x000fea0003800000 */
.L_x_2421:
        /* <DEDUP_REMOVED lines=36> */
[----:B------:R-:W-:Y:S02]  /*d8a0*/  @P0 LEA R25, R5, R16, 0x1 ;  /* 0x0000001005190211 */ /* 0x000fe400078e08ff */
        /* <DEDUP_REMOVED lines=10> */
[----:B------:R-:W-:-:S03]  /*d950*/  @P0 IMAD R21, R5, 0x2, R16 ;  /* 0x0000000205150824 */ /* 0x000fc600078e0210 */
[----:B--2---:R-:W-:Y:S01]  /*d960*/  @P0 MOV R2, R14 ;  /* 0x0000000e00020202 */ /* 0x004fe20000000f00 */
        /* <DEDUP_REMOVED lines=11> */
[----:B------:R-:W-:Y:S02]  /*da20*/  SHFL.IDX PT, R8, R0, 0x4, 0x181f ;  /* 0x00981f0000087f89 */ /* 0x000fe400000e0000 */
[----:B------:R-:W-:Y:S02]  /*da30*/  @P0 MOV R3, R9 ;  /* 0x0000000900030202 */ /* 0x000fe40000000f00 */
        /* <DEDUP_REMOVED lines=16> */
[----:B-1----:R-:W-:Y:S01]  /*db40*/  @P0 IADD3.X R9, RZ, R8, RZ, P1, !PT ;  /* 0x00000008ff090210 */ /* 0x002fe20000ffe4ff */
[----:B--2---:R-:W-:Y:S01]  /*db50*/  @P0 IMAD.MOV.U32 R2, RZ, RZ, R14 ;  /* 0x000000ffff020224 */ /* 0x004fe200078e000e */
[----:B------:R-:W-:Y:S03]  /*db60*/  SHFL.IDX PT, R8, R0, 0x6, 0x181f ;  /* 0x00d81f0000087f89 */ /* 0x000fe600000e0000 */
[----:B------:R-:W-:Y:S01]  /*db70*/  @P0 IMAD.MOV.U32 R3, RZ, RZ, R9 ;  /* 0x000000ffff030224 */ /* 0x000fe200078e0009 */
[----:B------:R-:W0:Y:S04]  /*db80*/  SHFL.IDX PT, R14, R4, 0x6, 0x181f ;  /* 0x00d81f00040e7f89 */ /* 0x000e2800000e0000 */
[----:B------:R-:W-:Y:S04]  /*db90*/  @P0 LDGSTS.E.BYPASS.LTC128B.128 [R25+0x1ac00], desc[UR50][R2.64], !P3 ;  /* 0x1ac0000002190fae */ /* 0x000fe8000d901d72 */
[----:B------:R1:W-:Y:S01]  /*dba0*/  @P0 LDGSTS.E.BYPASS.LTC128B.128 [R25+0x1ec00], desc[UR50][R2.64+0x80], !P2 ;  /* 0x1ec0008002190fae */ /* 0x0003e2000d101d72 */
[----:B------:R-:W-:-:S13]  /*dbb0*/  ISETP.GE.AND P0, PT, R6, 0x61, PT ;  /* 0x000000610600780c */ /* 0x000fda0003f06270 */
[----:B------:R-:W-:Y:S02]  /*dbc0*/  @P0 LEA R21, R5, R16, 0x1 ;  /* 0x0000001005150211 */ /* 0x000fe400078e08ff */
[----:B0-----:R-:W-:-:S05]  /*dbd0*/  @P0 LEA R14, P1, R35, R14, 0x1 ;  /* 0x0000000e230e0211 */ /* 0x001fca00078208ff */
[----:B------:R-:W-:Y:S02]  /*dbe0*/  @P0 IMAD.X R9, RZ, RZ, R8, P1 ;  /* 0x000000ffff090224 */ /* 0x000fe400008e0608 */
[----:B-1----:R-:W-:Y:S01]  /*dbf0*/  @P0 IMAD.MOV.U32 R2, RZ, RZ, R14 ;  /* 0x000000ffff020224 */ /* 0x002fe200078e000e */
[----:B------:R0:W1:Y:S01]  /*dc00*/  SHFL.IDX PT, R8, R0, 0x7, 0x181f ;  /* 0x00f81f0000087f89 */ /* 0x00006200000e0000 */
[----:B------:R-:W-:-:S03]  /*dc10*/  @P0 IMAD.MOV.U32 R3, RZ, RZ, R9 ;  /* 0x000000ffff030224 */ /* 0x000fc600078e0009 */
[----:B------:R0:W2:Y:S04]  /*dc20*/  SHFL.IDX PT, R14, R4, 0x7, 0x181f ;  /* 0x00f81f00040e7f89 */ /* 0x0000a800000e0000 */
[----:B------:R0:W-:Y:S04]  /*dc30*/  @P0 LDGSTS.E.BYPASS.LTC128B.128 [R21+0x1b400], desc[UR50][R2.64], !P3 ;  /* 0x1b40000002150fae */ /* 0x0001e8000d901d72 */
[----:B------:R0:W-:Y:S02]  /*dc40*/  @P0 LDGSTS.E.BYPASS.LTC128B.128 [R21+0x1f400], desc[UR50][R2.64+0x80], !P2 ;  /* 0x1f40008002150fae */ /* 0x0001e4000d101d72 */
.L_x_2492:
        /* <DEDUP_REMOVED lines=11> */
.L_x_2424:
        /* <DEDUP_REMOVED lines=11> */
.L_x_2425:
        /* <DEDUP_REMOVED lines=23> */
.L_x_2427:
[----:B------:R-:W-:Y:S05]  /*df20*/  BSYNC B6 ;  /* 0x0000000000067941 */ /* 0x000fea0003800000 */
.L_x_2426:
[----:B0-----:R-:W0:Y:S01]  /*df30*/  S2R R2, SR_TID.X ;  /* 0x0000000000027919 */ /* 0x001e220000002100 */
[----:B------:R-:W-:Y:S01]  /*df40*/  UISETP.NE.AND UP0, UPT, UR47, URZ, UPT ;  /* 0x0000003f2f00728c */ /* 0x000fe2000bf05270 */
[----:B------:R-:W-:Y:S01]  /*df50*/  IMAD.U32 R0, RZ, RZ, UR43 ;  /* 0x0000002bff007e24 */ /* 0x000fe2000f8e00ff */
[----:B------:R-:W-:Y:S01]  /*df60*/  R2UR UR6, R28 ;  /* 0x000000001c0672ca */ /* 0x000fe200000e0000 */
[----:B------:R-:W-:Y:S01]  /*df70*/  ULDC.64 UR8, c[0x0][0x2d8] ;  /* 0x0000b60000087ab9 */ /* 0x000fe20000000a00 */
[----:B------:R-:W-:Y:S02]  /*df80*/  R2UR UR7, R22 ;  /* 0x00000000160772ca */ /* 0x000fe400000e0000 */
[----:B------:R-:W-:Y:S02]  /*df90*/  PLOP3.LUT P0, PT, PT, PT, UP0, 0x80, 0x0 ;  /* 0x000000000000781c */ /* 0x000fe40003f0f008 */
[C---:B------:R-:W-:Y:S02]  /*dfa0*/  LOP3.LUT P4, RZ, R19.reuse, 0x80, RZ, 0xc0, !PT ;  /* 0x0000008013ff7812 */ /* 0x040fe4000788c0ff */
[----:B------:R-:W-:Y:S01]  /*dfb0*/  LOP3.LUT P5, RZ, R19, 0x40, RZ, 0xc0, !PT ;  /* 0x0000004013ff7812 */ /* 0x000fe200078ac0ff */
[----:B------:R-:W-:-:S04]  /*dfc0*/  @UP0 ULDC UR4, c[0x0][0x44c] ;  /* 0x0001130000040ab9 */ /* 0x000fc80000000800 */
[----:B------:R-:W-:-:S04]  /*dfd0*/  UIMAD UR6, UR6, UR8, URZ ;  /* 0x00000008060672a4 */ /* 0x000fc8000f8e023f */
[----:B------:R-:W-:Y:S02]  /*dfe0*/  UIMAD UR7, UR7, UR9, UR6 ;  /* 0x00000009070772a4 */ /* 0x000fe4000f8e0206 */
[----:B------:R-:W-:Y:S01]  /*dff0*/  USHF.R.S32.HI UR6, URZ, 0x1f, UR42 ;  /* 0x0000001f3f067899 */ /* 0x000fe2000801142a */
[----:B0-----:R-:W-:-:S05]  /*e000*/  IMAD.SHL.U32 R2, R2, 0x10, RZ ;  /* 0x0000001002027824 */ /* 0x001fca00078e00ff */
[----:B------:R-:W-:-:S04]  /*e010*/  LOP3.LUT R2, R2, 0x70, RZ, 0xc0, !PT ;  /* 0x0000007002027812 */ /* 0x000fc800078ec0ff */
[----:B------:R-:W-:-:S05]  /*e020*/  LOP3.LUT R2, R37, R2, RZ, 0xfc, !PT ;  /* 0x0000000225027212 */ /* 0x000fca00078efcff */
[----:B------:R-:W-:-:S04]  /*e030*/  IMAD R0, R0, 0x80, R2 ;  /* 0x0000008000007824 */ /* 0x000fc800078e0202 */
[----:B------:R-:W-:Y:S01]  /*e040*/  @P0 IMAD.HI.U32 R3, R0, UR4, RZ ;  /* 0x0000000400030c27 */ /* 0x000fe2000f8e00ff */
[----:B------:R-:W-:Y:S01]  /*e050*/  PLOP3.LUT P0, PT, PT, PT, UP0, 0x80, 0x0 ;  /* 0x000000000000781c */ /* 0x000fe20003f0f008 */
[----:B------:R-:W-:Y:S02]  /*e060*/  @UP0 ULDC UR4, c[0x0][0x450] ;  /* 0x0001140000040ab9 */ /* 0x000fe40000000800 */
[----:B------:R-:W-:-:S10]  /*e070*/  IMAD.MOV.U32 R2, RZ, RZ, R0 ;  /* 0x000000ffff027224 */ /* 0x000fd400078e0000 */
[----:B------:R-:W-:Y:S02]  /*e080*/  @P0 SHF.R.U32.HI R2, RZ, UR4, R3 ;  /* 0x00000004ff020c19 */ /* 0x000fe40008011603 */
[----:B------:R-:W-:Y:S02]  /*e090*/  R2UR UR4, R22 ;  /* 0x00000000160472ca */ /* 0x000fe400000e0000 */
[----:B------:R-:W-:-:S11]  /*e0a0*/  IADD3 R5, -R2, RZ, RZ ;  /* 0x000000ff02057210 */ /* 0x000fd60007ffe1ff */
        /* <DEDUP_REMOVED lines=28> */
[----:B------:R-:W-:-:S03]  /*e270*/  IMAD.U32 R6, RZ, RZ, UR43 ;  /* 0x0000002bff067e24 */ /* 0x000fc6000f8e00ff */
[----:B------:R-:W1:Y:S02]  /*e280*/  SHFL.IDX PT, R2, R4, RZ, 0x181f ;  /* 0x00181fff04027589 */ /* 0x000e6400000e0000 */
[----:B------:R-:W-:Y:S02]  /*e290*/  LEA R5, R6, R37, 0x7 ;  /* 0x0000002506057211 */ /* 0x000fe400078e38ff */
[----:B------:R-:W-:Y:S02]  /*e2a0*/  SHFL.IDX PT, R6, R4, 0x1, 0x181f ;  /* 0x00381f0004067f89 */ /* 0x000fe400000e0000 */
[C---:B------:R-:W-:Y:S01]  /*e2b0*/  ISETP.GE.AND P0, PT, R5.reuse, UR38, PT ;  /* 0x0000002605007c0c */ /* 0x040fe2000bf06270 */
[----:B------:R-:W-:-:S12]  /*e2c0*/  VIADD R7, R5, 0x10 ;  /* 0x0000001005077836 */ /* 0x000fd80000000000 */
[----:B0-----:R-:W-:-:S05]  /*e2d0*/  @!P0 LEA R14, P1, R35, R14, 0x1 ;  /* 0x0000000e230e8211 */ /* 0x001fca00078208ff */
[----:B-1----:R-:W-:Y:S02]  /*e2e0*/  @!P0 IMAD.X R3, RZ, RZ, R2, P1 ;  /* 0x000000ffff038224 */ /* 0x002fe400008e0602 */
[----:B------:R-:W-:Y:S02]  /*e2f0*/  @!P0 IMAD.MOV.U32 R2, RZ, RZ, R14 ;  /* 0x000000ffff028224 */ /* 0x000fe400078e000e */
[----:B------:R-:W0:Y:S04]  /*e300*/  SHFL.IDX PT, R14, R0, 0x1, 0x181f ;  /* 0x00381f00000e7f89 */ /* 0x000e2800000e0000 */
[----:B------:R-:W-:Y:S04]  /*e310*/  @!P0 LDGSTS.E.BYPASS.LTC128B.128 [R33+0x10400], desc[UR50][R2.64], !P4 ;  /* 0x1040000002218fae */ /* 0x000fe8000e101d72 */
[----:B------:R1:W-:Y:S01]  /*e320*/  @!P0 LDGSTS.E.BYPASS.LTC128B.128 [R33+0x14400], desc[UR50][R2.64+0x80], !P5 ;  /* 0x1440008002218fae */ /* 0x0003e2000e901d72 */
[----:B------:R-:W-:-:S13]  /*e330*/  ISETP.GE.AND P0, PT, R7, UR38, PT ;  /* 0x0000002607007c0c */ /* 0x000fda000bf06270 */
[----:B0-----:R-:W-:-:S04]  /*e340*/  @!P0 LEA R14, P1, R35, R14, 0x1 ;  /* 0x0000000e230e8211 */ /* 0x001fc800078208ff */
[----:B-1----:R-:W-:Y:S01]  /*e350*/  @!P0 MOV R2, R14 ;  /* 0x0000000e00028202 */ /* 0x002fe20000000f00 */
        /* <DEDUP_REMOVED lines=11> */
[----:B------:R-:W-:Y:S02]  /*e410*/  SHFL.IDX PT, R6, R4, 0x3, 0x181f ;  /* 0x00781f0004067f89 */ /* 0x000fe400000e0000 */
[----:B------:R-:W-:Y:S01]  /*e420*/  @!P0 MOV R3, R7 ;  /* 0x0000000700038202 */ /* 0x000fe20000000f00 */
[----:B------:R-:W-:Y:S01]  /*e430*/  VIADD R7, R5, 0x30 ;  /* 0x0000003005077836 */ /* 0x000fe20000000000 */
        /* <DEDUP_REMOVED lines=24> */
[----:B0-----:R-:W-:-:S04]  /*e5c0*/  @!P0 LEA R14, P1, R35, R14, 0x1 ;  /* 0x0000000e230e8211 */ /* 0x001fc800078208ff */
[----:B-1----:R-:W-:Y:S01]  /*e5d0*/  @!P0 IADD3.X R7, RZ, R6, RZ, P1, !PT ;  /* 0x00000006ff078210 */ /* 0x002fe20000ffe4ff */
[----:B--2---:R-:W-:Y:S01]  /*e5e0*/  @!P0 IMAD.MOV.U32 R2, RZ, RZ, R14 ;  /* 0x000000ffff028224 */ /* 0x004fe200078e000e */
[----:B------:R-:W-:Y:S03]  /*e5f0*/  SHFL.IDX PT, R6, R4, 0x6, 0x181f ;  /* 0x00d81f0004067f89 */ /* 0x000fe600000e0000 */
[----:B------:R-:W-:Y:S01]  /*e600*/  @!P0 IMAD.MOV.U32 R3, RZ, RZ, R7 ;  /* 0x000000ffff038224 */ /* 0x000fe200078e0007 */
[----:B------:R-:W0:Y:S01]  /*e610*/  SHFL.IDX PT, R14, R0, 0x6, 0x181f ;  /* 0x00d81f00000e7f89 */ /* 0x000e2200000e0000 */
[----:B------:R-:W-:-:S03]  /*e620*/  VIADD R7, R5, 0x60 ;  /* 0x0000006005077836 */ /* 0x000fc60000000000 */
[----:B------:R-:W-:Y:S04]  /*e630*/  @!P0 LDGSTS.E.BYPASS.LTC128B.128 [R33+0x12c00], desc[UR50][R2.64], !P4 ;  /* 0x12c0000002218fae */ /* 0x000fe8000e101d72 */
[----:B------:R1:W-:Y:S01]  /*e640*/  @!P0 LDGSTS.E.BYPASS.LTC128B.128 [R33+0x16c00], desc[UR50][R2.64+0x80], !P5 ;  /* 0x16c0008002218fae */ /* 0x0003e2000e901d72 */
[----:B------:R-:W-:-:S13]  /*e650*/  ISETP.GE.AND P0, PT, R7, UR38, PT ;  /* 0x0000002607007c0c */ /* 0x000fda000bf06270 */
[----:B0-----:R-:W-:-:S04]  /*e660*/  @!P0 LEA R14, P1, R35, R14, 0x1 ;  /* 0x0000000e230e8211 */ /* 0x001fc800078208ff */
[----:B-1----:R-:W-:Y:S01]  /*e670*/  @!P0 MOV R2, R14 ;  /* 0x0000000e00028202 */ /* 0x002fe20000000f00 */
[----:B------:R-:W-:Y:S01]  /*e680*/  @!P0 IMAD.X R7, RZ, RZ, R6, P1 ;  /* 0x000000ffff078224 */ /* 0x000fe200008e0606 */
[----:B------:R0:W1:Y:S03]  /*e690*/  SHFL.IDX PT, R14, R0, 0x7, 0x181f ;  /* 0x00f81f00000e7f89 */ /* 0x00006600000e0000 */
[----:B------:R-:W-:Y:S01]  /*e6a0*/  @!P0 IMAD.MOV.U32 R3, RZ, RZ, R7 ;  /* 0x000000ffff038224 */ /* 0x000fe200078e0007 */
[----:B------:R0:W2:Y:S04]  /*e6b0*/  SHFL.IDX PT, R6, R4, 0x7, 0x181f ;  /* 0x00f81f0004067f89 */ /* 0x0000a800000e0000 */
[----:B------:R0:W-:Y:S04]  /*e6c0*/  @!P0 LDGSTS.E.BYPASS.LTC128B.128 [R33+0x13400], desc[UR50][R2.64], !P4 ;  /* 0x1340000002218fae */ /* 0x0001e8000e101d72 */
[----:B------:R0:W-:Y:S02]  /*e6d0*/  @!P0 LDGSTS.E.BYPASS.LTC128B.128 [R33+0x17400], desc[UR50][R2.64+0x80], !P5 ;  /* 0x1740008002218fae */ /* 0x0001e4000e901d72 */
.L_x_2509:
[----:B------:R-:W-:-:S05]  /*e6e0*/  VIADD R5, R5, 0x70 ;  /* 0x0000007005057836 */ /* 0x000fca0000000000 */
[----:B------:R-:W-:-:S13]  /*e6f0*/  ISETP.GE.AND P0, PT, R5, UR38, PT ;  /* 0x0000002605007c0c */ /* 0x000fda000bf06270 */
[----:B01----:R-:W-:-:S05]  /*e700*/  @!P0 LEA R2, P1, R35, R14, 0x1 ;  /* 0x0000000e23028211 */ /* 0x003fca00078208ff */
[----:B--2---:R-:W-:-:S05]  /*e710*/  @!P0 IMAD.X R3, RZ, RZ, R6, P1 ;  /* 0x000000ffff038224 */ /* 0x004fca00008e0606 */
[----:B------:R-:W-:Y:S01]  /*e720*/  @!PT LDS RZ, [RZ] ;  /* 0x00000000fffff984 */ /* 0x000fe20000000800 */
[----:B------:R-:W-:Y:S01]  /*e730*/  @!PT LDS RZ, [RZ] ;  /* 0x00000000fffff984 */ /* 0x000fe20000000800 */
[----:B------:R-:W-:Y:S01]  /*e740*/  @!PT LDS RZ, [RZ] ;  /* 0x00000000fffff984 */ /* 0x000fe20000000800 */
[----:B------:R0:W-:Y:S04]  /*e750*/  @!P0 LDGSTS.E.BYPASS.LTC128B.128 [R33+0x13c00], desc[UR50][R2.64], !P4 ;  /* 0x13c0000002218fae */ /* 0x0001e8000e101d72 */
[----:B------:R0:W-:Y:S01]  /*e760*/  @!P0 LDGSTS.E.BYPASS.LTC128B.128 [R33+0x17c00], desc[UR50][R2.64+0x80], !P5 ;  /* 0x17c0008002218fae */ /* 0x0001e2000e901d72 */
[----:B------:R-:W-:Y:S01]  /*e770*/  PLOP3.LUT P0, PT, PT, PT, PT, 0x80, 0x0 ;  /* 0x000000000000781c */ /* 0x000fe20003f0f070 */
[----:B------:R-:W-:-:S12]  /*e780*/  NOP ;  /* 0x0000000000007918 */ /* 0x000fd80000000000 */
.L_x_2429:
        /* <DEDUP_REMOVED lines=8> */
[----:B0-----:R-:W-:-:S04]  /*e810*/  LOP3.LUT R3, R0, 0xfffffffe, RZ, 0xc0, !PT ;  /* 0xfffffffe00037812 */ /* 0x001fc800078ec0ff */
[----:B------:R-:W-:-:S04]  /*e820*/  IADD3 R3, R36, -R3, RZ ;  /* 0x8000000324037210 */ /* 0x000fc80007ffe0ff */
[----:B------:R-:W-:Y:S01]  /*e830*/  SHF.L.U32 R3, R3, 0x1f, RZ ;  /* 0x0000001f03037819 */ /* 0x000fe200000006ff */
[----:B------:R-:W-:Y:S01]  /*e840*/  NOP ;  /* 0x0000000000007918 */ /* 0x000fe20000000000 */
[----:B------:R0:W-:Y:S01]  /*e850*/  SYNCS.ARRIVE.TRANS64.A1T0 RZ, [R16+URZ+0x28800], RZ ;  /* 0x028800ff10ff79a7 */ /* 0x0001e2000810003f */
[----:B------:R-:W-:Y:S01]  /*e860*/  BSSY B0, `(.L_x_2430) ;  /* 0x0000003000007945 */ /* 0x000fe20003800000 */
[----:B------:R-:W1:Y:S03]  /*e870*/  SYNCS.PHASECHK.TRANS64.TRYWAIT P0, [R16+URZ+0x28820], R3 ;  /* 0x02882003100075a7 */ /* 0x000e66000800017f */
[----:B01----:R-:W-:Y:S05]  /*e880*/  @!P0 BRA `(.L_x_2431) ;  /* 0x00000034005c8947 */ /* 0x003fea0003800000 */
.L_x_2510:
[----:B------:R-:W-:Y:S05]  /*e890*/  BSYNC B0 ;  /* 0x0000000000007941 */ /* 0x000fea0003800000 */
.L_x_2430:
[----:B------:R-:W-:-:S06]  /*e8a0*/  UISETP.GE.AND UP0, UPT, UR44, 0x2, UPT ;  /* 0x000000022c00788c */ /* 0x000fcc000bf06270 */
[----:B------:R-:W-:-:S13]  /*e8b0*/  PLOP3.LUT P0, PT, PT, PT, UP0, 0x40, 0x0 ;  /* 0x000000000000781c */ /* 0x000fda0003f0e808 */
[----:B------:R-:W-:Y:S05]  /*e8c0*/  @P0 BRA `(.L_x_2432) ;  /* 0x0000001000200947 */ /* 0x000fea0003800000 */
[----:B------:R-:W-:Y:S01]  /*e8d0*/  UIADD3 UR4, UR44, -0x2, URZ ;  /* 0xfffffffe2c047890 */ /* 0x000fe2000fffe03f */
[----:B------:R-:W-:Y:S01]  /*e8e0*/  BSSY B0, `(.L_x_2432) ;  /* 0x0000106000007945 */ /* 0x000fe20003800000 */
[----:B------:R-:W-:Y:S02]  /*e8f0*/  IMAD.MOV.U32 R20, RZ, RZ, R26 ;  /* 0x000000ffff147224 */ /* 0x000fe400078e001a */
[----:B------:R-:W-:Y:S02]  /*e900*/  IMAD.MOV.U32 R10, RZ, RZ, R23 ;  /* 0x000000ffff0a7224 */ /* 0x000fe400078e0017 */
[----:B------:R-:W-:Y:S02]  /*e910*/  IMAD.MOV.U32 R27, RZ, RZ, R24 ;  /* 0x000000ffff1b7224 */ /* 0x000fe400078e0018 */
[----:B------:R-:W-:-:S07]  /*e920*/  IMAD.U32 R6, RZ, RZ, UR4 ;  /* 0x00000004ff067e24 */ /* 0x000fce000f8e00ff */
.L_x_2445:
[----:B0-----:R-:W0:Y:S01]  /*e930*/  LDC R3, c[0x0][0x430] ;  /* 0x00010c00ff037b82 */ /* 0x001e220000000800 */
[----:B------:R-:W1:Y:S01]  /*e940*/  S2R R0, SR_TID.X ;  /* 0x0000000000007919 */ /* 0x000e620000002100 */
[----:B------:R-:W-:Y:S01]  /*e950*/  IMAD R7, R6, 0x80, R37 ;  /* 0x0000008006077824 */ /* 0x000fe200078e0225 */
[----:B------:R-:W-:Y:S05]  /*e960*/  YIELD ;  /* 0x0000000000007946 */ /* 0x000fea0003800000 */
[----:B------:R-:W-:Y:S01]  /*e970*/  ULDC.64 UR4, c[0x0][0x428] ;  /* 0x00010a0000047ab9 */ /* 0x000fe20000000a00 */
[----:B------:R-:W-:Y:S02]  /*e980*/  IADD3 R23, R10, 0x1, RZ ;  /* 0x000000010a177810 */ /* 0x000fe40007ffe0ff */
[----:B0-----:R-:W-:-:S02]  /*e990*/  ISETP.NE.AND P0, PT, R3, 0x1, PT ;  /* 0x000000010300780c */ /* 0x001fc40003f05270 */
[----:B-1----:R-:W-:-:S11]  /*e9a0*/  SHF.L.U32 R4, R0, 0x4, RZ ;  /* 0x0000000400047819 */ /* 0x002fd600000006ff */
        /* <DEDUP_REMOVED lines=30> */
.L_x_2433:
[----:B------:R-:W-:Y:S01]  /*eb90*/  IMAD R6, R23, 0x8, R16 ;  /* 0x0000000817067824 */ /* 0x000fe200078e0210 */
[----:B------:R-:W-:Y:S01]  /*eba0*/  SHF.L.U32 R3, R26, 0x1f, RZ ;  /* 0x0000001f1a037819 */ /* 0x000fe200000006ff */
[----:B------:R-:W-:Y:S03]  /*ebb0*/  BSSY B1, `(.L_x_2434) ;  /* 0x0000003000017945 */ /* 0x000fe60003800000 */
[----:B------:R-:W0:Y:S02]  /*ebc0*/  SYNCS.PHASECHK.TRANS64.TRYWAIT P0, [R6+URZ+0x28840], R3 ;  /* 0x02884003060075a7 */ /* 0x000e24000800017f */
[----:B0-----:R-:W-:Y:S05]  /*ebd0*/  @!P0 BRA `(.L_x_2435) ;  /* 0x00000030009c8947 */ /* 0x001fea0003800000 */
.L_x_2511:
[----:B------:R-:W-:Y:S05]  /*ebe0*/  BSYNC B1 ;  /* 0x0000000000017941 */ /* 0x000fea0003800000 */
.L_x_2434:
        /* <DEDUP_REMOVED lines=70> */
.L_x_2529:
        /* <DEDUP_REMOVED lines=9> */
.L_x_2437:
        /* <DEDUP_REMOVED lines=11> */
.L_x_2438:
[----:B------:R0:W-:Y:S01]  /*f190*/  SYNCS.ARRIVE.TRANS64.A1T0 RZ, [R6+URZ+0x28830], RZ ;  /* 0x028830ff06ff79a7 */ /* 0x0001e2000810003f */
[----:B------:R-:W-:Y:S05]  /*f1a0*/  @!P2 BRA `(.L_x_2439) ;  /* 0x000000000004a947 */ /* 0x000fea0003800000 */
[----:B------:R-:W-:Y:S01]  /*f1b0*/  BPT.TRAP 0x1 ;  /* 0x000000040000795c */ /* 0x000fe20000300000 */
.L_x_2439:
[----:B------:R-:W-:Y:S01]  /*f1c0*/  SHF.L.U32 R3, R20, 0x1f, RZ ;  /* 0x0000001f14037819 */ /* 0x000fe200000006ff */
[----:B------:R-:W-:Y:S01]  /*f1d0*/  BSSY B1, `(.L_x_2440) ;  /* 0x0000004000017945 */ /* 0x000fe20003800000 */
[----:B0-----:R-:W-:-:S04]  /*f1e0*/  LEA R6, R10, R16, 0x3 ;  /* 0x000000100a067211 */ /* 0x001fc800078e18ff */
[----:B------:R-:W0:Y:S02]  /*f1f0*/  SYNCS.PHASECHK.TRANS64.TRYWAIT P0, [R6+URZ+0x28860], R3 ;  /* 0x02886003060075a7 */ /* 0x000e24000800017f */
[----:B0-----:R-:W-:Y:S05]  /*f200*/  @!P0 BRA `(.L_x_2441) ;  /* 0x00000034006c8947 */ /* 0x001fea0003800000 */
.L_x_2530:
[----:B------:R-:W-:Y:S05]  /*f210*/  BSYNC B1 ;  /* 0x0000000000017941 */ /* 0x000fea0003800000 */
.L_x_2440:
        /* <DEDUP_REMOVED lines=9> */
[----:B------:R-:W-:-:S03]  /*f2b0*/  LEA R7, R7, R16, 0x1 ;  /* 0x0000001007077211 */ /* 0x000fc600078e08ff */
        /* <DEDUP_REMOVED lines=57> */
.L_x_2548:
        /* <DEDUP_REMOVED lines=24> */
[----:B------:R-:W-:-:S04]  /*f7d0*/  ULDC.64 UR4, c[0x0][0x318] ;  /* 0x0000c60000047ab9 */ /* 0x000fc80000000a00 */
[----:B------:R-:W-:Y:S02]  /*f7e0*/  IADD3 R3, R5, R3, RZ ;  /* 0x0000000305037210 */ /* 0x000fe40007ffe0ff */
[----:B------:R-:W-:-:S04]  /*f7f0*/  LEA R17, P0, R2, UR4, 0x1 ;  /* 0x0000000402117c11 */ /* 0x000fc8000f8008ff */
[----:B------:R-:W-:Y:S02]  /*f800*/  LEA.HI.X R18, R2, UR5, R3, 0x1, P0 ;  /* 0x0000000502127c11 */ /* 0x000fe400080f0c03 */
[----:B------:R-:W-:-:S13]  /*f810*/  PLOP3.LUT P0, PT, PT, PT, PT, 0x80, 0x0 ;  /* 0x000000000000781c */ /* 0x000fda0003f0f070 */
.L_x_2443:
        /* <DEDUP_REMOVED lines=11> */
.L_x_2444:
        /* <DEDUP_REMOVED lines=8> */
.L_x_2432:
        /* <DEDUP_REMOVED lines=17> */
.L_x_2447:
[----:B------:R-:W-:Y:S05]  /*fa60*/  BSYNC B0 ;  /* 0x0000000000007941 */ /* 0x000fea0003800000 */
.L_x_2446:
[----:B------:R-:W-:-:S05]  /*fa70*/  IMAD.U32 R0, RZ, RZ, UR45 ;  /* 0x0000002dff007e24 */ /* 0x000fca000f8e00ff */
[----:B------:R-:W-:-:S13]  /*fa80*/  ISETP.NE.AND P0, PT, R0, 0x3, PT ;  /* 0x000000030000780c */ /* 0x000fda0003f05270 */
[----:B------:R-:W-:Y:S05]  /*fa90*/  @!P0 BRA `(.L_x_2448) ;  /* 0x0000000000048947 */ /* 0x000fea0003800000 */
[----:B------:R-:W-:Y:S01]  /*faa0*/  BPT.TRAP 0x1 ;  /* 0x000000040000795c */ /* 0x000fe20000300000 */
.L_x_2448:
[----:B------:R-:W-:Y:S01]  /*fab0*/  IMAD R4, R23, 0x8, R16 ;  /* 0x0000000817047824 */ /* 0x000fe200078e0210 */
[----:B0-----:R-:W-:Y:S01]  /*fac0*/  SHF.L.U32 R3, R26, 0x1f, RZ ;  /* 0x0000001f1a037819 */ /* 0x001fe200000006ff */
[----:B------:R-:W-:Y:S01]  /*fad0*/  IMAD.MOV.U32 R5, RZ, RZ, -0x80 ;  /* 0xffffff80ff057424 */ /* 0x000fe200078e00ff */
[----:B------:R-:W-:Y:S02]  /*fae0*/  BSSY B0, `(.L_x_2449) ;  /* 0x0000004000007945 */ /* 0x000fe40003800000 */
[----:B------:R-:W0:Y:S01]  /*faf0*/  SYNCS.PHASECHK.TRANS64.TRYWAIT P0, [R4+URZ+0x28860], R3 ;  /* 0x02886003040075a7 */ /* 0x000e22000800017f */
[----:B------:R-:W-:Y:S01]  /*fb00*/  IMAD R24, R24, R5, UR37 ;  /* 0x0000002518187e24 */ /* 0x000fe2000f8e0205 */
[----:B0-----:R-:W-:Y:S06]  /*fb10*/  @!P0 BRA `(.L_x_2450) ;  /* 0x0000003400a88947 */ /* 0x001fec0003800000 */
.L_x_2549:
[----:B------:R-:W-:Y:S05]  /*fb20*/  BSYNC B0 ;  /* 0x0000000000007941 */ /* 0x000fea0003800000 */
.L_x_2449:
        /* <DEDUP_REMOVED lines=62> */
[----:B------:R1:W0:-:S12]  /*ff10*/  SHFL.IDX PT, R7, R18, 0x7, 0x181f ;  /* 0x00f81f0012077f89 */ /* 0x00021800000e0000 */
[----:B------:R1:W-:Y:S01]  /*ff20*/  LDGSTS.E.BYPASS.LTC128B.128 [R0+0x3400], desc[UR50][R2.64], !P0 ;  /* 0x0340000002007fae */ /* 0x0003e2000c101d72 */
[----:B------:R-:W-:-:S13]  /*ff30*/  ISETP.LT.OR P0, PT, R5, 0x61, P1 ;  /* 0x000000610500780c */ /* 0x000fda0000f01670 */
[----:B0-2---:R1:W-:Y:S02]  /*ff40*/  LDGSTS.E.BYPASS.LTC128B.128 [R0+0x7400], desc[UR50][R2.64+0x80], !P0 ;  /* 0x0740008002007fae */ /* 0x0053e4000c101d72 */
.L_x_2567:
[----:B01----:R-:W-:-:S04]  /*ff50*/  IADD3 R2, P0, R14, R6, RZ ;  /* 0x000000060e027210 */ /* 0x003fc80007f1e0ff */
[----:B------:R-:W-:Y:S02]  /*ff60*/  IADD3.X R3, RZ, R7, RZ, P0, !PT ;  /* 0x00000007ff037210 */ /* 0x000fe400007fe4ff */
        /* <DEDUP_REMOVED lines=9> */
.L_x_2452:
        /* <DEDUP_REMOVED lines=11> */
.L_x_2453:
[----:B------:R0:W-:Y:S01]  /*100b0*/  SYNCS.ARRIVE.TRANS64.A1T0 RZ, [R4+URZ+0x28850], RZ ;  /* 0x028850ff04ff79a7 */ /* 0x0001e2000810003f */
[----:B------:R-:W-:-:S05]  /*100c0*/  VIADD R23, R23, 0x1 ;  /* 0x0000000117177836 */ /* 0x000fca0000000000 */
[----:B------:R-:W-:-:S04]  /*100d0*/  ISETP.NE.AND P0, PT, R23, 0x2, PT ;  /* 0x000000021700780c */ /* 0x000fc80003f05270 */
[----:B------:R-:W-:Y:S02]  /*100e0*/  SEL R3, RZ, 0x1, P0 ;  /* 0x00000001ff037807 */ /* 0x000fe40000000000 */
[----:B------:R-:W-:Y:S02]  /*100f0*/  SEL R23, R23, RZ, P0 ;  /* 0x000000ff17177207 */ /* 0x000fe40000000000 */
[----:B0-----:R-:W-:-:S07]  /*10100*/  LOP3.LUT R26, R26, R3, RZ, 0x3c, !PT ;  /* 0x000000031a1a7212 */ /* 0x001fce00078e3cff */
.L_x_2413:
[----:B------:R-:W-:Y:S05]  /*10110*/  BSYNC B7 ;  /* 0x0000000000077941 */ /* 0x000fea0003800000 */
.L_x_2411:
        /* <DEDUP_REMOVED lines=11> */
.L_x_2454:
[----:B------:R-:W-:-:S03]  /*101d0*/  UMOV UR4, 0xffffffff ;  /* 0xffffffff00047882 */ /* 0x000fc60000000000 */
[----:B------:R-:W-:Y:S05]  /*101e0*/  BRA.DIV UR4, `(.L_x_2456) ;  /* 0x0000003a04c07947 */ /* 0x000fea000b800000 */
[----:B------:R0:W1:Y:S02]  /*101f0*/  SHFL.IDX PT, R14, R34, RZ, 0x1f ;  /* 0x00001fff220e7589 */ /* 0x00006400000e0000 */
.L_x_2570:
        /* <DEDUP_REMOVED lines=8> */
.L_x_2455:
[----:B------:R-:W-:Y:S02]  /*10280*/  ULDC UR4, c[0x0][0xc38] ;  /* 0x00030e0000047ab9 */ /* 0x000fe40000000800 */
[----:B-1----:R-:W-:-:S13]  /*10290*/  ISETP.GE.AND P0, PT, R34, UR4, PT ;  /* 0x0000000422007c0c */ /* 0x002fda000bf06270 */
[----:B------:R-:W-:Y:S05]  /*102a0*/  @!P0 BRA `(.L_x_2457) ;  /* 0xffffffc400608947 */ /* 0x000fea000383ffff */
.L_x_2408:
[----:B------:R-:W1:Y:S01]  /*102b0*/  S2R R5, SR_CgaCtaId ;  /* 0x0000000000057919 */ /* 0x000e620000008800 */
[----:B------:R-:W-:Y:S01]  /*102c0*/  IADD3 R36, R36, 0x1, RZ ;  /* 0x0000000124247810 */ /* 0x000fe20007ffe0ff */
[----:B------:R-:W-:Y:S01]  /*102d0*/  BSSY B0, `(.L_x_2458) ;  /* 0x0000009000007945 */ /* 0x000fe20003800000 */
[----:B------:R-:W-:Y:S02]  /*102e0*/  MOV R2, 0x400 ;  /* 0x0000040000027802 */ /* 0x000fe40000000f00 */
[----:B------:R-:W-:-:S04]  /*102f0*/  LEA.HI R0, R36, R36, RZ, 0x1 ;  /* 0x0000002424007211 */ /* 0x000fc800078f08ff */
[----:B------:R-:W-:-:S05]  /*10300*/  LOP3.LUT R3, R0, 0xfffffffe, RZ, 0xc0, !PT ;  /* 0xfffffffe00037812 */ /* 0x000fca00078ec0ff */
[----:B------:R-:W-:-:S05]  /*10310*/  IMAD.IADD R0, R36, 0x1, -R3 ;  /* 0x0000000124007824 */ /* 0x000fca00078e0a03 */
[----:B------:R-:W-:Y:S02]  /*10320*/  SHF.L.U32 R0, R0, 0x1f, RZ ;  /* 0x0000001f00007819 */ /* 0x000fe400000006ff */
[----:B-1----:R-:W-:-:S04]  /*10330*/  LEA R4, R5, R2, 0x18 ;  /* 0x0000000205047211 */ /* 0x002fc800078ec0ff */
[----:B------:R-:W1:Y:S02]  /*10340*/  SYNCS.PHASECHK.TRANS64.TRYWAIT P0, [R4+URZ+0x28820], R0 ;  /* 0x02882000040075a7 */ /* 0x000e64000800017f */
[----:B-1----:R-:W-:Y:S05]  /*10350*/  @!P0 BRA `(.L_x_2459) ;  /* 0x00000038008c8947 */ /* 0x002fea0003800000 */
.L_x_2571:
[----:B------:R-:W-:Y:S05]  /*10360*/  BSYNC B0 ;  /* 0x0000000000007941 */ /* 0x000fea0003800000 */
.L_x_2458:
[----:B------:R-:W-:-:S03]  /*10370*/  UMOV UR4, 0xffffffff ;  /* 0xffffffff00047882 */ /* 0x000fc60000000000 */
[----:B------:R-:W-:Y:S05]  /*10380*/  BRA.DIV UR4, `(.L_x_2460) ;  /* 0x0000003a04947947 */ /* 0x000fea000b800000 */
[----:B-1----:R-:W1:Y:S02]  /*10390*/  S2R R0, SR_TID.X ;  /* 0x0000000000007919 */ /* 0x002e640000002100 */
[----:B-1----:R-:W-:-:S04]  /*103a0*/  SHF.R.U32.HI R0, RZ, 0x5, R0 ;  /* 0x00000005ff007819 */ /* 0x002fc80000011600 */
[----:B------:R-:W-:-:S05]  /*103b0*/  LOP3.LUT R0, R0, 0x3, RZ, 0xc0, !PT ;  /* 0x0000000300007812 */ /* 0x000fca00078ec0ff */
[----:B------:R1:W2:Y:S02]  /*103c0*/  SHFL.IDX PT, R14, R0, RZ, 0x1f ;  /* 0x00001fff000e7589 */ /* 0x0002a400000e0000 */
.L_x_2574:
[----:B--2---:R-:W-:Y:S01]  /*103d0*/  ISETP.NE.AND P0, PT, R14, RZ, PT ;  /* 0x000000ff0e00720c */ /* 0x004fe20003f05270 */
[----:B------:R-:W-:-:S12]  /*103e0*/  BSSY B0, `(.L_x_2461) ;  /* 0x0000024000007945 */ /* 0x000fd80003800000 */
[----:B------:R-:W-:Y:S05]  /*103f0*/  @P0 BRA `(.L_x_2462) ;  /* 0x0000000000880947 */ /* 0x000fea0003800000 */
[----:B------:R-:W-:-:S03]  /*10400*/  UMOV UR4, 0xffffffff ;  /* 0xffffffff00047882 */ /* 0x000fc60000000000 */
[----:B------:R-:W-:Y:S05]  /*10410*/  BRA.DIV UR4, `(.L_x_2463) ;  /* 0x0000003a04a47947 */ /* 0x000fea000b800000 */
[----:B------:R-:W-:-:S13]  /*10420*/  ELECT P6, URZ, PT ;  /* 0x00000000003f782f */ /* 0x000fda00038c0000 */
.L_x_2577:
[----:B------:R-:W-:Y:S05]  /*10430*/  @!P6 BRA `(.L_x_2462) ;  /* 0x000000000078e947 */ /* 0x000fea0003800000 */
[----:B------:R-:W-:-:S06]  /*10440*/  ULOP3.LUT UR4, UR36, 0x2, URZ, 0xfc, !UPT ;  /* 0x0000000224047892 */ /* 0x000fcc000f8efc3f */
[----:B-1----:R-:W-:-:S05]  /*10450*/  IMAD.U32 R0, RZ, RZ, UR4 ;  /* 0x00000004ff007e24 */ /* 0x002fca000f8e00ff */
[----:B------:R-:W-:-:S13]  /*10460*/  ISETP.NE.AND P0, PT, R0, 0x3, PT ;  /* 0x000000030000780c */ /* 0x000fda0003f05270 */
[----:B------:R-:W-:Y:S05]  /*10470*/  @!P0 BRA `(.L_x_2464) ;  /* 0x0000000000048947 */ /* 0x000fea0003800000 */
[----:B------:R-:W-:Y:S01]  /*10480*/  BPT.TRAP 0x1 ;  /* 0x000000040000795c */ /* 0x000fe20000300000 */
.L_x_2464:
[C---:B------:R-:W-:Y:S01]  /*10490*/  IMAD R5, R23.reuse, 0x8, R4 ;  /* 0x0000000817057824 */ /* 0x040fe200078e0204 */
[----:B------:R-:W-:Y:S01]  /*104a0*/  SHF.L.U32 R0, R26, 0x1f, RZ ;  /* 0x0000001f1a007819 */ /* 0x000fe200000006ff */
[----:B------:R-:W-:-:S03]  /*104b0*/  VIADD R23, R23, 0x1 ;  /* 0x0000000117177836 */ /* 0x000fc60000000000 */
[----:B------:R-:W1:Y:S02]  /*104c0*/  SYNCS.PHASECHK.TRANS64.TRYWAIT P1, [R5+URZ+0x28840], R0 ;  /* 0x02884000050075a7 */ /* 0x000e64000802017f */
[----:B------:R-:W-:-:S04]  /*104d0*/  ISETP.NE.AND P2, PT, R23, 0x2, PT ;  /* 0x000000021700780c */ /* 0x000fc80003f45270 */
[----:B------:R-:W-:Y:S01]  /*104e0*/  SEL R3, RZ, 0x1, P2 ;  /* 0x00000001ff037807 */ /* 0x000fe20001000000 */
[----:B-1----:R-:W-:Y:S08]  /*104f0*/  @!P1 BRA `(.L_x_2465) ;  /* 0x00000038008c9947 */ /* 0x002ff00003800000 */
.L_x_2578:
[----:B------:R-:W-:Y:S02]  /*10500*/  SEL R23, R23, RZ, P2 ;  /* 0x000000ff17177207 */ /* 0x000fe40001000000 */
[----:B------:R-:W-:Y:S01]  /*10510*/  LOP3.LUT R2, R26, R3, RZ, 0x3c, !PT ;  /* 0x000000031a027212 */ /* 0x000fe200078e3cff */
[----:B------:R-:W-:Y:S06]  /*10520*/  @!P0 BRA `(.L_x_2466) ;  /* 0x0000000000048947 */ /* 0x000fec0003800000 */
[----:B------:R-:W-:Y:S01]  /*10530*/  BPT.TRAP 0x1 ;  /* 0x000000040000795c */ /* 0x000fe20000300000 */
.L_x_2466:
[----:B------:R-:W-:Y:S02]  /*10540*/  LEA R23, R23, R4, 0x3 ;  /* 0x0000000417177211 */ /* 0x000fe400078e18ff */
[----:B------:R-:W-:-:S04]  /*10550*/  SHF.L.U32 R2, R2, 0x1f, RZ ;  /* 0x0000001f02027819 */ /* 0x000fc800000006ff */
[----:B------:R-:W2:Y:S02]  /*10560*/  SYNCS.PHASECHK.TRANS64.TRYWAIT P1, [R23+URZ+0x28840], R2 ;  /* 0x02884002170075a7 */ /* 0x000ea4000802017f */
[----:B--2---:R-:W-:Y:S05]  /*10570*/  @!P1 BRA `(.L_x_2467) ;  /* 0x0000003800809947 */ /* 0x004fea0003800000 */
.L_x_2579:
[----:B------:R-:W-:Y:S05]  /*10580*/  @!P0 BRA `(.L_x_2468) ;  /* 0x0000000000048947 */ /* 0x000fea0003800000 */
[----:B------:R-:W-:Y:S01]  /*10590*/  BPT.TRAP 0x1 ;  /* 0x000000040000795c */ /* 0x000fe20000300000 */
.L_x_2468:
[----:B------:R-:W3:Y:S02]  /*105a0*/  SYNCS.PHASECHK.TRANS64.TRYWAIT P1, [R5+URZ+0x28860], R0 ;  /* 0x02886000050075a7 */ /* 0x000ee4000802017f */
[----:B---3--:R-:W-:Y:S05]  /*105b0*/  @!P1 BRA `(.L_x_2469) ;  /* 0x0000003800849947 */ /* 0x008fea0003800000 */
.L_x_2580:
[----:B------:R-:W-:Y:S05]  /*105c0*/  @!P0 BRA `(.L_x_2470) ;  /* 0x0000000000048947 */ /* 0x000fea0003800000 */
[----:B------:R-:W-:Y:S01]  /*105d0*/  BPT.TRAP 0x1 ;  /* 0x000000040000795c */ /* 0x000fe20000300000 */
.L_x_2470:
[----:B----4-:R4:W0:Y:S02]  /*105e0*/  SYNCS.PHASECHK.TRANS64.TRYWAIT P0, [R23+URZ+0x28860], R2 ;  /* 0x02886002170075a7 */ /* 0x010824000800017f */
[----:B0-----:R-:W-:Y:S05]  /*105f0*/  @!P0 NANOSLEEP.SYNCS 0x989680 ;  /* 0x009896800000895d */ /* 0x001fea0003900000 */
[----:B------:R-:W0:Y:S02]  /*10600*/  @!P0 SYNCS.PHASECHK.TRANS64 P0, [R23+URZ+0x28860], R2 ;  /* 0x02886002170085a7 */ /* 0x000e24000800007f */
[----:B0-----:R-:W-:Y:S05]  /*10610*/  @!P0 BRA `(.L_x_2470) ;  /* 0xfffffffc00f08947 */ /* 0x001fea000383ffff */
.L_x_2462:
[----:B------:R-:W-:Y:S05]  /*10620*/  BSYNC B0 ;  /* 0x0000000000007941 */ /* 0x000fea0003800000 */
.L_x_2461:
[----:B------:R-:W-:Y:S05]  /*10630*/  EXIT ;  /* 0x000000000000794d */ /* 0x000fea0003800000 */
.L_x_2355:
[----:B0-----:R-:W-:-:S04]  /*10640*/  IMAD.U32 R3, RZ, RZ, UR41 ;  /* 0x00000029ff037e24 */ /* 0x001fc8000f8e00ff */
[----:B------:R0:W1:Y:S03]  /*10650*/  SYNCS.PHASECHK.TRANS64.TRYWAIT P1, [R3+URZ+0x28800], R0 ;  /* 0x02880000030075a7 */ /* 0x000066000802017f */
[----:B-1----:R-:W-:Y:S05]  /*10660*/  @!P1 NANOSLEEP.SYNCS 0x989680 ;  /* 0x009896800000995d */ /* 0x002fea0003900000 */
[----:B------:R-:W1:Y:S02]  /*10670*/  @!P1 SYNCS.PHASECHK.TRANS64 P1, [R3+URZ+0x28800], R0 ;  /* 0x02880000030095a7 */ /* 0x000e64000802007f */
[----:B-1----:R-:W-:Y:S05]  /*10680*/  @!P1 BRA `(.L_x_2355) ;  /* 0xfffffffc00ec9947 */ /* 0x002fea000383ffff */
[----:B------:R-:W-:Y:S05]  /*10690*/  BRA `(.L_x_2471) ;  /* 0xffffff0c00e07947 */ /* 0x000fea000383ffff */
.L_x_2359:
[----:B-1----:R1:W2:Y:S02]  /*106a0*/  SYNCS.PHASECHK.TRANS64.TRYWAIT P1, [R0+URZ+0x28830], R3 ;  /* 0x02883003000075a7 */ /* 0x0022a4000802017f */
[----:B--2---:R-:W-:Y:S05]  /*106b0*/  @!P1 NANOSLEEP.SYNCS 0x989680 ;  /* 0x009896800000995d */ /* 0x004fea0003900000 */
[----:B------:R-:W2:Y:S02]  /*106c0*/  @!P1 SYNCS.PHASECHK.TRANS64 P1, [R0+URZ+0x28830], R3 ;  /* 0x02883003000095a7 */ /* 0x000ea4000802007f */
[----:B--2---:R-:W-:Y:S05]  /*106d0*/  @!P1 BRA `(.L_x_2359) ;  /* 0xfffffffc00f09947 */ /* 0x004fea000383ffff */
[----:B------:R-:W-:Y:S05]  /*106e0*/  BRA `(.L_x_2358) ;  /* 0xffffff0c00fc7947 */ /* 0x000fea000383ffff */
.L_x_2365:
[----:B-1----:R-:W-:-:S04]  /*106f0*/  IMAD.U32 R7, RZ, RZ, UR6 ;  /* 0x00000006ff077e24 */ /* 0x002fc8000f8e00ff */
[----:B------:R1:W2:Y:S03]  /*10700*/  SYNCS.PHASECHK.TRANS64.TRYWAIT P1, [R7+URZ+0x28830], R4 ;  /* 0x02883004070075a7 */ /* 0x0002a6000802017f */
[----:B--2---:R-:W-:Y:S05]  /*10710*/  @!P1 NANOSLEEP.SYNCS 0x989680 ;  /* 0x009896800000995d */ /* 0x004fea0003900000 */
[----:B------:R-:W2:Y:S02]  /*10720*/  @!P1 SYNCS.PHASECHK.TRANS64 P1, [R7+URZ+0x28830], R4 ;  /* 0x02883004070095a7 */ /* 0x000ea4000802007f */
[----:B--2---:R-:W-:Y:S05]  /*10730*/  @!P1 BRA `(.L_x_2365) ;  /* 0xfffffffc00ec9947 */ /* 0x004fea000383ffff */
[----:B------:R-:W-:Y:S05]  /*10740*/  BRA `(.L_x_2362) ;  /* 0xffffff3c00347947 */ /* 0x000fea000383ffff */
.L_x_2369:
[----:B-1----:R-:W-:-:S04]  /*10750*/  IMAD.U32 R7, RZ, RZ, UR6 ;  /* 0x00000006ff077e24 */ /* 0x002fc8000f8e00ff */
[----:B------:R1:W2:Y:S03]  /*10760*/  SYNCS.PHASECHK.TRANS64.TRYWAIT P1, [R7+URZ+0x28850], R4 ;  /* 0x02885004070075a7 */ /* 0x0002a6000802017f */
[----:B--2---:R-:W-:Y:S05]  /*10770*/  @!P1 NANOSLEEP.SYNCS 0x989680 ;  /* 0x009896800000995d */ /* 0x004fea0003900000 */
[----:B------:R-:W2:Y:S02]  /*10780*/  @!P1 SYNCS.PHASECHK.TRANS64 P1, [R7+URZ+0x28850], R4 ;  /* 0x02885004070095a7 */ /* 0x000ea4000802007f */
[----:B--2---:R-:W-:Y:S05]  /*10790*/  @!P1 BRA `(.L_x_2369) ;  /* 0xfffffffc00ec9947 */ /* 0x004fea000383ffff */
[----:B------:R-:W-:Y:S05]  /*107a0*/  BRA `(.L_x_2366) ;  /* 0xffffff4000007947 */ /* 0x000fea000383ffff */
.L_x_2377:
[----:B-1----:R-:W-:-:S04]  /*107b0*/  IMAD.U32 R5, RZ, RZ, UR6 ;  /* 0x00000006ff057e24 */ /* 0x002fc8000f8e00ff */
[----:B------:R1:W2:Y:S03]  /*107c0*/  SYNCS.PHASECHK.TRANS64.TRYWAIT P1, [R5+URZ+0x28830], R4 ;  /* 0x02883004050075a7 */ /* 0x0002a6000802017f */
[----:B--2---:R-:W-:Y:S05]  /*107d0*/  @!P1 NANOSLEEP.SYNCS 0x989680 ;  /* 0x009896800000995d */ /* 0x004fea0003900000 */
[----:B------:R-:W2:Y:S02]  /*107e0*/  @!P1 SYNCS.PHASECHK.TRANS64 P1, [R5+URZ+0x28830], R4 ;  /* 0x02883004050095a7 */ /* 0x000ea4000802007f */
[----:B--2---:R-:W-:Y:S05]  /*107f0*/  @!P1 BRA `(.L_x_2377) ;  /* 0xfffffffc00ec9947 */ /* 0x004fea000383ffff */
[----:B------:R-:W-:Y:S05]  /*10800*/  BRA `(.L_x_2374) ;  /* 0xffffff6c00887947 */ /* 0x000fea000383ffff */
.L_x_2381:
[----:B-1----:R-:W-:-:S04]  /*10810*/  MOV R5, UR6 ;  /* 0x0000000600057c02 */ /* 0x002fc80008000f00 */
[----:B------:R1:W2:Y:S03]  /*10820*/  SYNCS.PHASECHK.TRANS64.TRYWAIT P1, [R5+URZ+0x28850], R4 ;  /* 0x02885004050075a7 */ /* 0x0002a6000802017f */
[----:B--2---:R-:W-:Y:S05]  /*10830*/  @!P1 NANOSLEEP.SYNCS 0x989680 ;  /* 0x009896800000995d */ /* 0x004fea0003900000 */
[----:B------:R-:W2:Y:S02]  /*10840*/  @!P1 SYNCS.PHASECHK.TRANS64 P1, [R5+URZ+0x28850], R4 ;  /* 0x02885004050095a7 */ /* 0x000ea4000802007f */
[----:B--2---:R-:W-:Y:S05]  /*10850*/  @!P1 BRA `(.L_x_2381) ;  /* 0xfffffffc00ec9947 */ /* 0x004fea000383ffff */
[----:B------:R-:W-:Y:S05]  /*10860*/  BRA `(.L_x_2378) ;  /* 0xffffff7000547947 */ /* 0x000fea000383ffff */
.L_x_2388:
[----:B-1----:R-:W-:-:S04]  /*10870*/  IMAD.U32 R6, RZ, RZ, UR5 ;  /* 0x00000005ff067e24 */ /* 0x002fc8000f8e00ff */
[----:B------:R1:W2:Y:S03]  /*10880*/  SYNCS.PHASECHK.TRANS64.TRYWAIT P1, [R6+URZ+0x28850], R5 ;  /* 0x02885005060075a7 */ /* 0x0002a6000802017f */
[----:B--2---:R-:W-:Y:S05]  /*10890*/  @!P1 NANOSLEEP.SYNCS 0x989680 ;  /* 0x009896800000995d */ /* 0x004fea0003900000 */
[----:B------:R-:W2:Y:S02]  /*108a0*/  @!P1 SYNCS.PHASECHK.TRANS64 P1, [R6+URZ+0x28850], R5 ;  /* 0x02885005060095a7 */ /* 0x000ea4000802007f */
[----:B--2---:R-:W-:Y:S05]  /*108b0*/  @!P1 BRA `(.L_x_2388) ;  /* 0xfffffffc00ec9947 */ /* 0x004fea000383ffff */
[----:B------:R-:W-:Y:S05]  /*108c0*/  BRA `(.L_x_2387) ;  /* 0xffffff94003c7947 */ /* 0x000fea000383ffff */
.L_x_2419:
[----:B------:R-:W2:Y:S01]  /*108d0*/  S2R R17, SR_TID.X ;  /* 0x0000000000117919 */ /* 0x000ea20000002100 */
[----:B------:R-:W-:Y:S01]  /*108e0*/  IMAD.MOV.U32 R12, RZ, RZ, RZ ;  /* 0x000000ffff0c7224 */ /* 0x000fe200078e00ff */
[----:B------:R-:W-:Y:S01]  /*108f0*/  MOV R15, 0xffffffff ;  /* 0xffffffff000f7802 */ /* 0x000fe20000000f00 */
[----:B------:R-:W-:Y:S01]  /*10900*/  IMAD.MOV.U32 R11, RZ, RZ, 0x1f ;  /* 0x0000001fff0b7424 */ /* 0x000fe200078e00ff */
[----:B--2---:R-:W-:-:S04]  /*10910*/  SHF.R.U32.HI R17, RZ, 0x5, R17 ;  /* 0x00000005ff117819 */ /* 0x004fc80000011611 */
[----:B------:R-:W-:-:S05]  /*10920*/  LOP3.LUT R17, R17, 0x3, RZ, 0xc0, !PT ;  /* 0x0000000311117812 */ /* 0x000fca00078ec0ff */
[----:B------:R-:W-:-:S07]  /*10930*/  IMAD.MOV.U32 R13, RZ, RZ, R17 ;  /* 0x000000ffff0d7224 */ /* 0x000fce00078e0011 */
[----:B01---5:R-:W-:Y:S05]  /*10940*/  WARPSYNC.COLLECTIVE R15, `(.L_x_2472) ;  /* 0x000000000f087348 */ /* 0x023fea0003c00000 */
[----:B------:R2:W3:Y:S02]  /*10950*/  SHFL.IDX P6, R14, R13, R12, R11 ;  /* 0x0000000c0d0e7389 */ /* 0x0004e400000c000b */
[----:B0123-5:R-:W-:Y:S01]  /*10960*/  ENDCOLLECTIVE ;  /* 0x000000000000791b */ /* 0x02ffe20003800000 */
.L_x_2472:
[----:B------:R-:W-:Y:S05]  /*10970*/  BRA `(.L_x_2473) ;  /* 0xffffffc800287947 */ /* 0x000fea000383ffff */
.L_x_2422:
[----:B0-----:R0:W1:Y:S02]  /*10980*/  SYNCS.PHASECHK.TRANS64.TRYWAIT P0, [R7+URZ+0x28840], R2 ;  /* 0x02884002070075a7 */ /* 0x001064000800017f */
[----:B-1----:R-:W-:Y:S05]  /*10990*/  @!P0 NANOSLEEP.SYNCS 0x989680 ;  /* 0x009896800000895d */ /* 0x002fea0003900000 */
[----:B------:R-:W1:Y:S02]  /*109a0*/  @!P0 SYNCS.PHASECHK.TRANS64 P0, [R7+URZ+0x28840], R2 ;  /* 0x02884002070085a7 */ /* 0x000e64000800007f */
[----:B-1----:R-:W-:Y:S05]  /*109b0*/  @!P0 BRA `(.L_x_2422) ;  /* 0xfffffffc00f08947 */ /* 0x002fea000383ffff */
[----:B------:R-:W-:Y:S05]  /*109c0*/  BRA `(.L_x_2474) ;  /* 0xffffffcc00207947 */ /* 0x000fea000383ffff */
.L_x_2423:
        /* <DEDUP_REMOVED lines=8> */
.L_x_2476:
[----:B------:R-:W-:Y:S05]  /*10a50*/  BSYNC B0 ;  /* 0x0000000000007941 */ /* 0x000fea0003800000 */
.L_x_2475:
[----:B------:R-:W-:Y:S01]  /*10a60*/  IMAD.MOV.U32 R13, RZ, RZ, R4 ;  /* 0x000000ffff0d7224 */ /* 0x000fe200078e0004 */
[----:B------:R-:W-:Y:S01]  /*10a70*/  MOV R2, R14 ;  /* 0x0000000e00027202 */ /* 0x000fe20000000f00 */
[----:B------:R-:W-:Y:S02]  /*10a80*/  IMAD.MOV.U32 R12, RZ, RZ, RZ ;  /* 0x000000ffff0c7224 */ /* 0x000fe400078e00ff */
[----:B------:R-:W-:Y:S02]  /*10a90*/  IMAD.MOV.U32 R11, RZ, RZ, 0x181f ;  /* 0x0000181fff0b7424 */ /* 0x000fe400078e00ff */
[----:B------:R-:W-:Y:S02]  /*10aa0*/  IMAD.MOV.U32 R15, RZ, RZ, -0x1 ;  /* 0xffffffffff0f7424 */ /* 0x000fe400078e00ff */
[----:B------:R-:W-:-:S07]  /*10ab0*/  @P0 IMAD R9, R5, 0x2, R16 ;  /* 0x0000000205090824 */ /* 0x000fce00078e0210 */
[----:B------:R-:W-:Y:S05]  /*10ac0*/  WARPSYNC.COLLECTIVE R15, `(.L_x_2477) ;  /* 0x000000000f087348 */ /* 0x000fea0003c00000 */
[----:B------:R0:W1:Y:S02]  /*10ad0*/  SHFL.IDX P6, R14, R13, R12, R11 ;  /* 0x0000000c0d0e7389 */ /* 0x00006400000c000b */
[----:B01----:R-:W-:Y:S01]  /*10ae0*/  ENDCOLLECTIVE ;  /* 0x000000000000791b */ /* 0x003fe20003800000 */
.L_x_2477:
[----:B------:R-:W-:Y:S02]  /*10af0*/  IMAD.MOV.U32 R13, RZ, RZ, R0 ;  /* 0x000000ffff0d7224 */ /* 0x000fe400078e0000 */
[----:B------:R-:W-:Y:S01]  /*10b00*/  IMAD.MOV.U32 R12, RZ, RZ, 0x1 ;  /* 0x00000001ff0c7424 */ /* 0x000fe200078e00ff */
[----:B------:R-:W-:-:S04]  /*10b10*/  @P0 LEA R14, P1, R35, R14, 0x1 ;  /* 0x0000000e230e0211 */ /* 0x000fc800078208ff */
[----:B------:R-:W-:Y:S01]  /*10b20*/  @P0 IADD3.X R3, RZ, R2, RZ, P1, !PT ;  /* 0x00000002ff030210 */ /* 0x000fe20000ffe4ff */
[----:B------:R-:W-:-:S08]  /*10b30*/  @P0 IMAD.MOV.U32 R2, RZ, RZ, R14 ;  /* 0x000000ffff020224 */ /* 0x000fd000078e000e */
[----:B------:R-:W-:Y:S05]  /*10b40*/  WARPSYNC.COLLECTIVE R15, `(.L_x_2478) ;  /* 0x000000000f087348 */ /* 0x000fea0003c00000 */
[----:B------:R0:W1:Y:S02]  /*10b50*/  SHFL.IDX P6, R14, R13, R12, R11 ;  /* 0x0000000c0d0e7389 */ /* 0x00006400000c000b */
[----:B01----:R-:W-:Y:S01]  /*10b60*/  ENDCOLLECTIVE ;  /* 0x000000000000791b */ /* 0x003fe20003800000 */
.L_x_2478:
[----:B------:R-:W-:Y:S01]  /*10b70*/  @!PT LDS RZ, [RZ] ;  /* 0x00000000fffff984 */ /* 0x000fe20000000800 */
[----:B------:R-:W-:Y:S01]  /*10b80*/  @!PT LDS RZ, [RZ] ;  /* 0x00000000fffff984 */ /* 0x000fe20000000800 */
[----:B------:R-:W-:Y:S01]  /*10b90*/  @!PT LDS RZ, [RZ] ;  /* 0x00000000fffff984 */ /* 0x000fe20000000800 */
[----:B------:R0:W-:Y:S04]  /*10ba0*/  @P0 LDGSTS.E.BYPASS.LTC128B.128 [R9+0x18400], desc[UR50][R2.64], !P3 ;  /* 0x1840000002090fae */ /* 0x0001e8000d901d72 */
[----:B------:R0:W-:Y:S01]  /*10bb0*/  @P0 LDGSTS.E.BYPASS.LTC128B.128 [R9+0x1c400], desc[UR50][R2.64+0x80], !P2 ;  /* 0x1c40008002090fae */ /* 0x0001e2000d101d72 */
[----:B------:R-:W-:Y:S01]  /*10bc0*/  ISETP.GE.AND P0, PT, R6, 0x11, PT ;  /* 0x000000110600780c */ /* 0x000fe20003f06270 */
[----:B------:R-:W-:-:S12]  /*10bd0*/  IMAD.MOV.U32 R13, RZ, RZ, R4 ;  /* 0x000000ffff0d7224 */ /* 0x000fd800078e0004 */
[----:B------:R-:W-:Y:S01]  /*10be0*/  @P0 IMAD R25, R5, 0x2, R16 ;  /* 0x0000000205190824 */ /* 0x000fe200078e0210 */
[----:B0-----:R-:W-:-:S07]  /*10bf0*/  MOV R8, R14 ;  /* 0x0000000e00087202 */ /* 0x001fce0000000f00 */
[----:B------:R-:W-:Y:S05]  /*10c00*/  WARPSYNC.COLLECTIVE R15, `(.L_x_2479) ;  /* 0x000000000f087348 */ /* 0x000fea0003c00000 */
[----:B------:R0:W1:Y:S02]  /*10c10*/  SHFL.IDX P6, R14, R13, R12, R11 ;  /* 0x0000000c0d0e7389 */ /* 0x00006400000c000b */
[----:B01----:R-:W-:Y:S01]  /*10c20*/  ENDCOLLECTIVE ;  /* 0x000000000000791b */ /* 0x003fe20003800000 */
.L_x_2479:
[----:B------:R-:W-:Y:S02]  /*10c30*/  IMAD.MOV.U32 R13, RZ, RZ, R0 ;  /* 0x000000ffff0d7224 */ /* 0x000fe400078e0000 */
[----:B------:R-:W-:Y:S01]  /*10c40*/  IMAD.MOV.U32 R12, RZ, RZ, 0x2 ;  /* 0x00000002ff0c7424 */ /* 0x000fe200078e00ff */
[----:B------:R-:W-:-:S05]  /*10c50*/  @P0 LEA R14, P1, R35, R14, 0x1 ;  /* 0x0000000e230e0211 */ /* 0x000fca00078208ff */
[----:B------:R-:W-:-:S08]  /*10c60*/  @P0 IMAD.MOV.U32 R2, RZ, RZ, R14 ;  /* 0x000000ffff020224 */ /* 0x000fd000078e000e */
[----:B------:R-:W-:Y:S05]  /*10c70*/  WARPSYNC.COLLECTIVE R15, `(.L_x_2480) ;  /* 0x000000000f087348 */ /* 0x000fea0003c00000 */
[----:B------:R0:W1:Y:S02]  /*10c80*/  SHFL.IDX P6, R14, R13, R12, R11 ;  /* 0x0000000c0d0e7389 */ /* 0x00006400000c000b */
[----:B01----:R-:W-:Y:S01]  /*10c90*/  ENDCOLLECTIVE ;  /* 0x000000000000791b */ /* 0x003fe20003800000 */
.L_x_2480:
        /* <DEDUP_REMOVED lines=13> */
.L_x_2481:
[----:B------:R-:W-:Y:S02]  /*10d70*/  @P0 IMAD R21, R5, 0x2, R16 ;  /* 0x0000000205150824 */ /* 0x000fe400078e0210 */
[----:B------:R-:W-:Y:S01]  /*10d80*/  IMAD.MOV.U32 R13, RZ, RZ, R0 ;  /* 0x000000ffff0d7224 */ /* 0x000fe200078e0000 */
[----:B------:R-:W-:Y:S02]  /*10d90*/  MOV R12, 0x3 ;  /* 0x00000003000c7802 */ /* 0x000fe40000000f00 */
[----:B------:R-:W-:-:S04]  /*10da0*/  @P0 LEA R14, P1, R35, R14, 0x1 ;  /* 0x0000000e230e0211 */ /* 0x000fc800078208ff */
[----:B------:R-:W-:Y:S01]  /*10db0*/  @P0 IADD3.X R9, RZ, R8, RZ, P1, !PT ;  /* 0x00000008ff090210 */ /* 0x000fe20000ffe4ff */
[----:B------:R-:W-:-:S08]  /*10dc0*/  @P0 IMAD.MOV.U32 R2, RZ, RZ, R14 ;  /* 0x000000ffff020224 */ /* 0x000fd000078e000e */
[----:B------:R-:W-:Y:S05]  /*10dd0*/  WARPSYNC.COLLECTIVE R15, `(.L_x_2482) ;  /* 0x000000000f087348 */ /* 0x000fea0003c00000 */
[----:B------:R0:W1:Y:S02]  /*10de0*/  SHFL.IDX P6, R14, R13, R12, R11 ;  /* 0x0000000c0d0e7389 */ /* 0x00006400000c000b */
[----:B01----:R-:W-:Y:S01]  /*10df0*/  ENDCOLLECTIVE ;  /* 0x000000000000791b */ /* 0x003fe20003800000 */
.L_x_2482:
        /* <DEDUP_REMOVED lines=12> */
.L_x_2483:
[----:B------:R-:W-:Y:S02]  /*10ec0*/  @P0 IMAD R25, R5, 0x2, R16 ;  /* 0x0000000205190824 */ /* 0x000fe400078e0210 */
[----:B------:R-:W-:Y:S02]  /*10ed0*/  IMAD.MOV.U32 R13, RZ, RZ, R0 ;  /* 0x000000ffff0d7224 */ /* 0x000fe400078e0000 */
[----:B------:R-:W-:Y:S01]  /*10ee0*/  IMAD.MOV.U32 R12, RZ, RZ, 0x4 ;  /* 0x00000004ff0c7424 */ /* 0x000fe200078e00ff */
[----:B------:R-:W-:-:S04]  /*10ef0*/  @P0 LEA R14, P1, R35, R14, 0x1 ;  /* 0x0000000e230e0211 */ /* 0x000fc800078208ff */
[----:B------:R-:W-:Y:S01]  /*10f00*/  @P0 MOV R2, R14 ;  /* 0x0000000e00020202 */ /* 0x000fe20000000f00 */
[----:B------:R-:W-:-:S08]  /*10f10*/  @P0 IMAD.X R9, RZ, RZ, R8, P1 ;  /* 0x000000ffff090224 */ /* 0x000fd000008e0608 */
[----:B------:R-:W-:Y:S05]  /*10f20*/  WARPSYNC.COLLECTIVE R15, `(.L_x_2484) ;  /* 0x000000000f087348 */ /* 0x000fea0003c00000 */
[----:B------:R0:W1:Y:S02]  /*10f30*/  SHFL.IDX P6, R14, R13, R12, R11 ;  /* 0x0000000c0d0e7389 */ /* 0x00006400000c000b */
[----:B01----:R-:W-:Y:S01]  /*10f40*/  ENDCOLLECTIVE ;  /* 0x000000000000791b */ /* 0x003fe20003800000 */
.L_x_2484:
        /* <DEDUP_REMOVED lines=9> */
[----:B0-----:R-:W-:Y:S05]  /*10fe0*/  WARPSYNC.COLLECTIVE R15, `(.L_x_2485) ;  /* 0x000000000f087348 */ /* 0x001fea0003c00000 */
[----:B------:R1:W2:Y:S02]  /*10ff0*/  SHFL.IDX P6, R14, R13, R12, R11 ;  /* 0x0000000c0d0e7389 */ /* 0x0002a400000c000b */
[----:B012---:R-:W-:Y:S01]  /*11000*/  ENDCOLLECTIVE ;  /* 0x000000000000791b */ /* 0x007fe20003800000 */
.L_x_2485:
[----:B------:R-:W-:Y:S01]  /*11010*/  @P0 IMAD R21, R5, 0x2, R16 ;  /* 0x0000000205150824 */ /* 0x000fe200078e0210 */
[----:B------:R-:W-:Y:S01]  /*11020*/  MOV R13, R0 ;  /* 0x00000000000d7202 */ /* 0x000fe20000000f00 */
[----:B------:R-:W-:Y:S01]  /*11030*/  IMAD.MOV.U32 R12, RZ, RZ, 0x5 ;  /* 0x00000005ff0c7424 */ /* 0x000fe200078e00ff */
[----:B------:R-:W-:-:S05]  /*11040*/  @P0 LEA R14, P1, R35, R14, 0x1 ;  /* 0x0000000e230e0211 */ /* 0x000fca00078208ff */
[----:B------:R-:W-:-:S08]  /*11050*/  @P0 IMAD.MOV.U32 R2, RZ, RZ, R14 ;  /* 0x000000ffff020224 */ /* 0x000fd000078e000e */
[----:B------:R-:W-:Y:S05]  /*11060*/  WARPSYNC.COLLECTIVE R15, `(.L_x_2486) ;  /* 0x000000000f087348 */ /* 0x000fea0003c00000 */
[----:B------:R0:W1:Y:S02]  /*11070*/  SHFL.IDX P6, R14, R13, R12, R11 ;  /* 0x0000000c0d0e7389 */ /* 0x00006400000c000b */
[----:B01----:R-:W-:Y:S01]  /*11080*/  ENDCOLLECTIVE ;  /* 0x000000000000791b */ /* 0x003fe20003800000 */
.L_x_2486:
        /* <DEDUP_REMOVED lines=13> */
.L_x_2487:
[----:B------:R-:W-:Y:S01]  /*11160*/  @P0 LEA R25, R5, R16, 0x1 ;  /* 0x0000001005190211 */ /* 0x000fe200078e08ff */
[----:B------:R-:W-:Y:S02]  /*11170*/  IMAD.MOV.U32 R13, RZ, RZ, R0 ;  /* 0x000000ffff0d7224 */ /* 0x000fe400078e0000 */
[----:B------:R-:W-:Y:S01]  /*11180*/  IMAD.MOV.U32 R12, RZ, RZ, 0x6 ;  /* 0x00000006ff0c7424 */ /* 0x000fe200078e00ff */
[----:B------:R-:W-:-:S05]  /*11190*/  @P0 LEA R14, P1, R35, R14, 0x1 ;  /* 0x0000000e230e0211 */ /* 0x000fca00078208ff */
[----:B------:R-:W-:-:S08]  /*111a0*/  @P0 IMAD.MOV.U32 R2, RZ, RZ, R14 ;  /* 0x000000ffff020224 */ /* 0x000fd000078e000e */
[----:B------:R-:W-:Y:S05]  /*111b0*/  WARPSYNC.COLLECTIVE R15, `(.L_x_2488) ;  /* 0x000000000f087348 */ /* 0x000fea0003c00000 */
[----:B------:R0:W1:Y:S02]  /*111c0*/  SHFL.IDX P6, R14, R13, R12, R11 ;  /* 0x0000000c0d0e7389 */ /* 0x00006400000c000b */
[----:B01----:R-:W-:Y:S01]  /*111d0*/  ENDCOLLECTIVE ;  /* 0x000000000000791b */ /* 0x003fe20003800000 */
.L_x_2488:
        /* <DEDUP_REMOVED lines=13> */
.L_x_2489:
        /* <DEDUP_REMOVED lines=8> */
.L_x_2490:
        /* <DEDUP_REMOVED lines=12> */
.L_x_2491:
[----:B------:R-:W-:Y:S05]  /*113f0*/  BRA `(.L_x_2492) ;  /* 0xffffffc800147947 */ /* 0x000fea000383ffff */
.L_x_2428:
[----:B------:R-:W-:Y:S01]  /*11400*/  MOV R13, R4 ;  /* 0x00000004000d7202 */ /* 0x000fe20000000f00 */
[----:B------:R-:W-:Y:S02]  /*11410*/  IMAD.MOV.U32 R12, RZ, RZ, RZ ;  /* 0x000000ffff0c7224 */ /* 0x000fe400078e00ff */
[----:B------:R-:W-:Y:S02]  /*11420*/  IMAD.MOV.U32 R11, RZ, RZ, 0x181f ;  /* 0x0000181fff0b7424 */ /* 0x000fe400078e00ff */
[----:B------:R-:W-:Y:S02]  /*11430*/  IMAD.MOV.U32 R15, RZ, RZ, -0x1 ;  /* 0xffffffffff0f7424 */ /* 0x000fe400078e00ff */
[----:B------:R-:W-:-:S07]  /*11440*/  IMAD.U32 R6, RZ, RZ, UR43 ;  /* 0x0000002bff067e24 */ /* 0x000fce000f8e00ff */
[----:B------:R-:W-:Y:S05]  /*11450*/  WARPSYNC.COLLECTIVE R15, `(.L_x_2493) ;  /* 0x000000000f087348 */ /* 0x000fea0003c00000 */
[----:B------:R0:W1:Y:S02]  /*11460*/  SHFL.IDX P6, R14, R13, R12, R11 ;  /* 0x0000000c0d0e7389 */ /* 0x00006400000c000b */
[----:B01----:R-:W-:Y:S01]  /*11470*/  ENDCOLLECTIVE ;  /* 0x000000000000791b */ /* 0x003fe20003800000 */
.L_x_2493:
[----:B------:R-:W-:-:S05]  /*11480*/  IMAD R5, R6, 0x80, R37 ;  /* 0x0000008006057824 */ /* 0x000fca00078e0225 */
[C---:B------:R-:W-:Y:S02]  /*11490*/  ISETP.GE.AND P0, PT, R5.reuse, UR38, PT ;  /* 0x0000002605007c0c */ /* 0x040fe4000bf06270 */
[----:B------:R-:W-:Y:S02]  /*114a0*/  IADD3 R6, R5, 0x10, RZ ;  /* 0x0000001005067810 */ /* 0x000fe40007ffe0ff */
[----:B------:R-:W-:Y:S01]  /*114b0*/  MOV R13, R0 ;  /* 0x00000000000d7202 */ /* 0x000fe20000000f00 */
[----:B------:R-:W-:-:S08]  /*114c0*/  IMAD.MOV.U32 R2, RZ, RZ, R14 ;  /* 0x000000ffff027224 */ /* 0x000fd000078e000e */
[----:B------:R-:W-:Y:S05]  /*114d0*/  WARPSYNC.COLLECTIVE R15, `(.L_x_2494) ;  /* 0x000000000f087348 */ /* 0x000fea0003c00000 */
[----:B------:R0:W1:Y:S02]  /*114e0*/  SHFL.IDX P6, R14, R13, R12, R11 ;  /* 0x0000000c0d0e7389 */ /* 0x00006400000c000b */
[----:B01----:R-:W-:Y:S01]  /*114f0*/  ENDCOLLECTIVE ;  /* 0x000000000000791b */ /* 0x003fe20003800000 */
.L_x_2494:
        /* <DEDUP_REMOVED lines=8> */
.L_x_2495:
        /* <DEDUP_REMOVED lines=11> */
.L_x_2496:
        /* <DEDUP_REMOVED lines=8> */
.L_x_2497:
[----:B------:R-:W-:Y:S02]  /*116b0*/  VIADD R6, R5, 0x20 ;  /* 0x0000002005067836 */ /* 0x000fe40000000000 */
[----:B------:R-:W-:-:S05]  /*116c0*/  @!P0 IMAD.MOV.U32 R3, RZ, RZ, R7 ;  /* 0x000000ffff038224 */ /* 0x000fca00078e0007 */
        /* <DEDUP_REMOVED lines=11> */
.L_x_2498:
[----:B------:R-:W-:Y:S02]  /*11780*/  IMAD.MOV.U32 R13, RZ, RZ, R4 ;  /* 0x000000ffff0d7224 */ /* 0x000fe400078e0004 */
[----:B------:R-:W-:Y:S01]  /*11790*/  IMAD.MOV.U32 R12, RZ, RZ, 0x3 ;  /* 0x00000003ff0c7424 */ /* 0x000fe200078e00ff */
[----:B------:R-:W-:-:S05]  /*117a0*/  @!P0 LEA R14, P1, R35, R14, 0x1 ;  /* 0x0000000e230e8211 */ /* 0x000fca00078208ff */
[----:B------:R-:W-:-:S08]  /*117b0*/  @!P0 IMAD.MOV.U32 R2, RZ, RZ, R14 ;  /* 0x000000ffff028224 */ /* 0x000fd000078e000e */
[----:B------:R-:W-:Y:S05]  /*117c0*/  WARPSYNC.COLLECTIVE R15, `(.L_x_2499) ;  /* 0x000000000f087348 */ /* 0x000fea0003c00000 */
[----:B------:R0:W1:Y:S02]  /*117d0*/  SHFL.IDX P6, R14, R13, R12, R11 ;  /* 0x0000000c0d0e7389 */ /* 0x00006400000c000b */
[----:B01----:R-:W-:Y:S01]  /*117e0*/  ENDCOLLECTIVE ;  /* 0x000000000000791b */ /* 0x003fe20003800000 */
.L_x_2499:
[----:B------:R-:W-:Y:S02]  /*117f0*/  @!P0 IMAD.X R7, RZ, RZ, R6, P1 ;  /* 0x000000ffff078224 */ /* 0x000fe400008e0606 */
[----:B------:R-:W-:-:S03]  /*11800*/  VIADD R6, R5, 0x30 ;  /* 0x0000003005067836 */ /* 0x000fc60000000000 */
[----:B------:R-:W-:-:S05]  /*11810*/  @!P0 MOV R3, R7 ;  /* 0x0000000700038202 */ /* 0x000fca0000000f00 */
[----:B------:R-:W-:Y:S01]  /*11820*/  @!PT LDS RZ, [RZ] ;  /* 0x00000000fffff984 */ /* 0x000fe20000000800 */
[----:B------:R-:W-:Y:S01]  /*11830*/  @!PT LDS RZ, [RZ] ;  /* 0x00000000fffff984 */ /* 0x000fe20000000800 */
[----:B------:R-:W-:Y:S01]  /*11840*/  @!PT LDS RZ, [RZ] ;  /* 0x00000000fffff984 */ /* 0x000fe20000000800 */
[----:B------:R0:W-:Y:S01]  /*11850*/  @!P0 LDGSTS.E.BYPASS.LTC128B.128 [R33+0x11400], desc[UR50][R2.64], !P4 ;  /* 0x1140000002218fae */ /* 0x0001e2000e101d72 */
[----:B------:R-:W-:-:S03]  /*11860*/  MOV R13, R0 ;  /* 0x00000000000d7202 */ /* 0x000fc60000000f00 */
[----:B------:R0:W-:Y:S01]  /*11870*/  @!P0 LDGSTS.E.BYPASS.LTC128B.128 [R33+0x15400], desc[UR50][R2.64+0x80], !P5 ;  /* 0x1540008002218fae */ /* 0x0001e2000e901d72 */
[----:B------:R-:W-:Y:S01]  /*11880*/  ISETP.GE.AND P0, PT, R6, UR38, PT ;  /* 0x0000002606007c0c */ /* 0x000fe2000bf06270 */
[----:B------:R-:W-:-:S12]  /*11890*/  IMAD.MOV.U32 R6, RZ, RZ, R14 ;  /* 0x000000ffff067224 */ /* 0x000fd800078e000e */
[----:B0-----:R-:W-:Y:S05]  /*118a0*/  WARPSYNC.COLLECTIVE R15, `(.L_x_2500) ;  /* 0x000000000f087348 */ /* 0x001fea0003c00000 */
[----:B------:R1:W2:Y:S02]  /*118b0*/  SHFL.IDX P6, R14, R13, R12, R11 ;  /* 0x0000000c0d0e7389 */ /* 0x0002a400000c000b */
[----:B012---:R-:W-:Y:S01]  /*118c0*/  ENDCOLLECTIVE ;  /* 0x000000000000791b */ /* 0x007fe20003800000 */
.L_x_2500:
[----:B------:R-:W-:Y:S01]  /*118d0*/  MOV R13, R4 ;  /* 0x00000004000d7202 */ /* 0x000fe20000000f00 */
[----:B------:R-:W-:Y:S01]  /*118e0*/  IMAD.MOV.U32 R12, RZ, RZ, 0x4 ;  /* 0x00000004ff0c7424 */ /* 0x000fe200078e00ff */
[----:B------:R-:W-:-:S05]  /*118f0*/  @!P0 LEA R14, P1, R35, R14, 0x1 ;  /* 0x0000000e230e8211 */ /* 0x000fca00078208ff */
[----:B------:R-:W-:-:S08]  /*11900*/  @!P0 IMAD.MOV.U32 R2, RZ, RZ, R14 ;  /* 0x000000ffff028224 */ /* 0x000fd000078e000e */
[----:B------:R-:W-:Y:S05]  /*11910*/  WARPSYNC.COLLECTIVE R15, `(.L_x_2501) ;  /* 0x000000000f087348 */ /* 0x000fea0003c00000 */
[----:B------:R0:W1:Y:S02]  /*11920*/  SHFL.IDX P6, R14, R13, R12, R11 ;  /* 0x0000000c0d0e7389 */ /* 0x00006400000c000b */
[----:B01----:R-:W-:Y:S01]  /*11930*/  ENDCOLLECTIVE ;  /* 0x000000000000791b */ /* 0x003fe20003800000 */
.L_x_2501:
        /* <DEDUP_REMOVED lines=14> */
.L_x_2502:
[----:B------:R-:W-:Y:S02]  /*11a20*/  IMAD.MOV.U32 R13, RZ, RZ, R4 ;  /* 0x000000ffff0d7224 */ /* 0x000fe400078e0004 */
[----:B------:R-:W-:Y:S01]  /*11a30*/  IMAD.MOV.U32 R12, RZ, RZ, 0x5 ;  /* 0x00000005ff0c7424 */ /* 0x000fe200078e00ff */
[----:B------:R-:W-:-:S04]  /*11a40*/  @!P0 LEA R14, P1, R35, R14, 0x1 ;  /* 0x0000000e230e8211 */ /* 0x000fc800078208ff */
[----:B------:R-:W-:Y:S01]  /*11a50*/  @!P0 MOV R2, R14 ;  /* 0x0000000e00028202 */ /* 0x000fe20000000f00 */
[----:B------:R-:W-:-:S08]  /*11a60*/  @!P0 IMAD.X R7, RZ, RZ, R6, P1 ;  /* 0x000000ffff078224 */ /* 0x000fd000008e0606 */
[----:B------:R-:W-:Y:S05]  /*11a70*/  WARPSYNC.COLLECTIVE R15, `(.L_x_2503) ;  /* 0x000000000f087348 */ /* 0x000fea0003c00000 */
[----:B------:R0:W1:Y:S02]  /*11a80*/  SHFL.IDX P6, R14, R13, R12, R11 ;  /* 0x0000000c0d0e7389 */ /* 0x00006400000c000b */
[----:B01----:R-:W-:Y:S01]  /*11a90*/  ENDCOLLECTIVE ;  /* 0x000000000000791b */ /* 0x003fe20003800000 */
.L_x_2503:
        /* <DEDUP_REMOVED lines=13> */
.L_x_2504:
[----:B------:R-:W-:Y:S02]  /*11b70*/  IMAD.MOV.U32 R13, RZ, RZ, R4 ;  /* 0x000000ffff0d7224 */ /* 0x000fe400078e0004 */
[----:B------:R-:W-:Y:S01]  /*11b80*/  IMAD.MOV.U32 R12, RZ, RZ, 0x6 ;  /* 0x00000006ff0c7424 */ /* 0x000fe200078e00ff */
[----:B------:R-:W-:-:S05]  /*11b90*/  @!P0 LEA R14, P1, R35, R14, 0x1 ;  /* 0x0000000e230e8211 */ /* 0x000fca00078208ff */
[----:B------:R-:W-:-:S08]  /*11ba0*/  @!P0 IMAD.MOV.U32 R2, RZ, RZ, R14 ;  /* 0x000000ffff028224 */ /* 0x000fd000078e000e */
[----:B------:R-:W-:Y:S05]  /*11bb0*/  WARPSYNC.COLLECTIVE R15, `(.L_x_2505) ;  /* 0x000000000f087348 */ /* 0x000fea0003c00000 */
[----:B------:R0:W1:Y:S02]  /*11bc0*/  SHFL.IDX P6, R14, R13, R12, R11 ;  /* 0x0000000c0d0e7389 */ /* 0x00006400000c000b */
[----:B01----:R-:W-:Y:S01]  /*11bd0*/  ENDCOLLECTIVE ;  /* 0x000000000000791b */ /* 0x003fe20003800000 */
.L_x_2505:
[----:B------:R-:W-:Y:S01]  /*11be0*/  @!P0 IMAD.X R7, RZ, RZ, R6, P1 ;  /* 0x000000ffff078224 */ /* 0x000fe200008e0606 */
[----:B------:R-:W-:-:S03]  /*11bf0*/  IADD3 R6, R5, 0x60, RZ ;  /* 0x0000006005067810 */ /* 0x000fc60007ffe0ff */
        /* <DEDUP_REMOVED lines=12> */
.L_x_2506:
        /* <DEDUP_REMOVED lines=8> */
.L_x_2507:
[----:B------:R-:W-:-:S05]  /*11d40*/  @!P0 IMAD.MOV.U32 R3, RZ, RZ, R7 ;  /* 0x000000ffff038224 */ /* 0x000fca00078e0007 */
[----:B------:R-:W-:Y:S01]  /*11d50*/  @!PT LDS RZ, [RZ] ;  /* 0x00000000fffff984 */ /* 0x000fe20000000800 */
[----:B------:R-:W-:Y:S01]  /*11d60*/  @!PT LDS RZ, [RZ] ;  /* 0x00000000fffff984 */ /* 0x000fe20000000800 */
[----:B------:R-:W-:Y:S01]  /*11d70*/  @!PT LDS RZ, [RZ] ;  /* 0x00000000fffff984 */ /* 0x000fe20000000800 */
[----:B------:R0:W-:Y:S04]  /*11d80*/  @!P0 LDGSTS.E.BYPASS.LTC128B.128 [R33+0x13400], desc[UR50][R2.64], !P4 ;  /* 0x1340000002218fae */ /* 0x0001e8000e101d72 */
[----:B------:R0:W-:Y:S01]  /*11d90*/  @!P0 LDGSTS.E.BYPASS.LTC128B.128 [R33+0x17400], desc[UR50][R2.64+0x80], !P5 ;  /* 0x1740008002218fae */ /* 0x0001e2000e901d72 */
[----:B------:R-:W-:Y:S01]  /*11da0*/  IMAD.MOV.U32 R13, RZ, RZ, R0 ;  /* 0x000000ffff0d7224 */ /* 0x000fe200078e0000 */
[----:B------:R-:W-:-:S07]  /*11db0*/  MOV R6, R14 ;  /* 0x0000000e00067202 */ /* 0x000fce0000000f00 */
[----:B0-----:R-:W-:Y:S05]  /*11dc0*/  WARPSYNC.COLLECTIVE R15, `(.L_x_2508) ;  /* 0x000000000f087348 */ /* 0x001fea0003c00000 */
[----:B------:R1:W2:Y:S02]  /*11dd0*/  SHFL.IDX P6, R14, R13, R12, R11 ;  /* 0x0000000c0d0e7389 */ /* 0x0002a400000c000b */
[----:B012---:R-:W-:Y:S01]  /*11de0*/  ENDCOLLECTIVE ;  /* 0x000000000000791b */ /* 0x007fe20003800000 */
.L_x_2508:
[----:B------:R-:W-:Y:S05]  /*11df0*/  BRA `(.L_x_2509) ;  /* 0xffffffc800387947 */ /* 0x000fea000383ffff */
.L_x_2431:
[----:B0-----:R0:W1:Y:S02]  /*11e00*/  SYNCS.PHASECHK.TRANS64.TRYWAIT P0, [R16+URZ+0x28820], R3 ;  /* 0x02882003100075a7 */ /* 0x001064000800017f */
[----:B-1----:R-:W-:Y:S05]  /*11e10*/  @!P0 NANOSLEEP.SYNCS 0x989680 ;  /* 0x009896800000895d */ /* 0x002fea0003900000 */
[----:B------:R-:W1:Y:S02]  /*11e20*/  @!P0 SYNCS.PHASECHK.TRANS64 P0, [R16+URZ+0x28820], R3 ;  /* 0x02882003100085a7 */ /* 0x000e64000800007f */
[----:B-1----:R-:W-:Y:S05]  /*11e30*/  @!P0 BRA `(.L_x_2431) ;  /* 0xfffffffc00f08947 */ /* 0x002fea000383ffff */
[----:B------:R-:W-:Y:S05]  /*11e40*/  BRA `(.L_x_2510) ;  /* 0xffffffc800907947 */ /* 0x000fea000383ffff */
.L_x_2435:
[----:B0-----:R0:W1:Y:S02]  /*11e50*/  SYNCS.PHASECHK.TRANS64.TRYWAIT P0, [R6+URZ+0x28840], R3 ;  /* 0x02884003060075a7 */ /* 0x001064000800017f */
[----:B-1----:R-:W-:Y:S05]  /*11e60*/  @!P0 NANOSLEEP.SYNCS 0x989680 ;  /* 0x009896800000895d */ /* 0x002fea0003900000 */
[----:B------:R-:W1:Y:S02]  /*11e70*/  @!P0 SYNCS.PHASECHK.TRANS64 P0, [R6+URZ+0x28840], R3 ;  /* 0x02884003060085a7 */ /* 0x000e64000800007f */
[----:B-1----:R-:W-:Y:S05]  /*11e80*/  @!P0 BRA `(.L_x_2435) ;  /* 0xfffffffc00f08947 */ /* 0x002fea000383ffff */
[----:B------:R-:W-:Y:S05]  /*11e90*/  BRA `(.L_x_2511) ;  /* 0xffffffcc00507947 */ /* 0x000fea000383ffff */
.L_x_2436:
[----:B------:R-:W-:Y:S01]  /*11ea0*/  BSSY B1, `(.L_x_2512) ;  /* 0x0000008000017945 */ /* 0x000fe20003800000 */
[----:B------:R-:W-:Y:S01]  /*11eb0*/  IMAD.MOV.U32 R13, RZ, RZ, R9 ;  /* 0x000000ffff0d7224 */ /* 0x000fe200078e0009 */
[----:B------:R-:W-:Y:S01]  /*11ec0*/  MOV R15, 0xffffffff ;  /* 0xffffffff000f7802 */ /* 0x000fe20000000f00 */
[----:B------:R-:W-:Y:S02]  /*11ed0*/  IMAD.MOV.U32 R12, RZ, RZ, RZ ;  /* 0x000000ffff0c7224 */ /* 0x000fe400078e00ff */
[----:B------:R-:W-:-:S07]  /*11ee0*/  IMAD.MOV.U32 R11, RZ, RZ, 0x181f ;  /* 0x0000181fff0b7424 */ /* 0x000fce00078e00ff */
[----:B------:R-:W-:Y:S05]  /*11ef0*/  WARPSYNC.COLLECTIVE R15, `(.L_x_2513) ;  /* 0x000000000f087348 */ /* 0x000fea0003c00000 */
[----:B------:R0:W1:Y:S02]  /*11f00*/  SHFL.IDX P6, R14, R13, R12, R11 ;  /* 0x0000000c0d0e7389 */ /* 0x00006400000c000b */
[----:B01----:R-:W-:Y:S01]  /*11f10*/  ENDCOLLECTIVE ;  /* 0x000000000000791b */ /* 0x003fe20003800000 */
.L_x_2513:
[----:B------:R-:W-:Y:S05]  /*11f20*/  BSYNC B1 ;  /* 0x0000000000017941 */ /* 0x000fea0003800000 */
.L_x_2512:
[----:B------:R-:W-:Y:S01]  /*11f30*/  IMAD.MOV.U32 R13, RZ, RZ, R8 ;  /* 0x000000ffff0d7224 */ /* 0x000fe200078e0008 */
[----:B------:R-:W-:Y:S01]  /*11f40*/  MOV R15, 0xffffffff ;  /* 0xffffffff000f7802 */ /* 0x000fe20000000f00 */
[----:B------:R-:W-:Y:S02]  /*11f50*/  IMAD.MOV.U32 R12, RZ, RZ, RZ ;  /* 0x000000ffff0c7224 */ /* 0x000fe400078e00ff */
[----:B------:R-:W-:Y:S02]  /*11f60*/  IMAD.MOV.U32 R11, RZ, RZ, 0x181f ;  /* 0x0000181fff0b7424 */ /* 0x000fe400078e00ff */
[----:B------:R-:W-:Y:S02]  /*11f70*/  IMAD.MOV.U32 R3, RZ, RZ, R14 ;  /* 0x000000ffff037224 */ /* 0x000fe400078e000e */
[----:B------:R-:W-:-:S07]  /*11f80*/  IMAD.SHL.U32 R5, R35, 0x2, RZ ;  /* 0x0000000223057824 */ /* 0x000fce00078e00ff */
[----:B------:R-:W-:Y:S05]  /*11f90*/  WARPSYNC.COLLECTIVE R15, `(.L_x_2514) ;  /* 0x000000000f087348 */ /* 0x000fea0003c00000 */
[----:B------:R0:W1:Y:S02]  /*11fa0*/  SHFL.IDX P6, R14, R13, R12, R11 ;  /* 0x0000000c0d0e7389 */ /* 0x00006400000c000b */
[----:B01----:R-:W-:Y:S01]  /*11fb0*/  ENDCOLLECTIVE ;  /* 0x000000000000791b */ /* 0x003fe20003800000 */
.L_x_2514:
[----:B------:R-:W-:Y:S01]  /*11fc0*/  IMAD R7, R7, 0x2, R16 ;  /* 0x0000000207077824 */ /* 0x000fe200078e0210 */
[----:B------:R-:W-:Y:S01]  /*11fd0*/  MOV R13, R9 ;  /* 0x00000009000d7202 */ /* 0x000fe20000000f00 */
[----:B------:R-:W-:Y:S02]  /*11fe0*/  IMAD.MOV.U32 R12, RZ, RZ, 0x1 ;  /* 0x00000001ff0c7424 */ /* 0x000fe400078e00ff */
[----:B------:R-:W-:-:S07]  /*11ff0*/  IMAD.MOV.U32 R2, RZ, RZ, R14 ;  /* 0x000000ffff027224 */ /* 0x000fce00078e000e */
[----:B------:R-:W-:Y:S05]  /*12000*/  WARPSYNC.COLLECTIVE R15, `(.L_x_2515) ;  /* 0x000000000f087348 */ /* 0x000fea0003c00000 */
[----:B------:R0:W1:Y:S02]  /*12010*/  SHFL.IDX P6, R14, R13, R12, R11 ;  /* 0x0000000c0d0e7389 */ /* 0x00006400000c000b */
[----:B01----:R-:W-:Y:S01]  /*12020*/  ENDCOLLECTIVE ;  /* 0x000000000000791b */ /* 0x003fe20003800000 */
.L_x_2515:
        /* <DEDUP_REMOVED lines=12> */
.L_x_2516:
[----:B------:R-:W-:Y:S02]  /*120f0*/  IMAD.MOV.U32 R13, RZ, RZ, R9 ;  /* 0x000000ffff0d7224 */ /* 0x000fe400078e0009 */
[----:B------:R-:W-:Y:S02]  /*12100*/  IMAD.MOV.U32 R12, RZ, RZ, 0x2 ;  /* 0x00000002ff0c7424 */ /* 0x000fe400078e00ff */
[----:B------:R-:W-:-:S07]  /*12110*/  IMAD.MOV.U32 R2, RZ, RZ, R14 ;  /* 0x000000ffff027224 */ /* 0x000fce00078e000e */
[----:B------:R-:W-:Y:S05]  /*12120*/  WARPSYNC.COLLECTIVE R15, `(.L_x_2517) ;  /* 0x000000000f087348 */ /* 0x000fea0003c00000 */
[----:B------:R0:W1:Y:S02]  /*12130*/  SHFL.IDX P6, R14, R13, R12, R11 ;  /* 0x0000000c0d0e7389 */ /* 0x00006400000c000b */
[----:B01----:R-:W-:Y:S01]  /*12140*/  ENDCOLLECTIVE ;  /* 0x000000000000791b */ /* 0x003fe20003800000 */
.L_x_2517:
        /* <DEDUP_REMOVED lines=12> */
.L_x_2518:
[----:B------:R-:W-:Y:S02]  /*12210*/  IMAD.MOV.U32 R13, RZ, RZ, R9 ;  /* 0x000000ffff0d7224 */ /* 0x000fe400078e0009 */
[----:B------:R-:W-:Y:S01]  /*12220*/  IMAD.MOV.U32 R12, RZ, RZ, 0x3 ;  /* 0x00000003ff0c7424 */ /* 0x000fe200078e00ff */
[----:B------:R-:W-:-:S07]  /*12230*/  MOV R2, R14 ;  /* 0x0000000e00027202 */ /* 0x000fce0000000f00 */
[----:B------:R-:W-:Y:S05]  /*12240*/  WARPSYNC.COLLECTIVE R15, `(.L_x_2519) ;  /* 0x000000000f087348 */ /* 0x000fea0003c00000 */
[----:B------:R0:W1:Y:S02]  /*12250*/  SHFL.IDX P6, R14, R13, R12, R11 ;  /* 0x0000000c0d0e7389 */ /* 0x00006400000c000b */
[----:B01----:R-:W-:Y:S01]  /*12260*/  ENDCOLLECTIVE ;  /* 0x000000000000791b */ /* 0x003fe20003800000 */
.L_x_2519:
        /* <DEDUP_REMOVED lines=12> */
.L_x_2520:
[----:B------:R-:W-:Y:S02]  /*12330*/  IMAD.MOV.U32 R13, RZ, RZ, R9 ;  /* 0x000000ffff0d7224 */ /* 0x000fe400078e0009 */
[----:B------:R-:W-:Y:S02]  /*12340*/  IMAD.MOV.U32 R12, RZ, RZ, 0x4 ;  /* 0x00000004ff0c7424 */ /* 0x000fe400078e00ff */
[----:B------:R-:W-:-:S07]  /*12350*/  IMAD.MOV.U32 R2, RZ, RZ, R14 ;  /* 0x000000ffff027224 */ /* 0x000fce00078e000e */
[----:B------:R-:W-:Y:S05]  /*12360*/  WARPSYNC.COLLECTIVE R15, `(.L_x_2521) ;  /* 0x000000000f087348 */ /* 0x000fea0003c00000 */
[----:B------:R0:W1:Y:S02]  /*12370*/  SHFL.IDX P6, R14, R13, R12, R11 ;  /* 0x0000000c0d0e7389 */ /* 0x00006400000c000b */
[----:B01----:R-:W-:Y:S01]  /*12380*/  ENDCOLLECTIVE ;  /* 0x000000000000791b */ /* 0x003fe20003800000 */
.L_x_2521:
        /* <DEDUP_REMOVED lines=12> */
.L_x_2522:
[----:B------:R-:W-:Y:S01]  /*12450*/  IMAD.MOV.U32 R13, RZ, RZ, R9 ;  /* 0x000000ffff0d7224 */ /* 0x000fe200078e0009 */
[----:B------:R-:W-:Y:S01]  /*12460*/  MOV R12, 0x5 ;  /* 0x00000005000c7802 */ /* 0x000fe20000000f00 */
[----:B------:R-:W-:-:S07]  /*12470*/  IMAD.MOV.U32 R2, RZ, RZ, R14 ;  /* 0x000000ffff027224 */ /* 0x000fce00078e000e */
[----:B------:R-:W-:Y:S05]  /*12480*/  WARPSYNC.COLLECTIVE R15, `(.L_x_2523) ;  /* 0x000000000f087348 */ /* 0x000fea0003c00000 */
[----:B------:R0:W1:Y:S02]  /*12490*/  SHFL.IDX P6, R14, R13, R12, R11 ;  /* 0x0000000c0d0e7389 */ /* 0x00006400000c000b */
[----:B01----:R-:W-:Y:S01]  /*124a0*/  ENDCOLLECTIVE ;  /* 0x000000000000791b */ /* 0x003fe20003800000 */
.L_x_2523:
        /* <DEDUP_REMOVED lines=12> */
.L_x_2524:
[----:B------:R-:W-:Y:S01]  /*12570*/  MOV R13, R9 ;  /* 0x00000009000d7202 */ /* 0x000fe20000000f00 */
[----:B------:R-:W-:Y:S02]  /*12580*/  IMAD.MOV.U32 R12, RZ, RZ, 0x6 ;  /* 0x00000006ff0c7424 */ /* 0x000fe400078e00ff */
[----:B------:R-:W-:-:S07]  /*12590*/  IMAD.MOV.U32 R2, RZ, RZ, R14 ;  /* 0x000000ffff027224 */ /* 0x000fce00078e000e */
[----:B------:R-:W-:Y:S05]  /*125a0*/  WARPSYNC.COLLECTIVE R15, `(.L_x_2525) ;  /* 0x000000000f087348 */ /* 0x000fea0003c00000 */
[----:B------:R0:W1:Y:S02]  /*125b0*/  SHFL.IDX P6, R14, R13, R12, R11 ;  /* 0x0000000c0d0e7389 */ /* 0x00006400000c000b */
[----:B01----:R-:W-:Y:S01]  /*125c0*/  ENDCOLLECTIVE ;  /* 0x000000000000791b */ /* 0x003fe20003800000 */
.L_x_2525:
        /* <DEDUP_REMOVED lines=12> */
.L_x_2526:
[----:B------:R-:W-:Y:S02]  /*12690*/  IMAD.MOV.U32 R13, RZ, RZ, R9 ;  /* 0x000000ffff0d7224 */ /* 0x000fe400078e0009 */
[----:B------:R-:W-:Y:S02]  /*126a0*/  IMAD.MOV.U32 R12, RZ, RZ, 0x7 ;  /* 0x00000007ff0c7424 */ /* 0x000fe400078e00ff */
[----:B------:R-:W-:-:S07]  /*126b0*/  IMAD.MOV.U32 R2, RZ, RZ, R14 ;  /* 0x000000ffff027224 */ /* 0x000fce00078e000e */
[----:B------:R-:W-:Y:S05]  /*126c0*/  WARPSYNC.COLLECTIVE R15, `(.L_x_2527) ;  /* 0x000000000f087348 */ /* 0x000fea0003c00000 */
[----:B------:R0:W1:Y:S02]  /*126d0*/  SHFL.IDX P6, R14, R13, R12, R11 ;  /* 0x0000000c0d0e7389 */ /* 0x00006400000c000b */
[----:B01----:R-:W-:Y:S01]  /*126e0*/  ENDCOLLECTIVE ;  /* 0x000000000000791b */ /* 0x003fe20003800000 */
.L_x_2527:
[----:B------:R-:W-:-:S04]  /*126f0*/  IADD3 R2, P0, R2, R5, RZ ;  /* 0x0000000502027210 */ /* 0x000fc80007f1e0ff */
[----:B------:R-:W-:-:S05]  /*12700*/  IADD3.X R3, RZ, R3, RZ, P0, !PT ;  /* 0x00000003ff037210 */ /* 0x000fca00007fe4ff */
        /* <DEDUP_REMOVED lines=10> */
.L_x_2528:
[----:B------:R-:W-:Y:S05]  /*127b0*/  BRA `(.L_x_2529) ;  /* 0xffffffc800247947 */ /* 0x000fea000383ffff */
.L_x_2441:
[----:B0-----:R0:W1:Y:S02]  /*127c0*/  SYNCS.PHASECHK.TRANS64.TRYWAIT P0, [R6+URZ+0x28860], R3 ;  /* 0x02886003060075a7 */ /* 0x001064000800017f */
[----:B-1----:R-:W-:Y:S05]  /*127d0*/  @!P0 NANOSLEEP.SYNCS 0x989680 ;  /* 0x009896800000895d */ /* 0x002fea0003900000 */
[----:B------:R-:W1:Y:S02]  /*127e0*/  @!P0 SYNCS.PHASECHK.TRANS64 P0, [R6+URZ+0x28860], R3 ;  /* 0x02886003060085a7 */ /* 0x000e64000800007f */
[----:B-1----:R-:W-:Y:S05]  /*127f0*/  @!P0 BRA `(.L_x_2441) ;  /* 0xfffffffc00f08947 */ /* 0x002fea000383ffff */
[----:B------:R-:W-:Y:S05]  /*12800*/  BRA `(.L_x_2530) ;  /* 0xffffffc800807947 */ /* 0x000fea000383ffff */
.L_x_2442:
        /* <DEDUP_REMOVED lines=8> */
.L_x_2532:
[----:B------:R-:W-:Y:S05]  /*12890*/  BSYNC B1 ;  /* 0x0000000000017941 */ /* 0x000fea0003800000 */
.L_x_2531:
[----:B------:R-:W-:Y:S01]  /*128a0*/  MOV R13, R17 ;  /* 0x00000011000d7202 */ /* 0x000fe20000000f00 */
        /* <DEDUP_REMOVED lines=8> */
.L_x_2533:
[----:B------:R-:W-:Y:S02]  /*12930*/  IMAD.MOV.U32 R13, RZ, RZ, R18 ;  /* 0x000000ffff0d7224 */ /* 0x000fe400078e0012 */
[----:B------:R-:W-:Y:S01]  /*12940*/  IMAD.MOV.U32 R12, RZ, RZ, 0x1 ;  /* 0x00000001ff0c7424 */ /* 0x000fe200078e00ff */
[----:B------:R-:W-:-:S13]  /*12950*/  IADD3 R2, P0, R14, R5, RZ ;  /* 0x000000050e027210 */ /* 0x000fda0007f1e0ff */
[----:B------:R-:W-:Y:S05]  /*12960*/  WARPSYNC.COLLECTIVE R15, `(.L_x_2534) ;  /* 0x000000000f087348 */ /* 0x000fea0003c00000 */
[----:B------:R0:W1:Y:S02]  /*12970*/  SHFL.IDX P6, R14, R13, R12, R11 ;  /* 0x0000000c0d0e7389 */ /* 0x00006400000c000b */
[----:B01----:R-:W-:Y:S01]  /*12980*/  ENDCOLLECTIVE ;  /* 0x000000000000791b */ /* 0x003fe20003800000 */
.L_x_2534:
        /* <DEDUP_REMOVED lines=13> */
.L_x_2535:
[----:B------:R-:W-:Y:S01]  /*12a60*/  IMAD.MOV.U32 R13, RZ, RZ, R18 ;  /* 0x000000ffff0d7224 */ /* 0x000fe200078e0012 */
[----:B------:R-:W-:Y:S02]  /*12a70*/  MOV R12, 0x2 ;  /* 0x00000002000c7802 */ /* 0x000fe40000000f00 */
[----:B------:R-:W-:-:S13]  /*12a80*/  IADD3 R2, P0, R14, R5, RZ ;  /* 0x000000050e027210 */ /* 0x000fda0007f1e0ff */
[----:B------:R-:W-:Y:S05]  /*12a90*/  WARPSYNC.COLLECTIVE R15, `(.L_x_2536) ;  /* 0x000000000f087348 */ /* 0x000fea0003c00000 */
[----:B------:R0:W1:Y:S02]  /*12aa0*/  SHFL.IDX P6, R14, R13, R12, R11 ;  /* 0x0000000c0d0e7389 */ /* 0x00006400000c000b */
[----:B01----:R-:W-:Y:S01]  /*12ab0*/  ENDCOLLECTIVE ;  /* 0x000000000000791b */ /* 0x003fe20003800000 */
.L_x_2536:
        /* <DEDUP_REMOVED lines=13> */
.L_x_2537:
[----:B------:R-:W-:Y:S01]  /*12b90*/  MOV R13, R18 ;  /* 0x00000012000d7202 */ /* 0x000fe20000000f00 */
[----:B------:R-:W-:Y:S01]  /*12ba0*/  IMAD.MOV.U32 R12, RZ, RZ, 0x3 ;  /* 0x00000003ff0c7424 */ /* 0x000fe200078e00ff */
[----:B------:R-:W-:-:S13]  /*12bb0*/  IADD3 R2, P0, R14, R5, RZ ;  /* 0x000000050e027210 */ /* 0x000fda0007f1e0ff */
[----:B------:R-:W-:Y:S05]  /*12bc0*/  WARPSYNC.COLLECTIVE R15, `(.L_x_2538) ;  /* 0x000000000f087348 */ /* 0x000fea0003c00000 */
[----:B------:R0:W1:Y:S02]  /*12bd0*/  SHFL.IDX P6, R14, R13, R12, R11 ;  /* 0x0000000c0d0e7389 */ /* 0x00006400000c000b */
[----:B01----:R-:W-:Y:S01]  /*12be0*/  ENDCOLLECTIVE ;  /* 0x000000000000791b */ /* 0x003fe20003800000 */
.L_x_2538:
        /* <DEDUP_REMOVED lines=13> */
.L_x_2539:
[----:B------:R-:W-:Y:S02]  /*12cc0*/  IMAD.MOV.U32 R13, RZ, RZ, R18 ;  /* 0x000000ffff0d7224 */ /* 0x000fe400078e0012 */
[----:B------:R-:W-:Y:S01]  /*12cd0*/  IMAD.MOV.U32 R12, RZ, RZ, 0x4 ;  /* 0x00000004ff0c7424 */ /* 0x000fe200078e00ff */
[----:B------:R-:W-:-:S13]  /*12ce0*/  IADD3 R2, P0, R14, R5, RZ ;  /* 0x000000050e027210 */ /* 0x000fda0007f1e0ff */
[----:B------:R-:W-:Y:S05]  /*12cf0*/  WARPSYNC.COLLECTIVE R15, `(.L_x_2540) ;  /* 0x000000000f087348 */ /* 0x000fea0003c00000 */
[----:B------:R0:W1:Y:S02]  /*12d00*/  SHFL.IDX P6, R14, R13, R12, R11 ;  /* 0x0000000c0d0e7389 */ /* 0x00006400000c000b */
[----:B01----:R-:W-:Y:S01]  /*12d10*/  ENDCOLLECTIVE ;  /* 0x000000000000791b */ /* 0x003fe20003800000 */
.L_x_2540:
        /* <DEDUP_REMOVED lines=13> */
.L_x_2541:
[----:B------:R-:W-:Y:S02]  /*12df0*/  IMAD.MOV.U32 R13, RZ, RZ, R18 ;  /* 0x000000ffff0d7224 */ /* 0x000fe400078e0012 */
[----:B------:R-:W-:Y:S01]  /*12e00*/  IMAD.MOV.U32 R12, RZ, RZ, 0x5 ;  /* 0x00000005ff0c7424 */ /* 0x000fe200078e00ff */
[----:B------:R-:W-:-:S13]  /*12e10*/  IADD3 R2, P0, R14, R5, RZ ;  /* 0x000000050e027210 */ /* 0x000fda0007f1e0ff */
[----:B------:R-:W-:Y:S05]  /*12e20*/  WARPSYNC.COLLECTIVE R15, `(.L_x_2542) ;  /* 0x000000000f087348 */ /* 0x000fea0003c00000 */
[----:B------:R0:W1:Y:S02]  /*12e30*/  SHFL.IDX P6, R14, R13, R12, R11 ;  /* 0x0000000c0d0e7389 */ /* 0x00006400000c000b */
[----:B01----:R-:W-:Y:S01]  /*12e40*/  ENDCOLLECTIVE ;  /* 0x000000000000791b */ /* 0x003fe20003800000 */
.L_x_2542:
        /* <DEDUP_REMOVED lines=13> */
.L_x_2543:
[----:B------:R-:W-:Y:S01]  /*12f20*/  IMAD.MOV.U32 R13, RZ, RZ, R18 ;  /* 0x000000ffff0d7224 */ /* 0x000fe200078e0012 */
[----:B------:R-:W-:Y:S02]  /*12f30*/  MOV R12, 0x6 ;  /* 0x00000006000c7802 */ /* 0x000fe40000000f00 */
[----:B------:R-:W-:-:S13]  /*12f40*/  IADD3 R2, P0, R14, R5, RZ ;  /* 0x000000050e027210 */ /* 0x000fda0007f1e0ff */
[----:B------:R-:W-:Y:S05]  /*12f50*/  WARPSYNC.COLLECTIVE R15, `(.L_x_2544) ;  /* 0x000000000f087348 */ /* 0x000fea0003c00000 */
[----:B------:R0:W1:Y:S02]  /*12f60*/  SHFL.IDX P6, R14, R13, R12, R11 ;  /* 0x0000000c0d0e7389 */ /* 0x00006400000c000b */
[----:B01----:R-:W-:Y:S01]  /*12f70*/  ENDCOLLECTIVE ;  /* 0x000000000000791b */ /* 0x003fe20003800000 */
.L_x_2544:
        /* <DEDUP_REMOVED lines=13> */
.L_x_2545:
[----:B------:R-:W-:Y:S01]  /*13050*/  MOV R13, R18 ;  /* 0x00000012000d7202 */ /* 0x000fe20000000f00 */
[----:B------:R-:W-:Y:S01]  /*13060*/  IMAD.MOV.U32 R12, RZ, RZ, 0x7 ;  /* 0x00000007ff0c7424 */ /* 0x000fe200078e00ff */
[----:B------:R-:W-:-:S13]  /*13070*/  IADD3 R2, P0, R14, R5, RZ ;  /* 0x000000050e027210 */ /* 0x000fda0007f1e0ff */
[----:B------:R-:W-:Y:S05]  /*13080*/  WARPSYNC.COLLECTIVE R15, `(.L_x_2546) ;  /* 0x000000000f087348 */ /* 0x000fea0003c00000 */
[----:B------:R0:W1:Y:S02]  /*13090*/  SHFL.IDX P6, R14, R13, R12, R11 ;  /* 0x0000000c0d0e7389 */ /* 0x00006400000c000b */
[----:B01----:R-:W-:Y:S01]  /*130a0*/  ENDCOLLECTIVE ;  /* 0x000000000000791b */ /* 0x003fe20003800000 */
.L_x_2546:
        /* <DEDUP_REMOVED lines=12> */
.L_x_2547:
[----:B------:R-:W-:Y:S01]  /*13170*/  @!PT LDS RZ, [RZ] ;  /* 0x00000000fffff984 */ /* 0x000fe20000000800 */
[----:B------:R-:W-:Y:S01]  /*13180*/  @!PT LDS RZ, [RZ] ;  /* 0x00000000fffff984 */ /* 0x000fe20000000800 */
[----:B------:R-:W-:Y:S01]  /*13190*/  @!PT LDS RZ, [RZ] ;  /* 0x00000000fffff984 */ /* 0x000fe20000000800 */
[----:B------:R0:W-:Y:S01]  /*131a0*/  LDGSTS.E.BYPASS.LTC128B.128 [R7+0x7400], desc[UR50][R2.64+0x80], !P0 ;  /* 0x0740008002077fae */ /* 0x0001e2000c101d72 */
[----:B------:R-:W-:Y:S05]  /*131b0*/  BRA `(.L_x_2548) ;  /* 0xffffffc400247947 */ /* 0x000fea000383ffff */
.L_x_2450:
[----:B0-----:R0:W1:Y:S02]  /*131c0*/  SYNCS.PHASECHK.TRANS64.TRYWAIT P0, [R4+URZ+0x28860], R3 ;  /* 0x02886003040075a7 */ /* 0x001064000800017f */
[----:B-1----:R-:W-:Y:S05]  /*131d0*/  @!P0 NANOSLEEP.SYNCS 0x989680 ;  /* 0x009896800000895d */ /* 0x002fea0003900000 */
[----:B------:R-:W1:Y:S02]  /*131e0*/  @!P0 SYNCS.PHASECHK.TRANS64 P0, [R4+URZ+0x28860], R3 ;  /* 0x02886003040085a7 */ /* 0x000e64000800007f */
[----:B-1----:R-:W-:Y:S05]  /*131f0*/  @!P0 BRA `(.L_x_2450) ;  /* 0xfffffffc00f08947 */ /* 0x002fea000383ffff */
[----:B------:R-:W-:Y:S05]  /*13200*/  BRA `(.L_x_2549) ;  /* 0xffffffc800447947 */ /* 0x000fea000383ffff */
.L_x_2451:
        /* <DEDUP_REMOVED lines=8> */
.L_x_2551:
[----:B------:R-:W-:Y:S05]  /*13290*/  BSYNC B0 ;  /* 0x0000000000007941 */ /* 0x000fea0003800000 */
.L_x_2550:
[----:B------:R-:W-:Y:S01]  /*132a0*/  IMAD.MOV.U32 R13, RZ, RZ, R17 ;  /* 0x000000ffff0d7224 */ /* 0x000fe200078e0011 */
[----:B------:R-:W-:Y:S01]  /*132b0*/  MOV R15, 0xffffffff ;  /* 0xffffffff000f7802 */ /* 0x000fe20000000f00 */
[----:B------:R-:W-:Y:S01]  /*132c0*/  IMAD.MOV.U32 R12, RZ, RZ, RZ ;  /* 0x000000ffff0c7224 */ /* 0x000fe200078e00ff */
[----:B------:R-:W-:Y:S01]  /*132d0*/  MOV R0, R14 ;  /* 0x0000000e00007202 */ /* 0x000fe20000000f00 */
[----:B------:R-:W-:Y:S02]  /*132e0*/  IMAD.MOV.U32 R11, RZ, RZ, 0x181f ;  /* 0x0000181fff0b7424 */ /* 0x000fe400078e00ff */
[----:B------:R-:W-:-:S07]  /*132f0*/  IMAD.SHL.U32 R6, R35, 0x2, RZ ;  /* 0x0000000223067824 */ /* 0x000fce00078e00ff */
[----:B------:R-:W-:Y:S05]  /*13300*/  WARPSYNC.COLLECTIVE R15, `(.L_x_2552) ;  /* 0x000000000f087348 */ /* 0x000fea0003c00000 */
[----:B------:R0:W1:Y:S02]  /*13310*/  SHFL.IDX P6, R14, R13, R12, R11 ;  /* 0x0000000c0d0e7389 */ /* 0x00006400000c000b */
[----:B01----:R-:W-:Y:S01]  /*13320*/  ENDCOLLECTIVE ;  /* 0x000000000000791b */ /* 0x003fe20003800000 */
.L_x_2552:
[----:B------:R-:W-:Y:S01]  /*13330*/  MOV R13, R18 ;  /* 0x00000012000d7202 */ /* 0x000fe20000000f00 */
[----:B------:R-:W-:Y:S01]  /*13340*/  IMAD.MOV.U32 R12, RZ, RZ, 0x1 ;  /* 0x00000001ff0c7424 */ /* 0x000fe200078e00ff */
[----:B------:R-:W-:-:S13]  /*13350*/  IADD3 R2, P0, R14, R6, RZ ;  /* 0x000000060e027210 */ /* 0x000fda0007f1e0ff */
[----:B------:R-:W-:Y:S05]  /*13360*/  WARPSYNC.COLLECTIVE R15, `(.L_x_2553) ;  /* 0x000000000f087348 */ /* 0x000fea0003c00000 */
[----:B------:R0:W1:Y:S02]  /*13370*/  SHFL.IDX P6, R14, R13, R12, R11 ;  /* 0x0000000c0d0e7389 */ /* 0x00006400000c000b */
[----:B01----:R-:W-:Y:S01]  /*13380*/  ENDCOLLECTIVE ;  /* 0x000000000000791b */ /* 0x003fe20003800000 */
.L_x_2553:
        /* <DEDUP_REMOVED lines=13> */
.L_x_2554:
        /* <DEDUP_REMOVED lines=10> */
.L_x_2555:
        /* <DEDUP_REMOVED lines=12> */
.L_x_2556:
        /* <DEDUP_REMOVED lines=10> */
.L_x_2557:
        /* <DEDUP_REMOVED lines=12> */
.L_x_2558:
        /* <DEDUP_REMOVED lines=10> */
.L_x_2559:
        /* <DEDUP_REMOVED lines=12> */
.L_x_2560:
        /* <DEDUP_REMOVED lines=10> */
.L_x_2561:
        /* <DEDUP_REMOVED lines=12> */
.L_x_2562:
        /* <DEDUP_REMOVED lines=10> */
.L_x_2563:
        /* <DEDUP_REMOVED lines=12> */
.L_x_2564:
        /* <DEDUP_REMOVED lines=10> */
.L_x_2565:
        /* <DEDUP_REMOVED lines=12> */
.L_x_2566:
[----:B------:R-:W-:Y:S01]  /*13ca0*/  @!PT LDS RZ, [RZ] ;  /* 0x00000000fffff984 */ /* 0x000fe20000000800 */
[----:B------:R-:W-:Y:S01]  /*13cb0*/  @!PT LDS RZ, [RZ] ;  /* 0x00000000fffff984 */ /* 0x000fe20000000800 */
[----:B------:R-:W-:Y:S01]  /*13cc0*/  @!PT LDS RZ, [RZ] ;  /* 0x00000000fffff984 */ /* 0x000fe20000000800 */
[----:B------:R0:W-:Y:S01]  /*13cd0*/  LDGSTS.E.BYPASS.LTC128B.128 [R0+0x7400], desc[UR50][R2.64+0x80], !P0 ;  /* 0x0740008002007fae */ /* 0x0001e2000c101d72 */
[----:B------:R-:W-:Y:S05]  /*13ce0*/  BRA `(.L_x_2567) ;  /* 0xffffffc000987947 */ /* 0x000fea000383ffff */
.L_x_2456:
[----:B------:R-:W-:Y:S01]  /*13cf0*/  BSSY B0, `(.L_x_2568) ;  /* 0x0000008000007945 */ /* 0x000fe20003800000 */
[----:B------:R-:W-:Y:S01]  /*13d00*/  IMAD.MOV.U32 R13, RZ, RZ, R34 ;  /* 0x000000ffff0d7224 */ /* 0x000fe200078e0022 */
[----:B------:R-:W-:Y:S01]  /*13d10*/  MOV R11, 0x1f ;  /* 0x0000001f000b7802 */ /* 0x000fe20000000f00 */
[----:B------:R-:W-:Y:S02]  /*13d20*/  IMAD.MOV.U32 R12, RZ, RZ, RZ ;  /* 0x000000ffff0c7224 */ /* 0x000fe400078e00ff */
[----:B------:R-:W-:-:S07]  /*13d30*/  IMAD.MOV.U32 R15, RZ, RZ, -0x1 ;  /* 0xffffffffff0f7424 */ /* 0x000fce00078e00ff */
[----:B-----5:R-:W-:Y:S05]  /*13d40*/  WARPSYNC.COLLECTIVE R15, `(.L_x_2569) ;  /* 0x000000000f087348 */ /* 0x020fea0003c00000 */
[----:B------:R0:W1:Y:S02]  /*13d50*/  SHFL.IDX P6, R14, R13, R12, R11 ;  /* 0x0000000c0d0e7389 */ /* 0x00006400000c000b */
[----:B01---5:R-:W-:Y:S01]  /*13d60*/  ENDCOLLECTIVE ;  /* 0x000000000000791b */ /* 0x023fe20003800000 */
.L_x_2569:
[----:B------:R-:W-:Y:S05]  /*13d70*/  BSYNC B0 ;  /* 0x0000000000007941 */ /* 0x000fea0003800000 */
.L_x_2568:
[----:B------:R-:W-:Y:S05]  /*13d80*/  BRA `(.L_x_2570) ;  /* 0xffffffc4001c7947 */ /* 0x000fea000383ffff */
.L_x_2459:
[----:B-1----:R1:W2:Y:S02]  /*13d90*/  SYNCS.PHASECHK.TRANS64.TRYWAIT P0, [R4+URZ+0x28820], R0 ;  /* 0x02882000040075a7 */ /* 0x0022a4000800017f */
[----:B--2---:R-:W-:Y:S05]  /*13da0*/  @!P0 NANOSLEEP.SYNCS 0x989680 ;  /* 0x009896800000895d */ /* 0x004fea0003900000 */
[----:B------:R-:W2:Y:S02]  /*13db0*/  @!P0 SYNCS.PHASECHK.TRANS64 P0, [R4+URZ+0x28820], R0 ;  /* 0x02882000040085a7 */ /* 0x000ea4000800007f */
[----:B--2---:R-:W-:Y:S05]  /*13dc0*/  @!P0 BRA `(.L_x_2459) ;  /* 0xfffffffc00f08947 */ /* 0x004fea000383ffff */
[----:B------:R-:W-:Y:S05]  /*13dd0*/  BRA `(.L_x_2571) ;  /* 0xffffffc400607947 */ /* 0x000fea000383ffff */
.L_x_2460:
        /* <DEDUP_REMOVED lines=8> */
[----:B01---5:R-:W-:Y:S05]  /*13e60*/  WARPSYNC.COLLECTIVE R15, `(.L_x_2573) ;  /* 0x000000000f087348 */ /* 0x023fea0003c00000 */
[----:B------:R2:W3:Y:S02]  /*13e70*/  SHFL.IDX P6, R14, R13, R12, R11 ;  /* 0x0000000c0d0e7389 */ /* 0x0004e400000c000b */
[----:B0123-5:R-:W-:Y:S01]  /*13e80*/  ENDCOLLECTIVE ;  /* 0x000000000000791b */ /* 0x02ffe20003800000 */
.L_x_2573:
[----:B------:R-:W-:Y:S05]  /*13e90*/  BSYNC B0 ;  /* 0x0000000000007941 */ /* 0x000fea0003800000 */
.L_x_2572:
[----:B------:R-:W-:Y:S05]  /*13ea0*/  BRA `(.L_x_2574) ;  /* 0xffffffc400487947 */ /* 0x000fea000383ffff */
.L_x_2463:
[----:B------:R-:W-:Y:S01]  /*13eb0*/  BSSY B1, `(.L_x_2575) ;  /* 0x0000006000017945 */ /* 0x000fe20003800000 */
[----:B------:R-:W-:-:S07]  /*13ec0*/  IMAD.MOV.U32 R15, RZ, RZ, -0x1 ;  /* 0xffffffffff0f7424 */ /* 0x000fce00078e00ff */
[----:B01---5:R-:W-:Y:S05]  /*13ed0*/  WARPSYNC.COLLECTIVE R15, `(.L_x_2576) ;  /* 0x000000000f0c7348 */ /* 0x023fea0003c00000 */
[----:B------:R-:W-:Y:S02]  /*13ee0*/  ELECT P6, UR62, PT ;  /* 0x00000000003e782f */ /* 0x000fe400038c0000 */
[----:B------:R-:W-:Y:S01]  /*13ef0*/  MOV R14, UR62 ;  /* 0x0000003e000e7c02 */ /* 0x000fe20008000f00 */
[----:B01---5:R-:W-:Y:S10]  /*13f00*/  ENDCOLLECTIVE ;  /* 0x000000000000791b */ /* 0x023ff40003800000 */
.L_x_2576:
[----:B------:R-:W-:Y:S05]  /*13f10*/  BSYNC B1 ;  /* 0x0000000000017941 */ /* 0x000fea0003800000 */
.L_x_2575:
[----:B------:R-:W-:Y:S05]  /*13f20*/  BRA `(.L_x_2577) ;  /* 0xffffffc400407947 */ /* 0x000fea000383ffff */
.L_x_2465:
[----:B-1----:R1:W2:Y:S02]  /*13f30*/  SYNCS.PHASECHK.TRANS64.TRYWAIT P1, [R5+URZ+0x28840], R0 ;  /* 0x02884000050075a7 */ /* 0x0022a4000802017f */
[----:B--2---:R-:W-:Y:S05]  /*13f40*/  @!P1 NANOSLEEP.SYNCS 0x989680 ;  /* 0x009896800000995d */ /* 0x004fea0003900000 */
[----:B------:R-:W2:Y:S02]  /*13f50*/  @!P1 SYNCS.PHASECHK.TRANS64 P1, [R5+URZ+0x28840], R0 ;  /* 0x02884000050095a7 */ /* 0x000ea4000802007f */
[----:B--2---:R-:W-:Y:S05]  /*13f60*/  @!P1 BRA `(.L_x_2465) ;  /* 0xfffffffc00f09947 */ /* 0x004fea000383ffff */
[----:B------:R-:W-:Y:S05]  /*13f70*/  BRA `(.L_x_2578) ;  /* 0xffffffc400607947 */ /* 0x000fea000383ffff */
.L_x_2467:
[----:B--2---:R2:W3:Y:S02]  /*13f80*/  SYNCS.PHASECHK.TRANS64.TRYWAIT P1, [R23+URZ+0x28840], R2 ;  /* 0x02884002170075a7 */ /* 0x0044e4000802017f */
[----:B---3--:R-:W-:Y:S05]  /*13f90*/  @!P1 NANOSLEEP.SYNCS 0x989680 ;  /* 0x009896800000995d */ /* 0x008fea0003900000 */
[----:B------:R-:W3:Y:S02]  /*13fa0*/  @!P1 SYNCS.PHASECHK.TRANS64 P1, [R23+URZ+0x28840], R2 ;  /* 0x02884002170095a7 */ /* 0x000ee4000802007f */
[----:B---3--:R-:W-:Y:S05]  /*13fb0*/  @!P1 BRA `(.L_x_2467) ;  /* 0xfffffffc00f09947 */ /* 0x008fea000383ffff */
[----:B------:R-:W-:Y:S05]  /*13fc0*/  BRA `(.L_x_2579) ;  /* 0xffffffc4006c7947 */ /* 0x000fea000383ffff */
.L_x_2469:
[----:B---3--:R3:W4:Y:S02]  /*13fd0*/  SYNCS.PHASECHK.TRANS64.TRYWAIT P1, [R5+URZ+0x28860], R0 ;  /* 0x02886000050075a7 */ /* 0x008724000802017f */
[----:B----4-:R-:W-:Y:S05]  /*13fe0*/  @!P1 NANOSLEEP.SYNCS 0x989680 ;  /* 0x009896800000995d */ /* 0x010fea0003900000 */
[----:B------:R-:W4:Y:S02]  /*13ff0*/  @!P1 SYNCS.PHASECHK.TRANS64 P1, [R5+URZ+0x28860], R0 ;  /* 0x02886000050095a7 */ /* 0x000f24000802007f */
[----:B----4-:R-:W-:Y:S05]  /*14000*/  @!P1 BRA `(.L_x_2469) ;  /* 0xfffffffc00f09947 */ /* 0x010fea000383ffff */
[----:B------:R-:W-:Y:S05]  /*14010*/  BRA `(.L_x_2580) ;  /* 0xffffffc400687947 */ /* 0x000fea000383ffff */
.L_x_2581:
        /* <DEDUP_REMOVED lines=14> */
.L_x_3484:


//--------------------- .text._ZN7cutlass13device_kernelIN5flash11enable_sm90INS1_16FlashAttnFwdSm90INS1_25CollectiveMainloopFwdSm90ILi2EN4cute5tupleIJNS5_1CILi1EEES8_S8_EEENS6_IJNS7_ILi128EEESA_SA_EEELi128ENS_6half_tEfNS_4arch4Sm90ELb1ELb0ELb1ELb1ELb1ELb0ELb0ELb1ELb1ELb1ELb0ELb0EEENS1_21CollectiveEpilogueFwdISB_S9_SC_SE_Li256ELb1ELb1ELb0ELb0EEENS1_36VarlenDynamicPersistentTileSchedulerILi128ELi128ELi256ELi128ELb0ELb1ELb1ELb1ELb1ELb1EEEEEEEEEvNT_6ParamsE --------------------------
	.section	.text._ZN7cutlass13device_kernelIN5flash11enable_sm90INS1_16FlashAttnFwdSm90INS1_25CollectiveMainloopFwdSm90ILi2EN4cute5tupleIJNS5_1CILi1EEES8_S8_EEENS6_IJNS7_ILi128EEESA_SA_EEELi128ENS_6half_tEfNS_4arch4Sm90ELb1ELb0ELb1ELb1ELb1ELb0ELb0ELb1ELb1ELb1ELb0ELb0EEENS1_21CollectiveEpilogueFwdISB_S9_SC_SE_Li256ELb1ELb1ELb0ELb0EEENS1_36VarlenDynamicPersistentTileSchedulerILi128ELi128ELi256ELi128ELb0ELb1ELb1ELb1ELb1ELb1EEEEEEEEEvNT_6ParamsE,"ax",@progbits
	.align	128
.text._ZN7cutlass13device_kernelIN5flash11enable_sm90INS1_16FlashAttnFwdSm90INS1_25CollectiveMainloopFwdSm90ILi2EN4cute5tupleIJNS5_1CILi1EEES8_S8_EEENS6_IJNS7_ILi128EEESA_SA_EEELi128ENS_6half_tEfNS_4arch4Sm90ELb1ELb0ELb1ELb1ELb1ELb0ELb0ELb1ELb1ELb1ELb0ELb0EEENS1_21CollectiveEpilogueFwdISB_S9_SC_SE_Li256ELb1ELb1ELb0ELb0EEENS1_36VarlenDynamicPersistentTileSchedulerILi128ELi128ELi256ELi128ELb0ELb1ELb1ELb1ELb1ELb1EEEEEEEEEvNT_6ParamsE:
        .type           _ZN7cutlass13device_kernelIN5flash11enable_sm90INS1_16FlashAttnFwdSm90INS1_25CollectiveMainloopFwdSm90ILi2EN4cute5tupleIJNS5_1CILi1EEES8_S8_EEENS6_IJNS7_ILi128EEESA_SA_EEELi128ENS_6half_tEfNS_4arch4Sm90ELb1ELb0ELb1ELb1ELb1ELb0ELb0ELb1ELb1ELb1ELb0ELb0EEENS1_21CollectiveEpilogueFwdISB_S9_SC_SE_Li256ELb1ELb1ELb0ELb0EEENS1_36VarlenDynamicPersistentTileSchedulerILi128ELi128ELi256ELi128ELb0ELb1ELb1ELb1ELb1ELb1EEEEEEEEEvNT_6ParamsE,@function
        .size           _ZN7cutlass13device_kernelIN5flash11enable_sm90INS1_16FlashAttnFwdSm90INS1_25CollectiveMainloopFwdSm90ILi2EN4cute5tupleIJNS5_1CILi1EEES8_S8_EEENS6_IJNS7_ILi128EEESA_SA_EEELi128ENS_6half_tEfNS_4arch4Sm90ELb1ELb0ELb1ELb1ELb1ELb0ELb0ELb1ELb1ELb1ELb0ELb0EEENS1_21CollectiveEpilogueFwdISB_S9_SC_SE_Li256ELb1ELb1ELb0ELb0EEENS1_36VarlenDynamicPersistentTileSchedulerILi128ELi128ELi256ELi128ELb0ELb1ELb1ELb1ELb1ELb1EEEEEEEEEvNT_6ParamsE,(.L_x_3485 - _ZN7cutlass13device_kernelIN5flash11enable_sm90INS1_16FlashAttnFwdSm90INS1_25CollectiveMainloopFwdSm90ILi2EN4cute5tupleIJNS5_1CILi1EEES8_S8_EEENS6_IJNS7_ILi128EEESA_SA_EEELi128ENS_6half_tEfNS_4arch4Sm90ELb1ELb0ELb1ELb1ELb1ELb0ELb0ELb1ELb1ELb1ELb0ELb0EEENS1_21CollectiveEpilogueFwdISB_S9_SC_SE_Li256ELb1ELb1ELb0ELb0EEENS1_36VarlenDynamicPersistentTileSchedulerILi128ELi128ELi256ELi128ELb0ELb1ELb1ELb1ELb1ELb1EEEEEEEEEvNT_6ParamsE)
        .other          _ZN7cutlass13device_kernelIN5flash11enable_sm90INS1_16FlashAttnFwdSm90INS1_25CollectiveMainloopFwdSm90ILi2EN4cute5tupleIJNS5_1CILi1EEES8_S8_EEENS6_IJNS7_ILi128EEESA_SA_EEELi128ENS_6half_tEfNS_4arch4Sm90ELb1ELb0ELb1ELb1ELb1ELb0ELb0ELb1ELb1ELb1ELb0ELb0EEENS1_21CollectiveEpilogueFwdISB_S9_SC_SE_Li256ELb1ELb1ELb0ELb0EEENS1_36VarlenDynamicPersistentTileSchedulerILi128ELi128ELi256ELi128ELb0ELb1ELb1ELb1ELb1ELb1EEEEEEEEEvNT_6ParamsE,@"STO_CUDA_ENTRY STV_DEFAULT"
_ZN7cutlass13device_kernelIN5flash11enable_sm90INS1_16FlashAttnFwdSm90INS1_25CollectiveMainloopFwdSm90ILi2EN4cute5tupleIJNS5_1CILi1EEES8_S8_EEENS6_IJNS7_ILi128EEESA_SA_EEELi128ENS_6half_tEfNS_4arch4Sm90ELb1ELb0ELb1ELb1ELb1ELb0ELb0ELb1ELb1ELb1ELb0ELb0EEENS1_21CollectiveEpilogueFwdISB_S9_SC_SE_Li256ELb1ELb1ELb0ELb0EEENS1_36VarlenDynamicPersistentTileSchedulerILi128ELi128ELi256ELi128ELb0ELb1ELb1ELb1ELb1ELb1EEEEEEEEEvNT_6ParamsE:
        /* <DEDUP_REMOVED lines=45> */
.L_x_2582:
        /* <DEDUP_REMOVED lines=22> */
.L_x_2583:
        /* <DEDUP_REMOVED lines=18> */
.L_x_2584:
        /* <DEDUP_REMOVED lines=22> */
.L_x_2585:
        /* <DEDUP_REMOVED lines=23> */
.L_x_2586:
        /* <DEDUP_REMOVED lines=8> */
.L_x_2588:
        /* <DEDUP_REMOVED lines=25> */
[----:B------:R-:W-:Y:S02]  /*0a30*/  UMOV UR44, URZ ;  /* 0x0000003f002c7c82 */ /* 0x000fe40008000000 */
[CC--:B------:R-:W-:Y:S02]  /*0a40*/  LEA.HI R0, R3.reuse, R190.reuse, RZ, 0x7 ;  /* 0x000000be03007211 */ /* 0x0c0fe400078f38ff */
[----:B------:R-:W-:-:S02]  /*0a50*/  LEA.HI R2, R3, R190, RZ, 0x4 ;  /* 0x000000be03027211 */ /* 0x000fc400078f20ff */
[----:B------:R-:W-:Y:S02]  /*0a60*/  LOP3.LUT R5, R0, 0xffffff80, RZ, 0xc0, !PT ;  /* 0xffffff8000057812 */ /* 0x000fe400078ec0ff */
[----:B------:R-:W-:Y:S02]  /*0a70*/  SHF.R.S32.HI R7, RZ, 0x4, R2 ;  /* 0x00000004ff077819 */ /* 0x000fe40000011402 */
[----:B------:R-:W-:Y:S01]  /*0a80*/  LEA.HI R4, R3, R190, RZ, 0x5 ;  /* 0x000000be03047211 */ /* 0x000fe200078f28ff */
[----:B------:R-:W-:Y:S01]  /*0a90*/  IMAD.IADD R184, R190, 0x1, -R5 ;  /* 0x00000001beb87824 */ /* 0x000fe200078e0a05 */
[C---:B------:R-:W-:Y:S02]  /*0aa0*/  LOP3.LUT R5, R2.reuse, 0x3fffff0, RZ, 0xc0, !PT ;  /* 0x03fffff002057812 */ /* 0x040fe400078ec0ff */
[----:B------:R-:W-:Y:S01]  /*0ab0*/  LEA.HI R2, R2, R7, RZ, 0x1 ;  /* 0x0000000702027211 */ /* 0x000fe200078f08ff */
[----:B------:R-:W-:Y:S01]  /*0ac0*/  IMAD.SHL.U32 R4, R4, 0x20, RZ ;  /* 0x0000002004047824 */ /* 0x000fe200078e00ff */
[----:B------:R-:W-:Y:S01]  /*0ad0*/  SHF.R.S32.HI R9, RZ, 0x1f, R184 ;  /* 0x0000001fff097819 */ /* 0x000fe200000114b8 */
[----:B------:R-:W-:Y:S01]  /*0ae0*/  IMAD.IADD R5, R190, 0x1, -R5 ;  /* 0x00000001be057824 */ /* 0x000fe200078e0a05 */
[----:B------:R-:W-:-:S02]  /*0af0*/  LOP3.LUT R2, R2, 0x1ffffffe, RZ, 0xc0, !PT ;  /* 0x1ffffffe02027812 */ /* 0x000fc400078ec0ff */
[----:B------:R-:W-:Y:S02]  /*0b00*/  LEA.HI R6, R9, R184, RZ, 0x2 ;  /* 0x000000b809067211 */ /* 0x000fe400078f10ff */
[----:B------:R-:W-:Y:S02]  /*0b10*/  LEA.HI R10, R3, R190, RZ, 0x2 ;  /* 0x000000be030a7211 */ /* 0x000fe400078f10ff */
[--C-:B------:R-:W-:Y:S02]  /*0b20*/  SHF.R.S32.HI R8, RZ, 0x2, R6.reuse ;  /* 0x00000002ff087819 */ /* 0x100fe40000011406 */
[----:B------:R-:W-:Y:S02]  /*0b30*/  SHF.R.S32.HI R11, RZ, 0x1f, R6 ;  /* 0x0000001fff0b7819 */ /* 0x000fe40000011406 */
[----:B------:R-:W-:Y:S02]  /*0b40*/  IADD3 R2, R7, -R2, RZ ;  /* 0x8000000207027210 */ /* 0x000fe40007ffe0ff */
[----:B------:R-:W-:-:S02]  /*0b50*/  LOP3.LUT R7, R10, 0xfffffffc, RZ, 0xc0, !PT ;  /* 0xfffffffc0a077812 */ /* 0x000fc400078ec0ff */
[----:B------:R-:W-:Y:S02]  /*0b60*/  LEA.HI R11, R11, R8, RZ, 0x3 ;  /* 0x000000080b0b7211 */ /* 0x000fe400078f18ff */
[----:B------:R-:W-:Y:S01]  /*0b70*/  SHF.R.S32.HI R185, RZ, 0x7, R0 ;  /* 0x00000007ffb97819 */ /* 0x000fe20000011400 */
[----:B------:R-:W-:Y:S01]  /*0b80*/  IMAD.IADD R7, R190, 0x1, -R7 ;  /* 0x00000001be077824 */ /* 0x000fe200078e0a07 */
[----:B------:R-:W-:Y:S02]  /*0b90*/  LEA.HI R3, R3, R190, RZ, 0x3 ;  /* 0x000000be03037211 */ /* 0x000fe400078f18ff */
[----:B------:R-:W-:Y:S02]  /*0ba0*/  LOP3.LUT R4, R4, 0xfffffc00, RZ, 0xc0, !PT ;  /* 0xfffffc0004047812 */ /* 0x000fe400078ec0ff */
[----:B------:R-:W-:Y:S02]  /*0bb0*/  LOP3.LUT R11, R11, 0xfffffff8, RZ, 0xc0, !PT ;  /* 0xfffffff80b0b7812 */ /* 0x000fe400078ec0ff */
[----:B------:R-:W-:Y:S01]  /*0bc0*/  LEA.HI R9, R9, R184, RZ, 0x5 ;  /* 0x000000b809097211 */ /* 0x000fe200078f28ff */
[----:B------:R-:W-:Y:S01]  /*0bd0*/  IMAD R5, R5, 0x40, R4 ;  /* 0x0000004005057824 */ /* 0x000fe200078e0204 */
[----:B------:R-:W-:Y:S01]  /*0be0*/  LEA.HI R0, R0, R185, RZ, 0x1 ;  /* 0x000000b900007211 */ /* 0x000fe200078f08ff */
[----:B------:R-:W-:Y:S01]  /*0bf0*/  IMAD.IADD R8, R8, 0x1, -R11 ;  /* 0x0000000108087824 */ /* 0x000fe200078e0a0b */
[----:B------:R-:W-:-:S02]  /*0c00*/  LOP3.LUT R19, R3, 0xfffffff8, RZ, 0xc0, !PT ;  /* 0xfffffff803137812 */ /* 0x000fc400078ec0ff */
[----:B------:R-:W-:Y:S02]  /*0c10*/  SHF.R.S32.HI R9, RZ, 0x5, R9 ;  /* 0x00000005ff097819 */ /* 0x000fe40000011409 */
[----:B------:R-:W-:Y:S01]  /*0c20*/  LEA.HI R4, R7, R7, RZ, 0x1 ;  /* 0x0000000707047211 */ /* 0x000fe200078f08ff */
[----:B------:R-:W-:Y:S01]  /*0c30*/  IMAD.IADD R19, R190, 0x1, -R19 ;  /* 0x00000001be137824 */ /* 0x000fe200078e0a13 */
[----:B------:R-:W-:Y:S01]  /*0c40*/  LOP3.LUT R0, R0, 0x3fffffe, RZ, 0xc0, !PT ;  /* 0x03fffffe00007812 */ /* 0x000fe200078ec0ff */
[----:B------:R-:W-:Y:S01]  /*0c50*/  IMAD R9, R9, 0x10, R8 ;  /* 0x0000001009097824 */ /* 0x000fe200078e0208 */
[----:B------:R-:W-:Y:S02]  /*0c60*/  LOP3.LUT R4, R4, 0x1ffffffe, RZ, 0xc0, !PT ;  /* 0x1ffffffe04047812 */ /* 0x000fe400078ec0ff */
[----:B------:R-:W-:Y:S01]  /*0c70*/  LEA R187, R2, R5, 0x3 ;  /* 0x0000000502bb7211 */ /* 0x000fe200078e18ff */
[----:B------:R-:W-:Y:S01]  /*0c80*/  IMAD.IADD R0, R185, 0x1, -R0 ;  /* 0x00000001b9007824 */ /* 0x000fe200078e0a00 */
[----:B------:R-:W-:Y:S01]  /*0c90*/  LOP3.LUT R5, R6, 0x7ffffffc, RZ, 0xc0, !PT ;  /* 0x7ffffffc06057812 */ /* 0x000fe200078ec0ff */
[----:B------:R-:W-:Y:S01]  /*0ca0*/  IMAD.SHL.U32 R2, R19, 0x8, RZ ;  /* 0x0000000813027824 */ /* 0x000fe200078e00ff */
[----:B------:R-:W-:Y:S01]  /*0cb0*/  SHF.R.S32.HI R22, RZ, 0x3, R3 ;  /* 0x00000003ff167819 */ /* 0x000fe20000011403 */
[----:B------:R-:W-:-:S02]  /*0cc0*/  IMAD.IADD R17, R7, 0x1, -R4 ;  /* 0x0000000107117824 */ /* 0x000fc400078e0a04 */
[----:B------:R-:W-:Y:S01]  /*0cd0*/  IMAD R186, R0, 0x40, R9 ;  /* 0x0000004000ba7824 */ /* 0x000fe200078e0209 */
[----:B------:R-:W-:Y:S01]  /*0ce0*/  SHF.R.S32.HI R189, RZ, 0x1f, R2 ;  /* 0x0000001fffbd7819 */ /* 0x000fe20000011402 */
[----:B------:R-:W-:Y:S02]  /*0cf0*/  VIADD R18, R2, 0x40 ;  /* 0x0000004002127836 */ /* 0x000fe40000000000 */
[----:B------:R-:W-:Y:S01]  /*0d00*/  IMAD.IADD R16, R184, 0x1, -R5 ;  /* 0x00000001b8107824 */ /* 0x000fe200078e0a05 */
[----:B------:R-:W-:Y:S02]  /*0d10*/  LEA R17, R17, R186, 0x3 ;  /* 0x000000ba11117211 */ /* 0x000fe400078e18ff */
[----:B------:R-:W-:-:S07]  /*0d20*/  SHF.R.S32.HI R188, RZ, 0x1f, R18 ;  /* 0x0000001fffbc7819 */ /* 0x000fce0000011412 */
.L_x_2648:
[----:B012---:R-:W0:Y:S01]  /*0d30*/  LDC.64 R4, c[0x0][0xc88] ;  /* 0x00032200ff047b82 */ /* 0x007e220000000a00 */
[----:B------:R-:W-:Y:S01]  /*0d40*/  ULDC.64 UR8, c[0x0][0xa28] ;  /* 0x00028a0000087ab9 */ /* 0x000fe20000000a00 */
[----:B------:R-:W-:Y:S01]  /*0d50*/  ULDC.64 UR10, c[0x0][0xa18] ;  /* 0x00028600000a7ab9 */ /* 0x000fe20000000a00 */
[----:B------:R-:W-:Y:S01]  /*0d60*/  ULDC UR4, c[0x0][0x424] ;  /* 0x0001090000047ab9 */ /* 0x000fe20000000800 */
        /* <DEDUP_REMOVED lines=11> */
[----:B------:R-:W-:-:S04]  /*0e20*/  @UP0 ULEA UR8, UP2, UR36, UR8, 0x2 ;  /* 0x0000000824080291 */ /* 0x000fc8000f84103f */
[----:B------:R-:W-:Y:S02]  /*0e30*/  @UP0 ULEA.HI.X UR9, UR36, UR9, UR37, 0x2, UP2 ;  /* 0x0000000924090291 */ /* 0x000fe400090f1425 */
[----:B------:R-:W-:Y:S01]  /*0e40*/  @UP1 ULEA UR10, UP0, UR36, UR10, 0x2 ;  /* 0x0000000a240a1291 */ /* 0x000fe2000f80103f */
[----:B------:R-:W-:-:S03]  /*0e50*/  IMAD.U32 R4, RZ, RZ, UR8 ;  /* 0x00000008ff047e24 */ /* 0x000fc6000f8e00ff */
[----:B------:R-:W-:Y:S01]  /*0e60*/  @UP1 ULEA.HI.X UR11, UR36, UR11, UR37, 0x2, UP0 ;  /* 0x0000000b240b1291 */ /* 0x000fe200080f1425 */
[----:B------:R-:W-:Y:S01]  /*0e70*/  IMAD.U32 R5, RZ, RZ, UR9 ;  /* 0x00000009ff057e24 */ /* 0x000fe2000f8e00ff */
[----:B------:R-:W-:Y:S01]  /*0e80*/  ULDC.64 UR8, c[0x0][0x418] ;  /* 0x0001060000087ab9 */ /* 0x000fe20000000a00 */
[----:B------:R-:W-:-:S03]  /*0e90*/  IMAD.U32 R6, RZ, RZ, UR10 ;  /* 0x0000000aff067e24 */ /* 0x000fc6000f8e00ff */
[----:B------:R-:W-:Y:S01]  /*0ea0*/  IMAD.U32 R7, RZ, RZ, UR11 ;  /* 0x0000000bff077e24 */ /* 0x000fe2000f8e00ff */
[----:B------:R-:W2:Y:S04]  /*0eb0*/  @P0 LDG.E R4, desc[UR52][R4.64] ;  /* 0x0000003404040981 */ /* 0x000ea8000c1e1900 */
[----:B---3--:R-:W3:Y:S01]  /*0ec0*/  @P2 LDG.E R6, desc[UR52][R6.64] ;  /* 0x0000003406062981 */ /* 0x008ee2000c1e1900 */
[----:B------:R-:W-:Y:S01]  /*0ed0*/  UISETP.NE.U32.AND UP0, UPT, UR8, URZ, UPT ;  /* 0x0000003f0800728c */ /* 0x000fe2000bf05070 */
[----:B------:R-:W-:Y:S01]  /*0ee0*/  UMOV UR48, URZ ;  /* 0x0000003f00307c82 */ /* 0x000fe20008000000 */
[----:B------:R-:W-:Y:S02]  /*0ef0*/  UMOV UR38, UR6 ;  /* 0x0000000600267c82 */ /* 0x000fe40008000000 */
[----:B------:R-:W-:-:S03]  /*0f00*/  UISETP.NE.AND.EX UP0, UPT, UR9, URZ, UPT, UP0 ;  /* 0x0000003f0900728c */ /* 0x000fc6000bf05300 */
[----:B------:R-:W-:Y:S01]  /*0f10*/  ULDC.64 UR8, c[0x0][0xa20] ;  /* 0x0002880000087ab9 */ /* 0x000fe20000000a00 */
[----:B------:R-:W-:Y:S01]  /*0f20*/  USEL UR4, UR4, 0x1, UP0 ;  /* 0x0000000104047887 */ /* 0x000fe20008000000 */
[----:B------:R-:W-:-:S03]  /*0f30*/  ISETP.NE.U32.AND P1, PT, RZ, UR8, PT ;  /* 0x00000008ff007c0c */ /* 0x000fc6000bf25070 */
        /* <DEDUP_REMOVED lines=12> */
[----:B------:R-:W-:Y:S01]  /*1000*/  IMAD.U32 R4, RZ, RZ, UR6 ;  /* 0x00000006ff047e24 */ /* 0x000fe2000f8e00ff */
[----:B------:R-:W-:-:S05]  /*1010*/  MOV R5, UR7 ;  /* 0x0000000700057c02 */ /* 0x000fca0008000f00 */
[----:B------:R-:W2:Y:S04]  /*1020*/  LDG.E R3, desc[UR52][R4.64] ;  /* 0x0000003404037981 */ /* 0x000ea8000c1e1900 */
[----:B------:R-:W3:Y:S01]  /*1030*/  LDG.E R0, desc[UR52][R4.64+0x4] ;  /* 0x0000043404007981 */ /* 0x000ee2000c1e1900 */
[----:B--2---:R-:W-:Y:S02]  /*1040*/  R2UR UR50, R3 ;  /* 0x00000000033272ca */ /* 0x004fe400000e0000 */
[----:B---3--:R-:W-:-:S13]  /*1050*/  R2UR UR6, R0 ;  /* 0x00000000000672ca */ /* 0x008fda00000e0000 */
[----:B------:R-:W-:-:S12]  /*1060*/  UIADD3 UR50, -UR50, UR6, URZ ;  /* 0x0000000632327290 */ /* 0x000fd8000fffe13f */
.L_x_2589:
[----:B------:R-:W-:Y:S05]  /*1070*/  @!P1 BRA `(.L_x_2590) ;  /* 0x00000000001c9947 */ /* 0x000fea0003800000 */
[----:B------:R-:W-:-:S04]  /*1080*/  ULEA UR4, UP0, UR36, UR8, 0x2 ;  /* 0x0000000824047291 */ /* 0x000fc8000f80103f */
[----:B------:R-:W-:Y:S02]  /*1090*/  ULEA.HI.X UR6, UR36, UR9, UR37, 0x2, UP0 ;  /* 0x0000000924067291 */ /* 0x000fe400080f1425 */
[----:B------:R-:W-:-:S04]  /*10a0*/  IMAD.U32 R4, RZ, RZ, UR4 ;  /* 0x00000004ff047e24 */ /* 0x000fc8000f8e00ff */
[----:B------:R-:W-:-:S05]  /*10b0*/  IMAD.U32 R5, RZ, RZ, UR6 ;  /* 0x00000006ff057e24 */ /* 0x000fca000f8e00ff */
[----:B------:R-:W2:Y:S02]  /*10c0*/  LDG.E R4, desc[UR52][R4.64] ;  /* 0x0000003404047981 */ /* 0x000ea4000c1e1900 */
[----:B--2---:R-:W-:Y:S01]  /*10d0*/  R2UR UR4, R4 ;  /* 0x00000000040472ca */ /* 0x004fe200000e0000 */
[----:B------:R-:W-:-:S14]  /*10e0*/  BRA `(.L_x_2591) ;  /* 0x0000000000347947 */ /* 0x000fdc0003800000 */
.L_x_2590:
        /* <DEDUP_REMOVED lines=13> */
.L_x_2591:
[----:B------:R-:W-:Y:S01]  /*11c0*/  UIADD3 UR48, -UR48, UR4, URZ ;  /* 0x0000000430307290 */ /* 0x000fe2000fffe13f */
[----:B------:R-:W-:Y:S01]  /*11d0*/  PLOP3.LUT P0, PT, PT, PT, PT, 0x80, 0x0 ;  /* 0x000000000000781c */ /* 0x000fe20003f0f070 */
[----:B------:R-:W-:Y:S01]  /*11e0*/  USHF.L.U32 UR39, UR5, 0x7, URZ ;  /* 0x0000000705277899 */ /* 0x000fe2000800063f */
[----:B------:R-:W-:Y:S01]  /*11f0*/  IMAD.MOV.U32 R0, RZ, RZ, RZ ;  /* 0x000000ffff007224 */ /* 0x000fe200078e00ff */
[----:B------:R-:W-:Y:S01]  /*1200*/  ULDC UR4, c[0x0][0x448] ;  /* 0x0001120000047ab9 */ /* 0x000fe20000000800 */
[----:B------:R-:W-:Y:S01]  /*1210*/  UIADD3 UR7, UR48, 0x80, -UR50 ;  /* 0x0000008030077890 */ /* 0x000fe2000fffe832 */
[----:B------:R-:W-:Y:S01]  /*1220*/  MOV R3, RZ ;  /* 0x000000ff00037202 */ /* 0x000fe20000000f00 */
[----:B------:R-:W-:Y:S01]  /*1230*/  UISETP.NE.AND UP0, UPT, UR4, 0x1, UPT ;  /* 0x000000010400788c */ /* 0x000fe2000bf05270 */
[----:B------:R-:W-:Y:S01]  /*1240*/  CS2R R150, SRZ ;  /* 0x0000000000967805 */ /* 0x000fe2000001ff00 */
[----:B------:R-:W-:Y:S01]  /*1250*/  UIADD3 UR6, UR39, 0x7f, URZ ;  /* 0x0000007f27067890 */ /* 0x000fe2000fffe03f */
[----:B------:R-:W-:Y:S01]  /*1260*/  CS2R R148, SRZ ;  /* 0x0000000000947805 */ /* 0x000fe2000001ff00 */
[----:B------:R-:W-:Y:S01]  /*1270*/  UP2UR UR51, UPR, URZ, 0x1 ;  /* 0x000000013f337883 */ /* 0x000fe20008000000 */
[----:B------:R-:W-:-:S02]  /*1280*/  CS2R R146, SRZ ;  /* 0x0000000000927805 */ /* 0x000fc4000001ff00 */
[----:B------:R-:W-:Y:S02]  /*1290*/  CS2R R144, SRZ ;  /* 0x0000000000907805 */ /* 0x000fe4000001ff00 */
[----:B------:R-:W-:Y:S02]  /*12a0*/  CS2R R142, SRZ ;  /* 0x00000000008e7805 */ /* 0x000fe4000001ff00 */
[----:B------:R-:W-:Y:S02]  /*12b0*/  CS2R R140, SRZ ;  /* 0x00000000008c7805 */ /* 0x000fe4000001ff00 */
[----:B------:R-:W-:Y:S02]  /*12c0*/  CS2R R138, SRZ ;  /* 0x00000000008a7805 */ /* 0x000fe4000001ff00 */
[----:B------:R-:W-:Y:S01]  /*12d0*/  CS2R R136, SRZ ;  /* 0x0000000000887805 */ /* 0x000fe2000001ff00 */
[----:B------:R-:W-:Y:S01]  /*12e0*/  @UP0 ULDC UR4, c[0x0][0x44c] ;  /* 0x0001130000040ab9 */ /* 0x000fe20000000800 */
[----:B------:R-:W-:Y:S01]  /*12f0*/  @UP0 ULDC UR8, c[0x0][0x450] ;  /* 0x0001140000080ab9 */ /* 0x000fe20000000800 */
[----:B------:R-:W-:Y:S01]  /*1300*/  UIMAD.WIDE.U32 UR4, UR6, UR4, URZ ;  /* 0x00000004060472a5 */ /* 0x000fe2000f8e003f */
[----:B------:R-:W-:Y:S01]  /*1310*/  CS2R R134, SRZ ;  /* 0x0000000000867805 */ /* 0x000fe2000001ff00 */
[----:B------:R-:W-:Y:S01]  /*1320*/  UIADD3 UR4, UR48, 0x7f, URZ ;  /* 0x0000007f30047890 */ /* 0x000fe2000fffe03f */
[----:B------:R-:W-:Y:S01]  /*1330*/  CS2R R132, SRZ ;  /* 0x0000000000847805 */ /* 0x000fe2000001ff00 */
[----:B------:R-:W-:Y:S01]  /*1340*/  @UP0 USHF.R.U32.HI UR6, URZ, UR8, UR5 ;  /* 0x000000083f060299 */ /* 0x000fe20008011605 */
[----:B------:R-:W-:Y:S01]  /*1350*/  CS2R R130, SRZ ;  /* 0x0000000000827805 */ /* 0x000fe2000001ff00 */
[----:B------:R-:W-:Y:S01]  /*1360*/  USHF.R.S32.HI UR5, URZ, 0x1f, UR4 ;  /* 0x0000001f3f057899 */ /* 0x000fe20008011404 */
[----:B------:R-:W-:Y:S01]  /*1370*/  CS2R R128, SRZ ;  /* 0x0000000000807805 */ /* 0x000fe2000001ff00 */
[----:B------:R-:W-:Y:S01]  /*1380*/  UIADD3 UR6, UR7, UR6, URZ ;  /* 0x0000000607067290 */ /* 0x000fe2000fffe03f */
[----:B------:R-:W-:Y:S01]  /*1390*/  CS2R R126, SRZ ;  /* 0x00000000007e7805 */ /* 0x000fe2000001ff00 */
[----:B------:R-:W-:Y:S01]  /*13a0*/  ULEA.HI UR5, UR5, UR4, URZ, 0x7 ;  /* 0x0000000405057291 */ /* 0x000fe2000f8f383f */
[----:B------:R-:W-:Y:S01]  /*13b0*/  CS2R R124, SRZ ;  /* 0x00000000007c7805 */ /* 0x000fe2000001ff00 */
[----:B------:R-:W-:Y:S01]  /*13c0*/  USHF.R.S32.HI UR7, URZ, 0x1f, UR6 ;  /* 0x0000001f3f077899 */ /* 0x000fe20008011406 */
[----:B------:R-:W-:Y:S01]  /*13d0*/  CS2R R122, SRZ ;  /* 0x00000000007a7805 */ /* 0x000fe2000001ff00 */
[----:B------:R-:W-:Y:S01]  /*13e0*/  USHF.R.S32.HI UR5, URZ, 0x7, UR5 ;  /* 0x000000073f057899 */ /* 0x000fe20008011405 */
[----:B------:R-:W-:Y:S01]  /*13f0*/  CS2R R120, SRZ ;  /* 0x0000000000787805 */ /* 0x000fe2000001ff00 */
[----:B------:R-:W-:Y:S01]  /*1400*/  ULEA.HI UR7, UR7, UR6, URZ, 0x7 ;  /* 0x0000000607077291 */ /* 0x000fe2000f8f383f */
[----:B------:R-:W-:-:S02]  /*1410*/  CS2R R118, SRZ ;  /* 0x0000000000767805 */ /* 0x000fc4000001ff00 */
[----:B------:R-:W-:Y:S02]  /*1420*/  CS2R R116, SRZ ;  /* 0x0000000000747805 */ /* 0x000fe4000001ff00 */
[----:B------:R-:W-:Y:S01]  /*1430*/  CS2R R114, SRZ ;  /* 0x0000000000727805 */ /* 0x000fe2000001ff00 */
[----:B------:R-:W-:Y:S01]  /*1440*/  USHF.R.S32.HI UR7, URZ, 0x7, UR7 ;  /* 0x000000073f077899 */ /* 0x000fe20008011407 */
[----:B------:R-:W-:Y:S02]  /*1450*/  CS2R R112, SRZ ;  /* 0x0000000000707805 */ /* 0x000fe4000001ff00 */
[----:B------:R-:W-:Y:S02]  /*1460*/  CS2R R110, SRZ ;  /* 0x00000000006e7805 */ /* 0x000fe4000001ff00 */
[----:B------:R-:W-:Y:S01]  /*1470*/  CS2R R108, SRZ ;  /* 0x00000000006c7805 */ /* 0x000fe2000001ff00 */
[----:B------:R-:W-:Y:S01]  /*1480*/  UISETP.LT.AND UP0, UPT, UR5, UR7, UPT ;  /* 0x000000070500728c */ /* 0x000fe2000bf01270 */
[----:B------:R-:W-:-:S02]  /*1490*/  CS2R R106, SRZ ;  /* 0x00000000006a7805 */ /* 0x000fc4000001ff00 */
[----:B------:R-:W-:Y:S02]  /*14a0*/  CS2R R104, SRZ ;  /* 0x0000000000687805 */ /* 0x000fe4000001ff00 */
[----:B------:R-:W-:Y:S01]  /*14b0*/  CS2R R102, SRZ ;  /* 0x0000000000667805 */ /* 0x000fe2000001ff00 */
[----:B------:R-:W-:Y:S01]  /*14c0*/  USEL UR57, UR5, UR7, UP0 ;  /* 0x0000000705397287 */ /* 0x000fe20008000000 */
[----:B------:R-:W-:Y:S02]  /*14d0*/  CS2R R100, SRZ ;  /* 0x0000000000647805 */ /* 0x000fe4000001ff00 */
[----:B------:R-:W-:Y:S02]  /*14e0*/  CS2R R98, SRZ ;  /* 0x0000000000627805 */ /* 0x000fe4000001ff00 */
[----:B------:R-:W-:Y:S01]  /*14f0*/  CS2R R96, SRZ ;  /* 0x0000000000607805 */ /* 0x000fe2000001ff00 */
[----:B------:R-:W-:Y:S01]  /*1500*/  UISETP.GE.AND UP0, UPT, UR57, 0x1, UPT ;  /* 0x000000013900788c */ /* 0x000fe2000bf06270 */
[----:B------:R-:W-:Y:S01]  /*1510*/  CS2R R6, SRZ ;  /* 0x0000000000067805 */ /* 0x000fe2000001ff00 */
[----:B------:R-:W-:Y:S01]  /*1520*/  IMAD.MOV.U32 R94, RZ, RZ, RZ ;  /* 0x000000ffff5e7224 */ /* 0x000fe200078e00ff */
[----:B------:R-:W-:Y:S01]  /*1530*/  CS2R R90, SRZ ;  /* 0x00000000005a7805 */ /* 0x000fe2000001ff00 */
[----:B------:R-:W-:Y:S01]  /*1540*/  IMAD.MOV.U32 R29, RZ, RZ, RZ ;  /* 0x000000ffff1d7224 */ /* 0x000fe200078e00ff */
[----:B------:R-:W-:-:S02]  /*1550*/  CS2R R88, SRZ ;  /* 0x0000000000587805 */ /* 0x000fc4000001ff00 */
[----:B------:R-:W-:-:S13]  /*1560*/  PLOP3.LUT P1, PT, PT, PT, UP0, 0x80, 0x0 ;  /* 0x000000000000781c */ /* 0x000fda0003f2f008 */
[----:B------:R-:W-:Y:S05]  /*1570*/  @!P1 BRA `(.L_x_2592) ;  /* 0x0000009000a89947 */ /* 0x000fea0003800000 */
        /* <DEDUP_REMOVED lines=30> */
[----:B-1----:R-:W-:Y:S05]  /*1760*/  CALL.ABS.NOINC R14 ;  /* 0x000000000e007343 */ /* 0x002fea0003c00000 */
.L_x_2593:
[----:B------:R-:W-:Y:S01]  /*1770*/  ULEA.HI UR4, UR46, UR46, URZ, 0x1 ;  /* 0x0000002e2e047291 */ /* 0x000fe2000f8f083f */
[----:B------:R-:W-:-:S03]  /*1780*/  IMAD.U32 R3, RZ, RZ, UR47 ;  /* 0x0000002fff037e24 */ /* 0x000fc6000f8e00ff */
[----:B------:R-:W-:Y:S02]  /*1790*/  ULOP3.LUT UR4, UR4, 0xfffffffe, URZ, 0xc0, !UPT ;  /* 0xfffffffe04047892 */ /* 0x000fe4000f8ec03f */
[----:B------:R-:W-:Y:S02]  /*17a0*/  ISETP.NE.AND P0, PT, R3, 0x3, PT ;  /* 0x000000030300780c */ /* 0x000fe40003f05270 */
[----:B------:R-:W-:-:S06]  /*17b0*/  UIADD3 UR4, UR46, -UR4, URZ ;  /* 0x800000042e047290 */ /* 0x000fcc000fffe03f */
[----:B------:R-:W-:-:S04]  /*17c0*/  MOV R0, UR4 ;  /* 0x0000000400007c02 */ /* 0x000fc80008000f00 */
[----:B------:R-:W-:-:S04]  /*17d0*/  SHF.L.U32 R0, R0, 0x1f, RZ ;  /* 0x0000001f00007819 */ /* 0x000fc800000006ff */
[----:B------:R-:W0:Y:S02]  /*17e0*/  SYNCS.PHASECHK.TRANS64.TRYWAIT P1, [UR41+0x28800], R0 ;  /* 0x02880000ff0075a7 */ /* 0x000e240008020169 */
[----:B0-----:R-:W-:Y:S05]  /*17f0*/  @!P1 BRA `(.L_x_2594) ;  /* 0x0000010800d49947 */ /* 0x001fea0003800000 */
.L_x_2735:
[----:B------:R-:W-:Y:S05]  /*1800*/  @!P0 BRA `(.L_x_2595) ;  /* 0x0000000000048947 */ /* 0x000fea0003800000 */
[----:B------:R-:W-:Y:S01]  /*1810*/  BPT.TRAP 0x1 ;  /* 0x000000040000795c */ /* 0x000fe20000300000 */
.L_x_2595:
[----:B0-----:R-:W-:Y:S02]  /*1820*/  IMAD.U32 R0, RZ, RZ, UR44 ;  /* 0x0000002cff007e24 */ /* 0x001fe4000f8e00ff */
[----:B------:R-:W-:-:S03]  /*1830*/  IMAD.U32 R3, RZ, RZ, UR45 ;  /* 0x0000002dff037e24 */ /* 0x000fc6000f8e00ff */
[----:B------:R-:W-:Y:S02]  /*1840*/  LEA R0, R0, UR41, 0x3 ;  /* 0x0000002900007c11 */ /* 0x000fe4000f8e18ff */
[----:B------:R-:W-:-:S04]  /*1850*/  SHF.L.U32 R3, R3, 0x1f, RZ ;  /* 0x0000001f03037819 */ /* 0x000fc800000006ff */
[----:B------:R0:W1:Y:S01]  /*1860*/  SYNCS.PHASECHK.TRANS64.TRYWAIT P1, [R0+URZ+0x28830], R3 ;  /* 0x02883003000075a7 */ /* 0x000062000802017f */
[----:B------:R-:W-:Y:S05]  /*1870*/  @!P0 BRA `(.L_x_2596) ;  /* 0x0000000000048947 */ /* 0x000fea0003800000 */
[----:B------:R-:W-:Y:S01]  /*1880*/  BPT.TRAP 0x1 ;  /* 0x000000040000795c */ /* 0x000fe20000300000 */
.L_x_2596:
[----:B-1----:R-:W-:Y:S05]  /*1890*/  @P1 BRA `(.L_x_2597) ;  /* 0x0000000000081947 */ /* 0x002fea0003800000 */
[----:B------:R-:W1:Y:S02]  /*18a0*/  SYNCS.PHASECHK.TRANS64.TRYWAIT P1, [R0+URZ+0x28830], R3 ;  /* 0x02883003000075a7 */ /* 0x000e64000802017f */
[----:B-1----:R-:W-:Y:S05]  /*18b0*/  @!P1 BRA `(.L_x_2598) ;  /* 0x0000010800bc9947 */ /* 0x002fea0003800000 */
.L_x_2597:
        /* <DEDUP_REMOVED lines=63> */
.L_x_2599:
[----:B------:R-:W-:Y:S01]  /*1cb0*/  UISETP.NE.AND UP0, UPT, UR51, URZ, UPT ;  /* 0x0000003f3300728c */ /* 0x000fe2000bf05270 */
[----:B------:R-:W-:Y:S01]  /*1cc0*/  VIADD R20, R17, UR39 ;  /* 0x0000002711147c36 */ /* 0x000fe20008000000 */
[----:B------:R-:W-:Y:S01]  /*1cd0*/  ULDC UR10, c[0x0][0x9d8] ;  /* 0x00027600000a7ab9 */ /* 0x000fe20000000800 */
[----:B------:R-:W-:Y:S01]  /*1ce0*/  R2UR UR11, R0 ;  /* 0x00000000000b72ca */ /* 0x000fe200000e0000 */
[----:B------:R-:W-:Y:S01]  /*1cf0*/  FMUL.FTZ R26, R26, UR10 ;  /* 0x0000000a1a1a7c20 */ /* 0x000fe20008410000 */
[----:B------:R-:W-:Y:S01]  /*1d00*/  FMUL.FTZ R27, R27, UR10 ;  /* 0x0000000a1b1b7c20 */ /* 0x000fe20008410000 */
[----:B------:R-:W-:Y:S01]  /*1d10*/  PLOP3.LUT P1, PT, PT, PT, UP0, 0x80, 0x0 ;  /* 0x000000000000781c */ /* 0x000fe20003f2f008 */
[----:B------:R-:W-:Y:S01]  /*1d20*/  FMUL.FTZ R30, R30, UR10 ;  /* 0x0000000a1e1e7c20 */ /* 0x000fe20008410000 */
[----:B------:R-:W-:Y:S01]  /*1d30*/  PLOP3.LUT P2, PT, PT, PT, UP0, 0x80, 0x0 ;  /* 0x000000000000781c */ /* 0x000fe20003f4f008 */
[----:B------:R-:W-:Y:S01]  /*1d40*/  FMUL.FTZ R14, R41, UR10 ;  /* 0x0000000a290e7c20 */ /* 0x000fe20008410000 */
[----:B------:R-:W2:Y:S01]  /*1d50*/  MUFU.TANH R26, R26 ;  /* 0x0000001a001a7308 */ /* 0x000ea20000002400 */
[----:B------:R-:W-:Y:S01]  /*1d60*/  @UP0 ULDC UR6, c[0x0][0x44c] ;  /* 0x0001130000060ab9 */ /* 0x000fe20000000800 */
[----:B------:R-:W-:Y:S01]  /*1d70*/  FMUL.FTZ R31, R31, UR10 ;  /* 0x0000000a1f1f7c20 */ /* 0x000fe20008410000 */
[----:B------:R-:W-:Y:S01]  /*1d80*/  FMUL.FTZ R34, R34, UR10 ;  /* 0x0000000a22227c20 */ /* 0x000fe20008410000 */
[----:B------:R-:W-:Y:S01]  /*1d90*/  FMUL.FTZ R35, R35, UR10 ;  /* 0x0000000a23237c20 */ /* 0x000fe20008410000 */
[----:B------:R-:W-:Y:S01]  /*1da0*/  FMUL.FTZ R38, R38, UR10 ;  /* 0x0000000a26267c20 */ /* 0x000fe20008410000 */
[----:B------:R-:W-:Y:S01]  /*1db0*/  FMUL.FTZ R39, R39, UR10 ;  /* 0x0000000a27277c20 */ /* 0x000fe20008410000 */
[----:B------:R-:W-:Y:S01]  /*1dc0*/  FMUL.FTZ R42, R42, UR10 ;  /* 0x0000000a2a2a7c20 */ /* 0x000fe20008410000 */
[----:B------:R-:W3:Y:S01]  /*1dd0*/  MUFU.TANH R98, R27 ;  /* 0x0000001b00627308 */ /* 0x000ee20000002400 */
[----:B------:R-:W-:Y:S01]  /*1de0*/  @P1 IMAD.HI.U32 R4, R20, UR6, RZ ;  /* 0x0000000614041c27 */ /* 0x000fe2000f8e00ff */
[----:B------:R-:W-:-:S03]  /*1df0*/  @UP0 ULDC UR6, c[0x0][0x450] ;  /* 0x0001140000060ab9 */ /* 0x000fc60000000800 */
[----:B------:R-:W-:Y:S01]  /*1e00*/  FMUL.FTZ R43, R43, UR10 ;  /* 0x0000000a2b2b7c20 */ /* 0x000fe20008410000 */
[----:B------:R-:W-:Y:S01]  /*1e10*/  FMUL.FTZ R46, R46, UR10 ;  /* 0x0000000a2e2e7c20 */ /* 0x000fe20008410000 */
[----:B------:R-:W-:Y:S01]  /*1e20*/  FMUL.FTZ R47, R47, UR10 ;  /* 0x0000000a2f2f7c20 */ /* 0x000fe20008410000 */
[----:B------:R-:W-:Y:S01]  /*1e30*/  @P2 SHF.R.U32.HI R20, RZ, UR6, R4 ;  /* 0x00000006ff142c19 */ /* 0x000fe20008011604 */
[----:B------:R-:W-:Y:S01]  /*1e40*/  UMOV UR6, 0xffffff80 ;  /* 0xffffff8000067882 */ /* 0x000fe20000000000 */
[----:B------:R-:W4:Y:S01]  /*1e50*/  MUFU.TANH R30, R30 ;  /* 0x0000001e001e7308 */ /* 0x000f220000002400 */
[----:B------:R-:W-:Y:S01]  /*1e60*/  UIMAD UR6, UR57, UR6, 0x80 ;  /* 0x00000080390674a4 */ /* 0x000fe2000f8e0206 */
[----:B------:R-:W-:Y:S01]  /*1e70*/  FMUL.FTZ R50, R50, UR10 ;  /* 0x0000000a32327c20 */ /* 0x000fe20008410000 */
[----:B------:R-:W5:Y:S01]  /*1e80*/  SHFL.IDX PT, R9, R20, 0x1, 0x1c1f ;  /* 0x003c1f0014097f89 */ /* 0x000f6200000e0000 */
[----:B------:R-:W-:Y:S01]  /*1e90*/  FMUL.FTZ R51, R51, UR10 ;  /* 0x0000000a33337c20 */ /* 0x000fe20008410000 */
[----:B------:R-:W-:Y:S01]  /*1ea0*/  UIADD3 UR7, UR6, 0x1, URZ ;  /* 0x0000000106077890 */ /* 0x000fe2000fffe03f */
[----:B------:R-:W-:Y:S01]  /*1eb0*/  FMUL.FTZ R54, R54, UR10 ;  /* 0x0000000a36367c20 */ /* 0x000fe20008410000 */
[----:B------:R-:W-:Y:S01]  /*1ec0*/  UIADD3 UR6, UR48, UR6, URZ ;  /* 0x0000000630067290 */ /* 0x000fe2000fffe03f */
[----:B------:R-:W4:Y:S01]  /*1ed0*/  MUFU.TANH R102, R31 ;  /* 0x0000001f00667308 */ /* 0x000f220000002400 */
[----:B------:R-:W-:Y:S01]  /*1ee0*/  FMUL.FTZ R55, R55, UR10 ;  /* 0x0000000a37377c20 */ /* 0x000fe20008410000 */
[----:B------:R-:W-:Y:S01]  /*1ef0*/  FMUL.FTZ R66, R66, UR10 ;  /* 0x0000000a42427c20 */ /* 0x000fe20008410000 */
[----:B------:R-:W-:-:S02]  /*1f00*/  IMAD.U32 R11, RZ, RZ, UR7 ;  /* 0x00000007ff0b7e24 */ /* 0x000fc4000f8e00ff */
[----:B------:R-:W-:Y:S01]  /*1f10*/  FMUL.FTZ R58, R58, UR10 ;  /* 0x0000000a3a3a7c20 */ /* 0x000fe20008410000 */
[----:B------:R-:W-:Y:S01]  /*1f20*/  MOV R41, UR6 ;  /* 0x0000000600297c02 */ /* 0x000fe20008000f00 */
[----:B------:R-:W-:Y:S01]  /*1f30*/  FMUL.FTZ R62, R62, UR10 ;  /* 0x0000000a3e3e7c20 */ /* 0x000fe20008410000 */
[----:B------:R-:W-:Y:S01]  /*1f40*/  IMAD R4, R16, -0x2, R11 ;  /* 0xfffffffe10047824 */ /* 0x000fe200078e020b */
[----:B------:R-:W4:Y:S01]  /*1f50*/  MUFU.TANH R34, R34 ;  /* 0x0000002200227308 */ /* 0x000f220000002400 */
[----:B------:R-:W-:Y:S02]  /*1f60*/  IMAD.U32 R11, RZ, RZ, UR50 ;  /* 0x00000032ff0b7e24 */ /* 0x000fe4000f8e00ff */
[----:B------:R-:W-:Y:S01]  /*1f70*/  FMUL.FTZ R7, R28, UR10 ;  /* 0x0000000a1c077c20 */ /* 0x000fe20008410000 */
[----:B------:R-:W-:Y:S02]  /*1f80*/  IMAD R41, R16, -0x2, R41 ;  /* 0xfffffffe10297824 */ /* 0x000fe400078e0229 */
[----:B------:R-:W-:Y:S01]  /*1f90*/  FMUL.FTZ R59, R59, UR10 ;  /* 0x0000000a3b3b7c20 */ /* 0x000fe20008410000 */
[----:B01----:R-:W-:Y:S01]  /*1fa0*/  FMUL.FTZ R3, R24, UR10 ;  /* 0x0000000a18037c20 */ /* 0x003fe20008410000 */
[----:B------:R-:W-:Y:S01]  /*1fb0*/  IADD3 R94, -R11, UR48, R4 ;  /* 0x000000300b5e7c10 */ /* 0x000fe2000fffe104 */
[----:B------:R-:W-:Y:S01]  /*1fc0*/  FMUL.FTZ R4, R70, UR10 ;  /* 0x0000000a46047c20 */ /* 0x000fe20008410000 */
[----:B------:R0:W1:Y:S01]  /*1fd0*/  MUFU.TANH R106, R35 ;  /* 0x00000023006a7308 */ /* 0x0000620000002400 */
[----:B------:R-:W-:Y:S01]  /*1fe0*/  FMUL.FTZ R63, R63, UR10 ;  /* 0x0000000a3f3f7c20 */ /* 0x000fe20008410000 */
[----:B------:R-:W-:Y:S01]  /*1ff0*/  FMUL.FTZ R67, R67, UR10 ;  /* 0x0000000a43437c20 */ /* 0x000fe20008410000 */
[--C-:B-----5:R-:W-:Y:S01]  /*2000*/  VIADDMNMX R9, R9, R94, R41.reuse, PT ;  /* 0x0000005e09097246 */ /* 0x120fe20003800129 */
[----:B------:R-:W-:Y:S01]  /*2010*/  FMUL.FTZ R10, R32, UR10 ;  /* 0x0000000a200a7c20 */ /* 0x000fe20008410000 */
[----:B------:R-:W-:Y:S01]  /*2020*/  FMUL.FTZ R71, R71, UR10 ;  /* 0x0000000a47477c20 */ /* 0x000fe20008410000 */
[----:B------:R-:W-:Y:S01]  /*2030*/  FMUL.FTZ R74, R74, UR10 ;  /* 0x0000000a4a4a7c20 */ /* 0x000fe20008410000 */
[C---:B------:R-:W-:Y:S01]  /*2040*/  ISETP.GT.AND P1, PT, R9.reuse, RZ, PT ;  /* 0x000000ff0900720c */ /* 0x040fe20003f24270 */
[----:B------:R-:W5:Y:S01]  /*2050*/  MUFU.TANH R38, R38 ;  /* 0x0000002600267308 */ /* 0x000f620000002400 */
[C---:B------:R-:W-:Y:S01]  /*2060*/  ISETP.GT.AND P2, PT, R9.reuse, 0x1, PT ;  /* 0x000000010900780c */ /* 0x040fe20003f44270 */
[----:B0-----:R-:W-:Y:S01]  /*2070*/  FMUL.FTZ R35, R52, UR10 ;  /* 0x0000000a34237c20 */ /* 0x001fe20008410000 */
[----:B------:R-:W-:Y:S01]  /*2080*/  ISETP.GT.AND P3, PT, R9, 0x8, PT ;  /* 0x000000080900780c */ /* 0x000fe20003f64270 */
[----:B------:R-:W-:Y:S01]  /*2090*/  FMUL.FTZ R13, R36, UR10 ;  /* 0x0000000a240d7c20 */ /* 0x000fe20008410000 */
[----:B--2---:R-:W-:Y:S01]  /*20a0*/  FSEL R96, R26, -INF , P1 ;  /* 0xff8000001a607808 */ /* 0x004fe20000800000 */
[----:B------:R-:W-:Y:S01]  /*20b0*/  FMUL.FTZ R75, R75, UR10 ;  /* 0x0000000a4b4b7c20 */ /* 0x000fe20008410000 */
[----:B---3--:R-:W-:Y:S01]  /*20c0*/  FSEL R98, R98, -INF , P2 ;  /* 0xff80000062627808 */ /* 0x008fe20001000000 */
[----:B------:R0:W2:Y:S01]  /*20d0*/  MUFU.TANH R92, R39 ;  /* 0x00000027005c7308 */ /* 0x0000a20000002400 */
[----:B------:R-:W-:Y:S01]  /*20e0*/  ISETP.GT.AND P1, PT, R9, 0x9, PT ;  /* 0x000000090900780c */ /* 0x000fe20003f24270 */
[----:B------:R-:W-:Y:S01]  /*20f0*/  FMUL.FTZ R15, R40, UR10 ;  /* 0x0000000a280f7c20 */ /* 0x000fe20008410000 */
[----:B----4-:R-:W-:Y:S01]  /*2100*/  FSEL R100, R30, -INF , P3 ;  /* 0xff8000001e647808 */ /* 0x010fe20001800000 */
[----:B------:R-:W-:Y:S01]  /*2110*/  FMUL.FTZ R78, R78, UR10 ;  /* 0x0000000a4e4e7c20 */ /* 0x000fe20008410000 */
[----:B------:R-:W-:Y:S01]  /*2120*/  FMNMX.FTZ R11, R96, R98, !PT ;  /* 0x00000062600b7209 */ /* 0x000fe20007810000 */
[----:B------:R-:W-:Y:S01]  /*2130*/  FMUL.FTZ R79, R79, UR10 ;  /* 0x0000000a4f4f7c20 */ /* 0x000fe20008410000 */
[C---:B------:R-:W-:Y:S01]  /*2140*/  ISETP.GT.AND P2, PT, R9.reuse, 0x10, PT ;  /* 0x000000100900780c */ /* 0x040fe20003f44270 */
[----:B------:R-:W3:Y:S01]  /*2150*/  MUFU.TANH R42, R42 ;  /* 0x0000002a002a7308 */ /* 0x000ee20000002400 */
[----:B------:R-:W-:Y:S01]  /*2160*/  FSEL R102, R102, -INF , P1 ;  /* 0xff80000066667808 */ /* 0x000fe20000800000 */
[----:B0-----:R-:W-:Y:S01]  /*2170*/  FMUL.FTZ R39, R56, UR10 ;  /* 0x0000000a38277c20 */ /* 0x001fe20008410000 */
[----:B------:R-:W-:Y:S01]  /*2180*/  FMNMX.FTZ R11, R100, R11, !PT ;  /* 0x0000000b640b7209 */ /* 0x000fe20007810000 */
[----:B------:R-:W-:Y:S01]  /*2190*/  FMUL.FTZ R31, R48, UR10 ;  /* 0x0000000a301f7c20 */ /* 0x000fe20008410000 */
[C---:B------:R-:W-:Y:S01]  /*21a0*/  ISETP.GT.AND P1, PT, R9.reuse, 0x11, PT ;  /* 0x000000110900780c */ /* 0x040fe20003f24270 */
[----:B------:R-:W-:Y:S01]  /*21b0*/  FMUL.FTZ R82, R82, UR10 ;  /* 0x0000000a52527c20 */ /* 0x000fe20008410000 */
[----:B------:R-:W-:Y:S01]  /*21c0*/  FSEL R104, R34, -INF , P2 ;  /* 0xff80000022687808 */ /* 0x000fe20001000000 */
[----:B------:R-:W0:Y:S01]  /*21d0*/  MUFU.TANH R43, R43 ;  /* 0x0000002b002b7308 */ /* 0x000e220000002400 */
[----:B------:R-:W-:Y:S01]  /*21e0*/  FMNMX.FTZ R11, R102, R11, !PT ;  /* 0x0000000b660b7209 */ /* 0x000fe20007810000 */
[----:B------:R-:W-:Y:S01]  /*21f0*/  FMUL.FTZ R27, R44, UR10 ;  /* 0x0000000a2c1b7c20 */ /* 0x000fe20008410000 */
[----:B------:R-:W-:Y:S01]  /*2200*/  ISETP.GT.AND P2, PT, R9, 0x18, PT ;  /* 0x000000180900780c */ /* 0x000fe20003f44270 */
[----:B------:R-:W-:Y:S01]  /*2210*/  FMUL.FTZ R83, R83, UR10 ;  /* 0x0000000a53537c20 */ /* 0x000fe20008410000 */
[----:B-1----:R-:W-:Y:S01]  /*2220*/  FSEL R106, R106, -INF , P1 ;  /* 0xff8000006a6a7808 */ /* 0x002fe20000800000 */
[----:B------:R-:W-:Y:S01]  /*2230*/  FMUL.FTZ R86, R86, UR10 ;  /* 0x0000000a56567c20 */ /* 0x000fe20008410000 */
[----:B------:R-:W-:Y:S01]  /*2240*/  FMNMX.FTZ R11, R104, R11, !PT ;  /* 0x0000000b680b7209 */ /* 0x000fe20007810000 */
[----:B------:R-:W1:Y:S01]  /*2250*/  MUFU.TANH R46, R46 ;  /* 0x0000002e002e7308 */ /* 0x000e620000002400 */
[----:B------:R-:W-:Y:S01]  /*2260*/  ISETP.GT.AND P1, PT, R9, 0x19, PT ;  /* 0x000000190900780c */ /* 0x000fe20003f24270 */
[----:B------:R-:W-:Y:S01]  /*2270*/  FMUL.FTZ R87, R87, UR10 ;  /* 0x0000000a57577c20 */ /* 0x000fe20008410000 */
[----:B-----5:R-:W-:Y:S01]  /*2280*/  FSEL R108, R38, -INF , P2 ;  /* 0xff800000266c7808 */ /* 0x020fe20001000000 */
[----:B------:R-:W4:Y:S01]  /*2290*/  SHFL.IDX PT, R20, R20, RZ, 0x1c1f ;  /* 0x001c1fff14147589 */ /* 0x000f2200000e0000 */
[----:B------:R-:W-:Y:S01]  /*22a0*/  FMNMX.FTZ R11, R106, R11, !PT ;  /* 0x0000000b6a0b7209 */ /* 0x000fe20007810000 */
[----:B------:R-:W-:Y:S01]  /*22b0*/  FMUL.FTZ R5, R25, UR10 ;  /* 0x0000000a19057c20 */ /* 0x000fe20008410000 */
[----:B------:R-:W-:Y:S01]  /*22c0*/  ISETP.GT.AND P2, PT, R9, 0x20, PT ;  /* 0x000000200900780c */ /* 0x000fe20003f44270 */
[----:B------:R-:W5:Y:S01]  /*22d0*/  MUFU.TANH R47, R47 ;  /* 0x0000002f002f7308 */ /* 0x000f620000002400 */
[----:B--2---:R-:W-:Y:S01]  /*22e0*/  FSEL R92, R92, -INF , P1 ;  /* 0xff8000005c5c7808 */ /* 0x004fe20000800000 */
[----:B------:R-:W-:Y:S01]  /*22f0*/  ULDC UR6, c[0x0][0x988] ;  /* 0x0002620000067ab9 */ /* 0x000fe20000000800 */
[----:B------:R-:W-:Y:S01]  /*2300*/  FMNMX.FTZ R11, R108, R11, !PT ;  /* 0x0000000b6c0b7209 */ /* 0x000fe20007810000 */
[----:B------:R-:W-:Y:S01]  /*2310*/  FMUL.FTZ R6, R29, UR10 ;  /* 0x0000000a1d067c20 */ /* 0x000fe20008410000 */
[----:B------:R-:W-:Y:S01]  /*2320*/  ISETP.GT.AND P1, PT, R9, 0x21, PT ;  /* 0x000000210900780c */ /* 0x000fe20003f24270 */
[----:B------:R-:W-:Y:S01]  /*2330*/  FMUL.FTZ R8, R33, UR10 ;  /* 0x0000000a21087c20 */ /* 0x000fe20008410000 */
[----:B---3--:R-:W-:Y:S01]  /*2340*/  FSEL R90, R42, -INF , P2 ;  /* 0xff8000002a5a7808 */ /* 0x008fe20001000000 */
[----:B------:R-:W-:Y:S01]  /*2350*/  MUFU.TANH R50, R50 ;  /* 0x0000003200327308 */ /* 0x000fe20000002400 */
        /* <DEDUP_REMOVED lines=10> */
[----:B-1----:R-:W-:Y:S01]  /*2400*/  FSEL R70, R46, -INF , P2 ;  /* 0xff8000002e467808 */ /* 0x002fe20001000000 */
[----:B------:R-:W-:Y:S01]  /*2410*/  FMUL.FTZ R33, R53, UR10 ;  /* 0x0000000a35217c20 */ /* 0x000fe20008410000 */
[----:B------:R-:W-:Y:S01]  /*2420*/  FMNMX.FTZ R11, R88, R11, !PT ;  /* 0x0000000b580b7209 */ /* 0x000fe20007810000 */
[----:B------:R-:W-:Y:S01]  /*2430*/  FMUL.FTZ R37, R57, UR10 ;  /* 0x0000000a39257c20 */ /* 0x000fe20008410000 */
[----:B------:R-:W-:Y:S01]  /*2440*/  ISETP.GT.AND P2, PT, R9, 0x30, PT ;  /* 0x000000300900780c */ /* 0x000fe20003f44270 */
[----:B------:R-:W-:Y:S01]  /*2450*/  MUFU.TANH R54, R54 ;  /* 0x0000003600367308 */ /* 0x000fe20000002400 */
[----:B------:R-:W-:Y:S01]  /*2460*/  FMNMX.FTZ R11, R70, R11, !PT ;  /* 0x0000000b460b7209 */ /* 0x000fe20007810000 */
[----:B------:R-:W-:Y:S01]  /*2470*/  FMUL.FTZ R61, R61, UR10 ;  /* 0x0000000a3d3d7c20 */ /* 0x000fe20008410000 */
[----:B----4-:R-:W-:Y:S01]  /*2480*/  VIADDMNMX R41, R20, R94, R41, PT ;  /* 0x0000005e14297246 */ /* 0x010fe20003800129 */
[----:B------:R-:W-:Y:S01]  /*2490*/  FMUL.FTZ R64, R64, UR10 ;  /* 0x0000000a40407c20 */ /* 0x000fe20008410000 */
[----:B------:R-:W-:Y:S01]  /*24a0*/  FMUL.FTZ R65, R65, UR10 ;  /* 0x0000000a41417c20 */ /* 0x000fe20008410000 */
[----:B------:R-:W-:Y:S01]  /*24b0*/  FMUL.FTZ R68, R68, UR10 ;  /* 0x0000000a44447c20 */ /* 0x000fe20008410000 */
[----:B------:R-:W-:Y:S01]  /*24c0*/  ISETP.GT.AND P3, PT, R41, 0x8, PT ;  /* 0x000000082900780c */ /* 0x000fe20003f64270 */
        /* <DEDUP_REMOVED lines=8> */
[----:B------:R5:W-:Y:S01]  /*2550*/  MUFU.TANH R30, R66 ;  /* 0x00000042001e7308 */ /* 0x000be20000002400 */
[----:B------:R-:W-:Y:S01]  /*2560*/  FMUL.FTZ R84, R84, UR10 ;  /* 0x0000000a54547c20 */ /* 0x000fe20008410000 */
[----:B------:R-:W-:Y:S01]  /*2570*/  FMUL.FTZ R85, R85, UR10 ;  /* 0x0000000a55557c20 */ /* 0x000fe20008410000 */
[----:B------:R-:W-:Y:S01]  /*2580*/  @UP0 ULDC UR14, c[0x0][0x450] ;  /* 0x00011400000e0ab9 */ /* 0x000fe20000000800 */
[----:B------:R-:W-:Y:S01]  /*2590*/  UMOV UR10, UR39 ;  /* 0x00000027000a7c82 */ /* 0x000fe20008000000 */
[----:B------:R-:W-:Y:S01]  /*25a0*/  UIADD3 UR57, UR57, -0x2, URZ ;  /* 0xfffffffe39397890 */ /* 0x000fe2000fffe03f */
[----:B------:R-:W-:-:S02]  /*25b0*/  CS2R R150, SRZ ;  /* 0x0000000000967805 */ /* 0x000fc4000001ff00 */
[----:B------:R-:W-:Y:S01]  /*25c0*/  CS2R R148, SRZ ;  /* 0x0000000000947805 */ /* 0x000fe2000001ff00 */
[----:B------:R0:W2:Y:S01]  /*25d0*/  MUFU.TANH R21, R58 ;  /* 0x0000003a00157308 */ /* 0x0000a20000002400 */
[----:B-----5:R-:W-:Y:S02]  /*25e0*/  FSEL R66, R47, -INF , P1 ;  /* 0xff8000002f427808 */ /* 0x020fe40000800000 */
[----:B------:R-:W-:Y:S02]  /*25f0*/  CS2R R146, SRZ ;  /* 0x0000000000927805 */ /* 0x000fe4000001ff00 */
[----:B------:R-:W-:Y:S02]  /*2600*/  ISETP.GT.AND P1, PT, R9, 0x31, PT ;  /* 0x000000310900780c */ /* 0x000fe40003f24270 */
[----:B------:R-:W-:Y:S02]  /*2610*/  CS2R R144, SRZ ;  /* 0x0000000000907805 */ /* 0x000fe4000001ff00 */
[----:B------:R-:W-:-:S02]  /*2620*/  FMNMX.FTZ R11, R66, R11, !PT ;  /* 0x0000000b420b7209 */ /* 0x000fc40007810000 */
[----:B------:R-:W-:Y:S02]  /*2630*/  CS2R R142, SRZ ;  /* 0x00000000008e7805 */ /* 0x000fe4000001ff00 */
[----:B------:R-:W-:Y:S01]  /*2640*/  CS2R R140, SRZ ;  /* 0x00000000008c7805 */ /* 0x000fe2000001ff00 */
[----:B------:R3:W-:Y:S01]  /*2650*/  MUFU.TANH R28, R62 ;  /* 0x0000003e001c7308 */ /* 0x0007e20000002400 */
[----:B0-----:R-:W-:Y:S02]  /*2660*/  FSEL R58, R51, -INF , P1 ;  /* 0xff800000333a7808 */ /* 0x001fe40000800000 */
[----:B------:R-:W-:Y:S02]  /*2670*/  CS2R R138, SRZ ;  /* 0x00000000008a7805 */ /* 0x000fe4000001ff00 */
[----:B------:R-:W-:Y:S02]  /*2680*/  ISETP.GT.AND P1, PT, R9, 0x39, PT ;  /* 0x000000390900780c */ /* 0x000fe40003f24270 */
[----:B------:R-:W-:-:S02]  /*2690*/  CS2R R136, SRZ ;  /* 0x0000000000887805 */ /* 0x000fc4000001ff00 */
[----:B------:R-:W-:Y:S02]  /*26a0*/  CS2R R134, SRZ ;  /* 0x0000000000867805 */ /* 0x000fe4000001ff00 */
[----:B------:R-:W-:Y:S02]  /*26b0*/  CS2R R132, SRZ ;  /* 0x0000000000847805 */ /* 0x000fe4000001ff00 */
[----:B-1----:R-:W-:Y:S01]  /*26c0*/  FSEL R52, R52, -INF , P1 ;  /* 0xff80000034347808 */ /* 0x002fe20000800000 */
[----:B------:R-:W0:Y:S01]  /*26d0*/  MUFU.TANH R24, R59 ;  /* 0x0000003b00187308 */ /* 0x000e220000002400 */
[----:B---3--:R-:W-:Y:S02]  /*26e0*/  FSEL R62, R50, -INF , P2 ;  /* 0xff800000323e7808 */ /* 0x008fe40001000000 */
[----:B------:R-:W-:Y:S02]  /*26f0*/  CS2R R130, SRZ ;  /* 0x0000000000827805 */ /* 0x000fe4000001ff00 */
[----:B------:R-:W-:-:S02]  /*2700*/  ISETP.GT.AND P2, PT, R9, 0x38, PT ;  /* 0x000000380900780c */ /* 0x000fc40003f44270 */
[----:B------:R-:W-:Y:S02]  /*2710*/  CS2R R128, SRZ ;  /* 0x0000000000807805 */ /* 0x000fe4000001ff00 */
[----:B------:R-:W-:Y:S02]  /*2720*/  FMNMX.FTZ R11, R62, R11, !PT ;  /* 0x0000000b3e0b7209 */ /* 0x000fe40007810000 */
[----:B------:R-:W-:Y:S02]  /*2730*/  CS2R R126, SRZ ;  /* 0x00000000007e7805 */ /* 0x000fe4000001ff00 */
[----:B------:R-:W-:Y:S01]  /*2740*/  FSEL R56, R54, -INF , P2 ;  /* 0xff80000036387808 */ /* 0x000fe20001000000 */
[----:B------:R-:W1:Y:S01]  /*2750*/  MUFU.TANH R63, R63 ;  /* 0x0000003f003f7308 */ /* 0x000e620000002400 */
[----:B------:R-:W-:Y:S02]  /*2760*/  FMNMX.FTZ R11, R58, R11, !PT ;  /* 0x0000000b3a0b7209 */ /* 0x000fe40007810000 */
[----:B------:R-:W-:-:S02]  /*2770*/  CS2R R124, SRZ ;  /* 0x00000000007c7805 */ /* 0x000fc4000001ff00 */
[C---:B------:R-:W-:Y:S02]  /*2780*/  ISETP.GT.AND P2, PT, R9.reuse, 0x40, PT ;  /* 0x000000400900780c */ /* 0x040fe40003f44270 */
[----:B------:R-:W-:Y:S02]  /*2790*/  CS2R R122, SRZ ;  /* 0x00000000007a7805 */ /* 0x000fe4000001ff00 */
[----:B------:R-:W-:Y:S02]  /*27a0*/  FMNMX.FTZ R11, R56, R11, !PT ;  /* 0x0000000b380b7209 */ /* 0x000fe40007810000 */
[----:B------:R-:W-:Y:S02]  /*27b0*/  CS2R R120, SRZ ;  /* 0x0000000000787805 */ /* 0x000fe4000001ff00 */
[----:B------:R-:W-:Y:S01]  /*27c0*/  ISETP.GT.AND P1, PT, R9, 0x41, PT ;  /* 0x000000410900780c */ /* 0x000fe20003f24270 */
[----:B------:R-:W3:Y:S01]  /*27d0*/  MUFU.TANH R32, R67 ;  /* 0x0000004300207308 */ /* 0x000ee20000002400 */
[----:B--2---:R-:W-:-:S02]  /*27e0*/  FSEL R54, R21, -INF , P2 ;  /* 0xff80000015367808 */ /* 0x004fc40001000000 */
[----:B------:R-:W-:Y:S02]  /*27f0*/  CS2R R118, SRZ ;  /* 0x0000000000767805 */ /* 0x000fe4000001ff00 */
[----:B------:R-:W-:Y:S02]  /*2800*/  FMNMX.FTZ R11, R52, R11, !PT ;  /* 0x0000000b340b7209 */ /* 0x000fe40007810000 */
[----:B------:R-:W-:Y:S02]  /*2810*/  CS2R R116, SRZ ;  /* 0x0000000000747805 */ /* 0x000fe4000001ff00 */
[----:B------:R-:W-:Y:S02]  /*2820*/  ISETP.GT.AND P2, PT, R9, 0x48, PT ;  /* 0x000000480900780c */ /* 0x000fe40003f44270 */
[----:B------:R-:W-:Y:S02]  /*2830*/  CS2R R114, SRZ ;  /* 0x0000000000727805 */ /* 0x000fe4000001ff00 */
[----:B0-----:R-:W-:Y:S01]  /*2840*/  FSEL R24, R24, -INF , P1 ;  /* 0xff80000018187808 */ /* 0x001fe20000800000 */
[----:B------:R-:W0:Y:S01]  /*2850*/  MUFU.TANH R4, R4 ;  /* 0x0000000400047308 */ /* 0x000e220000002400 */
[----:B------:R-:W-:-:S02]  /*2860*/  FMNMX.FTZ R11, R54, R11, !PT ;  /* 0x0000000b360b7209 */ /* 0x000fc40007810000 */
[----:B------:R-:W-:Y:S02]  /*2870*/  CS2R R112, SRZ ;  /* 0x0000000000707805 */ /* 0x000fe4000001ff00 */
[C---:B------:R-:W-:Y:S02]  /*2880*/  ISETP.GT.AND P1, PT, R9.reuse, 0x49, PT ;  /* 0x000000490900780c */ /* 0x040fe40003f24270 */
[----:B------:R-:W-:Y:S02]  /*2890*/  CS2R R110, SRZ ;  /* 0x00000000006e7805 */ /* 0x000fe4000001ff00 */
[----:B------:R-:W-:Y:S02]  /*28a0*/  FSEL R26, R28, -INF , P2 ;  /* 0xff8000001c1a7808 */ /* 0x000fe40001000000 */
[----:B------:R-:W-:Y:S02]  /*28b0*/  CS2R R94, SRZ ;  /* 0x00000000005e7805 */ /* 0x000fe4000001ff00 */
[----:B------:R-:W-:Y:S01]  /*28c0*/  FMNMX.FTZ R11, R24, R11, !PT ;  /* 0x0000000b180b7209 */ /* 0x000fe20007810000 */
[----:B------:R-:W2:Y:S01]  /*28d0*/  MUFU.TANH R38, R71 ;  /* 0x0000004700267308 */ /* 0x000ea20000002400 */
        /* <DEDUP_REMOVED lines=8> */
[----:B---3--:R-:W-:Y:S01]  /*2960*/  FSEL R32, R32, -INF , P1 ;  /* 0xff80000020207808 */ /* 0x008fe20000800000 */
[----:B------:R-:W3:Y:S01]  /*2970*/  MUFU.TANH R40, R75 ;  /* 0x0000004b00287308 */ /* 0x000ee20000002400 */
[----:B------:R-:W-:Y:S02]  /*2980*/  FMNMX.FTZ R11, R30, R11, !PT ;  /* 0x0000000b1e0b7209 */ /* 0x000fe40007810000 */
[C---:B------:R-:W-:Y:S02]  /*2990*/  ISETP.GT.AND P1, PT, R9.reuse, 0x59, PT ;  /* 0x000000590900780c */ /* 0x040fe40003f24270 */
[----:B0-----:R-:W-:Y:S02]  /*29a0*/  FSEL R34, R4, -INF , P2 ;  /* 0xff80000004227808 */ /* 0x001fe40001000000 */
[----:B------:R-:W-:Y:S01]  /*29b0*/  FMNMX.FTZ R11, R32, R11, !PT ;  /* 0x0000000b200b7209 */ /* 0x000fe20007810000 */
[----:B------:R-:W0:Y:S01]  /*29c0*/  MUFU.TANH R42, R78 ;  /* 0x0000004e002a7308 */ /* 0x000e220000002400 */
[----:B------:R-:W-:-:S02]  /*29d0*/  ISETP.GT.AND P2, PT, R9, 0x60, PT ;  /* 0x000000600900780c */ /* 0x000fc40003f44270 */
[----:B--2---:R-:W-:Y:S02]  /*29e0*/  FSEL R38, R38, -INF , P1 ;  /* 0xff80000026267808 */ /* 0x004fe40000800000 */
[----:B------:R-:W-:Y:S02]  /*29f0*/  FMNMX.FTZ R11, R34, R11, !PT ;  /* 0x0000000b220b7209 */ /* 0x000fe40007810000 */
[C---:B------:R-:W-:Y:S01]  /*2a00*/  ISETP.GT.AND P1, PT, R9.reuse, 0x61, PT ;  /* 0x000000610900780c */ /* 0x040fe20003f24270 */
[----:B------:R-:W2:Y:S01]  /*2a10*/  MUFU.TANH R48, R79 ;  /* 0x0000004f00307308 */ /* 0x000ea20000002400 */
[----:B-1----:R-:W-:Y:S02]  /*2a20*/  FSEL R36, R36, -INF , P2 ;  /* 0xff80000024247808 */ /* 0x002fe40001000000 */
[----:B------:R-:W-:Y:S02]  /*2a30*/  FMNMX.FTZ R11, R38, R11, !PT ;  /* 0x0000000b260b7209 */ /* 0x000fe40007810000 */
[----:B------:R-:W-:-:S02]  /*2a40*/  ISETP.GT.AND P2, PT, R9, 0x68, PT ;  /* 0x000000680900780c */ /* 0x000fc40003f44270 */
[----:B---3--:R-:W-:Y:S01]  /*2a50*/  FSEL R40, R40, -INF , P1 ;  /* 0xff80000028287808 */ /* 0x008fe20000800000 */
[----:B------:R-:W1:Y:S01]  /*2a60*/  MUFU.TANH R44, R82 ;  /* 0x00000052002c7308 */ /* 0x000e620000002400 */
        /* <DEDUP_REMOVED lines=13> */
[----:B------:R-:W-:Y:S01]  /*2b40*/  FMNMX.FTZ R11, R44, R11, !PT ;  /* 0x0000000b2c0b7209 */ /* 0x000fe20007810000 */
[----:B------:R-:W1:Y:S01]  /*2b50*/  MUFU.TANH R87, R87 ;  /* 0x0000005700577308 */ /* 0x000e620000002400 */
[----:B0-----:R-:W-:Y:S02]  /*2b60*/  FSEL R46, R46, -INF , P1 ;  /* 0xff8000002e2e7808 */ /* 0x001fe40000800000 */
[----:B------:R-:W-:Y:S02]  /*2b70*/  ISETP.GT.AND P1, PT, R9, 0x79, PT ;  /* 0x000000790900780c */ /* 0x000fe40003f24270 */
[----:B------:R-:W-:-:S03]  /*2b80*/  FMNMX.FTZ R9, R46, R11, !PT ;  /* 0x0000000b2e097209 */ /* 0x000fc60007810000 */
[----:B------:R-:W-:Y:S01]  /*2b90*/  MUFU.TANH R3, R3 ;  /* 0x0000000300037308 */ /* 0x000fe20000002400 */
[----:B--2---:R-:W-:Y:S02]  /*2ba0*/  FSEL R50, R50, -INF , P2 ;  /* 0xff80000032327808 */ /* 0x004fe40001000000 */
[----:B------:R-:W-:Y:S02]  /*2bb0*/  ISETP.GT.AND P2, PT, R41, 0x1, PT ;  /* 0x000000012900780c */ /* 0x000fe40003f44270 */
[----:B------:R-:W-:-:S03]  /*2bc0*/  FMNMX.FTZ R4, R50, R9, !PT ;  /* 0x0000000932047209 */ /* 0x000fc60007810000 */
[----:B------:R-:W0:Y:S01]  /*2bd0*/  MUFU.TANH R5, R5 ;  /* 0x0000000500057308 */ /* 0x000e220000002400 */
[----:B-1----:R-:W-:-:S04]  /*2be0*/  FSEL R11, R87, -INF , P1 ;  /* 0xff800000570b7808 */ /* 0x002fc80000800000 */
[----:B------:R-:W-:-:S03]  /*2bf0*/  FMNMX.FTZ R4, R11, R4, !PT ;  /* 0x000000040b047209 */ /* 0x000fc60007810000 */
[----:B------:R-:W1:Y:S02]  /*2c00*/  MUFU.TANH R7, R7 ;  /* 0x0000000700077308 */ /* 0x000e640000002400 */
[----:B------:R-:W2:Y:S06]  /*2c10*/  SHFL.BFLY PT, R9, R4, 0x2, 0x1f ;  /* 0x0c401f0004097f89 */ /* 0x000eac00000e0000 */
[----:B------:R-:W-:Y:S01]  /*2c20*/  MUFU.TANH R6, R6 ;  /* 0x0000000600067308 */ /* 0x000fe20000002400 */
[----:B0-----:R-:W-:Y:S02]  /*2c30*/  FSEL R5, R5, -INF , P2 ;  /* 0xff80000005057808 */ /* 0x001fe40001000000 */
[----:B------:R-:W-:-:S05]  /*2c40*/  ISETP.GT.AND P2, PT, R41, 0x10, PT ;  /* 0x000000102900780c */ /* 0x000fca0003f44270 */
[----:B------:R-:W0:Y:S01]  /*2c50*/  MUFU.TANH R10, R10 ;  /* 0x0000000a000a7308 */ /* 0x000e220000002400 */
[----:B-1----:R-:W-:-:S07]  /*2c60*/  FSEL R43, R7, -INF , P3 ;  /* 0xff800000072b7808 */ /* 0x002fce0001800000 */
[----:B------:R-:W-:Y:S01]  /*2c70*/  MUFU.TANH R8, R8 ;  /* 0x0000000800087308 */ /* 0x000fe20000002400 */
[----:B--2---:R-:W-:-:S05]  /*2c80*/  FMNMX.FTZ R21, R4, R9, !PT ;  /* 0x0000000904157209 */ /* 0x004fca0007810000 */
[----:B------:R-:W1:Y:S02]  /*2c90*/  SHFL.BFLY PT, R4, R21, 0x1, 0x1f ;  /* 0x0c201f0015047f89 */ /* 0x000e6400000e0000 */
[----:B------:R-:W2:Y:S01]  /*2ca0*/  MUFU.TANH R13, R13 ;  /* 0x0000000d000d7308 */ /* 0x000ea20000002400 */
[----:B0-----:R-:W-:Y:S02]  /*2cb0*/  FSEL R47, R10, -INF , P2 ;  /* 0xff8000000a2f7808 */ /* 0x001fe40001000000 */
[----:B------:R-:W-:-:S05]  /*2cc0*/  ISETP.GT.AND P2, PT, R41, 0x18, PT ;  /* 0x000000182900780c */ /* 0x000fca0003f44270 */
[----:B------:R0:W-:Y:S08]  /*2cd0*/  MUFU.TANH R55, R60 ;  /* 0x0000003c00377308 */ /* 0x0001f00000002400 */
[----:B------:R-:W3:Y:S01]  /*2ce0*/  MUFU.TANH R12, R12 ;  /* 0x0000000c000c7308 */ /* 0x000ee20000002400 */
[----:B--2---:R-:W-:Y:S02]  /*2cf0*/  FSEL R13, R13, -INF , P2 ;  /* 0xff8000000d0d7808 */ /* 0x004fe40001000000 */
[----:B------:R-:W-:-:S02]  /*2d00*/  ISETP.GT.AND P2, PT, R41, 0x20, PT ;  /* 0x000000202900780c */ /* 0x000fc40003f44270 */
[----:B-1----:R-:W-:Y:S01]  /*2d10*/  FMNMX.FTZ R9, R21, R4, !PT ;  /* 0x0000000415097209 */ /* 0x002fe20007810000 */
[----:B------:R-:W-:Y:S02]  /*2d20*/  IMAD.U32 R4, RZ, RZ, UR6 ;  /* 0x00000006ff047e24 */ /* 0x000fe4000f8e00ff */
[----:B------:R-:W1:Y:S01]  /*2d30*/  MUFU.TANH R15, R15 ;  /* 0x0000000f000f7308 */ /* 0x000e620000002400 */
[----:B------:R-:W-:Y:S01]  /*2d40*/  @UP0 ULDC UR6, c[0x0][0x44c] ;  /* 0x0001130000060ab9 */ /* 0x000fe20000000800 */
[C---:B------:R-:W-:Y:S01]  /*2d50*/  FSETP.NEU.FTZ.AND P1, PT, R9.reuse, -INF , PT ;  /* 0xff8000000900780b */ /* 0x040fe20003f3d000 */
[----:B------:R-:W-:Y:S01]  /*2d60*/  FMUL.FTZ R21, R9, R4 ;  /* 0x0000000409157220 */ /* 0x000fe20000410000 */
[----:B------:R-:W-:Y:S02]  /*2d70*/  UIMAD.WIDE.U32 UR6, UR39, UR6, URZ ;  /* 0x00000006270672a5 */ /* 0x000fe4000f8e003f */
[----:B------:R-:W-:Y:S02]  /*2d80*/  UIADD3 UR6, UR11, 0x28840, URZ ;  /* 0x000288400b067890 */ /* 0x000fe4000fffe03f */
[----:B------:R-:W-:Y:S01]  /*2d90*/  FSEL R21, R21, RZ, P1 ;  /* 0x000000ff15157208 */ /* 0x000fe20000800000 */
[----:B------:R-:W2:Y:S01]  /*2da0*/  MUFU.TANH R14, R14 ;  /* 0x0000000e000e7308 */ /* 0x000ea20000002400 */
[----:B------:R-:W-:Y:S01]  /*2db0*/  ISETP.GT.AND P1, PT, R41, RZ, PT ;  /* 0x000000ff2900720c */ /* 0x000fe20003f24270 */
[----:B------:R-:W-:-:S02]  /*2dc0*/  @UP0 USHF.R.U32.HI UR10, URZ, UR14, UR7 ;  /* 0x0000000e3f0a0299 */ /* 0x000fc40008011607 */
[-CC-:B------:R-:W-:Y:S01]  /*2dd0*/  FFMA.FTZ R165, R54, R4.reuse, -R21.reuse ;  /* 0x0000000436a57223 */ /* 0x180fe20000010815 */
[----:B------:R-:W-:Y:S01]  /*2de0*/  FSEL R3, R3, -INF , P1 ;  /* 0xff80000003037808 */ /* 0x000fe20000800000 */
[-CC-:B------:R-:W-:Y:S01]  /*2df0*/  FFMA.FTZ R161, R30, R4.reuse, -R21.reuse ;  /* 0x000000041ea17223 */ /* 0x180fe20000010815 */
[----:B------:R-:W-:Y:S01]  /*2e00*/  ISETP.GT.AND P1, PT, R41, 0x9, PT ;  /* 0x000000092900780c */ /* 0x000fe20003f24270 */
[----:B------:R-:W4:Y:S01]  /*2e10*/  MUFU.TANH R27, R27 ;  /* 0x0000001b001b7308 */ /* 0x000f220000002400 */
[----:B0-----:R-:W-:Y:S01]  /*2e20*/  FMNMX.FTZ R60, R3, R5, !PT ;  /* 0x00000005033c7209 */ /* 0x001fe20007810000 */
[-CC-:B------:R-:W-:Y:S01]  /*2e30*/  FFMA.FTZ R30, R38, R4.reuse, -R21.reuse ;  /* 0x00000004261e7223 */ /* 0x180fe20000010815 */
[----:B------:R-:W-:Y:S01]  /*2e40*/  FSEL R45, R6, -INF , P1 ;  /* 0xff800000062d7808 */ /* 0x000fe20000800000 */
[--C-:B------:R-:W-:Y:S01]  /*2e50*/  FFMA.FTZ R181, R96, R4, -R21.reuse ;  /* 0x0000000460b57223 */ /* 0x100fe20000010815 */
[----:B------:R-:W-:Y:S01]  /*2e60*/  FMNMX.FTZ R60, R43, R60, !PT ;  /* 0x0000003c2b3c7209 */ /* 0x000fe20007810000 */
[--C-:B------:R-:W-:Y:S01]  /*2e70*/  FFMA.FTZ R20, R98, R4, -R21.reuse ;  /* 0x0000000462147223 */ /* 0x100fe20000010815 */
[----:B------:R-:W-:Y:S01]  /*2e80*/  ISETP.GT.AND P1, PT, R41, 0x11, PT ;  /* 0x000000112900780c */ /* 0x000fe20003f24270 */
[----:B------:R-:W0:Y:S01]  /*2e90*/  MUFU.TANH R25, R25 ;  /* 0x0000001900197308 */ /* 0x000e220000002400 */
[----:B------:R-:W-:Y:S01]  /*2ea0*/  FMNMX.FTZ R60, R45, R60, !PT ;  /* 0x0000003c2d3c7209 */ /* 0x000fe20007810000 */
[-CC-:B------:R-:W-:Y:S01]  /*2eb0*/  FFMA.FTZ R183, R100, R4.reuse, -R21.reuse ;  /* 0x0000000464b77223 */ /* 0x180fe20000010815 */
[----:B------:R-:W-:Y:S01]  /*2ec0*/  FSEL R49, R8, -INF , P1 ;  /* 0xff80000008317808 */ /* 0x000fe20000800000 */
[--C-:B------:R-:W-:Y:S01]  /*2ed0*/  FFMA.FTZ R6, R102, R4, -R21.reuse ;  /* 0x0000000466067223 */ /* 0x100fe20000010815 */
[----:B------:R-:W-:Y:S01]  /*2ee0*/  FMNMX.FTZ R60, R47, R60, !PT ;  /* 0x0000003c2f3c7209 */ /* 0x000fe20007810000 */
[--C-:B------:R-:W-:Y:S01]  /*2ef0*/  FFMA.FTZ R177, R104, R4, -R21.reuse ;  /* 0x0000000468b17223 */ /* 0x100fe20000010815 */
[----:B------:R-:W-:Y:S01]  /*2f00*/  ISETP.GT.AND P1, PT, R41, 0x19, PT ;  /* 0x000000192900780c */ /* 0x000fe20003f24270 */
[----:B------:R-:W5:Y:S01]  /*2f10*/  MUFU.TANH R31, R31 ;  /* 0x0000001f001f7308 */ /* 0x000f620000002400 */
[----:B------:R-:W-:Y:S01]  /*2f20*/  FMNMX.FTZ R60, R49, R60, !PT ;  /* 0x0000003c313c7209 */ /* 0x000fe20007810000 */
[-CC-:B------:R-:W-:Y:S01]  /*2f30*/  FFMA.FTZ R8, R106, R4.reuse, -R21.reuse ;  /* 0x000000046a087223 */ /* 0x180fe20000010815 */
[----:B---3--:R-:W-:Y:S01]  /*2f40*/  FSEL R51, R12, -INF , P1 ;  /* 0xff8000000c337808 */ /* 0x008fe20000800000 */
[--C-:B------:R-:W-:Y:S01]  /*2f50*/  FFMA.FTZ R167, R26, R4, -R21.reuse ;  /* 0x000000041aa77223 */ /* 0x100fe20000010815 */
[----:B------:R-:W-:Y:S01]  /*2f60*/  FMNMX.FTZ R60, R13, R60, !PT ;  /* 0x0000003c0d3c7209 */ /* 0x000fe20007810000 */
[-CC-:B------:R-:W-:Y:S01]  /*2f70*/  FFMA.FTZ R26, R28, R4.reuse, -R21.reuse ;  /* 0x000000041c1a7223 */ /* 0x180fe20000010815 */
[----:B------:R-:W-:Y:S01]  /*2f80*/  ISETP.GT.AND P1, PT, R41, 0x21, PT ;  /* 0x000000212900780c */ /* 0x000fe20003f24270 */
[----:B------:R-:W3:Y:S01]  /*2f90*/  MUFU.TANH R29, R29 ;  /* 0x0000001d001d7308 */ /* 0x000ee20000002400 */
[----:B-1----:R-:W-:Y:S01]  /*2fa0*/  FSEL R15, R15, -INF , P2 ;  /* 0xff8000000f0f7808 */ /* 0x002fe20001000000 */
[--C-:B------:R-:W-:Y:S01]  /*2fb0*/  FFMA.FTZ R179, R108, R4, -R21.reuse ;  /* 0x000000046cb37223 */ /* 0x100fe20000010815 */
[----:B------:R-:W-:Y:S01]  /*2fc0*/  FMNMX.FTZ R60, R51, R60, !PT ;  /* 0x0000003c333c7209 */ /* 0x000fe20007810000 */
[-CC-:B------:R-:W-:Y:S01]  /*2fd0*/  FFMA.FTZ R28, R32, R4.reuse, -R21.reuse ;  /* 0x00000004201c7223 */ /* 0x180fe20000010815 */
[----:B------:R-:W-:Y:S01]  /*2fe0*/  ISETP.GT.AND P2, PT, R41, 0x28, PT ;  /* 0x000000282900780c */ /* 0x000fe20003f44270 */
[--C-:B------:R-:W-:Y:S01]  /*2ff0*/  FFMA.FTZ R32, R40, R4, -R21.reuse ;  /* 0x0000000428207223 */ /* 0x100fe20000010815 */
[----:B--2---:R-:W-:Y:S01]  /*3000*/  FSEL R53, R14, -INF , P1 ;  /* 0xff8000000e357808 */ /* 0x004fe20000800000 */
[----:B------:R-:W1:Y:S01]  /*3010*/  MUFU.TANH R35, R35 ;  /* 0x0000002300237308 */ /* 0x000e620000002400 */
[----:B------:R-:W-:Y:S01]  /*3020*/  FMNMX.FTZ R60, R15, R60, !PT ;  /* 0x0000003c0f3c7209 */ /* 0x000fe20007810000 */
[-CC-:B------:R-:W-:Y:S01]  /*3030*/  FFMA.FTZ R155, R42, R4.reuse, -R21.reuse ;  /* 0x000000042a9b7223 */ /* 0x180fe20000010815 */
[----:B------:R-:W-:Y:S01]  /*3040*/  ISETP.GT.AND P1, PT, R41, 0x29, PT ;  /* 0x000000292900780c */ /* 0x000fe20003f24270 */
[-CC-:B------:R-:W-:Y:S01]  /*3050*/  FFMA.FTZ R10, R92, R4.reuse, -R21.reuse ;  /* 0x000000045c0a7223 */ /* 0x180fe20000010815 */
[----:B----4-:R-:W-:Y:S01]  /*3060*/  FSEL R27, R27, -INF , P2 ;  /* 0xff8000001b1b7808 */ /* 0x010fe20001000000 */
[--C-:B------:R-:W-:Y:S01]  /*3070*/  FFMA.FTZ R173, R90, R4, -R21.reuse ;  /* 0x000000045aad7223 */ /* 0x100fe20000010815 */
[----:B------:R-:W-:Y:S01]  /*3080*/  FMNMX.FTZ R60, R53, R60, !PT ;  /* 0x0000003c353c7209 */ /* 0x000fe20007810000 */
[----:B------:R-:W2:Y:S01]  /*3090*/  MUFU.TANH R33, R33 ;  /* 0x0000002100217308 */ /* 0x000ea20000002400 */
[----:B------:R-:W-:Y:S01]  /*30a0*/  ISETP.GT.AND P2, PT, R41, 0x30, PT ;  /* 0x000000302900780c */ /* 0x000fe20003f44270 */
[-CC-:B------:R-:W-:Y:S01]  /*30b0*/  FFMA.FTZ R12, R88, R4.reuse, -R21.reuse ;  /* 0x00000004580c7223 */ /* 0x180fe20000010815 */
[----:B0-----:R-:W-:Y:S01]  /*30c0*/  FSEL R25, R25, -INF , P1 ;  /* 0xff80000019197808 */ /* 0x001fe20000800000 */
[--C-:B------:R-:W-:Y:S01]  /*30d0*/  FFMA.FTZ R175, R70, R4, -R21.reuse ;  /* 0x0000000446af7223 */ /* 0x100fe20000010815 */
[----:B------:R-:W-:Y:S01]  /*30e0*/  FMNMX.FTZ R60, R27, R60, !PT ;  /* 0x0000003c1b3c7209 */ /* 0x000fe20007810000 */
[-CC-:B------:R-:W-:Y:S01]  /*30f0*/  FFMA.FTZ R14, R66, R4.reuse, -R21.reuse ;  /* 0x00000004420e7223 */ /* 0x180fe20000010815 */
[----:B------:R-:W-:Y:S01]  /*3100*/  ISETP.GT.AND P1, PT, R41, 0x31, PT ;  /* 0x000000312900780c */ /* 0x000fe20003f24270 */
[----:B------:R-:W0:Y:S01]  /*3110*/  MUFU.TANH R39, R39 ;  /* 0x0000002700277308 */ /* 0x000e220000002400 */
[----:B-----5:R-:W-:Y:S01]  /*3120*/  FSEL R31, R31, -INF , P2 ;  /* 0xff8000001f1f7808 */ /* 0x020fe20001000000 */
[--C-:B------:R-:W-:Y:S01]  /*3130*/  FFMA.FTZ R163, R34, R4, -R21.reuse ;  /* 0x0000000422a37223 */ /* 0x100fe20000010815 */
[----:B------:R-:W-:Y:S01]  /*3140*/  FMNMX.FTZ R60, R25, R60, !PT ;  /* 0x0000003c193c7209 */ /* 0x000fe20007810000 */
[-CC-:B------:R-:W-:Y:S01]  /*3150*/  FFMA.FTZ R153, R36, R4.reuse, -R21.reuse ;  /* 0x0000000424997223 */ /* 0x180fe20000010815 */
[----:B------:R-:W-:Y:S01]  /*3160*/  ISETP.GT.AND P2, PT, R41, 0x38, PT ;  /* 0x000000382900780c */ /* 0x000fe20003f44270 */
[--C-:B------:R-:W-:Y:S01]  /*3170*/  FFMA.FTZ R169, R62, R4, -R21.reuse ;  /* 0x000000043ea97223 */ /* 0x100fe20000010815 */
[----:B---3--:R-:W-:Y:S01]  /*3180*/  FSEL R29, R29, -INF , P1 ;  /* 0xff8000001d1d7808 */ /* 0x008fe20000800000 */
[----:B------:R-:W3:Y:S01]  /*3190*/  MUFU.TANH R37, R37 ;  /* 0x0000002500257308 */ /* 0x000ee20000002400 */
[----:B------:R-:W-:Y:S01]  /*31a0*/  FMNMX.FTZ R60, R31, R60, !PT ;  /* 0x0000003c1f3c7209 */ /* 0x000fe20007810000 */
[-CC-:B------:R-:W-:Y:S01]  /*31b0*/  FFMA.FTZ R58, R58, R4.reuse, -R21.reuse ;  /* 0x000000043a3a7223 */ /* 0x180fe20000010815 */
[----:B------:R-:W-:Y:S01]  /*31c0*/  ISETP.GT.AND P1, PT, R41, 0x39, PT ;  /* 0x000000392900780c */ /* 0x000fe20003f24270 */
[-CC-:B------:R-:W-:Y:S01]  /*31d0*/  FFMA.FTZ R171, R56, R4.reuse, -R21.reuse ;  /* 0x0000000438ab7223 */ /* 0x180fe20000010815 */
[----:B-1----:R-:W-:Y:S01]  /*31e0*/  FSEL R35, R35, -INF , P2 ;  /* 0xff80000023237808 */ /* 0x002fe20001000000 */
[--C-:B------:R-:W-:Y:S01]  /*31f0*/  FFMA.FTZ R52, R52, R4, -R21.reuse ;  /* 0x0000000434347223 */ /* 0x100fe20000010815 */
[----:B------:R-:W-:Y:S01]  /*3200*/  FMNMX.FTZ R60, R29, R60, !PT ;  /* 0x0000003c1d3c7209 */ /* 0x000fe20007810000 */
[----:B------:R-:W1:Y:S01]  /*3210*/  MUFU.TANH R57, R61 ;  /* 0x0000003d00397308 */ /* 0x000e620000002400 */
        /* <DEDUP_REMOVED lines=8> */
[----:B0-----:R-:W-:Y:S01]  /*32a0*/  FSEL R39, R39, -INF , P2 ;  /* 0xff80000027277808 */ /* 0x001fe20001000000 */
[--C-:B------:R-:W-:Y:S01]  /*32b0*/  FFMA.FTZ R36, R46, R4, -R21.reuse ;  /* 0x000000042e247223 */ /* 0x100fe20000010815 */
[----:B------:R-:W-:Y:S01]  /*32c0*/  FMNMX.FTZ R60, R33, R60, !PT ;  /* 0x0000003c213c7209 */ /* 0x000fe20007810000 */
[-CC-:B------:R-:W-:Y:S01]  /*32d0*/  FFMA.FTZ R159, R50, R4.reuse, -R21.reuse ;  /* 0x00000004329f7223 */ /* 0x180fe20000010815 */
[----:B------:R-:W-:Y:S01]  /*32e0*/  ISETP.GT.AND P2, PT, R41, 0x48, PT ;  /* 0x000000482900780c */ /* 0x000fe20003f44270 */
[----:B------:R-:W-:Y:S01]  /*32f0*/  FFMA.FTZ R11, R11, R4, -R21 ;  /* 0x000000040b0b7223 */ /* 0x000fe20000010815 */
[----:B---3--:R-:W-:Y:S01]  /*3300*/  FSEL R37, R37, -INF , P1 ;  /* 0xff80000025257808 */ /* 0x008fe20000800000 */
[----:B------:R-:W0:Y:S01]  /*3310*/  MUFU.TANH R65, R65 ;  /* 0x0000004100417308 */ /* 0x000e220000002400 */
[----:B------:R-:W-:Y:S01]  /*3320*/  FMNMX.FTZ R60, R39, R60, !PT ;  /* 0x0000003c273c7209 */ /* 0x000fe20007810000 */
[----:B------:R-:W-:Y:S01]  /*3330*/  UIADD3 UR7, UR10, UR48, -UR50 ;  /* 0x000000300a077290 */ /* 0x000fe2000fffe832 */
[----:B------:R-:W-:Y:S01]  /*3340*/  ISETP.GT.AND P1, PT, R41, 0x49, PT ;  /* 0x000000492900780c */ /* 0x000fe20003f24270 */
[----:B------:R-:W-:Y:S01]  /*3350*/  UPRMT UR6, UR40, 0x654, UR6 ;  /* 0x0000065428067896 */ /* 0x000fe20008000006 */
[----:B------:R-:W-:Y:S01]  /*3360*/  FSEL R55, R55, -INF , P2 ;  /* 0xff80000037377808 */ /* 0x000fe20001000000 */
[----:B------:R-:W-:Y:S01]  /*3370*/  USHF.R.S32.HI UR10, URZ, 0x1f, UR7 ;  /* 0x0000001f3f0a7899 */ /* 0x000fe20008011407 */
[----:B------:R-:W-:Y:S01]  /*3380*/  FMNMX.FTZ R60, R37, R60, !PT ;  /* 0x0000003c253c7209 */ /* 0x000fe20007810000 */
[----:B------:R-:W3:Y:S01]  /*3390*/  MUFU.TANH R63, R68 ;  /* 0x00000044003f7308 */ /* 0x000ee20000002400 */
[----:B------:R-:W-:Y:S01]  /*33a0*/  ISETP.GT.AND P2, PT, R41, 0x50, PT ;  /* 0x000000502900780c */ /* 0x000fe20003f44270 */
[----:B------:R-:W-:Y:S01]  /*33b0*/  ULEA.HI UR10, UR10, UR7, URZ, 0x7 ;  /* 0x000000070a0a7291 */ /* 0x000fe2000f8f383f */
[----:B-1----:R-:W-:-:S02]  /*33c0*/  FSEL R57, R57, -INF , P1 ;  /* 0xff80000039397808 */ /* 0x002fc40000800000 */
[----:B------:R-:W-:Y:S02]  /*33d0*/  CS2R R108, SRZ ;  /* 0x00000000006c7805 */ /* 0x000fe4000001ff00 */
[----:B------:R-:W-:Y:S01]  /*33e0*/  FMNMX.FTZ R60, R55, R60, !PT ;  /* 0x0000003c373c7209 */ /* 0x000fe20007810000 */
[----:B------:R-:W-:Y:S01]  /*33f0*/  USHF.R.S32.HI UR10, URZ, 0x7, UR10 ;  /* 0x000000073f0a7899 */ /* 0x000fe2000801140a */
[----:B------:R-:W-:Y:S01]  /*3400*/  ISETP.GT.AND P1, PT, R41, 0x51, PT ;  /* 0x000000512900780c */ /* 0x000fe20003f24270 */
[----:B------:R-:W1:Y:S01]  /*3410*/  MUFU.TANH R69, R69 ;  /* 0x0000004500457308 */ /* 0x000e620000002400 */
[----:B--2---:R-:W-:Y:S01]  /*3420*/  FSEL R59, R59, -INF , P2 ;  /* 0xff8000003b3b7808 */ /* 0x004fe20001000000 */
[----:B------:R-:W-:Y:S01]  /*3430*/  UISETP.LT.AND UP0, UPT, URZ, UR10, UPT ;  /* 0x0000000a3f00728c */ /* 0x000fe2000bf01270 */
[----:B------:R-:W-:Y:S01]  /*3440*/  FMNMX.FTZ R60, R57, R60, !PT ;  /* 0x0000003c393c7209 */ /* 0x000fe20007810000 */
[----:B------:R-:W-:Y:S01]  /*3450*/  SYNCS.ARRIVE.TRANS64.RED.A1T0 RZ, [UR6], RZ ;  /* 0x000000ffffff79a7 */ /* 0x000fe20008100406 */
[----:B------:R-:W-:Y:S01]  /*3460*/  ISETP.GT.AND P2, PT, R41, 0x58, PT ;  /* 0x000000582900780c */ /* 0x000fe20003f44270 */
[----:B------:R-:W-:Y:S01]  /*3470*/  USEL UR55, URZ, UR10, !UP0 ;  /* 0x0000000a3f377287 */ /* 0x000fe2000c000000 */
[----:B0-----:R-:W-:Y:S01]  /*3480*/  FSEL R61, R65, -INF , P1 ;  /* 0xff800000413d7808 */ /* 0x001fe20000800000 */
[----:B------:R-:W0:Y:S01]  /*3490*/  MUFU.TANH R67, R72 ;  /* 0x0000004800437308 */ /* 0x000e220000002400 */
[----:B------:R-:W-:Y:S01]  /*34a0*/  FMNMX.FTZ R60, R59, R60, !PT ;  /* 0x0000003c3b3c7209 */ /* 0x000fe20007810000 */
[----:B------:R-:W-:Y:S01]  /*34b0*/  UISETP.GE.AND UP0, UPT, UR57, UR55, UPT ;  /* 0x000000373900728c */ /* 0x000fe2000bf06270 */
[----:B------:R-:W-:-:S02]  /*34c0*/  ISETP.GT.AND P1, PT, R41, 0x59, PT ;  /* 0x000000592900780c */ /* 0x000fc40003f24270 */
[----:B------:R-:W-:Y:S02]  /*34d0*/  CS2R R106, SRZ ;  /* 0x00000000006a7805 */ /* 0x000fe4000001ff00 */
[----:B---3--:R-:W-:Y:S02]  /*34e0*/  FSEL R63, R63, -INF , P2 ;  /* 0xff8000003f3f7808 */ /* 0x008fe40001000000 */
[----:B------:R-:W-:Y:S02]  /*34f0*/  CS2R R104, SRZ ;  /* 0x0000000000687805 */ /* 0x000fe4000001ff00 */
[----:B------:R-:W-:Y:S01]  /*3500*/  FMNMX.FTZ R60, R61, R60, !PT ;  /* 0x0000003c3d3c7209 */ /* 0x000fe20007810000 */
[----:B------:R-:W2:Y:S01]  /*3510*/  MUFU.TANH R73, R73 ;  /* 0x0000004900497308 */ /* 0x000ea20000002400 */
[----:B------:R-:W-:Y:S02]  /*3520*/  ISETP.GT.AND P2, PT, R41, 0x60, PT ;  /* 0x000000602900780c */ /* 0x000fe40003f44270 */
[----:B------:R-:W-:-:S02]  /*3530*/  CS2R R102, SRZ ;  /* 0x0000000000667805 */ /* 0x000fc4000001ff00 */
[----:B-1----:R-:W-:Y:S02]  /*3540*/  FSEL R65, R69, -INF , P1 ;  /* 0xff80000045417808 */ /* 0x002fe40000800000 */
[----:B------:R-:W-:Y:S02]  /*3550*/  CS2R R100, SRZ ;  /* 0x0000000000647805 */ /* 0x000fe4000001ff00 */
[----:B------:R-:W-:Y:S02]  /*3560*/  FMNMX.FTZ R60, R63, R60, !PT ;  /* 0x0000003c3f3c7209 */ /* 0x000fe40007810000 */
[----:B------:R-:W-:Y:S02]  /*3570*/  CS2R R98, SRZ ;  /* 0x0000000000627805 */ /* 0x000fe4000001ff00 */
[----:B------:R-:W-:Y:S01]  /*3580*/  ISETP.GT.AND P1, PT, R41, 0x61, PT ;  /* 0x000000612900780c */ /* 0x000fe20003f24270 */
[----:B------:R-:W1:Y:S01]  /*3590*/  MUFU.TANH R71, R76 ;  /* 0x0000004c00477308 */ /* 0x000e620000002400 */
[----:B0-----:R-:W-:-:S02]  /*35a0*/  FSEL R67, R67, -INF , P2 ;  /* 0xff80000043437808 */ /* 0x001fc40001000000 */
[----:B------:R-:W-:Y:S02]  /*35b0*/  CS2R R96, SRZ ;  /* 0x0000000000607805 */ /* 0x000fe4000001ff00 */
[----:B------:R-:W-:Y:S02]  /*35c0*/  FMNMX.FTZ R60, R65, R60, !PT ;  /* 0x0000003c413c7209 */ /* 0x000fe40007810000 */
[----:B------:R-:W-:Y:S02]  /*35d0*/  CS2R R92, SRZ ;  /* 0x00000000005c7805 */ /* 0x000fe4000001ff00 */
[----:B------:R-:W-:Y:S02]  /*35e0*/  ISETP.GT.AND P2, PT, R41, 0x68, PT ;  /* 0x000000682900780c */ /* 0x000fe40003f44270 */
[----:B------:R-:W-:Y:S02]  /*35f0*/  CS2R R90, SRZ ;  /* 0x00000000005a7805 */ /* 0x000fe4000001ff00 */
[----:B------:R-:W-:Y:S01]  /*3600*/  FMNMX.FTZ R60, R67, R60, !PT ;  /* 0x0000003c433c7209 */ /* 0x000fe20007810000 */
[----:B------:R-:W0:Y:S01]  /*3610*/  MUFU.TANH R77, R77 ;  /* 0x0000004d004d7308 */ /* 0x000e220000002400 */
[----:B--2---:R-:W-:-:S02]  /*3620*/  FSEL R69, R73, -INF , P1 ;  /* 0xff80000049457808 */ /* 0x004fc40000800000 */
[----:B------:R-:W-:Y:S02]  /*3630*/  CS2R R88, SRZ ;  /* 0x0000000000587805 */ /* 0x000fe4000001ff00 */
[----:B------:R-:W-:Y:S02]  /*3640*/  ISETP.GT.AND P1, PT, R41, 0x69, PT ;  /* 0x000000692900780c */ /* 0x000fe40003f24270 */
[----:B------:R-:W-:Y:S01]  /*3650*/  FMNMX.FTZ R60, R69, R60, !PT ;  /* 0x0000003c453c7209 */ /* 0x000fe20007810000 */
[----:B------:R-:W2:Y:S01]  /*3660*/  MUFU.TANH R75, R80 ;  /* 0x00000050004b7308 */ /* 0x000ea20000002400 */
[----:B-1----:R-:W-:Y:S02]  /*3670*/  FSEL R71, R71, -INF , P2 ;  /* 0xff80000047477808 */ /* 0x002fe40001000000 */
[----:B------:R-:W-:Y:S02]  /*3680*/  ISETP.GT.AND P2, PT, R41, 0x70, PT ;  /* 0x000000702900780c */ /* 0x000fe40003f44270 */
[----:B------:R-:W-:-:S03]  /*3690*/  FMNMX.FTZ R60, R71, R60, !PT ;  /* 0x0000003c473c7209 */ /* 0x000fc60007810000 */
[----:B------:R-:W1:Y:S01]  /*36a0*/  MUFU.TANH R81, R81 ;  /* 0x0000005100517308 */ /* 0x000e620000002400 */
[----:B0-----:R-:W-:Y:S02]  /*36b0*/  FSEL R73, R77, -INF , P1 ;  /* 0xff8000004d497808 */ /* 0x001fe40000800000 */
[----:B------:R-:W-:Y:S02]  /*36c0*/  ISETP.GT.AND P1, PT, R41, 0x71, PT ;  /* 0x000000712900780c */ /* 0x000fe40003f24270 */
[----:B------:R-:W-:-:S03]  /*36d0*/  FMNMX.FTZ R60, R73, R60, !PT ;  /* 0x0000003c493c7209 */ /* 0x000fc60007810000 */
[----:B------:R-:W0:Y:S01]  /*36e0*/  MUFU.TANH R84, R84 ;  /* 0x0000005400547308 */ /* 0x000e220000002400 */
[----:B--2---:R-:W-:Y:S02]  /*36f0*/  FSEL R75, R75, -INF , P2 ;  /* 0xff8000004b4b7808 */ /* 0x004fe40001000000 */
[----:B------:R-:W-:Y:S02]  /*3700*/  ISETP.GT.AND P2, PT, R41, 0x78, PT ;  /* 0x000000782900780c */ /* 0x000fe40003f44270 */
[----:B------:R-:W-:-:S03]  /*3710*/  FMNMX.FTZ R60, R75, R60, !PT ;  /* 0x0000003c4b3c7209 */ /* 0x000fc60007810000 */
[----:B------:R-:W2:Y:S01]  /*3720*/  MUFU.TANH R79, R85 ;  /* 0x00000055004f7308 */ /* 0x000ea20000002400 */
[----:B-1----:R-:W-:Y:S02]  /*3730*/  FSEL R77, R81, -INF , P1 ;  /* 0xff800000514d7808 */ /* 0x002fe40000800000 */
[----:B------:R-:W-:Y:S02]  /*3740*/  ISETP.GT.AND P1, PT, R41, 0x79, PT ;  /* 0x000000792900780c */ /* 0x000fe40003f24270 */
[----:B------:R-:W-:-:S03]  /*3750*/  FMNMX.FTZ R60, R77, R60, !PT ;  /* 0x0000003c4d3c7209 */ /* 0x000fc60007810000 */
[----:B------:R-:W-:Y:S01]  /*3760*/  MUFU.EX2 R181, R181 ;  /* 0x000000b500b57308 */ /* 0x000fe20000000800 */
[----:B0-----:R-:W-:-:S04]  /*3770*/  FSEL R41, R84, -INF , P2 ;  /* 0xff80000054297808 */ /* 0x001fc80001000000 */
[----:B------:R-:W-:-:S03]  /*3780*/  FMNMX.FTZ R60, R41, R60, !PT ;  /* 0x0000003c293c7209 */ /* 0x000fc60007810000 */
[----:B------:R-:W0:Y:S01]  /*3790*/  MUFU.EX2 R20, R20 ;  /* 0x0000001400147308 */ /* 0x000e220000000800 */
[----:B--2---:R-:W-:-:S04]  /*37a0*/  FSEL R79, R79, -INF , P1 ;  /* 0xff8000004f4f7808 */ /* 0x004fc80000800000 */
        /* <DEDUP_REMOVED lines=65> */
[----:B------:R0:W-:Y:S01]  /*3bc0*/  MUFU.EX2 R174, R25 ;  /* 0x0000001900ae7308 */ /* 0x0001e20000000800 */
        /* <DEDUP_REMOVED lines=9> */
[----:B------:R-:W-:-:S03]  /*3c60*/  F2FP.F16.F32.PACK_AB R177, R8, R177 ;  /* 0x000000b108b1723e */ /* 0x000fc600000000ff */
[----:B------:R-:W-:-:S03]  /*3c70*/  FADD.FTZ R40, R8, R25 ;  /* 0x0000001908287221 */ /* 0x000fc60000010000 */
[----:B------:R-:W2:Y:S01]  /*3c80*/  MUFU.EX2 R172, R53 ;  /* 0x0000003500ac7308 */ /* 0x000ea20000000800 */
[----:B------:R-:W-:Y:S01]  /*3c90*/  FADD.FTZ R21, R179, R40 ;  /* 0x00000028b3157221 */ /* 0x000fe20000010000 */
[----:B-1----:R-:W-:Y:S01]  /*3ca0*/  FADD.FTZ R0, R178, R5 ;  /* 0x00000005b2007221 */ /* 0x002fe20000010000 */
[C---:B------:R-:W-:Y:S02]  /*3cb0*/  F2FP.F16.F32.PACK_AB R179, R10.reuse, R179 ;  /* 0x000000b30ab3723e */ /* 0x040fe400000000ff */
[----:B------:R-:W-:Y:S01]  /*3cc0*/  FADD.FTZ R40, R10, R21 ;  /* 0x000000150a287221 */ /* 0x000fe20000010000 */
[----:B------:R-:W-:Y:S02]  /*3cd0*/  F2FP.F16.F32.PACK_AB R178, R178, R13 ;  /* 0x0000000db2b2723e */ /* 0x000fe400000000ff */
        /* <DEDUP_REMOVED lines=8> */
[----:B------:R-:W-:-:S05]  /*3d60*/  F2FP.F16.F32.PACK_AB R172, R172, R15 ;  /* 0x0000000facac723e */ /* 0x000fca00000000ff */
[----:B------:R-:W2:Y:S01]  /*3d70*/  MUFU.EX2 R31, R31 ;  /* 0x0000001f001f7308 */ /* 0x000ea20000000800 */
[----:B-1----:R-:W-:-:S04]  /*3d80*/  FADD.FTZ R5, R27, R0 ;  /* 0x000000001b057221 */ /* 0x002fc80000010000 */
[C---:B------:R-:W-:Y:S01]  /*3d90*/  FADD.FTZ R0, R174.reuse, R5 ;  /* 0x00000005ae007221 */ /* 0x040fe20000010000 */
[----:B------:R-:W-:Y:S02]  /*3da0*/  F2FP.F16.F32.PACK_AB R174, R174, R27 ;  /* 0x0000001baeae723e */ /* 0x000fe400000000ff */
        /* <DEDUP_REMOVED lines=107> */
[----:B------:R-:W-:-:S06]  /*4460*/  ULDC UR54, c[0x0][0x9d8] ;  /* 0x0002760000367ab9 */ /* 0x000fcc0000000800 */
.L_x_2611:
[----:B------:R-:W-:Y:S01]  /*4470*/  ISETP.NE.AND P2, PT, RZ, UR43, PT ;  /* 0x0000002bff007c0c */ /* 0x000fe2000bf45270 */
[----:B------:R-:W-:-:S04]  /*4480*/  UISETP.NE.AND UP0, UPT, UR56, 0x1, UPT ;  /* 0x000000013800788c */ /* 0x000fc8000bf05270 */
[----:B------:R-:W-:-:S04]  /*4490*/  USEL UR45, URZ, 0x1, UP0 ;  /* 0x000000013f2d7887 */ /* 0x000fc80008000000 */
[----:B------:R-:W-:-:S04]  /*44a0*/  ULOP3.LUT UR45, UR58, UR45, URZ, 0x3c, !UPT ;  /* 0x0000002d3a2d7292 */ /* 0x000fc8000f8e3c3f */
[----:B------:R-:W-:Y:S08]  /*44b0*/  @P2 BRA `(.L_x_2601) ;  /* 0x0000000000382947 */ /* 0x000ff00003800000 */
[----:B------:R-:W-:Y:S05]  /*44c0*/  @!P0 BRA `(.L_x_2602) ;  /* 0x0000000000048947 */ /* 0x000fea0003800000 */
[----:B------:R-:W-:Y:S01]  /*44d0*/  BPT.TRAP 0x1 ;  /* 0x000000040000795c */ /* 0x000fe20000300000 */
.L_x_2602:
        /* <DEDUP_REMOVED lines=9> */
.L_x_2603:
[----:B-1----:R-:W-:Y:S05]  /*4570*/  @P1 BRA `(.L_x_2601) ;  /* 0x0000000000081947 */ /* 0x002fea0003800000 */
[----:B------:R-:W1:Y:S02]  /*4580*/  SYNCS.PHASECHK.TRANS64.TRYWAIT P1, [UR6+0x28830], R4 ;  /* 0x02883004ff0075a7 */ /* 0x000e640008020146 */
[----:B-1----:R-:W-:Y:S05]  /*4590*/  @!P1 BRA `(.L_x_2604) ;  /* 0x000000dc00989947 */ /* 0x002fea0003800000 */
.L_x_2601:
        /* <DEDUP_REMOVED lines=48> */
.L_x_2606:
[----:B------:R-:W-:Y:S01]  /*48a0*/  ULEA UR6, UR56, UR41, 0x3 ;  /* 0x0000002938067291 */ /* 0x000fe2000f8e183f */
[----:B------:R-:W-:-:S05]  /*48b0*/  IMAD.U32 R4, RZ, RZ, UR58 ;  /* 0x0000003aff047e24 */ /* 0x000fca000f8e00ff */
[----:B------:R-:W-:-:S04]  /*48c0*/  SHF.L.U32 R4, R4, 0x1f, RZ ;  /* 0x0000001f04047819 */ /* 0x000fc800000006ff */
[----:B------:R0:W1:Y:S01]  /*48d0*/  SYNCS.PHASECHK.TRANS64.TRYWAIT P1, [UR6+0x28850], R4 ;  /* 0x02885004ff0075a7 */ /* 0x0000620008020146 */
[----:B------:R-:W-:Y:S05]  /*48e0*/  @!P0 BRA `(.L_x_2607) ;  /* 0x0000000000048947 */ /* 0x000fea0003800000 */
[----:B------:R-:W-:Y:S01]  /*48f0*/  BPT.TRAP 0x1 ;  /* 0x000000040000795c */ /* 0x000fe20000300000 */
.L_x_2607:
[----:B-1----:R-:W-:Y:S05]  /*4900*/  @P1 BRA `(.L_x_2605) ;  /* 0x0000000000081947 */ /* 0x002fea0003800000 */
[----:B------:R-:W1:Y:S02]  /*4910*/  SYNCS.PHASECHK.TRANS64.TRYWAIT P1, [UR6+0x28850], R4 ;  /* 0x02885004ff0075a7 */ /* 0x000e640008020146 */
[----:B-1----:R-:W-:Y:S05]  /*4920*/  @!P1 BRA `(.L_x_2608) ;  /* 0x000000d800cc9947 */ /* 0x002fea0003800000 */
.L_x_2605:
        /* <DEDUP_REMOVED lines=49> */
.L_x_2609:
[----:B------:R-:W-:Y:S01]  /*4c40*/  UISETP.NE.AND UP0, UPT, UR51, URZ, UPT ;  /* 0x0000003f3300728c */ /* 0x000fe2000bf05270 */
[----:B------:R-:W-:Y:S02]  /*4c50*/  VIADD R13, R17, UR39 ;  /* 0x00000027110d7c36 */ /* 0x000fe40008000000 */
[----:B------:R-:W-:Y:S01]  /*4c60*/  FMUL.FTZ R24, R24, UR54 ;  /* 0x0000003618187c20 */ /* 0x000fe20008410000 */
[----:B------:R-:W-:Y:S01]  /*4c70*/  FMUL.FTZ R12, R31, UR54 ;  /* 0x000000361f0c7c20 */ /* 0x000fe20008410000 */
[----:B------:R-:W-:Y:S01]  /*4c80*/  FMUL.FTZ R25, R25, UR54 ;  /* 0x0000003619197c20 */ /* 0x000fe20008410000 */
[----:B------:R-:W-:Y:S01]  /*4c90*/  FMUL.FTZ R28, R28, UR54 ;  /* 0x000000361c1c7c20 */ /* 0x000fe20008410000 */
[----:B------:R-:W-:Y:S01]  /*4ca0*/  PLOP3.LUT P1, PT, PT, PT, UP0, 0x80, 0x0 ;  /* 0x000000000000781c */ /* 0x000fe20003f2f008 */
[----:B------:R1:W2:Y:S01]  /*4cb0*/  MUFU.TANH R11, R24 ;  /* 0x00000018000b7308 */ /* 0x0002a20000002400 */
[----:B------:R-:W-:Y:S01]  /*4cc0*/  PLOP3.LUT P2, PT, PT, PT, UP0, 0x80, 0x0 ;  /* 0x000000000000781c */ /* 0x000fe20003f4f008 */
[----:B------:R-:W-:Y:S01]  /*4cd0*/  FMUL.FTZ R29, R29, UR54 ;  /* 0x000000361d1d7c20 */ /* 0x000fe20008410000 */
[----:B------:R-:W-:Y:S01]  /*4ce0*/  FMUL.FTZ R32, R32, UR54 ;  /* 0x0000003620207c20 */ /* 0x000fe20008410000 */
[----:B------:R-:W-:Y:S01]  /*4cf0*/  @UP0 ULDC UR6, c[0x0][0x44c] ;  /* 0x0001130000060ab9 */ /* 0x000fe20000000800 */
[----:B------:R-:W-:Y:S01]  /*4d00*/  FMUL.FTZ R33, R33, UR54 ;  /* 0x0000003621217c20 */ /* 0x000fe20008410000 */
[----:B------:R-:W-:Y:S01]  /*4d10*/  FMUL.FTZ R40, R40, UR54 ;  /* 0x0000003628287c20 */ /* 0x000fe20008410000 */
[----:B------:R-:W-:Y:S01]  /*4d20*/  FMUL.FTZ R36, R36, UR54 ;  /* 0x0000003624247c20 */ /* 0x000fe20008410000 */
[----:B------:R-:W3:Y:S01]  /*4d30*/  MUFU.TANH R175, R25 ;  /* 0x0000001900af7308 */ /* 0x000ee20000002400 */
[----:B-1----:R-:W-:Y:S01]  /*4d40*/  FMUL.FTZ R24, R42, UR54 ;  /* 0x000000362a187c20 */ /* 0x002fe20008410000 */
        /* <DEDUP_REMOVED lines=12> */
[----:B------:R-:W1:Y:S01]  /*4e10*/  SHFL.IDX PT, R7, R13, RZ, 0x1c1f ;  /* 0x001c1fff0d077589 */ /* 0x000e6200000e0000 */
[----:B------:R-:W-:Y:S01]  /*4e20*/  FMUL.FTZ R52, R52, UR54 ;  /* 0x0000003634347c20 */ /* 0x000fe20008410000 */
[----:B------:R-:W4:Y:S01]  /*4e30*/  MUFU.TANH R29, R29 ;  /* 0x0000001d001d7308 */ /* 0x000f220000002400 */
[----:B------:R-:W-:Y:S01]  /*4e40*/  FMUL.FTZ R53, R53, UR54 ;  /* 0x0000003635357c20 */ /* 0x000fe20008410000 */
[----:B------:R-:W-:-:S02]  /*4e50*/  IMAD.U32 R31, RZ, RZ, UR6 ;  /* 0x00000006ff1f7e24 */ /* 0x000fc4000f8e00ff */
[----:B------:R-:W-:Y:S01]  /*4e60*/  FMUL.FTZ R56, R56, UR54 ;  /* 0x0000003638387c20 */ /* 0x000fe20008410000 */
[----:B------:R-:W-:Y:S01]  /*4e70*/  FMUL.FTZ R57, R57, UR54 ;  /* 0x0000003639397c20 */ /* 0x000fe20008410000 */
[----:B------:R-:W-:Y:S01]  /*4e80*/  FMUL.FTZ R60, R60, UR54 ;  /* 0x000000363c3c7c20 */ /* 0x000fe20008410000 */
[----:B------:R-:W-:Y:S02]  /*4e90*/  IMAD R42, R16, -0x2, R31 ;  /* 0xfffffffe102a7824 */ /* 0x000fe400078e021f */
[----:B------:R-:W-:Y:S01]  /*4ea0*/  FMUL.FTZ R65, R65, UR54 ;  /* 0x0000003641417c20 */ /* 0x000fe20008410000 */
[----:B------:R-:W-:Y:S01]  /*4eb0*/  IMAD.U32 R31, RZ, RZ, UR50 ;  /* 0x00000032ff1f7e24 */ /* 0x000fe2000f8e00ff */
[----:B------:R-:W5:Y:S01]  /*4ec0*/  MUFU.TANH R169, R32 ;  /* 0x0000002000a97308 */ /* 0x000f620000002400 */
[----:B------:R-:W-:Y:S01]  /*4ed0*/  FMUL.FTZ R9, R27, UR54 ;  /* 0x000000361b097c20 */ /* 0x000fe20008410000 */
[----:B------:R-:W-:Y:S01]  /*4ee0*/  FMUL.FTZ R14, R34, UR54 ;  /* 0x00000036220e7c20 */ /* 0x000fe20008410000 */
[----:B------:R-:W-:Y:S01]  /*4ef0*/  FMUL.FTZ R27, R47, UR54 ;  /* 0x000000362f1b7c20 */ /* 0x000fe20008410000 */
[----:B------:R-:W-:Y:S01]  /*4f00*/  IADD3 R42, -R31, UR48, R42 ;  /* 0x000000301f2a7c10 */ /* 0x000fe2000fffe12a */
[----:B------:R-:W-:Y:S01]  /*4f10*/  FMUL.FTZ R34, R55, UR54 ;  /* 0x0000003637227c20 */ /* 0x000fe20008410000 */
[----:B------:R-:W-:Y:S01]  /*4f20*/  FMUL.FTZ R61, R61, UR54 ;  /* 0x000000363d3d7c20 */ /* 0x000fe20008410000 */
[----:B------:R-:W-:Y:S01]  /*4f30*/  FMUL.FTZ R10, R30, UR54 ;  /* 0x000000361e0a7c20 */ /* 0x000fe20008410000 */
[----:B------:R-:W5:Y:S01]  /*4f40*/  MUFU.TANH R33, R33 ;  /* 0x0000002100217308 */ /* 0x000f620000002400 */
[----:B------:R-:W-:Y:S01]  /*4f50*/  FMUL.FTZ R64, R64, UR54 ;  /* 0x0000003640407c20 */ /* 0x000fe20008410000 */
[----:B------:R-:W-:Y:S01]  /*4f60*/  FMUL.FTZ R30, R51, UR54 ;  /* 0x00000036331e7c20 */ /* 0x000fe20008410000 */
[----:B------:R-:W-:Y:S01]  /*4f70*/  FMUL.FTZ R20, R38, UR54 ;  /* 0x0000003626147c20 */ /* 0x000fe20008410000 */
[----:B------:R-:W-:Y:S01]  /*4f80*/  FMUL.FTZ R38, R59, UR54 ;  /* 0x000000363b267c20 */ /* 0x000fe20008410000 */
[----:B-1----:R-:W-:Y:S01]  /*4f90*/  IADD3 R4, R42, R7, RZ ;  /* 0x000000072a047210 */ /* 0x002fe20007ffe0ff */
[----:B------:R-:W-:Y:S01]  /*4fa0*/  FMUL.FTZ R7, R69, UR54 ;  /* 0x0000003645077c20 */ /* 0x000fe20008410000 */
[----:B------:R-:W-:Y:S01]  /*4fb0*/  FMUL.FTZ R68, R68, UR54 ;  /* 0x0000003644447c20 */ /* 0x000fe20008410000 */
[----:B------:R1:W-:Y:S01]  /*4fc0*/  MUFU.TANH R161, R40 ;  /* 0x0000002800a17308 */ /* 0x0003e20000002400 */
[----:B------:R-:W-:Y:S01]  /*4fd0*/  ISETP.GT.AND P1, PT, R4, RZ, PT ;  /* 0x000000ff0400720c */ /* 0x000fe20003f24270 */
[----:B------:R-:W-:Y:S01]  /*4fe0*/  FMUL.FTZ R72, R72, UR54 ;  /* 0x0000003648487c20 */ /* 0x000fe20008410000 */
[C---:B------:R-:W-:Y:S01]  /*4ff0*/  ISETP.GT.AND P2, PT, R4.reuse, 0x1, PT ;  /* 0x000000010400780c */ /* 0x040fe20003f44270 */
[----:B------:R-:W-:Y:S01]  /*5000*/  FMUL.FTZ R73, R73, UR54 ;  /* 0x0000003649497c20 */ /* 0x000fe20008410000 */
[----:B--2---:R-:W-:Y:S01]  /*5010*/  FSEL R11, R11, -INF , P1 ;  /* 0xff8000000b0b7808 */ /* 0x004fe20000800000 */
[----:B------:R-:W-:Y:S01]  /*5020*/  FMUL.FTZ R21, R39, UR54 ;  /* 0x0000003627157c20 */ /* 0x000fe20008410000 */
[----:B------:R-:W-:Y:S01]  /*5030*/  ISETP.GT.AND P1, PT, R4, 0x8, PT ;  /* 0x000000080400780c */ /* 0x000fe20003f24270 */
[----:B------:R-:W2:Y:S01]  /*5040*/  MUFU.TANH R165, R36 ;  /* 0x0000002400a57308 */ /* 0x000ea20000002400 */
[----:B---3--:R-:W-:Y:S01]  /*5050*/  FSEL R175, R175, -INF , P2 ;  /* 0xff800000afaf7808 */ /* 0x008fe20001000000 */
[----:B------:R-:W-:Y:S01]  /*5060*/  FMUL.FTZ R76, R76, UR54 ;  /* 0x000000364c4c7c20 */ /* 0x000fe20008410000 */
[----:B-1----:R-:W-:Y:S01]  /*5070*/  FMNMX.FTZ R40, R11, R5, !PT ;  /* 0x000000050b287209 */ /* 0x002fe20007810000 */
[----:B------:R-:W-:Y:S01]  /*5080*/  FMUL.FTZ R77, R77, UR54 ;  /* 0x000000364d4d7c20 */ /* 0x000fe20008410000 */
[----:B------:R-:W-:Y:S01]  /*5090*/  ISETP.GT.AND P2, PT, R4, 0x9, PT ;  /* 0x000000090400780c */ /* 0x000fe20003f44270 */
[----:B------:R-:W-:Y:S01]  /*50a0*/  FMUL.FTZ R25, R43, UR54 ;  /* 0x000000362b197c20 */ /* 0x000fe20008410000 */
[----:B0-----:R-:W-:Y:S01]  /*50b0*/  FSEL R173, R173, -INF , P1 ;  /* 0xff800000adad7808 */ /* 0x001fe20000800000 */
[----:B------:R-:W0:Y:S01]  /*50c0*/  MUFU.TANH R37, R37 ;  /* 0x0000002500257308 */ /* 0x000e220000002400 */
[----:B------:R-:W-:Y:S01]  /*50d0*/  FMNMX.FTZ R40, R175, R40, !PT ;  /* 0x00000028af287209 */ /* 0x000fe20007810000 */
[----:B------:R-:W-:Y:S01]  /*50e0*/  FMUL.FTZ R80, R80, UR54 ;  /* 0x0000003650507c20 */ /* 0x000fe20008410000 */
[C---:B------:R-:W-:Y:S01]  /*50f0*/  ISETP.GT.AND P1, PT, R4.reuse, 0x10, PT ;  /* 0x000000100400780c */ /* 0x040fe20003f24270 */
[----:B------:R-:W-:Y:S01]  /*5100*/  FMUL.FTZ R81, R81, UR54 ;  /* 0x0000003651517c20 */ /* 0x000fe20008410000 */
[----:B----4-:R-:W-:Y:S01]  /*5110*/  FSEL R171, R29, -INF , P2 ;  /* 0xff8000001dab7808 */ /* 0x010fe20001000000 */
[----:B------:R-:W-:Y:S01]  /*5120*/  FMUL.FTZ R15, R35, UR54 ;  /* 0x00000036230f7c20 */ /* 0x000fe20008410000 */
[----:B------:R-:W-:Y:S01]  /*5130*/  FMNMX.FTZ R40, R173, R40, !PT ;  /* 0x00000028ad287209 */ /* 0x000fe20007810000 */
[----:B------:R-:W1:Y:S01]  /*5140*/  MUFU.TANH R41, R41 ;  /* 0x0000002900297308 */ /* 0x000e620000002400 */
[----:B------:R-:W-:Y:S01]  /*5150*/  ISETP.GT.AND P2, PT, R4, 0x11, PT ;  /* 0x000000110400780c */ /* 0x000fe20003f44270 */
[----:B------:R-:W-:Y:S01]  /*5160*/  FMUL.FTZ R84, R84, UR54 ;  /* 0x0000003654547c20 */ /* 0x000fe20008410000 */
[----:B-----5:R-:W-:Y:S01]  /*5170*/  FSEL R169, R169, -INF , P1 ;  /* 0xff800000a9a97808 */ /* 0x020fe20000800000 */
[----:B------:R-:W-:Y:S01]  /*5180*/  FMUL.FTZ R85, R85, UR54 ;  /* 0x0000003655557c20 */ /* 0x000fe20008410000 */
[----:B------:R-:W-:Y:S01]  /*5190*/  FMNMX.FTZ R40, R171, R40, !PT ;  /* 0x00000028ab287209 */ /* 0x000fe20007810000 */
[----:B------:R-:W3:Y:S01]  /*51a0*/  SHFL.IDX PT, R13, R13, 0x1, 0x1c1f ;  /* 0x003c1f000d0d7f89 */ /* 0x000ee200000e0000 */
[----:B------:R-:W-:Y:S01]  /*51b0*/  ISETP.GT.AND P1, PT, R4, 0x18, PT ;  /* 0x000000180400780c */ /* 0x000fe20003f24270 */
[----:B------:R-:W4:Y:S01]  /*51c0*/  MUFU.TANH R44, R44 ;  /* 0x0000002c002c7308 */ /* 0x000f220000002400 */
[----:B------:R-:W-:Y:S01]  /*51d0*/  FSEL R167, R33, -INF , P2 ;  /* 0xff80000021a77808 */ /* 0x000fe20001000000 */
[----:B------:R-:W-:Y:S01]  /*51e0*/  FMUL.FTZ R8, R26, UR54 ;  /* 0x000000361a087c20 */ /* 0x000fe20008410000 */
[----:B------:R-:W-:Y:S01]  /*51f0*/  FMNMX.FTZ R40, R169, R40, !PT ;  /* 0x00000028a9287209 */ /* 0x000fe20007810000 */
[----:B------:R-:W-:Y:S01]  /*5200*/  FMUL.FTZ R26, R46, UR54 ;  /* 0x000000362e1a7c20 */ /* 0x000fe20008410000 */
[----:B------:R-:W-:Y:S01]  /*5210*/  ISETP.GT.AND P2, PT, R4, 0x19, PT ;  /* 0x000000190400780c */ /* 0x000fe20003f44270 */
[----:B------:R-:W-:Y:S01]  /*5220*/  FMUL.FTZ R28, R50, UR54 ;  /* 0x00000036321c7c20 */ /* 0x000fe20008410000 */
[----:B--2---:R-:W-:Y:S01]  /*5230*/  FSEL R165, R165, -INF , P1 ;  /* 0xff800000a5a57808 */ /* 0x004fe20000800000 */
[----:B------:R-:W2:Y:S01]  /*5240*/  MUFU.TANH R45, R45 ;  /* 0x0000002d002d7308 */ /* 0x000ea20000002400 */
        /* <DEDUP_REMOVED lines=13> */
[----:B---3--:R-:W-:Y:S01]  /*5320*/  IMAD.IADD R42, R42, 0x1, R13 ;  /* 0x000000012a2a7824 */ /* 0x008fe200078e020d */
[----:B------:R-:W-:Y:S01]  /*5330*/  ISETP.GT.AND P1, PT, R4, 0x28, PT ;  /* 0x000000280400780c */ /* 0x000fe20003f24270 */
[----:B------:R-:W3:Y:S01]  /*5340*/  MUFU.TANH R49, R49 ;  /* 0x0000003100317308 */ /* 0x000ee20000002400 */
[----:B-1----:R-:W-:Y:S01]  /*5350*/  FSEL R159, R41, -INF , P2 ;  /* 0xff800000299f7808 */ /* 0x002fe20001000000 */
[----:B------:R-:W-:Y:S01]  /*5360*/  FMUL.FTZ R46, R82, UR54 ;  /* 0x00000036522e7c20 */ /* 0x000fe20008410000 */
[----:B------:R-:W-:Y:S01]  /*5370*/  FMNMX.FTZ R40, R161, R40, !PT ;  /* 0x00000028a1287209 */ /* 0x000fe20007810000 */
[----:B------:R-:W-:Y:S01]  /*5380*/  ULEA UR6, UR44, UR41, 0x3 ;  /* 0x000000292c067291 */ /* 0x000fe2000f8e183f */
[----:B------:R-:W-:-:S02]  /*5390*/  ISETP.GT.AND P2, PT, R4, 0x29, PT ;  /* 0x000000290400780c */ /* 0x000fc40003f44270 */
[----:B----4-:R-:W-:Y:S01]  /*53a0*/  FSEL R157, R44, -INF , P1 ;  /* 0xff8000002c9d7808 */ /* 0x010fe20000800000 */
[----:B------:R-:W1:Y:S01]  /*53b0*/  MUFU.TANH R52, R52 ;  /* 0x0000003400347308 */ /* 0x000e620000002400 */
[----:B------:R-:W-:Y:S01]  /*53c0*/  FMNMX.FTZ R40, R159, R40, !PT ;  /* 0x000000289f287209 */ /* 0x000fe20007810000 */
[----:B------:R-:W-:Y:S01]  /*53d0*/  FMUL.FTZ R44, R78, UR54 ;  /* 0x000000364e2c7c20 */ /* 0x000fe20008410000 */
[C---:B------:R-:W-:Y:S01]  /*53e0*/  ISETP.GT.AND P1, PT, R4.reuse, 0x30, PT ;  /* 0x000000300400780c */ /* 0x040fe20003f24270 */
[----:B------:R-:W-:Y:S01]  /*53f0*/  UIADD3 UR6, UR6, 0x28840, URZ ;  /* 0x0002884006067890 */ /* 0x000fe2000fffe03f */
[----:B--2---:R-:W-:Y:S02]  /*5400*/  FSEL R155, R45, -INF , P2 ;  /* 0xff8000002d9b7808 */ /* 0x004fe40001000000 */
[----:B------:R-:W-:Y:S01]  /*5410*/  FMNMX.FTZ R40, R157, R40, !PT ;  /* 0x000000289d287209 */ /* 0x000fe20007810000 */
[----:B------:R-:W-:Y:S01]  /*5420*/  MUFU.TANH R53, R53 ;  /* 0x0000003500357308 */ /* 0x000fe20000002400 */
[----:B------:R-:W-:Y:S01]  /*5430*/  ISETP.GT.AND P2, PT, R4, 0x31, PT ;  /* 0x000000310400780c */ /* 0x000fe20003f44270 */
[----:B------:R-:W-:Y:S01]  /*5440*/  UPRMT UR6, UR40, 0x654, UR6 ;  /* 0x0000065428067896 */ /* 0x000fe20008000006 */
[----:B0-----:R-:W-:Y:S01]  /*5450*/  FSEL R153, R48, -INF , P1 ;  /* 0xff80000030997808 */ /* 0x001fe20000800000 */
[----:B------:R-:W-:Y:S01]  /*5460*/  FMUL.FTZ R48, R79, UR54 ;  /* 0x000000364f307c20 */ /* 0x000fe20008410000 */
[----:B------:R-:W-:-:S02]  /*5470*/  FMNMX.FTZ R40, R155, R40, !PT ;  /* 0x000000289b287209 */ /* 0x000fc40007810000 */
[C---:B------:R-:W-:Y:S01]  /*5480*/  ISETP.GT.AND P1, PT, R4.reuse, 0x38, PT ;  /* 0x000000380400780c */ /* 0x040fe20003f24270 */
[----:B------:R-:W0:Y:S01]  /*5490*/  MUFU.TANH R56, R56 ;  /* 0x0000003800387308 */ /* 0x000e220000002400 */
[----:B---3--:R-:W-:Y:S02]  /*54a0*/  FSEL R69, R49, -INF , P2 ;  /* 0xff80000031457808 */ /* 0x008fe40001000000 */
[----:B------:R-:W-:Y:S01]  /*54b0*/  FMNMX.FTZ R40, R153, R40, !PT ;  /* 0x0000002899287209 */ /* 0x000fe20007810000 */
[----:B------:R-:W-:Y:S01]  /*54c0*/  SYNCS.ARRIVE.TRANS64.RED.A1T0 RZ, [UR6], RZ ;  /* 0x000000ffffff79a7 */ /* 0x000fe20008100406 */
[----:B------:R-:W-:Y:S02]  /*54d0*/  ISETP.GT.AND P2, PT, R4, 0x39, PT ;  /* 0x000000390400780c */ /* 0x000fe40003f44270 */
[----:B------:R-:W-:Y:S01]  /*54e0*/  FMNMX.FTZ R40, R69, R40, !PT ;  /* 0x0000002845287209 */ /* 0x000fe20007810000 */
[----:B------:R-:W2:Y:S01]  /*54f0*/  MUFU.TANH R57, R57 ;  /* 0x0000003900397308 */ /* 0x000ea20000002400 */
[----:B------:R-:W-:-:S07]  /*5500*/  ISETP.GT.AND P3, PT, R42, 0x1, PT ;  /* 0x000000012a00780c */ /* 0x000fce0003f64270 */
[----:B------:R3:W4:Y:S08]  /*5510*/  MUFU.TANH R55, R60 ;  /* 0x0000003c00377308 */ /* 0x0007300000002400 */
[----:B------:R1:W-:Y:S01]  /*5520*/  MUFU.TANH R47, R65 ;  /* 0x00000041002f7308 */ /* 0x0003e20000002400 */
[----:B---3--:R-:W-:-:S07]  /*5530*/  FMUL.FTZ R60, R63, UR54 ;  /* 0x000000363f3c7c20 */ /* 0x008fce0008410000 */
[----:B------:R3:W5:Y:S01]  /*5540*/  MUFU.TANH R51, R61 ;  /* 0x0000003d00337308 */ /* 0x0007620000002400 */
[----:B-1----:R-:W-:Y:S01]  /*5550*/  FSEL R65, R52, -INF , P1 ;  /* 0xff80000034417808 */ /* 0x002fe20000800000 */
        /* <DEDUP_REMOVED lines=12> */
[----:B------:R-:W1:Y:S01]  /*5620*/  MUFU.TANH R68, R68 ;  /* 0x0000004400447308 */ /* 0x000e620000002400 */
[----:B--2---:R-:W-:-:S02]  /*5630*/  FSEL R57, R57, -INF , P2 ;  /* 0xff80000039397808 */ /* 0x004fc40001000000 */
[----:B------:R-:W-:Y:S02]  /*5640*/  FMNMX.FTZ R40, R59, R40, !PT ;  /* 0x000000283b287209 */ /* 0x000fe40007810000 */
[C---:B------:R-:W-:Y:S02]  /*5650*/  ISETP.GT.AND P2, PT, R4.reuse, 0x49, PT ;  /* 0x000000490400780c */ /* 0x040fe40003f44270 */
[----:B----4-:R-:W-:Y:S01]  /*5660*/  FSEL R55, R55, -INF , P1 ;  /* 0xff80000037377808 */ /* 0x010fe20000800000 */
[----:B------:R-:W2:Y:S01]  /*5670*/  MUFU.TANH R7, R7 ;  /* 0x0000000700077308 */ /* 0x000ea20000002400 */
        /* <DEDUP_REMOVED lines=14> */
[----:B-1----:R-:W-:Y:S01]  /*5760*/  FSEL R49, R68, -INF , P1 ;  /* 0xff80000044317808 */ /* 0x002fe20000800000 */
[----:B------:R-:W1:Y:S01]  /*5770*/  MUFU.TANH R41, R76 ;  /* 0x0000004c00297308 */ /* 0x000e620000002400 */
[----:B------:R-:W-:Y:S01]  /*5780*/  FMNMX.FTZ R40, R47, R40, !PT ;  /* 0x000000282f287209 */ /* 0x000fe20007810000 */
[----:B------:R-:W-:Y:S01]  /*5790*/  FMUL.FTZ R68, R66, UR54 ;  /* 0x0000003642447c20 */ /* 0x000fe20008410000 */
[----:B------:R-:W-:Y:S01]  /*57a0*/  ISETP.GT.AND P1, PT, R4, 0x60, PT ;  /* 0x000000600400780c */ /* 0x000fe20003f24270 */
[----:B------:R-:W-:Y:S01]  /*57b0*/  FMUL.FTZ R66, R67, UR54 ;  /* 0x0000003643427c20 */ /* 0x000fe20008410000 */
[----:B--2---:R-:W-:-:S02]  /*57c0*/  FSEL R43, R7, -INF , P2 ;  /* 0xff800000072b7808 */ /* 0x004fc40001000000 */
[----:B------:R-:W-:Y:S01]  /*57d0*/  FMNMX.FTZ R40, R49, R40, !PT ;  /* 0x0000002831287209 */ /* 0x000fe20007810000 */
[----:B------:R-:W2:Y:S01]  /*57e0*/  MUFU.TANH R31, R77 ;  /* 0x0000004d001f7308 */ /* 0x000ea20000002400 */
        /* <DEDUP_REMOVED lines=8> */
[----:B-1----:R-:W-:Y:S01]  /*5870*/  FSEL R41, R41, -INF , P1 ;  /* 0xff80000029297808 */ /* 0x002fe20000800000 */
[----:B------:R-:W0:Y:S01]  /*5880*/  MUFU.TANH R35, R81 ;  /* 0x0000005100237308 */ /* 0x000e220000002400 */
[----:B------:R-:W-:Y:S02]  /*5890*/  FMNMX.FTZ R40, R39, R40, !PT ;  /* 0x0000002827287209 */ /* 0x000fe40007810000 */
[----:B------:R-:W-:Y:S02]  /*58a0*/  ISETP.GT.AND P1, PT, R4, 0x70, PT ;  /* 0x000000700400780c */ /* 0x000fe40003f24270 */
[----:B--2---:R-:W-:-:S02]  /*58b0*/  FSEL R31, R31, -INF , P2 ;  /* 0xff8000001f1f7808 */ /* 0x004fc40001000000 */
        /* <DEDUP_REMOVED lines=359> */
.L_x_2610:
        /* <DEDUP_REMOVED lines=107> */
[----:B------:R-:W-:Y:S01]  /*75e0*/  F2FP.F16.F32.PACK_AB R159, R8, R40 ;  /* 0x00000028089f723e */ /* 0x000fe200000000ff */
[----:B------:R-:W-:Y:S06]  /*75f0*/  @P1 BRA `(.L_x_2611) ;  /* 0xffffffcc009c1947 */ /* 0x000fec000383ffff */
[----:B------:R-:W-:-:S05]  /*7600*/  UMOV UR57, UR7 ;  /* 0x0000000700397c82 */ /* 0x000fca0008000000 */
.L_x_2600:
[----:B------:R-:W-:-:S13]  /*7610*/  ISETP.LE.AND P1, PT, RZ, UR57, PT ;  /* 0x00000039ff007c0c */ /* 0x000fda000bf23270 */
[----:B------:R-:W-:Y:S05]  /*7620*/  @!P1 BRA `(.L_x_2612) ;  /* 0x0000002800049947 */ /* 0x000fea0003800000 */
[----:B------:R-:W-:Y:S01]  /*7630*/  IMAD.MOV.U32 R8, RZ, RZ, R9 ;  /* 0x000000ffff087224 */ /* 0x000fe200078e0009 */
[----:B------:R-:W-:Y:S01]  /*7640*/  UMOV UR51, UR45 ;  /* 0x0000002d00337c82 */ /* 0x000fe20008000000 */
[----:B------:R-:W-:Y:S01]  /*7650*/  IMAD.MOV.U32 R6, RZ, RZ, R7 ;  /* 0x000000ffff067224 */ /* 0x000fe200078e0007 */
[----:B------:R-:W-:Y:S01]  /*7660*/  UMOV UR50, UR44 ;  /* 0x0000002c00327c82 */ /* 0x000fe20008000000 */
[----:B------:R-:W-:-:S05]  /*7670*/  ULDC UR48, c[0x0][0x9d8] ;  /* 0x0002760000307ab9 */ /* 0x000fca0000000800 */
.L_x_2623:
        /* <DEDUP_REMOVED lines=9> */
.L_x_2614:
[----:B------:R-:W-:Y:S01]  /*7710*/  ULEA UR6, UR44, UR41, 0x3 ;  /* 0x000000292c067291 */ /* 0x000fe2000f8e183f */
[----:B------:R-:W-:-:S04]  /*7720*/  MOV R4, UR45 ;  /* 0x0000002d00047c02 */ /* 0x000fc80008000f00 */
[----:B------:R-:W-:-:S04]  /*7730*/  SHF.L.U32 R4, R4, 0x1f, RZ ;  /* 0x0000001f04047819 */ /* 0x000fc800000006ff */
[----:B------:R0:W1:Y:S01]  /*7740*/  SYNCS.PHASECHK.TRANS64.TRYWAIT P1, [UR6+0x28830], R4 ;  /* 0x02883004ff0075a7 */ /* 0x0000620008020146 */
[----:B------:R-:W-:Y:S05]  /*7750*/  @!P0 BRA `(.L_x_2615) ;  /* 0x0000000000048947 */ /* 0x000fea0003800000 */
[----:B------:R-:W-:Y:S01]  /*7760*/  BPT.TRAP 0x1 ;  /* 0x000000040000795c */ /* 0x000fe20000300000 */
.L_x_2615:
[----:B-1----:R-:W-:Y:S05]  /*7770*/  @P1 BRA `(.L_x_2613) ;  /* 0x0000000000081947 */ /* 0x002fea0003800000 */
[----:B------:R-:W1:Y:S02]  /*7780*/  SYNCS.PHASECHK.TRANS64.TRYWAIT P1, [UR6+0x28830], R4 ;  /* 0x02883004ff0075a7 */ /* 0x000e640008020146 */
[----:B-1----:R-:W-:Y:S05]  /*7790*/  @!P1 BRA `(.L_x_2616) ;  /* 0x000000ac00489947 */ /* 0x002fea0003800000 */
.L_x_2613:
        /* <DEDUP_REMOVED lines=45> */
.L_x_2618:
[----:B------:R-:W-:Y:S01]  /*7a70*/  ULEA UR6, UR50, UR41, 0x3 ;  /* 0x0000002932067291 */ /* 0x000fe2000f8e183f */
[----:B------:R-:W-:-:S05]  /*7a80*/  IMAD.U32 R4, RZ, RZ, UR51 ;  /* 0x00000033ff047e24 */ /* 0x000fca000f8e00ff */
[----:B------:R-:W-:-:S04]  /*7a90*/  SHF.L.U32 R4, R4, 0x1f, RZ ;  /* 0x0000001f04047819 */ /* 0x000fc800000006ff */
[----:B------:R0:W1:Y:S01]  /*7aa0*/  SYNCS.PHASECHK.TRANS64.TRYWAIT P1, [UR6+0x28850], R4 ;  /* 0x02885004ff0075a7 */ /* 0x0000620008020146 */
[----:B------:R-:W-:Y:S05]  /*7ab0*/  @!P0 BRA `(.L_x_2619) ;  /* 0x0000000000048947 */ /* 0x000fea0003800000 */
[----:B------:R-:W-:Y:S01]  /*7ac0*/  BPT.TRAP 0x1 ;  /* 0x000000040000795c */ /* 0x000fe20000300000 */
.L_x_2619:
[----:B-1----:R-:W-:Y:S05]  /*7ad0*/  @P1 BRA `(.L_x_2617) ;  /* 0x0000000000081947 */ /* 0x002fea0003800000 */
[----:B------:R-:W1:Y:S02]  /*7ae0*/  SYNCS.PHASECHK.TRANS64.TRYWAIT P1, [UR6+0x28850], R4 ;  /* 0x02885004ff0075a7 */ /* 0x000e640008020146 */
[----:B-1----:R-:W-:Y:S05]  /*7af0*/  @!P1 BRA `(.L_x_2620) ;  /* 0x000000a800889947 */ /* 0x002fea0003800000 */
.L_x_2617:
        /* <DEDUP_REMOVED lines=49> */
.L_x_2621:
        /* <DEDUP_REMOVED lines=407> */
.L_x_2622:
        /* <DEDUP_REMOVED lines=108> */
.L_x_2612:
[----:B------:R-:W-:Y:S06]  /*9e40*/  BAR.ARV 0x8, 0x180 ;  /* 0x0206000000007b1d */ /* 0x000fec0000002000 */
[----:B------:R-:W-:Y:S05]  /*9e50*/  @!P0 BRA `(.L_x_2624) ;  /* 0x0000000000048947 */ /* 0x000fea0003800000 */
[----:B------:R-:W-:Y:S01]  /*9e60*/  BPT.TRAP 0x1 ;  /* 0x000000040000795c */ /* 0x000fe20000300000 */
.L_x_2624:
[----:B------:R-:W-:Y:S01]  /*9e70*/  ULEA UR5, UR44, UR41, 0x3 ;  /* 0x000000292c057291 */ /* 0x000fe2000f8e183f */
[----:B------:R-:W-:-:S05]  /*9e80*/  IMAD.U32 R5, RZ, RZ, UR45 ;  /* 0x0000002dff057e24 */ /* 0x000fca000f8e00ff */
[----:B------:R-:W-:-:S04]  /*9e90*/  SHF.L.U32 R5, R5, 0x1f, RZ ;  /* 0x0000001f05057819 */ /* 0x000fc800000006ff */
[----:B------:R0:W1:Y:S01]  /*9ea0*/  SYNCS.PHASECHK.TRANS64.TRYWAIT P1, [UR5+0x28850], R5 ;  /* 0x02885005ff0075a7 */ /* 0x0000620008020145 */
[----:B------:R-:W-:Y:S05]  /*9eb0*/  @!P0 BRA `(.L_x_2625) ;  /* 0x0000000000048947 */ /* 0x000fea0003800000 */
[----:B------:R-:W-:Y:S01]  /*9ec0*/  BPT.TRAP 0x1 ;  /* 0x000000040000795c */ /* 0x000fe20000300000 */
.L_x_2625:
[----:B-1----:R-:W-:Y:S05]  /*9ed0*/  @P1 BRA `(.L_x_2626) ;  /* 0x0000000000081947 */ /* 0x002fea0003800000 */
[----:B------:R-:W1:Y:S02]  /*9ee0*/  SYNCS.PHASECHK.TRANS64.TRYWAIT P1, [UR5+0x28850], R5 ;  /* 0x02885005ff0075a7 */ /* 0x000e640008020145 */
[----:B-1----:R-:W-:Y:S05]  /*9ef0*/  @!P1 BRA `(.L_x_2627) ;  /* 0x0000008400a09947 */ /* 0x002fea0003800000 */
.L_x_2626:
        /* <DEDUP_REMOVED lines=72> */
.L_x_2628:
        /* <DEDUP_REMOVED lines=74> */
.L_x_2592:
        /* <DEDUP_REMOVED lines=16> */
[----:B------:R-:W-:Y:S01]  /*a920*/  USHF.L.U32 UR10, UR36, 0x2, URZ ;  /* 0x00000002240a7899 */ /* 0x000fe2000800063f */
[----:B------:R-:W-:Y:S01]  /*a930*/  F2FP.F16.F32.PACK_AB R129, R131, R130 ;  /* 0x000000828381723e */ /* 0x000fe200000000ff */
[----:B------:R-:W-:Y:S01]  /*a940*/  UISETP.NE.AND.EX UP0, UPT, UR9, URZ, UPT, UP0 ;  /* 0x0000003f0900728c */ /* 0x000fe2000bf05300 */
[----:B------:R-:W-:Y:S01]  /*a950*/  F2FP.F16.F32.PACK_AB R136, R137, R136 ;  /* 0x000000888988723e */ /* 0x000fe200000000ff */
[----:B------:R-:W-:Y:S01]  /*a960*/  USHF.L.U64.HI UR11, UR36, 0x2, UR37 ;  /* 0x00000002240b7899 */ /* 0x000fe20008010225 */
[----:B------:R-:W-:Y:S01]  /*a970*/  F2FP.F16.F32.PACK_AB R130, R133, R132 ;  /* 0x000000848582723e */ /* 0x000fe200000000ff */
[----:B------:R-:W-:Y:S01]  /*a980*/  UIADD3 UR4, UP1, UR10, UR8, URZ ;  /* 0x000000080a047290 */ /* 0x000fe2000ff3e03f */
[----:B------:R-:W-:Y:S01]  /*a990*/  F2FP.F16.F32.PACK_AB R131, R135, R134 ;  /* 0x000000868783723e */ /* 0x000fe200000000ff */
[----:B------:R-:W1:Y:S01]  /*a9a0*/  LDC R53, c[0x0][0xbe8] ;  /* 0x0002fa00ff357b82 */ /* 0x000e620000000800 */
[----:B------:R-:W-:Y:S01]  /*a9b0*/  F2FP.F16.F32.PACK_AB R137, R139, R138 ;  /* 0x0000008a8b89723e */ /* 0x000fe200000000ff */
[----:B------:R-:W-:Y:S01]  /*a9c0*/  UIADD3.X UR7, UR11, UR9, URZ, UP1, !UPT ;  /* 0x000000090b077290 */ /* 0x000fe20008ffe43f */
[----:B------:R-:W-:-:S02]  /*a9d0*/  F2FP.F16.F32.PACK_AB R144, R145, R144 ;  /* 0x000000909190723e */ /* 0x000fc400000000ff */
[----:B------:R-:W-:Y:S01]  /*a9e0*/  F2FP.F16.F32.PACK_AB R138, R141, R140 ;  /* 0x0000008c8d8a723e */ /* 0x000fe200000000ff */
[----:B------:R-:W-:Y:S01]  /*a9f0*/  ULDC.64 UR8, c[0x0][0xc08] ;  /* 0x0003020000087ab9 */ /* 0x000fe20000000a00 */
[----:B------:R-:W-:Y:S02]  /*aa00*/  F2FP.F16.F32.PACK_AB R139, R143, R142 ;  /* 0x0000008e8f8b723e */ /* 0x000fe400000000ff */
[----:B------:R-:W-:Y:S02]  /*aa10*/  F2FP.F16.F32.PACK_AB R145, R147, R146 ;  /* 0x000000929391723e */ /* 0x000fe400000000ff */
[----:B------:R-:W-:Y:S02]  /*aa20*/  F2FP.F16.F32.PACK_AB R146, R149, R148 ;  /* 0x000000949592723e */ /* 0x000fe400000000ff */
[----:B------:R-:W-:Y:S02]  /*aa30*/  F2FP.F16.F32.PACK_AB R147, R151, R150 ;  /* 0x000000969793723e */ /* 0x000fe400000000ff */
[----:B------:R-:W-:-:S02]  /*aa40*/  MOV R20, R28 ;  /* 0x0000001c00147202 */ /* 0x000fc40000000f00 */
[----:B0-----:R-:W-:-:S03]  /*aa50*/  MOV R21, R5 ;  /* 0x0000000500157202 */ /* 0x001fc60000000f00 */
[----:B------:R-:W-:-:S03]  /*aa60*/  IMAD.WIDE R4, R187, 0x2, R20 ;  /* 0x00000002bb047825 */ /* 0x000fc600078e0214 */
[C---:B------:R-:W-:Y:S02]  /*aa70*/  IADD3 R33, P6, R4.reuse, 0x20, RZ ;  /* 0x0000002004217810 */ /* 0x040fe40007fde0ff */
[C---:B------:R-:W-:Y:S02]  /*aa80*/  IADD3 R35, P5, R4.reuse, 0x40, RZ ;  /* 0x0000004004237810 */ /* 0x040fe40007fbe0ff */
[----:B------:R-:W-:Y:S01]  /*aa90*/  IADD3 R37, P4, R4, 0x60, RZ ;  /* 0x0000006004257810 */ /* 0x000fe20007f9e0ff */
[--C-:B------:R-:W-:Y:S01]  /*aaa0*/  IMAD.X R31, RZ, RZ, R5.reuse, P6 ;  /* 0x000000ffff1f7224 */ /* 0x100fe200030e0605 */
[----:B------:R-:W-:Y:S01]  /*aab0*/  LOP3.LUT R8, R33, 0x380, RZ, 0xc0, !PT ;  /* 0x0000038021087812 */ /* 0x000fe200078ec0ff */
[----:B------:R-:W-:Y:S01]  /*aac0*/  IMAD.X R27, RZ, RZ, R5, P5 ;  /* 0x000000ffff1b7224 */ /* 0x000fe200028e0605 */
[----:B------:R-:W-:Y:S02]  /*aad0*/  LOP3.LUT R10, R35, 0x380, RZ, 0xc0, !PT ;  /* 0x00000380230a7812 */ /* 0x000fe400078ec0ff */
[----:B------:R-:W-:-:S02]  /*aae0*/  LOP3.LUT R12, R37, 0x380, RZ, 0xc0, !PT ;  /* 0x00000380250c7812 */ /* 0x000fc400078ec0ff */
[----:B------:R-:W-:Y:S02]  /*aaf0*/  SHF.R.U64 R8, R8, 0x3, RZ ;  /* 0x0000000308087819 */ /* 0x000fe400000012ff */
[C---:B------:R-:W-:Y:S02]  /*ab00*/  LOP3.LUT R9, R4.reuse, 0x380, RZ, 0xc0, !PT ;  /* 0x0000038004097812 */ /* 0x040fe400078ec0ff */
[----:B------:R-:W-:Y:S02]  /*ab10*/  IADD3 R41, P2, R4, 0x4020, RZ ;  /* 0x0000402004297810 */ /* 0x000fe40007f5e0ff */
[----:B------:R-:W-:Y:S02]  /*ab20*/  SHF.R.U64 R10, R10, 0x3, RZ ;  /* 0x000000030a0a7819 */ /* 0x000fe400000012ff */
[----:B------:R-:W-:Y:S01]  /*ab30*/  SHF.R.U64 R12, R12, 0x3, RZ ;  /* 0x000000030c0c7819 */ /* 0x000fe200000012ff */
[----:B------:R-:W-:Y:S01]  /*ab40*/  IMAD.X R13, RZ, RZ, R5, P2 ;  /* 0x000000ffff0d7224 */ /* 0x000fe200010e0605 */
[----:B------:R-:W-:-:S02]  /*ab50*/  IADD3 R43, P1, R4, 0x4040, RZ ;  /* 0x00004040042b7810 */ /* 0x000fc40007f3e0ff */
[C---:B------:R-:W-:Y:S02]  /*ab60*/  IADD3 R32, P0, R4.reuse, 0x4060, RZ ;  /* 0x0000406004207810 */ /* 0x040fe40007f1e0ff */
[----:B------:R-:W-:Y:S01]  /*ab70*/  IADD3 R39, P3, R4, 0x4000, RZ ;  /* 0x0000400004277810 */ /* 0x000fe20007f7e0ff */
[--C-:B------:R-:W-:Y:S01]  /*ab80*/  IMAD.X R11, RZ, RZ, R5.reuse, P1 ;  /* 0x000000ffff0b7224 */ /* 0x100fe200008e0605 */
[----:B------:R-:W-:Y:S02]  /*ab90*/  LOP3.LUT R30, R8, R33, RZ, 0x3c, !PT ;  /* 0x00000021081e7212 */ /* 0x000fe400078e3cff */
[----:B------:R-:W-:Y:S01]  /*aba0*/  SHF.R.U64 R9, R9, 0x3, RZ ;  /* 0x0000000309097819 */ /* 0x000fe200000012ff */
[----:B------:R-:W-:Y:S01]  /*abb0*/  IMAD.X R15, RZ, RZ, R5, P3 ;  /* 0x000000ffff0f7224 */ /* 0x000fe200018e0605 */
[----:B------:R-:W-:Y:S02]  /*abc0*/  LOP3.LUT R26, R10, R35, RZ, 0x3c, !PT ;  /* 0x000000230a1a7212 */ /* 0x000fe400078e3cff */
[----:B------:R-:W-:-:S02]  /*abd0*/  LOP3.LUT R24, R12, R37, RZ, 0x3c, !PT ;  /* 0x000000250c187212 */ /* 0x000fc400078e3cff */
[----:B------:R-:W-:Y:S02]  /*abe0*/  LOP3.LUT R8, R41, 0x380, RZ, 0xc0, !PT ;  /* 0x0000038029087812 */ /* 0x000fe400078ec0ff */
[----:B------:R-:W-:Y:S02]  /*abf0*/  LOP3.LUT R10, R43, 0x380, RZ, 0xc0, !PT ;  /* 0x000003802b0a7812 */ /* 0x000fe400078ec0ff */
[----:B------:R-:W-:Y:S02]  /*ac00*/  LOP3.LUT R12, R32, 0x380, RZ, 0xc0, !PT ;  /* 0x00000380200c7812 */ /* 0x000fe400078ec0ff */
[----:B------:R-:W-:Y:S02]  /*ac10*/  LOP3.LUT R14, R39, 0x380, RZ, 0xc0, !PT ;  /* 0x00000380270e7812 */ /* 0x000fe400078ec0ff */
[----:B------:R-:W-:Y:S01]  /*ac20*/  LOP3.LUT R4, R9, R4, RZ, 0x3c, !PT ;  /* 0x0000000409047212 */ /* 0x000fe200078e3cff */
[----:B------:R-:W-:Y:S01]  /*ac30*/  IMAD.X R9, RZ, RZ, R5, P0 ;  /* 0x000000ffff097224 */ /* 0x000fe200000e0605 */
[----:B------:R-:W-:-:S02]  /*ac40*/  SHF.R.U64 R8, R8, 0x3, RZ ;  /* 0x0000000308087819 */ /* 0x000fc400000012ff */
[----:B------:R-:W-:Y:S02]  /*ac50*/  SHF.R.U64 R10, R10, 0x3, RZ ;  /* 0x000000030a0a7819 */ /* 0x000fe400000012ff */
[----:B------:R-:W-:Y:S02]  /*ac60*/  SHF.R.U64 R29, R12, 0x3, RZ ;  /* 0x000000030c1d7819 */ /* 0x000fe400000012ff */
[----:B------:R-:W-:Y:S02]  /*ac70*/  SHF.R.U64 R14, R14, 0x3, RZ ;  /* 0x000000030e0e7819 */ /* 0x000fe400000012ff */
[-C--:B------:R-:W-:Y:S02]  /*ac80*/  IADD3.X R25, RZ, R5.reuse, RZ, P4, !PT ;  /* 0x00000005ff197210 */ /* 0x080fe400027fe4ff */
[----:B------:R-:W-:Y:S02]  /*ac90*/  MOV R36, R4 ;  /* 0x0000000400247202 */ /* 0x000fe40000000f00 */
[----:B------:R-:W-:-:S02]  /*aca0*/  LOP3.LUT R12, R8, R41, RZ, 0x3c, !PT ;  /* 0x00000029080c7212 */ /* 0x000fc400078e3cff */
[----:B------:R-:W-:Y:S02]  /*acb0*/  F2FP.F16.F32.PACK_AB R4, R89, R88 ;  /* 0x000000585904723e */ /* 0x000fe400000000ff */
[----:B------:R-:W-:Y:S01]  /*acc0*/  F2FP.F16.F32.PACK_AB R5, R91, R90 ;  /* 0x0000005a5b05723e */ /* 0x000fe200000000ff */
[----:B------:R-:W-:Y:S01]  /*acd0*/  BAR.SYNC.DEFER_BLOCKING 0x1, 0x100 ;  /* 0x0044000000007b1d */ /* 0x000fe20000010000 */
[----:B------:R-:W-:Y:S02]  /*ace0*/  LOP3.LUT R10, R10, R43, RZ, 0x3c, !PT ;  /* 0x0000002b0a0a7212 */ /* 0x000fe400078e3cff */
[----:B------:R-:W-:Y:S02]  /*acf0*/  LOP3.LUT R8, R29, R32, RZ, 0x3c, !PT ;  /* 0x000000201d087212 */ /* 0x000fe400078e3cff */
[----:B------:R-:W-:Y:S02]  /*ad00*/  LOP3.LUT R14, R14, R39, RZ, 0x3c, !PT ;  /* 0x000000270e0e7212 */ /* 0x000fe400078e3cff */
        /* <DEDUP_REMOVED lines=8> */
[----:B------:R-:W-:Y:S01]  /*ad90*/  MOV R32, R14 ;  /* 0x0000000e00207202 */ /* 0x000fe20000000f00 */
[----:B------:R0:W-:Y:S01]  /*ada0*/  STSM.16.M88.4 [R36], R4 ;  /* 0x0000000424007844 */ /* 0x0001e20000000200 */
[----:B------:R-:W-:Y:S02]  /*adb0*/  MOV R31, R12 ;  /* 0x0000000c001f7202 */ /* 0x000fe40000000f00 */
[----:B------:R-:W-:Y:S01]  /*adc0*/  MOV R33, R24 ;  /* 0x0000001800217202 */ /* 0x000fe20000000f00 */
[----:B------:R-:W-:Y:S01]  /*add0*/  STSM.16.M88.4 [R35], R8 ;  /* 0x0000000823007844 */ /* 0x000fe20000000200 */
[----:B------:R-:W-:Y:S02]  /*ade0*/  F2FP.F16.F32.PACK_AB R12, R113, R112 ;  /* 0x00000070710c723e */ /* 0x000fe400000000ff */
[----:B------:R-:W-:-:S02]  /*adf0*/  F2FP.F16.F32.PACK_AB R13, R115, R114 ;  /* 0x00000072730d723e */ /* 0x000fc400000000ff */
[----:B------:R-:W-:Y:S02]  /*ae00*/  F2FP.F16.F32.PACK_AB R14, R117, R116 ;  /* 0x00000074750e723e */ /* 0x000fe400000000ff */
[----:B------:R-:W-:Y:S02]  /*ae10*/  F2FP.F16.F32.PACK_AB R15, R119, R118 ;  /* 0x00000076770f723e */ /* 0x000fe400000000ff */
[----:B------:R-:W-:Y:S02]  /*ae20*/  F2FP.F16.F32.PACK_AB R24, R121, R120 ;  /* 0x000000787918723e */ /* 0x000fe400000000ff */
[----:B------:R-:W-:Y:S02]  /*ae30*/  F2FP.F16.F32.PACK_AB R25, R123, R122 ;  /* 0x0000007a7b19723e */ /* 0x000fe400000000ff */
[----:B0-----:R-:W-:Y:S02]  /*ae40*/  F2FP.F16.F32.PACK_AB R4, R105, R104 ;  /* 0x000000686904723e */ /* 0x001fe400000000ff */
[----:B------:R-:W-:-:S02]  /*ae50*/  F2FP.F16.F32.PACK_AB R5, R107, R106 ;  /* 0x0000006a6b05723e */ /* 0x000fc400000000ff */
[----:B------:R-:W-:Y:S02]  /*ae60*/  F2FP.F16.F32.PACK_AB R6, R109, R108 ;  /* 0x0000006c6d06723e */ /* 0x000fe400000000ff */
[----:B------:R-:W-:Y:S02]  /*ae70*/  F2FP.F16.F32.PACK_AB R7, R111, R110 ;  /* 0x0000006e6f07723e */ /* 0x000fe400000000ff */
[----:B------:R-:W-:Y:S02]  /*ae80*/  F2FP.F16.F32.PACK_AB R26, R125, R124 ;  /* 0x0000007c7d1a723e */ /* 0x000fe400000000ff */
[----:B------:R-:W-:Y:S01]  /*ae90*/  F2FP.F16.F32.PACK_AB R27, R127, R126 ;  /* 0x0000007e7f1b723e */ /* 0x000fe200000000ff */
[----:B------:R0:W-:Y:S01]  /*aea0*/  STSM.16.M88.4 [R34], R4 ;  /* 0x0000000422007844 */ /* 0x0001e20000000200 */
[----:B------:R-:W-:-:S03]  /*aeb0*/  PLOP3.LUT P0, PT, PT, PT, UP0, 0x80, 0x0 ;  /* 0x000000000000781c */ /* 0x000fc60003f0f008 */
[----:B------:R2:W-:Y:S04]  /*aec0*/  STSM.16.M88.4 [R33], R12 ;  /* 0x0000000c21007844 */ /* 0x0005e80000000200 */
[----:B------:R2:W-:Y:S04]  /*aed0*/  STSM.16.M88.4 [R32], R24 ;  /* 0x0000001820007844 */ /* 0x0005e80000000200 */
[----:B------:R2:W-:Y:S04]  /*aee0*/  STSM.16.M88.4 [R31], R128 ;  /* 0x000000801f007844 */ /* 0x0005e80000000200 */
[----:B------:R2:W-:Y:S01]  /*aef0*/  STSM.16.M88.4 [R30], R136 ;  /* 0x000000881e007844 */ /* 0x0005e20000000200 */
[----:B0-----:R-:W-:Y:S01]  /*af00*/  IMAD.U32 R4, RZ, RZ, UR4 ;  /* 0x00000004ff047e24 */ /* 0x001fe2000f8e00ff */
[----:B------:R-:W-:-:S02]  /*af10*/  MOV R5, UR7 ;  /* 0x0000000700057c02 */ /* 0x000fc40008000f00 */
[----:B------:R2:W-:Y:S01]  /*af20*/  STSM.16.M88.4 [R29], R144 ;  /* 0x000000901d007844 */ /* 0x0005e20000000200 */
        /* <DEDUP_REMOVED lines=9> */
[----:B------:R-:W-:-:S04]  /*afc0*/  @UP1 UIADD3 UR8, UP2, UR10, UR8, URZ ;  /* 0x000000080a081290 */ /* 0x000fc8000ff5e03f */
[----:B------:R-:W-:Y:S02]  /*afd0*/  @UP1 UIADD3.X UR9, UR11, UR9, URZ, UP2, !UPT ;  /* 0x000000090b091290 */ /* 0x000fe400097fe43f */
[----:B------:R-:W-:Y:S01]  /*afe0*/  IMAD.U32 R10, RZ, RZ, UR8 ;  /* 0x00000008ff0a7e24 */ /* 0x000fe2000f8e00ff */
[----:B------:R-:W1:Y:S03]  /*aff0*/  @P1 LDC R8, c[0x0][0xbf0] ;  /* 0x0002fc00ff081b82 */ /* 0x000e660000000800 */
        /* <DEDUP_REMOVED lines=9> */
.L_x_2631:
[----:B------:R-:W-:Y:S01]  /*b090*/  USHF.R.S32.HI UR14, URZ, 0x1f, UR38 ;  /* 0x0000001f3f0e7899 */ /* 0x000fe20008011426 */
[----:B--2---:R-:W-:Y:S01]  /*b0a0*/  VIADD R10, R17, UR39 ;  /* 0x00000027110a7c36 */ /* 0x004fe20008000000 */
[----:B------:R-:W-:Y:S01]  /*b0b0*/  ULDC.64 UR12, c[0x0][0xb90] ;  /* 0x0002e400000c7ab9 */ /* 0x000fe20000000a00 */
[----:B------:R-:W-:Y:S01]  /*b0c0*/  USHF.R.S32.HI UR11, URZ, 0x1f, UR4 ;  /* 0x0000001f3f0b7899 */ /* 0x000fe20008011404 */
[----:B------:R-:W-:Y:S01]  /*b0d0*/  VIADD R24, R186, UR39 ;  /* 0x00000027ba187c36 */ /* 0x000fe20008000000 */
[----:B------:R-:W-:Y:S01]  /*b0e0*/  UIMAD UR7, UR14, UR12, URZ ;  /* 0x0000000c0e0772a4 */ /* 0x000fe2000f8e023f */
[----:B------:R-:W-:Y:S01]  /*b0f0*/  @P1 IMAD.HI.U32 R5, R10, R7, RZ ;  /* 0x000000070a051227 */ /* 0x000fe200078e00ff */
[----:B------:R-:W-:Y:S01]  /*b100*/  UMOV UR10, UR4 ;  /* 0x00000004000a7c82 */ /* 0x000fe20008000000 */
[----:B------:R-:W-:Y:S01]  /*b110*/  USEL UR37, UR37, URZ, !UP0 ;  /* 0x0000003f25257287 */ /* 0x000fe2000c000000 */
[----:B------:R-:W-:Y:S01]  /*b120*/  MOV R4, R10 ;  /* 0x0000000a00047202 */ /* 0x000fe20000000f00 */
[----:B------:R-:W-:Y:S01]  /*b130*/  UIMAD.WIDE.U32 UR8, UR38, UR12, UR10 ;  /* 0x0000000c260872a5 */ /* 0x000fe2000f8e000a */
[----:B------:R-:W-:Y:S01]  /*b140*/  @P1 SHF.R.U32.HI R4, RZ, R8, R5 ;  /* 0x00000008ff041219 */ /* 0x000fe20000011605 */
[----:B------:R-:W-:Y:S01]  /*b150*/  UIMAD UR7, UR38, UR13, UR7 ;  /* 0x0000000d260772a4 */ /* 0x000fe2000f8e0207 */
[----:B------:R-:W-:Y:S01]  /*b160*/  IMAD R5, R22, 0x40, R2 ;  /* 0x0000004016057824 */ /* 0x000fe200078e0202 */
[----:B------:R-:W-:Y:S01]  /*b170*/  USEL UR36, UR36, URZ, !UP0 ;  /* 0x0000003f24247287 */ /* 0x000fe2000c000000 */
[----:B-----5:R-:W-:Y:S01]  /*b180*/  IMAD R55, R6, R53, RZ ;  /* 0x0000003506377224 */ /* 0x020fe200078e02ff */
        /* <DEDUP_REMOVED lines=10> */
[----:B------:R-:W-:Y:S01]  /*b230*/  ULDC.64 UR12, c[0x0][0xaa0] ;  /* 0x0002a800000c7ab9 */ /* 0x000fe20000000a00 */
[----:B------:R-:W-:-:S02]  /*b240*/  IADD3 R4, P2, R4, UR8, RZ ;  /* 0x0000000804047c10 */ /* 0x000fc4000ff5e0ff */
[----:B------:R-:W-:Y:S01]  /*b250*/  IMAD.U32 R10, RZ, RZ, UR7 ;  /* 0x00000007ff0a7e24 */ /* 0x000fe2000f8e00ff */
[----:B------:R-:W-:Y:S02]  /*b260*/  SHF.R.S32.HI R8, RZ, 0x1f, R7 ;  /* 0x0000001fff087819 */ /* 0x000fe40000011407 */
[----:B------:R-:W-:Y:S02]  /*b270*/  LOP3.LUT R9, R11, 0x380, RZ, 0xc0, !PT ;  /* 0x000003800b097812 */ /* 0x000fe400078ec0ff */
[----:B------:R-:W-:Y:S01]  /*b280*/  IADD3.X R5, R5, UR9, R10, P2, !PT ;  /* 0x0000000905057c10 */ /* 0x000fe200097fe40a */
[----:B------:R-:W-:Y:S01]  /*b290*/  ULDC.64 UR8, c[0x0][0xb88] ;  /* 0x0002e20000087ab9 */ /* 0x000fe20000000a00 */
[----:B------:R-:W-:Y:S01]  /*b2a0*/  IADD3 R13, P0, R20, 0x1000, RZ ;  /* 0x00001000140d7810 */ /* 0x000fe20007f1e0ff */
[----:B------:R-:W-:Y:S01]  /*b2b0*/  IMAD R10, R8, UR8, RZ ;  /* 0x00000008080a7c24 */ /* 0x000fe2000f8e02ff */
[----:B------:R-:W-:Y:S01]  /*b2c0*/  SHF.R.U64 R8, R9, 0x3, RZ ;  /* 0x0000000309087819 */ /* 0x000fe200000012ff */
[----:B------:R-:W-:Y:S01]  /*b2d0*/  IMAD.WIDE.U32 R4, R7, UR8, R4 ;  /* 0x0000000807047c25 */ /* 0x000fe2000f8e0004 */
[----:B------:R-:W-:-:S02]  /*b2e0*/  LOP3.LUT R12, R13, 0x380, RZ, 0xc0, !PT ;  /* 0x000003800d0c7812 */ /* 0x000fc400078ec0ff */
[C---:B------:R-:W-:Y:S01]  /*b2f0*/  IADD3 R45, P6, R20.reuse, 0x4000, RZ ;  /* 0x00004000142d7810 */ /* 0x040fe20007fde0ff */
[----:B------:R-:W-:Y:S01]  /*b300*/  IMAD R9, R7, UR9, R10 ;  /* 0x0000000907097c24 */ /* 0x000fe2000f8e020a */
[----:B------:R-:W-:Y:S01]  /*b310*/  ULDC.64 UR8, c[0x0][0xb50] ;  /* 0x0002d40000087ab9 */ /* 0x000fe20000000a00 */
[----:B------:R-:W-:Y:S02]  /*b320*/  IADD3 R7, P2, R20, 0x3000, RZ ;  /* 0x0000300014077810 */ /* 0x000fe40007f5e0ff */
[----:B------:R-:W-:Y:S01]  /*b330*/  IMAD.IADD R9, R5, 0x1, R9 ;  /* 0x0000000105097824 */ /* 0x000fe200078e0209 */
[----:B------:R-:W-:Y:S02]  /*b340*/  LEA R10, P4, R4, UR8, 0x2 ;  /* 0x00000008040a7c11 */ /* 0x000fe4000f8810ff */
[----:B------:R-:W-:Y:S02]  /*b350*/  SHF.R.U64 R12, R12, 0x3, RZ ;  /* 0x000000030c0c7819 */ /* 0x000fe400000012ff */
[----:B------:R-:W-:Y:S01]  /*b360*/  LEA.HI.X R14, R4, UR9, R9, 0x2, P4 ;  /* 0x00000009040e7c11 */ /* 0x000fe2000a0f1409 */
[----:B------:R-:W-:Y:S01]  /*b370*/  SHFL.IDX PT, R30, R10, RZ, 0x1c1f ;  /* 0x001c1fff0a1e7589 */ /* 0x000fe200000e0000 */
[----:B------:R-:W-:Y:S01]  /*b380*/  LOP3.LUT R5, R7, 0x380, RZ, 0xc0, !PT ;  /* 0x0000038007057812 */ /* 0x000fe200078ec0ff */
[--C-:B------:R-:W-:Y:S01]  /*b390*/  IMAD.X R9, RZ, RZ, R21.reuse, P3 ;  /* 0x000000ffff097224 */ /* 0x100fe200018e0615 */
[----:B------:R-:W-:Y:S01]  /*b3a0*/  LOP3.LUT R12, R12, R13, RZ, 0x3c, !PT ;  /* 0x0000000d0c0c7212 */ /* 0x000fe200078e3cff */
[----:B------:R-:W0:Y:S01]  /*b3b0*/  SHFL.IDX PT, R31, R14, RZ, 0x1c1f ;  /* 0x001c1fff0e1f7589 */ /* 0x000e2200000e0000 */
[----:B------:R-:W-:Y:S01]  /*b3c0*/  SHF.R.U64 R4, R5, 0x3, RZ ;  /* 0x0000000305047819 */ /* 0x000fe200000012ff */
[----:B------:R-:W-:Y:S01]  /*b3d0*/  IMAD.X R5, RZ, RZ, R21, P2 ;  /* 0x000000ffff057224 */ /* 0x000fe200010e0615 */
[----:B------:R-:W-:Y:S01]  /*b3e0*/  IADD3.X R13, RZ, R21, RZ, P0, !PT ;  /* 0x00000015ff0d7210 */ /* 0x000fe200007fe4ff */
[----:B------:R-:W-:Y:S01]  /*b3f0*/  SHFL.IDX PT, R48, R10, 0x1, 0x1c1f ;  /* 0x003c1f000a307f89 */ /* 0x000fe200000e0000 */
[----:B------:R-:W-:-:S02]  /*b400*/  LOP3.LUT P0, RZ, R184, 0x3, RZ, 0xc0, !PT ;  /* 0x00000003b8ff7812 */ /* 0x000fc4000780c0ff */
[----:B------:R-:W-:Y:S01]  /*b410*/  LOP3.LUT R4, R4, R7, RZ, 0x3c, !PT ;  /* 0x0000000704047212 */ /* 0x000fe200078e3cff */
[----:B------:R-:W1:Y:S01]  /*b420*/  SHFL.IDX PT, R49, R14, 0x1, 0x1c1f ;  /* 0x003c1f000e317f89 */ /* 0x000e6200000e0000 */
[C---:B------:R-:W-:Y:S01]  /*b430*/  VIADD R7, R24.reuse, 0x8 ;  /* 0x0000000818077836 */ /* 0x040fe20000000000 */
[-C--:B------:R-:W-:Y:S02]  /*b440*/  ISETP.GE.OR P2, PT, R24, R55.reuse, P0 ;  /* 0x000000371800720c */ /* 0x080fe40000746670 */
[C---:B------:R-:W-:Y:S02]  /*b450*/  IADD3 R41, P5, R20.reuse, 0x5000, RZ ;  /* 0x0000500014297810 */ /* 0x040fe40007fbe0ff */
[----:B------:R-:W-:Y:S02]  /*b460*/  ISETP.GE.OR P0, PT, R7, R55, P0 ;  /* 0x000000370700720c */ /* 0x000fe40000706670 */
[C---:B------:R-:W-:Y:S02]  /*b470*/  IADD3 R37, P4, R20.reuse, 0x6000, RZ ;  /* 0x0000600014257810 */ /* 0x040fe40007f9e0ff */
[----:B------:R-:W-:-:S02]  /*b480*/  LOP3.LUT R15, R20, 0x380, RZ, 0xc0, !PT ;  /* 0x00000380140f7812 */ /* 0x000fc400078ec0ff */
[----:B------:R-:W-:Y:S02]  /*b490*/  LOP3.LUT R44, R45, 0x380, RZ, 0xc0, !PT ;  /* 0x000003802d2c7812 */ /* 0x000fe400078ec0ff */
[----:B------:R-:W-:Y:S02]  /*b4a0*/  LOP3.LUT R40, R41, 0x380, RZ, 0xc0, !PT ;  /* 0x0000038029287812 */ /* 0x000fe400078ec0ff */
[----:B------:R-:W-:Y:S01]  /*b4b0*/  LOP3.LUT R36, R37, 0x380, RZ, 0xc0, !PT ;  /* 0x0000038025247812 */ /* 0x000fe200078ec0ff */
[----:B0-----:R0:W-:Y:S01]  /*b4c0*/  @!P2 ST.E desc[UR52][R30.64], R3 ;  /* 0x000000031e00a985 */ /* 0x0011e2000c101934 */
[----:B------:R-:W-:Y:S02]  /*b4d0*/  SHF.R.U64 R15, R15, 0x3, RZ ;  /* 0x000000030f0f7819 */ /* 0x000fe400000012ff */
[----:B------:R-:W-:Y:S02]  /*b4e0*/  LOP3.LUT R8, R8, R11, RZ, 0x3c, !PT ;  /* 0x0000000b08087212 */ /* 0x000fe400078e3cff */
[----:B------:R-:W-:-:S02]  /*b4f0*/  IADD3 R11, P3, R20, 0x7000, RZ ;  /* 0x00007000140b7810 */ /* 0x000fc40007f7e0ff */
[----:B------:R-:W-:Y:S01]  /*b500*/  SHF.R.U64 R44, R44, 0x3, RZ ;  /* 0x000000032c2c7819 */ /* 0x000fe200000012ff */
[----:B-1----:R1:W-:Y:S01]  /*b510*/  @!P0 ST.E desc[UR52][R48.64], R0 ;  /* 0x0000000030008985 */ /* 0x0023e2000c101934 */
[----:B------:R-:W-:Y:S01]  /*b520*/  SHF.R.U64 R40, R40, 0x3, RZ ;  /* 0x0000000328287819 */ /* 0x000fe200000012ff */
[--C-:B------:R-:W-:Y:S01]  /*b530*/  IMAD.X R33, RZ, RZ, R21.reuse, P3 ;  /* 0x000000ffff217224 */ /* 0x100fe200018e0615 */
[----:B------:R-:W-:Y:S01]  /*b540*/  SHF.R.U64 R36, R36, 0x3, RZ ;  /* 0x0000000324247819 */ /* 0x000fe200000012ff */
[----:B0-----:R-:W0:Y:S01]  /*b550*/  @P1 LDC R30, c[0x0][0xbec] ;  /* 0x0002fb00ff1e1b82 */ /* 0x001e220000000800 */
[----:B------:R-:W-:Y:S02]  /*b560*/  LOP3.LUT R20, R15, R20, RZ, 0x3c, !PT ;  /* 0x000000140f147212 */ /* 0x000fe400078e3cff */
[----:B------:R-:W-:Y:S01]  /*b570*/  LOP3.LUT R44, R44, R45, RZ, 0x3c, !PT ;  /* 0x0000002d2c2c7212 */ /* 0x000fe200078e3cff */
[--C-:B------:R-:W-:Y:S01]  /*b580*/  IMAD.X R45, RZ, RZ, R21.reuse, P6 ;  /* 0x000000ffff2d7224 */ /* 0x100fe200030e0615 */
[----:B------:R-:W-:Y:S01]  /*b590*/  LOP3.LUT R40, R40, R41, RZ, 0x3c, !PT ;  /* 0x0000002928287212 */ /* 0x000fe200078e3cff */
[----:B------:R-:W-:Y:S01]  /*b5a0*/  IMAD.X R41, RZ, RZ, R21, P5 ;  /* 0x000000ffff297224 */ /* 0x000fe200028e0615 */
[----:B------:R-:W-:Y:S01]  /*b5b0*/  LOP3.LUT R36, R36, R37, RZ, 0x3c, !PT ;  /* 0x0000002524247212 */ /* 0x000fe200078e3cff */
[----:B------:R2:W5:Y:S01]  /*b5c0*/  LD.E.128 R24, desc[UR52][R20.64] ;  /* 0x0000003414187980 */ /* 0x000562000c101d00 */
[----:B------:R-:W-:Y:S01]  /*b5d0*/  IADD3.X R37, RZ, R21, RZ, P4, !PT ;  /* 0x00000015ff257210 */ /* 0x000fe200027fe4ff */
[----:B------:R-:W-:-:S02]  /*b5e0*/  UIMAD UR7, UR11, UR12, URZ ;  /* 0x0000000c0b0772a4 */ /* 0x000fc4000f8e023f */
[----:B------:R-:W-:Y:S01]  /*b5f0*/  UIMAD.WIDE.U32 UR8, UR4, UR12, URZ ;  /* 0x0000000c040872a5 */ /* 0x000fe2000f8e003f */
[----:B-1----:R-:W-:Y:S01]  /*b600*/  IMAD R0, R19, 0x20, R22 ;  /* 0x0000002013007824 */ /* 0x002fe200078e0216 */
[----:B------:R-:W-:Y:S01]  /*b610*/  LOP3.LUT R6, R11, 0x380, RZ, 0xc0, !PT ;  /* 0x000003800b067812 */ /* 0x000fe200078ec0ff */
[----:B------:R-:W5:Y:S01]  /*b620*/  LD.E.128 R12, desc[UR52][R12.64] ;  /* 0x000000340c0c7980 */ /* 0x000f62000c101d00 */
[----:B--2---:R-:W1:Y:S01]  /*b630*/  @P1 LDC R21, c[0x0][0xbf0] ;  /* 0x0002fc00ff151b82 */ /* 0x004e620000000800 */
[----:B------:R-:W-:Y:S02]  /*b640*/  UIMAD UR7, UR4, UR13, UR7 ;  /* 0x0000000d040772a4 */ /* 0x000fe4000f8e0207 */
[----:B------:R-:W5:Y:S01]  /*b650*/  LD.E.128 R44, desc[UR52][R44.64] ;  /* 0x000000342c2c7980 */ /* 0x000f62000c101d00 */
[----:B------:R-:W-:Y:S01]  /*b660*/  ULDC.64 UR10, c[0x0][0xae8] ;  /* 0x0002ba00000a7ab9 */ /* 0x000fe20000000a00 */
[----:B------:R-:W-:Y:S01]  /*b670*/  VIADD R29, R0, UR39 ;  /* 0x00000027001d7c36 */ /* 0x000fe20008000000 */
[----:B------:R-:W-:Y:S01]  /*b680*/  UIADD3 UR9, UR9, UR7, URZ ;  /* 0x0000000709097290 */ /* 0x000fe2000fffe03f */
[----:B------:R-:W-:Y:S01]  /*b690*/  SHF.R.U64 R6, R6, 0x3, RZ ;  /* 0x0000000306067819 */ /* 0x000fe200000012ff */
[----:B------:R-:W-:Y:S01]  /*b6a0*/  UIMAD UR4, UR14, UR10, URZ ;  /* 0x0000000a0e0472a4 */ /* 0x000fe2000f8e023f */
[----:B------:R-:W5:Y:S01]  /*b6b0*/  LD.E.128 R40, desc[UR52][R40.64] ;  /* 0x0000003428287980 */ /* 0x000f62000c101d00 */
[----:B------:R-:W-:Y:S01]  /*b6c0*/  UIMAD.WIDE.U32 UR8, UR38, UR10, UR8 ;  /* 0x0000000a260872a5 */ /* 0x000fe2000f8e0008 */
[----:B0-----:R-:W-:Y:S01]  /*b6d0*/  @P1 IMAD.HI.U32 R0, R29, R30, RZ ;  /* 0x0000001e1d001227 */ /* 0x001fe200078e00ff */
[----:B------:R-:W-:Y:S01]  /*b6e0*/  UIMAD UR4, UR38, UR11, UR4 ;  /* 0x0000000b260472a4 */ /* 0x000fe2000f8e0204 */
[----:B------:R-:W-:Y:S01]  /*b6f0*/  LOP3.LUT R32, R6, R11, RZ, 0x3c, !PT ;  /* 0x0000000b06207212 */ /* 0x000fe200078e3cff */
[----:B------:R-:W5:Y:S01]  /*b700*/  LD.E.128 R36, desc[UR52][R36.64] ;  /* 0x0000003424247980 */ /* 0x000f62000c101d00 */
[----:B------:R-:W-:Y:S01]  /*b710*/  ULDC.64 UR10, c[0x0][0xaf0] ;  /* 0x0002bc00000a7ab9 */ /* 0x000fe20000000a00 */
[----:B------:R-:W-:-:S02]  /*b720*/  UIADD3 UR9, UR9, UR4, URZ ;  /* 0x0000000409097290 */ /* 0x000fc4000fffe03f */
[----:B------:R-:W-:Y:S01]  /*b730*/  UIMAD UR4, UR37, UR10, URZ ;  /* 0x0000000a250472a4 */ /* 0x000fe2000f8e023f */
[----:B------:R-:W-:Y:S01]  /*b740*/  IMAD.MOV.U32 R3, RZ, RZ, R29 ;  /* 0x000000ffff037224 */ /* 0x000fe200078e001d */
[----:B------:R-:W-:Y:S01]  /*b750*/  UIMAD.WIDE.U32 UR8, UR36, UR10, UR8 ;  /* 0x0000000a240872a5 */ /* 0x000fe2000f8e0008 */
[----:B------:R-:W5:Y:S01]  /*b760*/  LD.E.128 R8, desc[UR52][R8.64] ;  /* 0x0000003408087980 */ /* 0x000f62000c101d00 */
[----:B------:R-:W-:Y:S01]  /*b770*/  UIMAD UR4, UR36, UR11, UR4 ;  /* 0x0000000b240472a4 */ /* 0x000fe2000f8e0204 */
[----:B-1----:R-:W-:-:S03]  /*b780*/  @P1 SHF.R.U32.HI R3, RZ, R21, R0 ;  /* 0x00000015ff031219 */ /* 0x002fc60000011600 */
[----:B------:R-:W-:Y:S01]  /*b790*/  UIADD3 UR4, UR9, UR4, URZ ;  /* 0x0000000409047290 */ /* 0x000fe2000fffe03f */
[----:B------:R-:W5:Y:S01]  /*b7a0*/  LD.E.128 R4, desc[UR52][R4.64] ;  /* 0x0000003404047980 */ /* 0x000f62000c101d00 */
[----:B------:R-:W-:Y:S01]  /*b7b0*/  ULDC.64 UR10, c[0x0][0xae0] ;  /* 0x0002b800000a7ab9 */ /* 0x000fe20000000a00 */
[--C-:B------:R-:W-:Y:S01]  /*b7c0*/  SHF.R.S32.HI R0, RZ, 0x1f, R3.reuse ;  /* 0x0000001fff007819 */ /* 0x100fe20000011403 */
[----:B------:R-:W-:Y:S01]  /*b7d0*/  IMAD.MOV R30, RZ, RZ, -R3 ;  /* 0x000000ffff1e7224 */ /* 0x000fe200078e0a03 */
[----:B------:R-:W-:Y:S01]  /*b7e0*/  MOV R20, UR8 ;  /* 0x0000000800147c02 */ /* 0x000fe20008000f00 */
[----:B------:R-:W-:Y:S01]  /*b7f0*/  IMAD.U32 R21, RZ, RZ, UR9 ;  /* 0x00000009ff157e24 */ /* 0x000fe2000f8e00ff */
[----:B------:R-:W5:Y:S01]  /*b800*/  LD.E.128 R32, desc[UR52][R32.64] ;  /* 0x0000003420207980 */ /* 0x000f62000c101d00 */
[----:B------:R-:W-:Y:S01]  /*b810*/  IMAD R0, R0, UR10, RZ ;  /* 0x0000000a00007c24 */ /* 0x000fe2000f8e02ff */
[----:B------:R-:W-:Y:S01]  /*b820*/  ULDC.64 UR8, c[0x0][0xad8] ;  /* 0x0002b60000087ab9 */ /* 0x000fe20000000a00 */
[----:B------:R-:W-:Y:S01]  /*b830*/  IMAD R29, R53, R30, R29 ;  /* 0x0000001e351d7224 */ /* 0x000fe200078e021d */
[----:B------:R-:W-:Y:S01]  /*b840*/  @!PT LDS RZ, [RZ] ;  /* 0x00000000fffff984 */ /* 0x000fe20000000800 */
[----:B------:R-:W-:Y:S01]  /*b850*/  @!PT LDS RZ, [RZ] ;  /* 0x00000000fffff984 */ /* 0x000fe20000000800 */
[----:B------:R-:W-:Y:S01]  /*b860*/  @!PT LDS RZ, [RZ] ;  /* 0x00000000fffff984 */ /* 0x000fe20000000800 */
[----:B------:R-:W-:Y:S01]  /*b870*/  @!PT LDS RZ, [RZ] ;  /* 0x00000000fffff984 */ /* 0x000fe20000000800 */
[----:B------:R0:W-:Y:S06]  /*b880*/  MEMBAR.ALL.CTA ;  /* 0x0000000000007992 */ /* 0x0001ec0000008000 */
[----:B0-----:R-:W0:Y:S01]  /*b890*/  FENCE.VIEW.ASYNC.S ;  /* 0x00000000000073c6 */ /* 0x001e220000000000 */
[----:B------:R-:W-:-:S02]  /*b8a0*/  IMAD.U32 R21, RZ, RZ, UR4 ;  /* 0x00000004ff157e24 */ /* 0x000fc4000f8e00ff */
        /* <DEDUP_REMOVED lines=33> */
.L_x_2633:
[----:B------:R-:W-:Y:S05]  /*bac0*/  BSYNC B1 ;  /* 0x0000000000017941 */ /* 0x000fea0003800000 */
.L_x_2632:
        /* <DEDUP_REMOVED lines=13> */
.L_x_2635:
[----:B------:R-:W-:Y:S05]  /*bba0*/  BSYNC B1 ;  /* 0x0000000000017941 */ /* 0x000fea0003800000 */
.L_x_2634:
        /* <DEDUP_REMOVED lines=13> */
.L_x_2637:
[----:B------:R-:W-:Y:S05]  /*bc80*/  BSYNC B1 ;  /* 0x0000000000017941 */ /* 0x000fea0003800000 */
.L_x_2636:
        /* <DEDUP_REMOVED lines=16> */
.L_x_2630:
        /* <DEDUP_REMOVED lines=11> */
[----:B------:R-:W-:-:S03]  /*be40*/  UISETP.NE.U32.AND UP1, UPT, UR8, URZ, UPT ;  /* 0x0000003f0800728c */ /* 0x000fc6000bf25070 */
[----:B------:R-:W2:Y:S01]  /*be50*/  @P2 LDG.E R3, desc[UR52][R4.64] ;  /* 0x0000003404032981 */ /* 0x000ea2000c1e1900 */
[----:B------:R-:W-:Y:S01]  /*be60*/  UISETP.NE.AND.EX UP1, UPT, UR9, URZ, UPT, UP1 ;  /* 0x0000003f0900728c */ /* 0x000fe2000bf25310 */
[----:B------:R-:W-:-:S05]  /*be70*/  MOV R0, UR4 ;  /* 0x0000000400007c02 */ /* 0x000fca0008000f00 */
        /* <DEDUP_REMOVED lines=17> */
[----:B--2---:R-:W-:-:S07]  /*bf90*/  IMAD.IADD R0, R0, 0x1, -R3 ;  /* 0x0000000100007824 */ /* 0x004fce00078e0a03 */
.L_x_2639:
[----:B------:R-:W-:Y:S01]  /*bfa0*/  USEL UR36, UR36, URZ, !UP0 ;  /* 0x0000003f24247287 */ /* 0x000fe2000c000000 */
[----:B------:R-:W-:Y:S01]  /*bfb0*/  BSSY B1, `(.L_x_2640) ;  /* 0x000002c000017945 */ /* 0x000fe20003800000 */
[----:B------:R-:W-:-:S03]  /*bfc0*/  USEL UR37, UR37, URZ, !UP0 ;  /* 0x0000003f25257287 */ /* 0x000fc6000c000000 */
[----:B------:R-:W-:Y:S09]  /*bfd0*/  @P1 BRA `(.L_x_2641) ;  /* 0x0000000000a41947 */ /* 0x000ff20003800000 */
        /* <DEDUP_REMOVED lines=41> */
.L_x_2641:
[----:B------:R-:W-:Y:S05]  /*c270*/  BSYNC B1 ;  /* 0x0000000000017941 */ /* 0x000fea0003800000 */
.L_x_2640:
[----:B------:R-:W1:Y:S01]  /*c280*/  @P0 LDC R5, c[0x0][0xbf0] ;  /* 0x0002fc00ff050b82 */ /* 0x000e620000000800 */
[----:B------:R-:W-:Y:S01]  /*c290*/  ULDC.64 UR12, c[0x0][0xaa0] ;  /* 0x0002a800000c7ab9 */ /* 0x000fe20000000a00 */
[----:B0-----:R-:W-:Y:S01]  /*c2a0*/  IMAD R3, R19, 0x20, R22 ;  /* 0x0000002013037824 */ /* 0x001fe200078e0216 */
        /* <DEDUP_REMOVED lines=8> */
[----:B------:R-:W-:Y:S01]  /*c330*/  UIMAD UR4, UR11, UR12, URZ ;  /* 0x0000000c0b0472a4 */ /* 0x000fe2000f8e023f */
[----:B------:R-:W-:Y:S01]  /*c340*/  MOV R3, R8 ;  /* 0x0000000800037202 */ /* 0x000fe20000000f00 */
[----:B------:R-:W-:Y:S02]  /*c350*/  UIMAD.WIDE.U32 UR8, UR38, UR12, UR8 ;  /* 0x0000000c260872a5 */ /* 0x000fe4000f8e0008 */
        /* <DEDUP_REMOVED lines=13> */
[----:B------:R-:W-:Y:S01]  /*c430*/  IMAD.U32 R4, RZ, RZ, UR8 ;  /* 0x00000008ff047e24 */ /* 0x000fe2000f8e00ff */
[----:B------:R-:W-:Y:S01]  /*c440*/  ULDC.64 UR8, c[0x0][0xad8] ;  /* 0x0002b60000087ab9 */ /* 0x000fe20000000a00 */
[----:B------:R-:W-:Y:S02]  /*c450*/  IMAD.U32 R5, RZ, RZ, UR4 ;  /* 0x00000004ff057e24 */ /* 0x000fe4000f8e00ff */
[----:B------:R-:W-:Y:S01]  /*c460*/  IMAD R7, R11, R7, R8 ;  /* 0x000000070b077224 */ /* 0x000fe200078e0208 */
[----:B------:R-:W-:Y:S01]  /*c470*/  IADD3 R8, R22, UR39, RZ ;  /* 0x0000002716087c10 */ /* 0x000fe2000fffe0ff */
[----:B------:R-:W-:-:S02]  /*c480*/  IMAD R9, R3, UR11, R6 ;  /* 0x0000000b03097c24 */ /* 0x000fc4000f8e0206 */
[----:B------:R-:W-:Y:S01]  /*c490*/  IMAD.WIDE.U32 R4, R3, UR10, R4 ;  /* 0x0000000a03047c25 */ /* 0x000fe2000f8e0004 */
[----:B------:R-:W-:-:S03]  /*c4a0*/  SHF.R.S32.HI R3, RZ, 0x1f, R7 ;  /* 0x0000001fff037819 */ /* 0x000fc60000011407 */
[----:B------:R-:W-:Y:S02]  /*c4b0*/  IMAD.IADD R5, R5, 0x1, R9 ;  /* 0x0000000105057824 */ /* 0x000fe400078e0209 */
[----:B------:R-:W-:Y:S02]  /*c4c0*/  IMAD R6, R3, UR8, RZ ;  /* 0x0000000803067c24 */ /* 0x000fe4000f8e02ff */
[----:B-----5:R-:W-:Y:S02]  /*c4d0*/  IMAD R11, R0, R11, RZ ;  /* 0x0000000b000b7224 */ /* 0x020fe400078e02ff */
[C---:B------:R-:W-:Y:S02]  /*c4e0*/  IMAD R3, R7.reuse, UR9, R6 ;  /* 0x0000000907037c24 */ /* 0x040fe4000f8e0206 */
[----:B------:R-:W-:Y:S01]  /*c4f0*/  IMAD.WIDE.U32 R4, R7, UR8, R4 ;  /* 0x0000000807047c25 */ /* 0x000fe2000f8e0004 */
[----:B------:R-:W-:Y:S01]  /*c500*/  ISETP.GE.AND P2, PT, R8, R11, PT ;  /* 0x0000000b0800720c */ /* 0x000fe20003f46270 */
[----:B------:R-:W-:-:S02]  /*c510*/  ULDC.64 UR8, c[0x0][0xa80] ;  /* 0x0002a00000087ab9 */ /* 0x000fc40000000a00 */
[----:B------:R-:W-:Y:S01]  /*c520*/  IMAD.IADD R3, R5, 0x1, R3 ;  /* 0x0000000105037824 */ /* 0x000fe200078e0203 */
[----:B------:R-:W-:Y:S01]  /*c530*/  LEA R6, P3, R4, UR8, 0x1 ;  /* 0x0000000804067c11 */ /* 0x000fe2000f8608ff */
[----:B------:R-:W-:-:S03]  /*c540*/  VIADD R0, R8, 0x20 ;  /* 0x0000002008007836 */ /* 0x000fc60000000000 */
[----:B------:R-:W-:Y:S01]  /*c550*/  LEA.HI.X R3, R4, UR9, R3, 0x1, P3 ;  /* 0x0000000904037c11 */ /* 0x000fe200098f0c03 */
[----:B------:R0:W1:Y:S01]  /*c560*/  SHFL.IDX PT, R7, R6, RZ, 0x181f ;  /* 0x00181fff06077589 */ /* 0x00006200000e0000 */
[-C--:B------:R-:W-:Y:S01]  /*c570*/  ISETP.GE.AND P1, PT, R0, R11.reuse, PT ;  /* 0x0000000b0000720c */ /* 0x080fe20003f26270 */
[----:B------:R-:W-:Y:S02]  /*c580*/  VIADD R0, R8, 0x40 ;  /* 0x0000004008007836 */ /* 0x000fe40000000000 */
[----:B------:R0:W2:Y:S03]  /*c590*/  SHFL.IDX PT, R5, R3, RZ, 0x181f ;  /* 0x00181fff03057589 */ /* 0x0000a600000e0000 */
[----:B------:R-:W-:Y:S01]  /*c5a0*/  ISETP.GE.AND P0, PT, R0, R11, PT ;  /* 0x0000000b0000720c */ /* 0x000fe20003f06270 */
[----:B------:R-:W-:-:S12]  /*c5b0*/  @P2 BRA `(.L_x_2643) ;  /* 0x0000000000242947 */ /* 0x000fd80003800000 */
        /* <DEDUP_REMOVED lines=9> */
.L_x_2643:
[----:B------:R-:W-:Y:S05]  /*c650*/  BSYNC B1 ;  /* 0x0000000000017941 */ /* 0x000fea0003800000 */
.L_x_2642:
        /* <DEDUP_REMOVED lines=13> */
.L_x_2645:
[----:B------:R-:W-:Y:S05]  /*c730*/  BSYNC B1 ;  /* 0x0000000000017941 */ /* 0x000fea0003800000 */
.L_x_2644:
        /* <DEDUP_REMOVED lines=13> */
.L_x_2647:
[----:B------:R-:W-:Y:S05]  /*c810*/  BSYNC B1 ;  /* 0x0000000000017941 */ /* 0x000fea0003800000 */
.L_x_2646:
        /* <DEDUP_REMOVED lines=14> */
.L_x_2638:
[----:B------:R-:W-:Y:S05]  /*c900*/  BSYNC B0 ;  /* 0x0000000000007941 */ /* 0x000fea0003800000 */
.L_x_2629:
[----:B------:R-:W-:Y:S02]  /*c910*/  ULDC UR4, c[0x0][0xc3c] ;  /* 0x00030f0000047ab9 */ /* 0x000fe40000000800 */
[----:B------:R-:W-:-:S13]  /*c920*/  ISETP.GE.AND P0, PT, R51, UR4, PT ;  /* 0x0000000433007c0c */ /* 0x000fda000bf06270 */
[----:B------:R-:W-:Y:S05]  /*c930*/  @!P0 BRA `(.L_x_2648) ;  /* 0xffffff4000fc8947 */ /* 0x000fea000383ffff */
[----:B------:R-:W-:Y:S05]  /*c940*/  EXIT ;  /* 0x000000000000794d */ /* 0x000fea0003800000 */
.L_x_2587:
        /* <DEDUP_REMOVED lines=13> */
[----:B------:R-:W1:Y:S01]  /*ca20*/  LDS.128 R16, [UR4+0x288d0] ;  /* 0x0288d004ff107984 */ /* 0x000e620008000c00 */
[----:B------:R-:W-:Y:S06]  /*ca30*/  BAR.ARV 0x4, 0x180 ;  /* 0x0106000000007b1d */ /* 0x000fec0000002000 */
[----:B------:R-:W-:Y:S05]  /*ca40*/  BRA `(.L_x_2650) ;  /* 0x00000008008c7947 */ /* 0x000fea0003800000 */
.L_x_2649:
        /* <DEDUP_REMOVED lines=34> */
[----:B-1----:R-:W-:Y:S02]  /*cc70*/  ISETP.GT.AND P6, PT, R4, UR6, PT ;  /* 0x0000000604007c0c */ /* 0x002fe4000bfc4270 */
[----:B------:R-:W-:-:S11]  /*cc80*/  MOV R3, R4 ;  /* 0x0000000400037202 */ /* 0x000fd60000000f00 */
[----:B------:R-:W-:Y:S05]  /*cc90*/  @P6 BRA `(.L_x_2651) ;  /* 0x0000000000906947 */ /* 0x000fea0003800000 */
[----:B------:R-:W-:Y:S01]  /*cca0*/  IMAD.MOV.U32 R4, RZ, RZ, R3 ;  /* 0x000000ffff047224 */ /* 0x000fe200078e0003 */
[----:B------:R-:W-:Y:S01]  /*ccb0*/  UMOV UR4, URZ ;  /* 0x0000003f00047c82 */ /* 0x000fe20008000000 */
[----:B------:R-:W-:-:S05]  /*ccc0*/  ULDC UR5, c[0x0][0xc38] ;  /* 0x00030e0000057ab9 */ /* 0x000fca0000000800 */
.L_x_2655:
        /* <DEDUP_REMOVED lines=12> */
.L_x_2654:
[----:B------:R-:W-:Y:S05]  /*cd90*/  BSYNC B0 ;  /* 0x0000000000007941 */ /* 0x000fea0003800000 */
.L_x_2653:
        /* <DEDUP_REMOVED lines=20> */
.L_x_2651:
        /* <DEDUP_REMOVED lines=15> */
[----:B0-----:R-:W-:-:S06]  /*cfd0*/  IADD3 R10, R9, 0xffffffe, RZ ;  /* 0x0ffffffe090a7810 */ /* 0x001fcc0007ffe0ff */
[----:B------:R0:W1:Y:S01]  /*cfe0*/  F2I.FTZ.U32.TRUNC.NTZ R3, R10 ;  /* 0x0000000a00037305 */ /* 0x000062000021f000 */
[----:B------:R-:W-:Y:S05]  /*cff0*/  @!P0 BRA `(.L_x_2656) ;  /* 0x0000000000088947 */ /* 0x000fea0003800000 */
[----:B------:R-:W-:-:S05]  /*d000*/  VIADD R9, R13, 0xffffffff ;  /* 0xffffffff0d097836 */ /* 0x000fca0000000000 */
[----:B------:R2:W3:Y:S02]  /*d010*/  SHFL.IDX PT, R16, R6, R9, 0x1f ;  /* 0x00001f0906107589 */ /* 0x0004e400000e0000 */
.L_x_2656:
        /* <DEDUP_REMOVED lines=34> */
[----:B0-----:R-:W-:-:S06]  /*d240*/  IADD3 R3, R6, 0xffffffe, RZ ;  /* 0x0ffffffe06037810 */ /* 0x001fcc0007ffe0ff */
        /* <DEDUP_REMOVED lines=21> */
[----:B------:R-:W-:-:S03]  /*d3a0*/  IMAD R18, R2, R18, R3 ;  /* 0x0000001202127224 */ /* 0x000fc600078e0203 */
[----:B------:R-:W-:Y:S01]  /*d3b0*/  IADD3 R17, R0, R17, RZ ;  /* 0x0000001100117210 */ /* 0x000fe20007ffe0ff */
[----:B------:R-:W-:Y:S06]  /*d3c0*/  BRA `(.L_x_2657) ;  /* 0x0000000000147947 */ /* 0x000fec0003800000 */
.L_x_2652:
[----:B------:R-:W-:Y:S01]  /*d3d0*/  ULDC UR4, c[0x0][0xc3c] ;  /* 0x00030f0000047ab9 */ /* 0x000fe20000000800 */
[----:B------:R-:W-:Y:S02]  /*d3e0*/  IMAD.MOV.U32 R17, RZ, RZ, RZ ;  /* 0x000000ffff117224 */ /* 0x000fe400078e00ff */
[----:B------:R-:W-:Y:S02]  /*d3f0*/  IMAD.U32 R16, RZ, RZ, UR6 ;  /* 0x00000006ff107e24 */ /* 0x000fe4000f8e00ff */
[----:B------:R-:W-:Y:S02]  /*d400*/  IMAD.MOV.U32 R18, RZ, RZ, RZ ;  /* 0x000000ffff127224 */ /* 0x000fe400078e00ff */
[----:B------:R-:W-:-:S07]  /*d410*/  IMAD.U32 R19, RZ, RZ, UR4 ;  /* 0x00000004ff137e24 */ /* 0x000fce000f8e00ff */
.L_x_2657:
[----:B------:R-:W-:-:S13]  /*d420*/  ISETP.NE.AND P0, PT, R5, RZ, PT ;  /* 0x000000ff0500720c */ /* 0x000fda0003f05270 */
[----:B------:R-:W0:Y:S01]  /*d430*/  @!P0 S2R R3, SR_CgaCtaId ;  /* 0x0000000000038919 */ /* 0x000e220000008800 */
[----:B------:R-:W-:-:S04]  /*d440*/  @!P0 MOV R0, 0x400 ;  /* 0x0000040000008802 */ /* 0x000fc80000000f00 */
[----:B0-----:R-:W-:-:S05]  /*d450*/  @!P0 LEA R0, R3, R0, 0x18 ;  /* 0x0000000003008211 */ /* 0x001fca00078ec0ff */
[----:B------:R0:W-:Y:S01]  /*d460*/  @!P0 STS.128 [R0+0x288d0], R16 ;  /* 0x0288d01000008388 */ /* 0x0001e20000000c00 */
[----:B------:R-:W-:Y:S06]  /*d470*/  BAR.ARV 0x5, 0x180 ;  /* 0x0146000000007b1d */ /* 0x000fec0000002000 */
.L_x_2650:
[----:B------:R2:W-:Y:S01]  /*d480*/  STL [R1+0x18], RZ ;  /* 0x000018ff01007387 */ /* 0x0005e20000100800 */
[----:B------:R-:W-:Y:S01]  /*d490*/  ULDC UR4, c[0x0][0xc3c] ;  /* 0x00030f0000047ab9 */ /* 0x000fe20000000800 */
[----:B------:R-:W-:Y:S01]  /*d4a0*/  IMAD.MOV.U32 R28, RZ, RZ, 0x1 ;  /* 0x00000001ff1c7424 */ /* 0x000fe200078e00ff */
[----:B-1----:R-:W-:Y:S02]  /*d4b0*/  ISETP.GE.AND P0, PT, R19, UR4, PT ;  /* 0x0000000413007c0c */ /* 0x002fe4000bf06270 */
[----:B------:R-:W-:-:S11]  /*d4c0*/  MOV R25, RZ ;  /* 0x000000ff00197202 */ /* 0x000fd60000000f00 */
[----:B--2---:R-:W-:Y:S05]  /*d4d0*/  @P0 BRA `(.L_x_2658) ;  /* 0x0000004800b40947 */ /* 0x004fea0003800000 */
[----:B------:R-:W1:Y:S01]  /*d4e0*/  S2R R3, SR_TID.X ;  /* 0x0000000000037919 */ /* 0x000e620000002100 */
        /* <DEDUP_REMOVED lines=10> */
[C---:B-1----:R-:W-:Y:S01]  /*d590*/  LOP3.LUT R4, R3.reuse, 0x7f, RZ, 0xc0, !PT ;  /* 0x0000007f03047812 */ /* 0x042fe200078ec0ff */
[C---:B------:R-:W-:Y:S02]  /*d5a0*/  IMAD.SHL.U32 R30, R3.reuse, 0x8, RZ ;  /* 0x00000008031e7824 */ /* 0x040fe400078e00ff */
[----:B------:R-:W-:-:S03]  /*d5b0*/  IMAD.SHL.U32 R2, R3, 0x10, RZ ;  /* 0x0000001003027824 */ /* 0x000fc600078e00ff */
[----:B0-----:R-:W-:Y:S02]  /*d5c0*/  LOP3.LUT R0, R30, 0x1f8, RZ, 0xc0, !PT ;  /* 0x000001f81e007812 */ /* 0x001fe400078ec0ff */
[----:B------:R-:W-:Y:S02]  /*d5d0*/  LOP3.LUT R2, R2, 0x70, RZ, 0xc0, !PT ;  /* 0x0000007002027812 */ /* 0x000fe400078ec0ff */
[----:B------:R-:W-:Y:S02]  /*d5e0*/  LOP3.LUT R3, R0, 0x38, R3, 0x78, !PT ;  /* 0x0000003800037812 */ /* 0x000fe400078e7803 */
[----:B------:R-:W-:Y:S02]  /*d5f0*/  SHF.R.U32.HI R0, RZ, 0x3, R4 ;  /* 0x00000003ff007819 */ /* 0x000fe40000011604 */
[----:B------:R-:W-:Y:S02]  /*d600*/  LOP3.LUT R34, R3, 0x200, R30, 0xf8, !PT ;  /* 0x0000020003227812 */ /* 0x000fe400078ef81e */
[----:B------:R-:W-:-:S02]  /*d610*/  LOP3.LUT R2, R0, R2, RZ, 0xfc, !PT ;  /* 0x0000000200027212 */ /* 0x000fc400078efcff */
[----:B------:R-:W-:Y:S02]  /*d620*/  LEA R0, R34, R22, 0x1 ;  /* 0x0000001622007211 */ /* 0x000fe400078e08ff */
[----:B------:R-:W-:-:S03]  /*d630*/  LOP3.LUT R30, R30, 0x38, RZ, 0xc0, !PT ;  /* 0x000000381e1e7812 */ /* 0x000fc600078ec0ff */
[----:B------:R3:W-:Y:S01]  /*d640*/  STL [R1], R0 ;  /* 0x0000000001007387 */ /* 0x0007e20000100800 */
[----:B------:R-:W-:-:S07]  /*d650*/  LOP3.LUT R29, R30, 0x40, RZ, 0xfc, !PT ;  /* 0x000000401e1d7812 */ /* 0x000fce00078efcff */
.L_x_2721:
[----:B0-----:R-:W0:Y:S02]  /*d660*/  LDC.64 R2, c[0x0][0xc88] ;  /* 0x00032200ff027b82 */ /* 0x001e240000000a00 */
[----:B0-----:R-:W-:-:S05]  /*d670*/  IMAD.WIDE R2, R19, 0x4, R2 ;  /* 0x0000000413027825 */ /* 0x001fca00078e0202 */
[----:B------:R-:W3:Y:S01]  /*d680*/  LDG.E R31, desc[UR52][R2.64] ;  /* 0x00000034021f7981 */ /* 0x000ee2000c1e1900 */
        /* <DEDUP_REMOVED lines=15> */
[----:B------:R-:W-:Y:S01]  /*d780*/  LOP3.LUT R27, R27, 0xffffffef, RZ, 0xc0, !PT ;  /* 0xffffffef1b1b7812 */ /* 0x000fe200078ec0ff */
[----:B0-----:R-:W-:Y:S01]  /*d790*/  IMAD.MOV.U32 R0, RZ, RZ, RZ ;  /* 0x000000ffff007224 */ /* 0x001fe200078e00ff */
[----:B------:R-:W-:Y:S02]  /*d7a0*/  ISETP.NE.AND.EX P2, PT, RZ, UR5, PT, P0 ;  /* 0x00000005ff007c0c */ /* 0x000fe4000bf45300 */
[----:B------:R-:W-:Y:S02]  /*d7b0*/  ISETP.NE.U32.AND P0, PT, RZ, UR6, PT ;  /* 0x00000006ff007c0c */ /* 0x000fe4000bf05070 */
[----:B-1----:R-:W-:Y:S02]  /*d7c0*/  IADD3 R2, P1, R23, UR4, RZ ;  /* 0x0000000417027c10 */ /* 0x002fe4000ff3e0ff */
[----:B------:R-:W-:-:S02]  /*d7d0*/  ISETP.NE.AND.EX P0, PT, RZ, UR7, PT, P0 ;  /* 0x00000007ff007c0c */ /* 0x000fc4000bf05300 */
[----:B------:R-:W-:Y:S01]  /*d7e0*/  IADD3.X R3, R24, UR5, RZ, P1, !PT ;  /* 0x0000000518037c10 */ /* 0x000fe20008ffe4ff */
[----:B------:R-:W-:-:S04]  /*d7f0*/  ULDC.64 UR4, c[0x0][0x418] ;  /* 0x0001060000047ab9 */ /* 0x000fc80000000a00 */
[----:B------:R-:W-:Y:S01]  /*d800*/  @P2 LOP3.LUT R27, R27, 0x10, RZ, 0xfc, !PT ;  /* 0x000000101b1b2812 */ /* 0x000fe200078efcff */
[----:B--2---:R-:W2:Y:S05]  /*d810*/  @P2 LDG.E R0, desc[UR52][R2.64] ;  /* 0x0000003402002981 */ /* 0x004eaa000c1e1900 */
        /* <DEDUP_REMOVED lines=19> */
[----:B--2---:R-:W-:-:S05]  /*d950*/  IADD3 R0, -R5, R0, RZ ;  /* 0x0000000005007210 */ /* 0x004fca0007ffe1ff */
[----:B------:R2:W-:Y:S02]  /*d960*/  STL [R1+0x8], R0 ;  /* 0x0000080001007387 */ /* 0x0005e40000100800 */
.L_x_2659:
        /* <DEDUP_REMOVED lines=9> */
.L_x_2660:
        /* <DEDUP_REMOVED lines=8> */
[----:B---3--:R-:W-:-:S07]  /*da80*/  IMAD.IADD R35, R0, 0x1, -R35 ;  /* 0x0000000100237824 */ /* 0x008fce00078e0a23 */
.L_x_2661:
[----:B------:R-:W4:Y:S01]  /*da90*/  LDL R4, [R1+0x8] ;  /* 0x0000080001047983 */ /* 0x000f220000100800 */
[----:B012---:R-:W0:Y:S01]  /*daa0*/  LDC R0, c[0x0][0x448] ;  /* 0x00011200ff007b82 */ /* 0x007e220000000800 */
[----:B-----5:R-:W-:Y:S01]  /*dab0*/  IMAD.IADD R35, R35, 0x1, -R36 ;  /* 0x0000000123237824 */ /* 0x020fe200078e0a24 */
[----:B------:R-:W-:Y:S01]  /*dac0*/  LOP3.LUT R27, R27, 0xffffffdf, RZ, 0xc0, !PT ;  /* 0xffffffdf1b1b7812 */ /* 0x000fe200078ec0ff */
[----:B------:R-:W-:Y:S01]  /*dad0*/  BSSY B7, `(.L_x_2662) ;  /* 0x000038b000077945 */ /* 0x000fe20003800000 */
[----:B0-----:R-:W-:Y:S01]  /*dae0*/  ISETP.NE.AND P0, PT, R0, 0x1, PT ;  /* 0x000000010000780c */ /* 0x001fe20003f05270 */
[----:B------:R-:W-:-:S04]  /*daf0*/  IMAD.SHL.U32 R0, R17, 0x80, RZ ;  /* 0x0000008011007824 */ /* 0x000fc800078e00ff */
[----:B------:R-:W-:-:S08]  /*db00*/  VIADD R0, R0, 0x7f ;  /* 0x0000007f00007836 */ /* 0x000fd00000000000 */
[----:B---3--:R-:W0:Y:S01]  /*db10*/  @P0 LDC R3, c[0x0][0x44c] ;  /* 0x00011300ff030b82 */ /* 0x008e220000000800 */
[----:B------:R-:W-:-:S07]  /*db20*/  @P0 LOP3.LUT R27, R27, 0x20, RZ, 0xfc, !PT ;  /* 0x000000201b1b0812 */ /* 0x000fce00078efcff */
[----:B------:R-:W1:Y:S01]  /*db30*/  @P0 LDC R5, c[0x0][0x450] ;  /* 0x00011400ff050b82 */ /* 0x000e620000000800 */
[----:B0-----:R-:W-:-:S05]  /*db40*/  @P0 IMAD.HI.U32 R2, R0, R3, RZ ;  /* 0x0000000300020227 */ /* 0x001fca00078e00ff */
[----:B-1----:R-:W-:Y:S02]  /*db50*/  @P0 SHF.R.U32.HI R0, RZ, R5, R2 ;  /* 0x00000005ff000219 */ /* 0x002fe40000011602 */
[----:B----4-:R-:W-:-:S04]  /*db60*/  IADD3 R3, R35, 0x80, -R4 ;  /* 0x0000008023037810 */ /* 0x010fc80007ffe804 */
[----:B------:R-:W-:Y:S01]  /*db70*/  IADD3 R2, R3, R0, RZ ;  /* 0x0000000003027210 */ /* 0x000fe20007ffe0ff */
[----:B------:R-:W-:-:S03]  /*db80*/  VIADD R0, R35, 0x7f ;  /* 0x0000007f23007836 */ /* 0x000fc60000000000 */
[----:B------:R-:W-:Y:S02]  /*db90*/  SHF.R.S32.HI R5, RZ, 0x1f, R2 ;  /* 0x0000001fff057819 */ /* 0x000fe40000011402 */
[----:B------:R-:W-:Y:S02]  /*dba0*/  SHF.R.S32.HI R3, RZ, 0x1f, R0 ;  /* 0x0000001fff037819 */ /* 0x000fe40000011400 */
[----:B------:R-:W-:Y:S02]  /*dbb0*/  LEA.HI R5, R5, R2, RZ, 0x7 ;  /* 0x0000000205057211 */ /* 0x000fe400078f38ff */
[----:B------:R-:W-:Y:S02]  /*dbc0*/  LEA.HI R3, R3, R0, RZ, 0x7 ;  /* 0x0000000003037211 */ /* 0x000fe400078f38ff */
[----:B------:R-:W-:Y:S02]  /*dbd0*/  SHF.R.S32.HI R0, RZ, 0x7, R5 ;  /* 0x00000007ff007819 */ /* 0x000fe40000011405 */
[----:B------:R-:W-:-:S04]  /*dbe0*/  SHF.R.S32.HI R3, RZ, 0x7, R3 ;  /* 0x00000007ff037819 */ /* 0x000fc80000011403 */
[----:B------:R-:W-:-:S04]  /*dbf0*/  VIMNMX R32, R3, R0, PT ;  /* 0x0000000003207248 */ /* 0x000fc80003fe0100 */
[----:B------:R-:W-:Y:S01]  /*dc00*/  ISETP.GT.AND P0, PT, R32, RZ, PT ;  /* 0x000000ff2000720c */ /* 0x000fe20003f04270 */
[----:B------:R0:W-:-:S12]  /*dc10*/  STL [R1+0xc], R32 ;  /* 0x00000c2001007387 */ /* 0x0001d80000100800 */
        /* <DEDUP_REMOVED lines=18> */
.L_x_2663:
        /* <DEDUP_REMOVED lines=10> */
[----:B------:R-:W0:Y:S01]  /*dde0*/  LDC.64 R2, c[0x4][R2] ;  /* 0x0100000002027b82 */ /* 0x000e220000000a00 */
[----:B------:R-:W-:Y:S02]  /*ddf0*/  IMAD.U32 R5, RZ, RZ, UR7 ;  /* 0x00000007ff057e24 */ /* 0x000fe4000f8e00ff */
[----:B------:R-:W-:Y:S02]  /*de00*/  IMAD.U32 R6, RZ, RZ, UR8 ;  /* 0x00000008ff067e24 */ /* 0x000fe4000f8e00ff */
[----:B------:R-:W-:-:S02]  /*de10*/  IMAD.U32 R10, RZ, RZ, UR4 ;  /* 0x00000004ff0a7e24 */ /* 0x000fc4000f8e00ff */
[----:B------:R-:W-:Y:S02]  /*de20*/  IMAD.U32 R11, RZ, RZ, UR5 ;  /* 0x00000005ff0b7e24 */ /* 0x000fe4000f8e00ff */
[----:B------:R-:W-:Y:S02]  /*de30*/  IMAD.MOV.U32 R8, RZ, RZ, 0x70 ;  /* 0x00000070ff087424 */ /* 0x000fe400078e00ff */
[----:B------:R-:W-:Y:S02]  /*de40*/  IMAD.MOV.U32 R12, RZ, RZ, 0x1 ;  /* 0x00000001ff0c7424 */ /* 0x000fe400078e00ff */
[----:B------:R-:W-:-:S07]  /*de50*/  IMAD.MOV.U32 R13, RZ, RZ, RZ ;  /* 0x000000ffff0d7224 */ /* 0x000fce00078e00ff */
[----:B------:R-:W-:-:S07]  /*de60*/  LEPC R20, `(.L_x_2666) ;  /* 0x000000001014794e */ /* 0x000fce0000000000 */
[----:B0-----:R-:W-:Y:S05]  /*de70*/  CALL.ABS.NOINC R2 ;  /* 0x0000000002007343 */ /* 0x001fea0003c00000 */
.L_x_2666:
[----:B------:R-:W-:Y:S05]  /*de80*/  BSYNC B6 ;  /* 0x0000000000067941 */ /* 0x000fea0003800000 */
.L_x_2665:
        /* <DEDUP_REMOVED lines=20> */
.L_x_2669:
[----:B------:R0:W1:Y:S01]  /*dfd0*/  LDC.64 R2, c[0x4][R26] ;  /* 0x010000001a027b82 */ /* 0x0000620000000a00 */
[----:B------:R-:W-:Y:S01]  /*dfe0*/  ULDC.64 UR6, c[0x4][0x80] ;  /* 0x0100200000067ab9 */ /* 0x000fe20000000a00 */
[----:B------:R-:W-:Y:S01]  /*dff0*/  ULDC.64 UR8, c[0x4][0x88] ;  /* 0x0100220000087ab9 */ /* 0x000fe20000000a00 */
[----:B------:R-:W-:Y:S01]  /*e000*/  ULDC.64 UR4, c[0x4][0x18] ;  /* 0x0100060000047ab9 */ /* 0x000fe20000000a00 */
        /* <DEDUP_REMOVED lines=8> */
[----:B0-----:R-:W-:-:S07]  /*e090*/  IMAD.MOV.U32 R12, RZ, RZ, 0x1 ;  /* 0x00000001ff0c7424 */ /* 0x001fce00078e00ff */
[----:B------:R-:W-:-:S07]  /*e0a0*/  LEPC R20, `(.L_x_2668) ;  /* 0x000000001014794e */ /* 0x000fce0000000000 */
[----:B-1----:R-:W-:Y:S05]  /*e0b0*/  CALL.ABS.NOINC R2 ;  /* 0x0000000002007343 */ /* 0x002fea0003c00000 */
.L_x_2668:
[----:B------:R-:W-:Y:S05]  /*e0c0*/  BSYNC B6 ;  /* 0x0000000000067941 */ /* 0x000fea0003800000 */
.L_x_2667:
[----:B------:R-:W-:Y:S01]  /*e0d0*/  ULDC.64 UR4, c[0x0][0x9f8] ;  /* 0x00027e0000047ab9 */ /* 0x000fe20000000a00 */
[----:B------:R-:W0:Y:S01]  /*e0e0*/  S2R R20, SR_TID.X ;  /* 0x0000000000147919 */ /* 0x000e220000002100 */
[----:B------:R-:W-:Y:S01]  /*e0f0*/  ISETP.NE.U32.AND P0, PT, RZ, UR4, PT ;  /* 0x00000004ff007c0c */ /* 0x000fe2000bf05070 */
[----:B------:R-:W1:Y:S03]  /*e100*/  LDC R9, c[0x0][0x430] ;  /* 0x00010c00ff097b82 */ /* 0x000e660000000800 */
[----:B------:R-:W-:-:S13]  /*e110*/  ISETP.NE.AND.EX P0, PT, RZ, UR5, PT, P0 ;  /* 0x00000005ff007c0c */ /* 0x000fda000bf05300 */
[----:B------:R-:W-:Y:S01]  /*e120*/  @P0 IADD3 R2, P1, R23, UR4, RZ ;  /* 0x0000000417020c10 */ /* 0x000fe2000ff3e0ff */
[----:B------:R-:W2:Y:S01]  /*e130*/  S2R R21, SR_TID.X ;  /* 0x0000000000157919 */ /* 0x000ea20000002100 */
[----:B------:R-:W-:Y:S01]  /*e140*/  VIADD R26, R32, 0xffffffff ;  /* 0xffffffff201a7836 */ /* 0x000fe20000000000 */
[----:B------:R-:W-:Y:S01]  /*e150*/  LOP3.LUT R27, R27, 0xfffffff7, RZ, 0xc0, !PT ;  /* 0xfffffff71b1b7812 */ /* 0x000fe200078ec0ff */
[----:B------:R-:W-:Y:S01]  /*e160*/  IMAD.U32 R10, RZ, RZ, UR36 ;  /* 0x00000024ff0a7e24 */ /* 0x000fe2000f8e00ff */
[----:B------:R-:W-:Y:S01]  /*e170*/  @P0 IADD3.X R3, R24, UR5, RZ, P1, !PT ;  /* 0x0000000518030c10 */ /* 0x000fe20008ffe4ff */
[----:B------:R-:W-:-:S04]  /*e180*/  ULDC UR4, c[0x0][0x2f4] ;  /* 0x0000bd0000047ab9 */ /* 0x000fc80000000800 */
[----:B------:R3:W4:Y:S01]  /*e190*/  @P0 LDG.E R33, desc[UR52][R2.64] ;  /* 0x0000003402210981 */ /* 0x000722000c1e1900 */
[----:B-1----:R-:W-:Y:S01]  /*e1a0*/  ISETP.NE.AND P2, PT, R9, 0x1, PT ;  /* 0x000000010900780c */ /* 0x002fe20003f45270 */
[----:B------:R-:W-:Y:S01]  /*e1b0*/  IMAD.SHL.U32 R8, R26, 0x80, RZ ;  /* 0x000000801a087824 */ /* 0x000fe200078e00ff */
[----:B0-----:R-:W-:-:S04]  /*e1c0*/  LOP3.LUT R20, R20, 0x7f, RZ, 0xc0, !PT ;  /* 0x0000007f14147812 */ /* 0x001fc800078ec0ff */
[----:B------:R-:W-:-:S07]  /*e1d0*/  SHF.R.U32.HI R20, RZ, 0x3, R20 ;  /* 0x00000003ff147819 */ /* 0x000fce0000011614 */
[----:B------:R-:W3:Y:S01]  /*e1e0*/  @P2 LDC R7, c[0x0][0x434] ;  /* 0x00010d00ff072b82 */ /* 0x000ee20000000800 */
[----:B------:R-:W-:-:S07]  /*e1f0*/  @P2 LOP3.LUT R27, R27, 0x8, RZ, 0xfc, !PT ;  /* 0x000000081b1b2812 */ /* 0x000fce00078efcff */
[----:B------:R-:W0:Y:S01]  /*e200*/  @P2 LDC R0, c[0x0][0x438] ;  /* 0x00010e00ff002b82 */ /* 0x000e220000000800 */
[----:B--2---:R-:W-:-:S05]  /*e210*/  IMAD.SHL.U32 R21, R21, 0x10, RZ ;  /* 0x0000001015157824 */ /* 0x004fca00078e00ff */
[----:B------:R-:W-:-:S04]  /*e220*/  LOP3.LUT R21, R21, 0x70, RZ, 0xc0, !PT ;  /* 0x0000007015157812 */ /* 0x000fc800078ec0ff */
[----:B------:R-:W-:-:S04]  /*e230*/  LOP3.LUT R6, R8, R20, R21, 0xfe, !PT ;  /* 0x0000001408067212 */ /* 0x000fc800078efe15 */
[C---:B------:R-:W-:Y:S01]  /*e240*/  ISETP.GE.AND P0, PT, R6.reuse, R35, PT ;  /* 0x000000230600720c */ /* 0x040fe20003f06270 */
[----:B------:R-:W-:-:S04]  /*e250*/  IMAD.IADD R6, R6, 0x1, R36 ;  /* 0x0000000106067824 */ /* 0x000fc800078e0224 */
[----:B---3--:R-:W-:-:S04]  /*e260*/  @P2 IMAD.HI.U32 R3, R6, R7, RZ ;  /* 0x0000000706032227 */ /* 0x008fc800078e00ff */
[----:B------:R-:W-:Y:S01]  /*e270*/  IMAD.MOV.U32 R2, RZ, RZ, R6 ;  /* 0x000000ffff027224 */ /* 0x000fe200078e0006 */
[----:B0-----:R-:W-:-:S03]  /*e280*/  @P2 SHF.R.U32.HI R2, RZ, R0, R3 ;  /* 0x00000000ff022219 */ /* 0x001fc60000011603 */
[----:B------:R-:W4:Y:S01]  /*e290*/  @!P0 LDC.64 R4, c[0x0][0x428] ;  /* 0x00010a00ff048b82 */ /* 0x000f220000000a00 */
[----:B------:R-:W-:-:S05]  /*e2a0*/  IADD3 R3, -R2, RZ, RZ ;  /* 0x000000ff02037210 */ /* 0x000fca0007ffe1ff */
[----:B------:R-:W-:Y:S01]  /*e2b0*/  IMAD R0, R9, R3, R6 ;  /* 0x0000000309007224 */ /* 0x000fe200078e0206 */
[----:B------:R-:W-:Y:S02]  /*e2c0*/  @!P0 SHF.R.S32.HI R3, RZ, 0x1f, R2 ;  /* 0x0000001fff038819 */ /* 0x000fe40000011402 */
[----:B------:R-:W-:Y:S02]  /*e2d0*/  ISETP.NE.AND P2, PT, R10, 0x3, PT ;  /* 0x000000030a00780c */ /* 0x000fe40003f45270 */
[----:B------:R-:W-:-:S11]  /*e2e0*/  LOP3.LUT R27, R27, 0xfffffffb, RZ, 0xc0, !PT ;  /* 0xfffffffb1b1b7812 */ /* 0x000fd600078ec0ff */
[----:B------:R-:W-:-:S04]  /*e2f0*/  @P2 LOP3.LUT R27, R27, 0x4, RZ, 0xfc, !PT ;  /* 0x000000041b1b2812 */ /* 0x000fc800078efcff */
[----:B------:R-:W-:Y:S01]  /*e300*/  LOP3.LUT R27, R27, 0xfffffffd, RZ, 0xc0, !PT ;  /* 0xfffffffd1b1b7812 */ /* 0x000fe200078ec0ff */
[----:B------:R-:W-:Y:S01]  /*e310*/  UMOV UR5, 0xffffffff ;  /* 0xffffffff00057882 */ /* 0x000fe20000000000 */
[-C--:B----4-:R-:W-:Y:S01]  /*e320*/  @!P0 IMAD.WIDE.U32 R6, R33, R4.reuse, R2 ;  /* 0x0000000421068225 */ /* 0x090fe200078e0002 */
[----:B------:R-:W-:Y:S01]  /*e330*/  SHF.R.S32.HI R37, RZ, 0x1f, R33 ;  /* 0x0000001fff257819 */ /* 0x000fe20000011421 */
[----:B------:R-:W0:Y:S04]  /*e340*/  @!P0 LDC.64 R2, c[0x0][0x418] ;  /* 0x00010600ff028b82 */ /* 0x000e280000000a00 */
[----:B------:R-:W-:Y:S02]  /*e350*/  @!P0 IMAD R9, R37, R4, RZ ;  /* 0x0000000425098224 */ /* 0x000fe400078e02ff */
[----:B------:R-:W-:-:S02]  /*e360*/  IMAD.MOV.U32 R4, RZ, RZ, RZ ;  /* 0x000000ffff047224 */ /* 0x000fc400078e00ff */
[----:B------:R-:W-:-:S04]  /*e370*/  @!P0 IMAD R5, R33, R5, R9 ;  /* 0x0000000521058224 */ /* 0x000fc800078e0209 */
[----:B------:R-:W-:Y:S01]  /*e380*/  @!P0 IMAD.IADD R5, R7, 0x1, R5 ;  /* 0x0000000107058824 */ /* 0x000fe200078e0205 */
[----:B0-----:R-:W-:-:S04]  /*e390*/  @!P0 LEA R2, P1, R6, R2, 0x2 ;  /* 0x0000000206028211 */ /* 0x001fc800078210ff */
[----:B------:R-:W-:-:S05]  /*e3a0*/  @!P0 LEA.HI.X R3, R6, R3, R5, 0x2, P1 ;  /* 0x0000000306038211 */ /* 0x000fca00008f1405 */
[----:B------:R0:W5:Y:S01]  /*e3b0*/  @!P0 LDG.E R4, desc[UR52][R2.64] ;  /* 0x0000003402048981 */ /* 0x000162000c1e1900 */
[----:B------:R-:W-:-:S13]  /*e3c0*/  ISETP.GE.AND P0, PT, R30, UR4, PT ;  /* 0x000000041e007c0c */ /* 0x000fda000bf06270 */
[----:B------:R-:W-:Y:S02]  /*e3d0*/  @P0 LOP3.LUT R27, R27, 0x2, RZ, 0xfc, !PT ;  /* 0x000000021b1b0812 */ /* 0x000fe400078efcff */
[----:B------:R-:W-:Y:S02]  /*e3e0*/  ISETP.GE.AND P0, PT, R29, UR4, PT ;  /* 0x000000041d007c0c */ /* 0x000fe4000bf06270 */
[----:B------:R-:W-:-:S11]  /*e3f0*/  LOP3.LUT R27, R27, 0xfffffffe, RZ, 0xc0, !PT ;  /* 0xfffffffe1b1b7812 */ /* 0x000fd600078ec0ff */
[----:B------:R-:W-:Y:S01]  /*e400*/  @P0 LOP3.LUT R27, R27, 0x1, RZ, 0xfc, !PT ;  /* 0x000000011b1b0812 */ /* 0x000fe200078efcff */
[----:B0-----:R-:W-:Y:S06]  /*e410*/  BRA.DIV UR5, `(.L_x_2670) ;  /* 0x0000004205707947 */ /* 0x001fec000b800000 */
.L_x_2738:
[----:B------:R-:W-:Y:S01]  /*e420*/  SHF.R.S32.HI R32, RZ, 0x1f, R18 ;  /* 0x0000001fff207819 */ /* 0x000fe20000011412 */
[----:B------:R-:W-:Y:S06]  /*e430*/  @!P2 BRA `(.L_x_2671) ;  /* 0x000000000004a947 */ /* 0x000fec0003800000 */
[----:B------:R-:W-:Y:S01]  /*e440*/  BPT.TRAP 0x1 ;  /* 0x000000040000795c */ /* 0x000fe20000300000 */
.L_x_2671:
        /* <DEDUP_REMOVED lines=19> */
[----:B------:R-:W-:-:S04]  /*e580*/  IADD3 R7, R3, R7, RZ ;  /* 0x0000000703077210 */ /* 0x000fc80007ffe0ff */
[----:B------:R-:W-:Y:S01]  /*e590*/  LEA.HI.X R24, R2, UR5, R7, 0x1, P0 ;  /* 0x0000000502187c11 */ /* 0x000fe200080f0c07 */
[----:B------:R-:W-:Y:S01]  /*e5a0*/  IMAD R7, R25, 0x8, R22 ;  /* 0x0000000819077824 */ /* 0x000fe200078e0216 */
[----:B------:R-:W-:-:S04]  /*e5b0*/  SHF.L.U32 R2, R28, 0x1f, RZ ;  /* 0x0000001f1c027819 */ /* 0x000fc800000006ff */
[----:B------:R-:W0:Y:S02]  /*e5c0*/  SYNCS.PHASECHK.TRANS64.TRYWAIT P0, [R7+URZ+0x28840], R2 ;  /* 0x02884002070075a7 */ /* 0x000e24000800017f */
[----:B0-----:R-:W-:Y:S05]  /*e5d0*/  @!P0 BRA `(.L_x_2673) ;  /* 0x0000004000348947 */ /* 0x001fea0003800000 */
.L_x_2739:
[----:B------:R-:W-:Y:S05]  /*e5e0*/  BSYNC B0 ;  /* 0x0000000000007941 */ /* 0x000fea0003800000 */
.L_x_2672:
[----:B------:R-:W1:Y:S01]  /*e5f0*/  S2R R9, SR_TID.X ;  /* 0x0000000000097919 */ /* 0x000e620000002100 */
[----:B------:R-:W-:Y:S01]  /*e600*/  ULDC.64 UR4, c[0x0][0x300] ;  /* 0x0000c00000047ab9 */ /* 0x000fe20000000a00 */
[----:B------:R-:W-:Y:S01]  /*e610*/  LOP3.LUT P3, RZ, R27, 0x2, RZ, 0xc0, !PT ;  /* 0x000000021bff7812 */ /* 0x000fe2000786c0ff */
        /* <DEDUP_REMOVED lines=28> */
[----:B0-----:R-:W-:-:S04]  /*e7e0*/  @P0 LEA R3, P1, R30, R3, 0x1 ;  /* 0x000000031e030211 */ /* 0x001fc800078208ff */
[----:B-1----:R-:W-:Y:S02]  /*e7f0*/  @P0 IADD3.X R2, RZ, R2, RZ, P1, !PT ;  /* 0x00000002ff020210 */ /* 0x002fe40000ffe4ff */
[----:B------:R-:W-:Y:S02]  /*e800*/  ISETP.GE.AND P1, PT, R6, 0x11, PT ;  /* 0x000000110600780c */ /* 0x000fe40003f26270 */
        /* <DEDUP_REMOVED lines=73> */
.L_x_2757:
        /* <DEDUP_REMOVED lines=11> */
.L_x_2675:
        /* <DEDUP_REMOVED lines=11> */
.L_x_2676:
[----:B0-----:R0:W5:Y:S01]  /*ee00*/  LDL.LU R4, [R1+0x10] ;  /* 0x0000100001047983 */ /* 0x0011620000300800 */
[----:B------:R0:W-:Y:S03]  /*ee10*/  SYNCS.ARRIVE.TRANS64.A1T0 RZ, [R7+URZ+0x28830], RZ ;  /* 0x028830ff07ff79a7 */ /* 0x0001e6000810003f */
[----:B-1----:R0:W5:Y:S02]  /*ee20*/  LDL.LU R3, [R1+0x4] ;  /* 0x0000040001037983 */ /* 0x0021640000300800 */
[----:B------:R-:W-:Y:S05]  /*ee30*/  WARPSYNC.ALL ;  /* 0x0000000000007948 */ /* 0x000fea0003800000 */
[----:B------:R-:W-:Y:S01]  /*ee40*/  ULDC.64 UR4, c[0x0][0x298] ;  /* 0x0000a60000047ab9 */ /* 0x000fe20000000a00 */
[----:B------:R-:W-:Y:S01]  /*ee50*/  BAR.SYNC.DEFER_BLOCKING 0x8, 0x180 ;  /* 0x0206000000007b1d */ /* 0x000fe20000010000 */
[----:B------:R-:W-:Y:S01]  /*ee60*/  LOP3.LUT P0, RZ, R27, 0x10, RZ, 0xc0, !PT ;  /* 0x000000101bff7812 */ /* 0x000fe2000780c0ff */
[----:B------:R-:W-:-:S03]  /*ee70*/  VIADD R2, R22, 0x10400 ;  /* 0x0001040016027836 */ /* 0x000fc60000000000 */
[----:B------:R-:W-:Y:S01]  /*ee80*/  SEL R31, R31, RZ, !P0 ;  /* 0x000000ff1f1f7207 */ /* 0x000fe20004000000 */
[----:B------:R-:W-:Y:S01]  /*ee90*/  BSSY B6, `(.L_x_2677) ;  /* 0x000001c000067945 */ /* 0x000fe20003800000 */
[----:B-----5:R-:W-:Y:S02]  /*eea0*/  SEL R4, R4, RZ, !P0 ;  /* 0x000000ff04047207 */ /* 0x020fe40004000000 */
[----:B------:R-:W-:Y:S02]  /*eeb0*/  LOP3.LUT P0, RZ, R2, 0x3ff, RZ, 0xc0, !PT ;  /* 0x000003ff02ff7812 */ /* 0x000fe4000780c0ff */
[----:B------:R-:W-:Y:S01]  /*eec0*/  SHF.R.S32.HI R0, RZ, 0x1f, R3 ;  /* 0x0000001fff007819 */ /* 0x000fe20000011403 */
[----:B------:R1:W-:Y:S04]  /*eed0*/  STL [R1+0x1c], R4 ;  /* 0x00001c0401007387 */ /* 0x0003e80000100800 */
[----:B------:R-:W-:-:S04]  /*eee0*/  IMAD R0, R0, UR4, RZ ;  /* 0x0000000400007c24 */ /* 0x000fc8000f8e02ff */
[C---:B------:R-:W-:Y:S02]  /*eef0*/  IMAD R0, R3.reuse, UR5, R0 ;  /* 0x0000000503007c24 */ /* 0x040fe4000f8e0200 */
[----:B------:R-:W-:-:S05]  /*ef00*/  IMAD.WIDE.U32 R2, R3, UR4, RZ ;  /* 0x0000000403027c25 */ /* 0x000fca000f8e00ff */
[----:B------:R-:W-:Y:S01]  /*ef10*/  IADD3 R0, R3, R0, RZ ;  /* 0x0000000003007210 */ /* 0x000fe20007ffe0ff */
[----:B------:R1:W-:Y:S04]  /*ef20*/  STL.64 [R1+0x10], R2 ;  /* 0x0000100201007387 */ /* 0x0003e80000100a00 */
[----:B------:R1:W-:Y:S01]  /*ef30*/  STL [R1+0x4], R0 ;  /* 0x0000040001007387 */ /* 0x0003e20000100800 */
[----:B------:R-:W-:Y:S05]  /*ef40*/  @!P0 BRA `(.L_x_2678) ;  /* 0x0000000000408947 */ /* 0x000fea0003800000 */
[----:B-1----:R-:W-:Y:S01]  /*ef50*/  MOV R2, 0x0 ;  /* 0x0000000000027802 */ /* 0x002fe20000000f00 */
[----:B------:R-:W-:Y:S01]  /*ef60*/  ULDC.64 UR4, c[0x4][0x80] ;  /* 0x0100200000047ab9 */ /* 0x000fe20000000a00 */
[----:B------:R-:W-:Y:S01]  /*ef70*/  ULDC.64 UR6, c[0x4][0x88] ;  /* 0x0100220000067ab9 */ /* 0x000fe20000000a00 */
[----:B------:R-:W-:Y:S01]  /*ef80*/  ULDC.64 UR8, c[0x4][0x20] ;  /* 0x0100080000087ab9 */ /* 0x000fe20000000a00 */
[----:B------:R-:W-:Y:S01]  /*ef90*/  IMAD.U32 R4, RZ, RZ, UR4 ;  /* 0x00000004ff047e24 */ /* 0x000fe2000f8e00ff */
[----:B------:R-:W-:Y:S01]  /*efa0*/  MOV R11, UR9 ;  /* 0x00000009000b7c02 */ /* 0x000fe20008000f00 */
[----:B------:R-:W1:Y:S01]  /*efb0*/  LDC.64 R2, c[0x4][R2] ;  /* 0x0100000002027b82 */ /* 0x000e620000000a00 */
[----:B------:R-:W-:Y:S02]  /*efc0*/  IMAD.U32 R5, RZ, RZ, UR5 ;  /* 0x00000005ff057e24 */ /* 0x000fe4000f8e00ff */
[----:B------:R-:W-:Y:S02]  /*efd0*/  IMAD.U32 R6, RZ, RZ, UR6 ;  /* 0x00000006ff067e24 */ /* 0x000fe4000f8e00ff */
[----:B0-----:R-:W-:-:S02]  /*efe0*/  IMAD.U32 R7, RZ, RZ, UR7 ;  /* 0x00000007ff077e24 */ /* 0x001fc4000f8e00ff */
[----:B------:R-:W-:Y:S02]  /*eff0*/  IMAD.U32 R10, RZ, RZ, UR8 ;  /* 0x00000008ff0a7e24 */ /* 0x000fe4000f8e00ff */
[----:B------:R-:W-:Y:S02]  /*f000*/  IMAD.MOV.U32 R8, RZ, RZ, 0x70 ;  /* 0x00000070ff087424 */ /* 0x000fe400078e00ff */
[----:B------:R-:W-:Y:S02]  /*f010*/  IMAD.MOV.U32 R12, RZ, RZ, 0x1 ;  /* 0x00000001ff0c7424 */ /* 0x000fe400078e00ff */
[----:B------:R-:W-:-:S07]  /*f020*/  IMAD.MOV.U32 R13, RZ, RZ, RZ ;  /* 0x000000ffff0d7224 */ /* 0x000fce00078e00ff */
[----:B------:R-:W-:-:S07]  /*f030*/  LEPC R20, `(.L_x_2678) ;  /* 0x000000001014794e */ /* 0x000fce0000000000 */
[----:B-1----:R-:W-:Y:S05]  /*f040*/  CALL.ABS.NOINC R2 ;  /* 0x0000000002007343 */ /* 0x002fea0003c00000 */
.L_x_2678:
[----:B------:R-:W-:Y:S05]  /*f050*/  BSYNC B6 ;  /* 0x0000000000067941 */ /* 0x000fea0003800000 */
.L_x_2677:
[----:B------:R-:W2:Y:S01]  /*f060*/  LDL.LU R21, [R1+0x1c] ;  /* 0x00001c0001157983 */ /* 0x000ea20000300800 */
[----:B-1----:R-:W1:Y:S01]  /*f070*/  LDC R4, c[0x0][0x448] ;  /* 0x00011200ff047b82 */ /* 0x002e620000000800 */
[----:B------:R-:W-:Y:S02]  /*f080*/  ULDC.64 UR4, c[0x0][0x2d8] ;  /* 0x0000b60000047ab9 */ /* 0x000fe40000000a00 */
[----:B------:R-:W3:Y:S04]  /*f090*/  LDL.LU R20, [R1+0x4] ;  /* 0x0000040001147983 */ /* 0x000ee80000300800 */
[----:B------:R-:W3:Y:S01]  /*f0a0*/  LDL.LU.64 R2, [R1+0x10] ;  /* 0x0000100001027983 */ /* 0x000ee20000300a00 */
[----:B------:R-:W-:-:S03]  /*f0b0*/  IMAD R0, R32, UR4, RZ ;  /* 0x0000000420007c24 */ /* 0x000fc6000f8e02ff */
[----:B------:R4:W5:Y:S01]  /*f0c0*/  LDL R10, [R1+0x8] ;  /* 0x00000800010a7983 */ /* 0x0009620000100800 */
[----:B------:R-:W-:-:S03]  /*f0d0*/  IMAD R5, R18, UR5, R0 ;  /* 0x0000000512057c24 */ /* 0x000fc6000f8e0200 */
[----:B------:R4:W5:Y:S01]  /*f0e0*/  LDL R8, [R1] ;  /* 0x0000000001087983 */ /* 0x0009620000100800 */
[----:B-1----:R-:W-:-:S13]  /*f0f0*/  ISETP.NE.AND P6, PT, R4, 0x1, PT ;  /* 0x000000010400780c */ /* 0x002fda0003fc5270 */
[----:B------:R-:W1:Y:S01]  /*f100*/  @P6 LDC R4, c[0x0][0x450] ;  /* 0x00011400ff046b82 */ /* 0x000e620000000800 */
[----:B---3--:R-:W-:Y:S02]  /*f110*/  IMAD.MOV.U32 R3, RZ, RZ, R20 ;  /* 0x000000ffff037224 */ /* 0x008fe400078e0014 */
[----:B------:R-:W3:Y:S01]  /*f120*/  S2R R20, SR_TID.X ;  /* 0x0000000000147919 */ /* 0x000ee20000002100 */
[----:B------:R-:W-:Y:S01]  /*f130*/  IMAD.WIDE.U32 R2, R18, UR4, R2 ;  /* 0x0000000412027c25 */ /* 0x000fe2000f8e0002 */
[----:B------:R-:W-:-:S03]  /*f140*/  ULDC.64 UR4, c[0x0][0x2e0] ;  /* 0x0000b80000047ab9 */ /* 0x000fc60000000a00 */
[----:B--2---:R-:W-:Y:S02]  /*f150*/  IMAD R0, R21, UR4, RZ ;  /* 0x0000000415007c24 */ /* 0x004fe4000f8e02ff */
[----:B------:R-:W2:Y:S01]  /*f160*/  S2R R21, SR_TID.X ;  /* 0x0000000000157919 */ /* 0x000ea20000002100 */
[----:B------:R-:W-:Y:S02]  /*f170*/  IMAD.IADD R3, R3, 0x1, R5 ;  /* 0x0000000103037824 */ /* 0x000fe400078e0205 */
[----:B------:R-:W0:Y:S01]  /*f180*/  @P6 LDC R5, c[0x0][0x44c] ;  /* 0x00011300ff056b82 */ /* 0x000e220000000800 */
[C---:B------:R-:W-:Y:S02]  /*f190*/  IMAD R0, R31.reuse, UR5, R0 ;  /* 0x000000051f007c24 */ /* 0x040fe4000f8e0200 */
[----:B------:R-:W-:Y:S01]  /*f1a0*/  IMAD.WIDE.U32 R2, R31, UR4, R2 ;  /* 0x000000041f027c25 */ /* 0x000fe2000f8e0002 */
[----:B------:R-:W-:-:S03]  /*f1b0*/  ULDC.64 UR4, c[0x0][0x2d0] ;  /* 0x0000b40000047ab9 */ /* 0x000fc60000000a00 */
[----:B------:R-:W-:Y:S01]  /*f1c0*/  IMAD.IADD R3, R3, 0x1, R0 ;  /* 0x0000000103037824 */ /* 0x000fe200078e0200 */
[----:B---3--:R-:W-:-:S04]  /*f1d0*/  LOP3.LUT R20, R20, 0x7f, RZ, 0xc0, !PT ;  /* 0x0000007f14147812 */ /* 0x008fc800078ec0ff */
[----:B------:R-:W-:Y:S02]  /*f1e0*/  SHF.R.U32.HI R20, RZ, 0x3, R20 ;  /* 0x00000003ff147819 */ /* 0x000fe40000011614 */
[----:B--2---:R-:W-:-:S04]  /*f1f0*/  SHF.L.U32 R21, R21, 0x4, RZ ;  /* 0x0000000415157819 */ /* 0x004fc800000006ff */
[----:B------:R-:W-:-:S04]  /*f200*/  LOP3.LUT R21, R21, 0x70, RZ, 0xc0, !PT ;  /* 0x0000007015157812 */ /* 0x000fc800078ec0ff */
[----:B------:R-:W-:-:S05]  /*f210*/  LOP3.LUT R20, R20, R21, RZ, 0xfc, !PT ;  /* 0x0000001514147212 */ /* 0x000fca00078efcff */
[----:B------:R-:W-:-:S04]  /*f220*/  IMAD R0, R17, 0x80, R20 ;  /* 0x0000008011007824 */ /* 0x000fc800078e0214 */
[----:B0-----:R-:W-:-:S04]  /*f230*/  @P6 IMAD.HI.U32 R5, R0, R5, RZ ;  /* 0x0000000500056227 */ /* 0x001fc800078e00ff */
[----:B------:R-:W-:Y:S01]  /*f240*/  IMAD.MOV.U32 R6, RZ, RZ, R0 ;  /* 0x000000ffff067224 */ /* 0x000fe200078e0000 */
[----:B-1----:R-:W-:Y:S02]  /*f250*/  @P6 SHF.R.U32.HI R6, RZ, R4, R5 ;  /* 0x00000004ff066219 */ /* 0x002fe40000011605 */
        /* <DEDUP_REMOVED lines=16> */
[----:B------:R-:W-:Y:S01]  /*f360*/  ULDC UR4, c[0x0][0x2b8] ;  /* 0x0000ae0000047ab9 */ /* 0x000fe20000000800 */
[----:B------:R-:W-:Y:S02]  /*f370*/  IADD3 R3, R3, R6, RZ ;  /* 0x0000000603037210 */ /* 0x000fe40007ffe0ff */
        /* <DEDUP_REMOVED lines=8> */
[----:B-----5:R-:W-:Y:S02]  /*f400*/  IMAD R5, R10, R5, RZ ;  /* 0x000000050a057224 */ /* 0x020fe400078e02ff */
[----:B------:R-:W-:Y:S01]  /*f410*/  IMAD R17, R17, 0x80, R9 ;  /* 0x0000008011117824 */ /* 0x000fe200078e0209 */
[----:B------:R-:W1:Y:S03]  /*f420*/  SHFL.IDX PT, R2, R4, RZ, 0x181f ;  /* 0x00181fff04027589 */ /* 0x000e6600000e0000 */
[C---:B------:R-:W-:Y:S01]  /*f430*/  VIADD R6, R17.reuse, 0x10 ;  /* 0x0000001011067836 */ /* 0x040fe20000000000 */
[----:B------:R-:W-:-:S13]  /*f440*/  ISETP.GE.AND P2, PT, R17, R5, PT ;  /* 0x000000051100720c */ /* 0x000fda0003f46270 */
[----:B0-----:R-:W-:-:S05]  /*f450*/  @!P2 LEA R14, P3, R30, R14, 0x1 ;  /* 0x0000000e1e0ea211 */ /* 0x001fca00078608ff */
[----:B-1----:R-:W-:Y:S02]  /*f460*/  @!P2 IMAD.X R3, RZ, RZ, R2, P3 ;  /* 0x000000ffff03a224 */ /* 0x002fe400018e0602 */
[----:B------:R-:W-:Y:S02]  /*f470*/  @!P2 IMAD.MOV.U32 R2, RZ, RZ, R14 ;  /* 0x000000ffff02a224 */ /* 0x000fe400078e000e */
[----:B------:R-:W0:Y:S04]  /*f480*/  SHFL.IDX PT, R14, R0, 0x1, 0x181f ;  /* 0x00381f00000e7f89 */ /* 0x000e2800000e0000 */
[----:B------:R-:W-:Y:S04]  /*f490*/  @!P2 LDGSTS.E.BYPASS.LTC128B.128 [R8+0x10400], desc[UR52][R2.64], !P0 ;  /* 0x104000000208afae */ /* 0x000fe8000c101d74 */
[----:B------:R1:W-:Y:S01]  /*f4a0*/  @!P2 LDGSTS.E.BYPASS.LTC128B.128 [R8+0x14400], desc[UR52][R2.64+0x80], !P1 ;  /* 0x144000800208afae */ /* 0x0003e2000c901d74 */
[----:B------:R-:W-:Y:S01]  /*f4b0*/  ISETP.GE.AND P2, PT, R6, R5, PT ;  /* 0x000000050600720c */ /* 0x000fe20003f46270 */
[----:B------:R-:W-:-:S02]  /*f4c0*/  VIADD R6, R17, 0x20 ;  /* 0x0000002011067836 */ /* 0x000fc40000000000 */
[----:B-1----:R-:W1:Y:S10]  /*f4d0*/  SHFL.IDX PT, R2, R4, 0x1, 0x181f ;  /* 0x00381f0004027f89 */ /* 0x002e7400000e0000 */
[----:B0-----:R-:W-:-:S05]  /*f4e0*/  @!P2 LEA R14, P3, R30, R14, 0x1 ;  /* 0x0000000e1e0ea211 */ /* 0x001fca00078608ff */
[----:B-1----:R-:W-:Y:S01]  /*f4f0*/  @!P2 IMAD.X R7, RZ, RZ, R2, P3 ;  /* 0x000000ffff07a224 */ /* 0x002fe200018e0602 */
[----:B------:R-:W-:Y:S02]  /*f500*/  @!P2 MOV R2, R14 ;  /* 0x0000000e0002a202 */ /* 0x000fe40000000f00 */
[----:B------:R-:W0:Y:S01]  /*f510*/  SHFL.IDX PT, R14, R0, 0x2, 0x181f ;  /* 0x00581f00000e7f89 */ /* 0x000e2200000e0000 */
[----:B------:R-:W-:-:S05]  /*f520*/  @!P2 IMAD.MOV.U32 R3, RZ, RZ, R7 ;  /* 0x000000ffff03a224 */ /* 0x000fca00078e0007 */
[----:B------:R-:W-:Y:S04]  /*f530*/  @!P2 LDGSTS.E.BYPASS.LTC128B.128 [R8+0x10c00], desc[UR52][R2.64], !P0 ;  /* 0x10c000000208afae */ /* 0x000fe8000c101d74 */
[----:B------:R1:W-:Y:S01]  /*f540*/  @!P2 LDGSTS.E.BYPASS.LTC128B.128 [R8+0x14c00], desc[UR52][R2.64+0x80], !P1 ;  /* 0x14c000800208afae */ /* 0x0003e2000c901d74 */
[----:B------:R-:W-:Y:S02]  /*f550*/  ISETP.GE.AND P2, PT, R6, R5, PT ;  /* 0x000000050600720c */ /* 0x000fe40003f46270 */
[----:B------:R-:W-:Y:S01]  /*f560*/  IADD3 R6, R17, 0x30, RZ ;  /* 0x0000003011067810 */ /* 0x000fe20007ffe0ff */
        /* <DEDUP_REMOVED lines=48> */
.L_x_2774:
        /* <DEDUP_REMOVED lines=11> */
.L_x_2681:
[----:B------:R-:W-:Y:S05]  /*f920*/  BSYNC B0 ;  /* 0x0000000000007941 */ /* 0x000fea0003800000 */
.L_x_2680:
[----:B------:R-:W-:Y:S01]  /*f930*/  NOP ;  /* 0x0000000000007918 */ /* 0x000fe20000000000 */
[----:B------:R-:W-:-:S13]  /*f940*/  PLOP3.LUT P0, PT, PT, PT, PT, 0x80, 0x0 ;  /* 0x000000000000781c */ /* 0x000fda0003f0f070 */
.L_x_2682:
        /* <DEDUP_REMOVED lines=14> */
[----:B0-----:R-:W3:Y:S01]  /*fa30*/  LDL R2, [R1+0xc] ;  /* 0x00000c0001027983 */ /* 0x001ee20000100800 */
[----:B------:R0:W-:Y:S01]  /*fa40*/  SYNCS.ARRIVE.TRANS64.A1T0 RZ, [R22+URZ+0x28800], RZ ;  /* 0x028800ff16ff79a7 */ /* 0x0001e2000810003f */
[----:B------:R-:W-:Y:S01]  /*fa50*/  BSSY B0, `(.L_x_2683) ;  /* 0x0000004000007945 */ /* 0x000fe20003800000 */
[----:B------:R-:W1:Y:S01]  /*fa60*/  SYNCS.PHASECHK.TRANS64.TRYWAIT P1, [R22+URZ+0x28820], R3 ;  /* 0x02882003160075a7 */ /* 0x000e62000802017f */
[----:B---3--:R-:W-:Y:S02]  /*fa70*/  ISETP.GE.AND P0, PT, R2, 0x2, PT ;  /* 0x000000020200780c */ /* 0x008fe40003f06270 */
[----:B01----:R-:W-:Y:S11]  /*fa80*/  @!P1 BRA `(.L_x_2684) ;  /* 0x0000004000749947 */ /* 0x003ff60003800000 */
.L_x_2775:
[----:B------:R-:W-:Y:S05]  /*fa90*/  BSYNC B0 ;  /* 0x0000000000007941 */ /* 0x000fea0003800000 */
.L_x_2683:
        /* <DEDUP_REMOVED lines=8> */
[----:B------:R-:W-:Y:S02]  /*fb20*/  IMAD.MOV.U32 R31, RZ, RZ, R26 ;  /* 0x000000ffff1f7224 */ /* 0x000fe400078e001a */
[----:B---3--:R-:W-:-:S10]  /*fb30*/  VIADD R6, R0, 0xfffffffe ;  /* 0xfffffffe00067836 */ /* 0x008fd40000000000 */
.L_x_2699:
[----:B0-----:R-:W0:Y:S01]  /*fb40*/  S2R R3, SR_TID.X ;  /* 0x0000000000037919 */ /* 0x001e220000002100 */
[----:B------:R-:W1:Y:S01]  /*fb50*/  LDC R4, c[0x0][0x430] ;  /* 0x00010c00ff047b82 */ /* 0x000e620000000800 */
[----:B------:R-:W-:Y:S05]  /*fb60*/  YIELD ;  /* 0x0000000000007946 */ /* 0x000fea0003800000 */
[----:B------:R-:W-:Y:S01]  /*fb70*/  ULDC.64 UR4, c[0x0][0x428] ;  /* 0x00010a0000047ab9 */ /* 0x000fe20000000a00 */
[----:B------:R-:W-:Y:S01]  /*fb80*/  VIADD R25, R10, 0x1 ;  /* 0x000000010a197836 */ /* 0x000fe20000000000 */
[----:B-1----:R-:W-:Y:S02]  /*fb90*/  ISETP.NE.AND P0, PT, R4, 0x1, PT ;  /* 0x000000010400780c */ /* 0x002fe40003f05270 */
[----:B0-----:R-:W-:-:S02]  /*fba0*/  LOP3.LUT R0, R3, 0x7f, RZ, 0xc0, !PT ;  /* 0x0000007f03007812 */ /* 0x001fc400078ec0ff */
[----:B------:R-:W-:Y:S02]  /*fbb0*/  SHF.L.U32 R4, R3, 0x4, RZ ;  /* 0x0000000403047819 */ /* 0x000fe400000006ff */
[----:B------:R-:W-:-:S07]  /*fbc0*/  SHF.R.U32.HI R5, RZ, 0x3, R0 ;  /* 0x00000003ff057819 */ /* 0x000fce0000011600 */
[----:B------:R-:W0:Y:S01]  /*fbd0*/  @P0 LDC R0, c[0x0][0x434] ;  /* 0x00010d00ff000b82 */ /* 0x000e220000000800 */
[----:B------:R-:W-:Y:S01]  /*fbe0*/  LOP3.LUT R4, R4, 0x70, RZ, 0xc0, !PT ;  /* 0x0000007004047812 */ /* 0x000fe200078ec0ff */
[----:B------:R-:W-:-:S06]  /*fbf0*/  IMAD R7, R6, 0x80, R5 ;  /* 0x0000008006077824 */ /* 0x000fcc00078e0205 */
[----:B------:R-:W1:Y:S01]  /*fc00*/  @P0 LDC R3, c[0x0][0x438] ;  /* 0x00010e00ff030b82 */ /* 0x000e620000000800 */
[----:B------:R-:W-:-:S05]  /*fc10*/  IADD3 R7, R4, R7, R36 ;  /* 0x0000000704077210 */ /* 0x000fca0007ffe024 */
        /* <DEDUP_REMOVED lines=26> */
.L_x_2687:
[----:B------:R-:W-:Y:S01]  /*fdc0*/  IMAD R6, R25, 0x8, R22 ;  /* 0x0000000819067824 */ /* 0x000fe200078e0216 */
[----:B------:R-:W-:Y:S01]  /*fdd0*/  SHF.L.U32 R3, R28, 0x1f, RZ ;  /* 0x0000001f1c037819 */ /* 0x000fe200000006ff */
[----:B------:R-:W-:Y:S03]  /*fde0*/  BSSY B1, `(.L_x_2688) ;  /* 0x0000003000017945 */ /* 0x000fe60003800000 */
[----:B------:R-:W0:Y:S02]  /*fdf0*/  SYNCS.PHASECHK.TRANS64.TRYWAIT P0, [R6+URZ+0x28840], R3 ;  /* 0x02884003060075a7 */ /* 0x000e24000800017f */
[----:B0-----:R-:W-:Y:S05]  /*fe00*/  @!P0 BRA `(.L_x_2689) ;  /* 0x0000003c00a88947 */ /* 0x001fea0003800000 */
.L_x_2776:
[----:B------:R-:W-:Y:S05]  /*fe10*/  BSYNC B1 ;  /* 0x0000000000017941 */ /* 0x000fea0003800000 */
.L_x_2688:
        /* <DEDUP_REMOVED lines=71> */
.L_x_2794:
        /* <DEDUP_REMOVED lines=9> */
.L_x_2691:
[----:B------:R-:W-:Y:S02]  /*10320*/  PLOP3.LUT P3, PT, P3, P0, PT, 0xa2, 0x0 ;  /* 0x000000000000781c */ /* 0x000fe40001f61472 */
[----:B------:R-:W-:-:S08]  /*10330*/  @P0 R2UR P3, UR4, R6 ;  /* 0x00000000060402ca */ /* 0x000fd00000060000 */
[----:B------:R-:W-:-:S05]  /*10340*/  @P0 PLOP3.LUT P0, PT, P3, PT, PT, 0x80, 0x0 ;  /* 0x000000000000081c */ /* 0x000fca0001f0f070 */
[----:B------:R-:W-:Y:S01]  /*10350*/  @!P3 SYNCS.ARRIVE.TRANS64.RED.A0T1 RZ, [UR4+0x28830], RZ ;  /* 0x028830ffffffb9a7 */ /* 0x000fe20008200404 */
[----:B------:R-:W-:Y:S07]  /*10360*/  @!P3 ARRIVES.LDGSTSBAR.64.TRANSCNT [UR4+0x28830] ;  /* 0x02883000ff00b9b0 */ /* 0x000fee0008000a84 */
[----:B------:R-:W-:Y:S05]  /*10370*/  @P0 BRA.U.ANY `(.L_x_2691) ;  /* 0xfffffffd00e80947 */ /* 0x000fea000393ffff */
[----:B------:R-:W-:Y:S01]  /*10380*/  NOP ;  /* 0x0000000000007918 */ /* 0x000fe20000000000 */
[----:B-1----:R-:W-:-:S04]  /*10390*/  MOV R2, UR36 ;  /* 0x0000002400027c02 */ /* 0x002fc80008000f00 */
[----:B------:R-:W-:-:S13]  /*103a0*/  ISETP.NE.AND P4, PT, R2, 0x3, PT ;  /* 0x000000030200780c */ /* 0x000fda0003f85270 */
[----:B------:R-:W-:Y:S05]  /*103b0*/  @!P4 BRA `(.L_x_2692) ;  /* 0x000000000004c947 */ /* 0x000fea0003800000 */
[----:B------:R-:W-:Y:S01]  /*103c0*/  BPT.TRAP 0x1 ;  /* 0x000000040000795c */ /* 0x000fe20000300000 */
.L_x_2692:
[----:B------:R1:W-:Y:S01]  /*103d0*/  SYNCS.ARRIVE.TRANS64.A1T0 RZ, [R6+URZ+0x28830], RZ ;  /* 0x028830ff06ff79a7 */ /* 0x0003e2000810003f */
[----:B------:R-:W-:Y:S05]  /*103e0*/  @!P4 BRA `(.L_x_2693) ;  /* 0x000000000004c947 */ /* 0x000fea0003800000 */
[----:B------:R-:W-:Y:S01]  /*103f0*/  BPT.TRAP 0x1 ;  /* 0x000000040000795c */ /* 0x000fe20000300000 */
.L_x_2693:
[----:B------:R-:W-:Y:S01]  /*10400*/  SHF.L.U32 R2, R17, 0x1f, RZ ;  /* 0x0000001f11027819 */ /* 0x000fe200000006ff */
[----:B-1----:R-:W-:Y:S01]  /*10410*/  IMAD R6, R10, 0x8, R22 ;  /* 0x000000080a067824 */ /* 0x002fe200078e0216 */
[----:B------:R-:W-:Y:S01]  /*10420*/  BSSY B1, `(.L_x_2694) ;  /* 0x0000004000017945 */ /* 0x000fe20003800000 */
[----:B------:R-:W-:Y:S02]  /*10430*/  IMAD R8, R31, -0x80, R35 ;  /* 0xffffff801f087824 */ /* 0x000fe400078e0223 */
[----:B------:R-:W1:Y:S02]  /*10440*/  SYNCS.PHASECHK.TRANS64.TRYWAIT P0, [R6+URZ+0x28860], R2 ;  /* 0x02886002060075a7 */ /* 0x000e64000800017f */
[----:B-1----:R-:W-:Y:S05]  /*10450*/  @!P0 BRA `(.L_x_2695) ;  /* 0x0000004000748947 */ /* 0x002fea0003800000 */
.L_x_2795:
[----:B------:R-:W-:Y:S05]  /*10460*/  BSYNC B1 ;  /* 0x0000000000017941 */ /* 0x000fea0003800000 */
.L_x_2694:
[----:B------:R-:W3:Y:S01]  /*10470*/  S2R R3, SR_TID.X ;  /* 0x0000000000037919 */ /* 0x000ee20000002100 */
[----:B------:R-:W-:Y:S01]  /*10480*/  UMOV UR4, 0xffffffff ;  /* 0xffffffff00047882 */ /* 0x000fe20000000000 */
        /* <DEDUP_REMOVED lines=64> */
.L_x_2813:
[----:B01----:R-:W-:Y:S01]  /*10890*/  IADD3 R2, P0, R14, R5, RZ ;  /* 0x000000050e027210 */ /* 0x003fe20007f1e0ff */
        /* <DEDUP_REMOVED lines=28> */
.L_x_2697:
        /* <DEDUP_REMOVED lines=11> */
.L_x_2698:
[C---:B------:R-:W-:Y:S01]  /*10b10*/  ISETP.GT.AND P0, PT, R26.reuse, RZ, PT ;  /* 0x000000ff1a00720c */ /* 0x040fe20003f04270 */
[----:B------:R0:W-:Y:S01]  /*10b20*/  SYNCS.ARRIVE.TRANS64.A1T0 RZ, [R6+URZ+0x28850], RZ ;  /* 0x028850ff06ff79a7 */ /* 0x0001e2000810003f */
[----:B------:R-:W-:Y:S01]  /*10b30*/  MOV R17, R28 ;  /* 0x0000001c00117202 */ /* 0x000fe20000000f00 */
[----:B------:R-:W-:Y:S02]  /*10b40*/  IMAD.MOV.U32 R10, RZ, RZ, R25 ;  /* 0x000000ffff0a7224 */ /* 0x000fe400078e0019 */
[----:B------:R-:W-:Y:S02]  /*10b50*/  IMAD.MOV.U32 R31, RZ, RZ, R26 ;  /* 0x000000ffff1f7224 */ /* 0x000fe400078e001a */
[----:B0-----:R-:W-:-:S06]  /*10b60*/  VIADD R6, R26, 0xffffffff ;  /* 0xffffffff1a067836 */ /* 0x001fcc0000000000 */
[----:B------:R-:W-:Y:S05]  /*10b70*/  @P0 BRA `(.L_x_2699) ;  /* 0xffffffec00f00947 */ /* 0x000fea000383ffff */
.L_x_2686:
[----:B------:R-:W-:Y:S05]  /*10b80*/  BSYNC B0 ;  /* 0x0000000000007941 */ /* 0x000fea0003800000 */
.L_x_2685:
        /* <DEDUP_REMOVED lines=17> */
.L_x_2701:
[----:B------:R-:W-:Y:S05]  /*10ca0*/  BSYNC B0 ;  /* 0x0000000000007941 */ /* 0x000fea0003800000 */
.L_x_2700:
[----:B------:R-:W-:-:S05]  /*10cb0*/  IMAD.U32 R0, RZ, RZ, UR36 ;  /* 0x00000024ff007e24 */ /* 0x000fca000f8e00ff */
[----:B------:R-:W-:-:S13]  /*10cc0*/  ISETP.NE.AND P0, PT, R0, 0x3, PT ;  /* 0x000000030000780c */ /* 0x000fda0003f05270 */
[----:B------:R-:W-:Y:S05]  /*10cd0*/  @!P0 BRA `(.L_x_2702) ;  /* 0x0000000000048947 */ /* 0x000fea0003800000 */
[----:B------:R-:W-:Y:S01]  /*10ce0*/  BPT.TRAP 0x1 ;  /* 0x000000040000795c */ /* 0x000fe20000300000 */
.L_x_2702:
[----:B------:R-:W-:Y:S01]  /*10cf0*/  IMAD R0, R25, 0x8, R22 ;  /* 0x0000000819007824 */ /* 0x000fe200078e0216 */
[----:B0-----:R-:W-:Y:S01]  /*10d00*/  SHF.L.U32 R3, R28, 0x1f, RZ ;  /* 0x0000001f1c037819 */ /* 0x001fe200000006ff */
[----:B------:R-:W-:Y:S01]  /*10d10*/  BSSY B0, `(.L_x_2703) ;  /* 0x0000004000007945 */ /* 0x000fe20003800000 */
[----:B------:R-:W-:Y:S02]  /*10d20*/  IMAD R6, R26, -0x80, R35 ;  /* 0xffffff801a067824 */ /* 0x000fe400078e0223 */
[----:B------:R-:W0:Y:S02]  /*10d30*/  SYNCS.PHASECHK.TRANS64.TRYWAIT P0, [R0+URZ+0x28860], R3 ;  /* 0x02886003000075a7 */ /* 0x000e24000800017f */
[----:B0-----:R-:W-:Y:S05]  /*10d40*/  @!P0 BRA `(.L_x_2704) ;  /* 0x0000004000d48947 */ /* 0x001fea0003800000 */
.L_x_2814:
[----:B------:R-:W-:Y:S05]  /*10d50*/  BSYNC B0 ;  /* 0x0000000000007941 */ /* 0x000fea0003800000 */
.L_x_2703:
        /* <DEDUP_REMOVED lines=70> */
.L_x_2832:
        /* <DEDUP_REMOVED lines=11> */
.L_x_2706:
        /* <DEDUP_REMOVED lines=11> */
.L_x_2707:
[----:B------:R0:W-:Y:S01]  /*11320*/  SYNCS.ARRIVE.TRANS64.A1T0 RZ, [R0+URZ+0x28850], RZ ;  /* 0x028850ff00ff79a7 */ /* 0x0001e2000810003f */
[----:B------:R-:W-:-:S04]  /*11330*/  IADD3 R25, R25, 0x1, RZ ;  /* 0x0000000119197810 */ /* 0x000fc80007ffe0ff */
[----:B------:R-:W-:-:S04]  /*11340*/  ISETP.NE.AND P0, PT, R25, 0x2, PT ;  /* 0x000000021900780c */ /* 0x000fc80003f05270 */
[----:B------:R-:W-:Y:S02]  /*11350*/  SEL R3, RZ, 0x1, P0 ;  /* 0x00000001ff037807 */ /* 0x000fe40000000000 */
[----:B------:R-:W-:Y:S02]  /*11360*/  SEL R25, R25, RZ, P0 ;  /* 0x000000ff19197207 */ /* 0x000fe40000000000 */
[----:B0-----:R-:W-:-:S07]  /*11370*/  LOP3.LUT R28, R28, R3, RZ, 0x3c, !PT ;  /* 0x000000031c1c7212 */ /* 0x001fce00078e3cff */
.L_x_2664:
[----:B------:R-:W-:Y:S05]  /*11380*/  BSYNC B7 ;  /* 0x0000000000077941 */ /* 0x000fea0003800000 */
.L_x_2662:
        /* <DEDUP_REMOVED lines=8> */
[----:B------:R2:W3:Y:S01]  /*11410*/  LDS.128 R16, [R22+0x288d0] ;  /* 0x0288d00016107984 */ /* 0x0004e20000000c00 */
[----:B------:R-:W-:Y:S06]  /*11420*/  BAR.ARV 0x4, 0x180 ;  /* 0x0106000000007b1d */ /* 0x000fec0000002000 */
[----:B------:R-:W-:Y:S05]  /*11430*/  BRA `(.L_x_2709) ;  /* 0x0000000800cc7947 */ /* 0x000fea0003800000 */
.L_x_2708:
[----:B------:R-:W0:Y:S01]  /*11440*/  S2R R0, SR_TID.X ;  /* 0x0000000000007919 */ /* 0x000e220000002100 */
[----:B------:R-:W-:Y:S01]  /*11450*/  UMOV UR4, 0xffffffff ;  /* 0xffffffff00047882 */ /* 0x000fe20000000000 */
[----:B0-----:R-:W-:-:S04]  /*11460*/  LOP3.LUT R8, R0, 0x1f, RZ, 0xc0, !PT ;  /* 0x0000001f00087812 */ /* 0x001fc800078ec0ff */
[----:B------:R-:W-:Y:S01]  /*11470*/  ISETP.NE.AND P0, PT, R8, 0x1f, PT ;  /* 0x0000001f0800780c */ /* 0x000fe20003f05270 */
[----:B------:R-:W-:-:S12]  /*11480*/  BRA.DIV UR4, `(.L_x_2710) ;  /* 0x0000004604947947 */ /* 0x000fd8000b800000 */
[----:B------:R-:W-:Y:S01]  /*11490*/  IMAD.IADD R5, R19, 0x1, R8 ;  /* 0x0000000113057824 */ /* 0x000fe200078e0208 */
        /* <DEDUP_REMOVED lines=13> */
[----:B------:R-:W0:Y:S02]  /*11570*/  SHFL.UP PT, R14, R4, 0x1, RZ ;  /* 0x04200000040e7989 */ /* 0x000e2400000e00ff */
[----:B0-----:R-:W-:-:S05]  /*11580*/  SEL R5, R14, RZ, P1 ;  /* 0x000000ff0e057207 */ /* 0x001fca0000800000 */
[----:B------:R-:W-:Y:S02]  /*11590*/  IMAD.IADD R6, R4, 0x1, R5 ;  /* 0x0000000104067824 */ /* 0x000fe400078e0205 */
[----:B------:R-:W-:Y:S04]  /*115a0*/  SHFL.IDX PT, R5, R16, RZ, 0x1f ;  /* 0x00001fff10057589 */ /* 0x000fe800000e0000 */
        /* <DEDUP_REMOVED lines=12> */
[----:B------:R0:W1:Y:S02]  /*11670*/  SHFL.IDX PT, R14, R6, 0x1f, 0x1f ;  /* 0x03e01f00060e7f89 */ /* 0x00006400000e0000 */
.L_x_2842:
[----:B------:R-:W-:Y:S02]  /*11680*/  ULDC UR4, c[0x0][0xc38] ;  /* 0x00030e0000047ab9 */ /* 0x000fe40000000800 */
[----:B------:R-:W-:-:S04]  /*11690*/  IMAD.U32 R7, RZ, RZ, UR4 ;  /* 0x00000004ff077e24 */ /* 0x000fc8000f8e00ff */
[----:B-1----:R-:W-:-:S04]  /*116a0*/  IMAD R3, R14, R7, RZ ;  /* 0x000000070e037224 */ /* 0x002fc800078e02ff */
[----:B------:R-:W-:-:S05]  /*116b0*/  IMAD.IADD R8, R0, 0x1, R3 ;  /* 0x0000000100087824 */ /* 0x000fca00078e0203 */
[----:B------:R-:W-:-:S13]  /*116c0*/  ISETP.GT.AND P6, PT, R8, R5, PT ;  /* 0x000000050800720c */ /* 0x000fda0003fc4270 */
[----:B------:R-:W-:Y:S05]  /*116d0*/  @P6 BRA `(.L_x_2711) ;  /* 0x00000000009c6947 */ /* 0x000fea0003800000 */
.L_x_2716:
[----:B------:R-:W1:Y:S01]  /*116e0*/  LDC R0, c[0x0][0xc3c] ;  /* 0x00030f00ff007b82 */ /* 0x000e620000000800 */
[----:B------:R-:W-:-:S04]  /*116f0*/  IADD3 R19, R19, 0x1f, RZ ;  /* 0x0000001f13137810 */ /* 0x000fc80007ffe0ff */
[----:B-1----:R-:W-:-:S13]  /*11700*/  ISETP.GE.AND P6, PT, R19, R0, PT ;  /* 0x000000001300720c */ /* 0x002fda0003fc6270 */
[----:B------:R-:W-:Y:S05]  /*11710*/  @P6 BRA `(.L_x_2712) ;  /* 0x0000000400d06947 */ /* 0x000fea0003800000 */
[----:B------:R-:W1:Y:S01]  /*11720*/  S2R R2, SR_TID.X ;  /* 0x0000000000027919 */ /* 0x000e620000002100 */
[----:B------:R-:W-:Y:S01]  /*11730*/  BSSY B0, `(.L_x_2713) ;  /* 0x0000009000007945 */ /* 0x000fe20003800000 */
[----:B------:R-:W-:Y:S01]  /*11740*/  IMAD.MOV.U32 R4, RZ, RZ, RZ ;  /* 0x000000ffff047224 */ /* 0x000fe200078e00ff */
[----:B-1----:R-:W-:-:S05]  /*11750*/  LOP3.LUT R2, R2, 0x1f, RZ, 0xc0, !PT ;  /* 0x0000001f02027812 */ /* 0x002fca00078ec0ff */
[----:B------:R-:W-:-:S05]  /*11760*/  IMAD.IADD R7, R19, 0x1, R2 ;  /* 0x0000000113077824 */ /* 0x000fca00078e0202 */
[----:B------:R-:W-:-:S13]  /*11770*/  ISETP.GE.OR P6, PT, R7, R0, !P0 ;  /* 0x000000000700720c */ /* 0x000fda00047c6670 */
[----:B------:R-:W-:Y:S05]  /*11780*/  @P6 BRA `(.L_x_2714) ;  /* 0x00000000000c6947 */ /* 0x000fea0003800000 */
[----:B------:R-:W1:Y:S02]  /*11790*/  LDC.64 R2, c[0x0][0xc80] ;  /* 0x00032000ff027b82 */ /* 0x000e640000000a00 */
[----:B-1----:R-:W-:-:S05]  /*117a0*/  IMAD.WIDE R2, R7, 0x4, R2 ;  /* 0x0000000407027825 */ /* 0x002fca00078e0202 */
[----:B------:R1:W5:Y:S02]  /*117b0*/  LDG.E R4, desc[UR52][R2.64] ;  /* 0x0000003402047981 */ /* 0x000364000c1e1900 */
.L_x_2714:
[----:B------:R-:W-:Y:S05]  /*117c0*/  BSYNC B0 ;  /* 0x0000000000007941 */ /* 0x000fea0003800000 */
.L_x_2713:
[----:B------:R-:W-:-:S03]  /*117d0*/  UMOV UR4, 0xffffffff ;  /* 0xffffffff00047882 */ /* 0x000fc60000000000 */
[----:B------:R-:W-:Y:S05]  /*117e0*/  BRA.DIV UR4, `(.L_x_2715) ;  /* 0x0000004604e07947 */ /* 0x000fea000b800000 */
[----:B-----5:R-:W2:Y:S02]  /*117f0*/  SHFL.UP PT, R14, R4, 0x1, RZ ;  /* 0x04200000040e7989 */ /* 0x020ea400000e00ff */
        /* <DEDUP_REMOVED lines=14> */
[----:B------:R0:W1:Y:S02]  /*118e0*/  SHFL.IDX PT, R14, R6, 0x1f, 0x1f ;  /* 0x03e01f00060e7f89 */ /* 0x00006400000e0000 */
.L_x_2850:
[----:B------:R-:W-:Y:S02]  /*118f0*/  ULDC UR4, c[0x0][0xc38] ;  /* 0x00030e0000047ab9 */ /* 0x000fe40000000800 */
[----:B------:R-:W-:-:S04]  /*11900*/  IMAD.U32 R7, RZ, RZ, UR4 ;  /* 0x00000004ff077e24 */ /* 0x000fc8000f8e00ff */
[----:B-1----:R-:W-:-:S04]  /*11910*/  IMAD R3, R14, R7, RZ ;  /* 0x000000070e037224 */ /* 0x002fc800078e02ff */
[----:B------:R-:W-:-:S05]  /*11920*/  IMAD.IADD R8, R3, 0x1, R8 ;  /* 0x0000000103087824 */ /* 0x000fca00078e0208 */
[----:B------:R-:W-:-:S13]  /*11930*/  ISETP.GT.AND P6, PT, R8, R5, PT ;  /* 0x000000050800720c */ /* 0x000fda0003fc4270 */
[----:B------:R-:W-:Y:S05]  /*11940*/  @!P6 BRA `(.L_x_2716) ;  /* 0xfffffffc0064e947 */ /* 0x000fea000383ffff */
.L_x_2711:
[----:B------:R-:W-:Y:S01]  /*11950*/  IMAD.IADD R16, R8, 0x1, -R3 ;  /* 0x0000000108107824 */ /* 0x000fe200078e0a03 */
[----:B------:R-:W-:-:S03]  /*11960*/  UMOV UR4, 0xffffffff ;  /* 0xffffffff00047882 */ /* 0x000fc60000000000 */
[----:B------:R-:W-:-:S05]  /*11970*/  IMAD R0, R6, R7, R16 ;  /* 0x0000000706007224 */ /* 0x000fca00078e0210 */
[----:B------:R-:W-:Y:S01]  /*11980*/  ISETP.GT.AND P6, PT, R0, R5, PT ;  /* 0x000000050000720c */ /* 0x000fe20003fc4270 */
[----:B------:R-:W-:-:S12]  /*11990*/  BRA.DIV UR4, `(.L_x_2717) ;  /* 0x0000004a04307947 */ /* 0x000fd8000b800000 */
[----:B------:R-:W-:-:S04]  /*119a0*/  VOTE.ANY R0, PT, !P6 ;  /* 0x0000000000007806 */ /* 0x000fc800070e0100 */
[----:B------:R-:W1:Y:S02]  /*119b0*/  POPC R8, R0 ;  /* 0x0000000000087309 */ /* 0x000e640000000000 */
[----:B-1----:R1:W2:Y:S02]  /*119c0*/  SHFL.IDX PT, R4, R4, R8, 0x1f ;  /* 0x00001f0804047589 */ /* 0x0022a400000e0000 */
.L_x_2854:
[----:B------:R-:W-:Y:S01]  /*119d0*/  ISETP.NE.AND P0, PT, R0, RZ, PT ;  /* 0x000000ff0000720c */ /* 0x000fe20003f05270 */
[----:B------:R-:W-:-:S12]  /*119e0*/  IMAD.MOV.U32 R14, RZ, RZ, RZ ;  /* 0x000000ffff0e7224 */ /* 0x000fd800078e00ff */
[----:B------:R-:W-:Y:S05]  /*119f0*/  @!P0 BRA `(.L_x_2718) ;  /* 0x0000000000108947 */ /* 0x000fea0003800000 */
[----:B------:R-:W-:Y:S01]  /*11a00*/  UMOV UR4, 0xffffffff ;  /* 0xffffffff00047882 */ /* 0x000fe20000000000 */
[----:B------:R-:W-:Y:S02]  /*11a10*/  IADD3 R12, R8, -0x1, RZ ;  /* 0xffffffff080c7810 */ /* 0x000fe40007ffe0ff */
[----:B------:R-:W-:Y:S05]  /*11a20*/  BRA.DIV UR4, `(.L_x_2719) ;  /* 0x0000004a04547947 */ /* 0x000fea000b800000 */
[----:B------:R3:W4:Y:S02]  /*11a30*/  SHFL.IDX PT, R14, R6, R12, 0x1f ;  /* 0x00001f0c060e7589 */ /* 0x00072400000e0000 */
.L_x_2718:
[----:B------:R-:W5:Y:S01]  /*11a40*/  LDC.64 R2, c[0x0][0xc90] ;  /* 0x00032400ff027b82 */ /* 0x000f620000000a00 */
[----:B------:R-:W-:-:S04]  /*11a50*/  IMAD.IADD R19, R8, 0x1, R19 ;  /* 0x0000000108137824 */ /* 0x000fc800078e0213 */
[----:B-----5:R-:W-:-:S05]  /*11a60*/  IMAD.WIDE R2, R19, 0x4, R2 ;  /* 0x0000000413027825 */ /* 0x020fca00078e0202 */
[----:B0--3--:R0:W2:Y:S01]  /*11a70*/  LDG.E R6, desc[UR52][R2.64] ;  /* 0x0000003402067981 */ /* 0x0090a2000c1e1900 */
[----:B----4-:R-:W-:-:S04]  /*11a80*/  IMAD R16, R14, R7, R16 ;  /* 0x000000070e107224 */ /* 0x010fc800078e0210 */
[----:B------:R-:W-:Y:S02]  /*11a90*/  IMAD.IADD R5, R5, 0x1, -R16 ;  /* 0x0000000105057824 */ /* 0x000fe400078e0a10 */
[----:B0-----:R-:W-:Y:S02]  /*11aa0*/  IMAD.MOV.U32 R2, RZ, RZ, RZ ;  /* 0x000000ffff027224 */ /* 0x001fe400078e00ff */
[----:B--2---:R-:W-:-:S05]  /*11ab0*/  IMAD R0, R4, R6, RZ ;  /* 0x0000000604007224 */ /* 0x004fca00078e02ff */
[----:B-1----:R-:W-:-:S04]  /*11ac0*/  IABS R8, R0 ;  /* 0x0000000000087213 */ /* 0x002fc80000000000 */
[----:B------:R-:W0:Y:S08]  /*11ad0*/  I2F.RP R9, R8 ;  /* 0x0000000800097306 */ /* 0x000e300000209400 */
[----:B0-----:R-:W0:Y:S02]  /*11ae0*/  MUFU.RCP R9, R9 ;  /* 0x0000000900097308 */ /* 0x001e240000001000 */
[----:B0-----:R-:W-:Y:S01]  /*11af0*/  VIADD R10, R9, 0xffffffe ;  /* 0x0ffffffe090a7836 */ /* 0x001fe20000000000 */
[----:B------:R-:W-:-:S05]  /*11b00*/  IABS R9, R0 ;  /* 0x0000000000097213 */ /* 0x000fca0000000000 */
[----:B------:R-:W0:Y:S01]  /*11b10*/  F2I.FTZ.U32.TRUNC.NTZ R3, R10 ;  /* 0x0000000a00037305 */ /* 0x000e22000021f000 */
[----:B------:R-:W-:Y:S01]  /*11b20*/  IADD3 R9, RZ, -R9, RZ ;  /* 0x80000009ff097210 */ /* 0x000fe20007ffe0ff */
[----:B0-----:R-:W-:-:S04]  /*11b30*/  IMAD.MOV R11, RZ, RZ, -R3 ;  /* 0x000000ffff0b7224 */ /* 0x001fc800078e0a03 */
[----:B------:R-:W-:-:S04]  /*11b40*/  IMAD R11, R11, R8, RZ ;  /* 0x000000080b0b7224 */ /* 0x000fc800078e02ff */
[----:B------:R-:W-:Y:S01]  /*11b50*/  IMAD.HI.U32 R2, R3, R11, R2 ;  /* 0x0000000b03027227 */ /* 0x000fe200078e0002 */
[----:B------:R-:W-:-:S05]  /*11b60*/  IABS R3, R5 ;  /* 0x0000000500037213 */ /* 0x000fca0000000000 */
        /* <DEDUP_REMOVED lines=21> */
[----:B0-----:R-:W-:-:S06]  /*11cc0*/  IADD3 R3, R9, 0xffffffe, RZ ;  /* 0x0ffffffe09037810 */ /* 0x001fcc0007ffe0ff */
        /* <DEDUP_REMOVED lines=25> */
.L_x_2712:
[----:B------:R-:W-:Y:S01]  /*11e60*/  UMOV UR4, URZ ;  /* 0x0000003f00047c82 */ /* 0x000fe20008000000 */
[----:B------:R-:W-:Y:S01]  /*11e70*/  UMOV UR5, URZ ;  /* 0x0000003f00057c82 */ /* 0x000fe20008000000 */
[----:B------:R-:W-:Y:S01]  /*11e80*/  ULDC UR6, c[0x0][0xc3c] ;  /* 0x00030f0000067ab9 */ /* 0x000fe20000000800 */
[----:B------:R-:W-:Y:S01]  /*11e90*/  MOV R16, R5 ;  /* 0x0000000500107202 */ /* 0x000fe20000000f00 */
[----:B------:R-:W-:Y:S02]  /*11ea0*/  IMAD.U32 R17, RZ, RZ, UR4 ;  /* 0x00000004ff117e24 */ /* 0x000fe4000f8e00ff */
[----:B------:R-:W-:Y:S02]  /*11eb0*/  IMAD.U32 R18, RZ, RZ, UR5 ;  /* 0x00000005ff127e24 */ /* 0x000fe4000f8e00ff */
[----:B------:R-:W-:-:S07]  /*11ec0*/  IMAD.U32 R19, RZ, RZ, UR6 ;  /* 0x00000006ff137e24 */ /* 0x000fce000f8e00ff */
.L_x_2720:
[----:B------:R-:W1:Y:S01]  /*11ed0*/  S2R R0, SR_TID.X ;  /* 0x0000000000007919 */ /* 0x000e620000002100 */
        /* <DEDUP_REMOVED lines=9> */
.L_x_2709:
[----:B------:R-:W-:Y:S02]  /*11f70*/  ULDC UR4, c[0x0][0xc3c] ;  /* 0x00030f0000047ab9 */ /* 0x000fe40000000800 */
[----:B---3--:R-:W-:-:S13]  /*11f80*/  ISETP.GE.AND P0, PT, R19, UR4, PT ;  /* 0x0000000413007c0c */ /* 0x008fda000bf06270 */
[----:B------:R-:W-:Y:S05]  /*11f90*/  @!P0 BRA `(.L_x_2721) ;  /* 0xffffffb400b08947 */ /* 0x000fea000383ffff */
[----:B------:R-:W-:Y:S05]  /*11fa0*/  BSYNC B8 ;  /* 0x0000000000087941 */ /* 0x000fea0003800000 */
.L_x_2658:
[----:B0-----:R-:W3:Y:S01]  /*11fb0*/  LDL.LU R0, [R1+0x18] ;  /* 0x0000180001007983 */ /* 0x001ee20000300800 */
[----:B------:R-:W-:Y:S01]  /*11fc0*/  BSSY B0, `(.L_x_2722) ;  /* 0x000000b000007945 */ /* 0x000fe20003800000 */
[----:B------:R-:W0:Y:S01]  /*11fd0*/  S2R R5, SR_CgaCtaId ;  /* 0x0000000000057919 */ /* 0x000e220000008800 */
[----:B---3--:R-:W-:-:S05]  /*11fe0*/  VIADD R0, R0, 0x1 ;  /* 0x0000000100007836 */ /* 0x008fca0000000000 */
[----:B------:R-:W-:-:S04]  /*11ff0*/  LEA.HI R2, R0, R0, RZ, 0x1 ;  /* 0x0000000000027211 */ /* 0x000fc800078f08ff */
[----:B------:R-:W-:Y:S02]  /*12000*/  LOP3.LUT R3, R2, 0xfffffffe, RZ, 0xc0, !PT ;  /* 0xfffffffe02037812 */ /* 0x000fe400078ec0ff */
[----:B------:R-:W-:-:S03]  /*12010*/  MOV R2, 0x400 ;  /* 0x0000040000027802 */ /* 0x000fc60000000f00 */
[----:B------:R-:W-:Y:S01]  /*12020*/  IMAD.IADD R0, R0, 0x1, -R3 ;  /* 0x0000000100007824 */ /* 0x000fe200078e0a03 */
[----:B0-----:R-:W-:-:S04]  /*12030*/  LEA R4, R5, R2, 0x18 ;  /* 0x0000000205047211 */ /* 0x001fc800078ec0ff */
[----:B------:R-:W-:-:S04]  /*12040*/  SHF.L.U32 R0, R0, 0x1f, RZ ;  /* 0x0000001f00007819 */ /* 0x000fc800000006ff */
[----:B------:R-:W0:Y:S02]  /*12050*/  SYNCS.PHASECHK.TRANS64.TRYWAIT P0, [R4+URZ+0x28820], R0 ;  /* 0x02882000040075a7 */ /* 0x000e24000800017f */
[----:B0-----:R-:W-:Y:S05]  /*12060*/  @!P0 BRA `(.L_x_2723) ;  /* 0x0000004000e88947 */ /* 0x001fea0003800000 */
.L_x_2857:
[----:B------:R-:W-:Y:S05]  /*12070*/  BSYNC B0 ;  /* 0x0000000000007941 */ /* 0x000fea0003800000 */
.L_x_2722:
[----:B------:R-:W-:-:S03]  /*12080*/  UMOV UR4, 0xffffffff ;  /* 0xffffffff00047882 */ /* 0x000fc60000000000 */
[----:B------:R-:W-:Y:S05]  /*12090*/  BRA.DIV UR4, `(.L_x_2724) ;  /* 0x0000004204f07947 */ /* 0x000fea000b800000 */
[----:B0-----:R-:W0:Y:S02]  /*120a0*/  S2R R0, SR_TID.X ;  /* 0x0000000000007919 */ /* 0x001e240000002100 */
[----:B0-----:R-:W-:-:S04]  /*120b0*/  SHF.R.U32.HI R0, RZ, 0x5, R0 ;  /* 0x00000005ff007819 */ /* 0x001fc80000011600 */
[----:B------:R-:W-:-:S05]  /*120c0*/  LOP3.LUT R0, R0, 0x3, RZ, 0xc0, !PT ;  /* 0x0000000300007812 */ /* 0x000fca00078ec0ff */
[----:B------:R0:W3:Y:S02]  /*120d0*/  SHFL.IDX PT, R14, R0, RZ, 0x1f ;  /* 0x00001fff000e7589 */ /* 0x0000e400000e0000 */
.L_x_2860:
[----:B---3--:R-:W-:Y:S01]  /*120e0*/  ISETP.NE.AND P0, PT, R14, RZ, PT ;  /* 0x000000ff0e00720c */ /* 0x008fe20003f05270 */
[----:B------:R-:W-:-:S12]  /*120f0*/  BSSY B0, `(.L_x_2725) ;  /* 0x0000024000007945 */ /* 0x000fd80003800000 */
[----:B------:R-:W-:Y:S05]  /*12100*/  @P0 BRA `(.L_x_2726) ;  /* 0x0000000000880947 */ /* 0x000fea0003800000 */
[----:B------:R-:W-:-:S03]  /*12110*/  UMOV UR4, 0xffffffff ;  /* 0xffffffff00047882 */ /* 0x000fc60000000000 */
[----:B------:R-:W-:Y:S05]  /*12120*/  BRA.DIV UR4, `(.L_x_2727) ;  /* 0x0000004604007947 */ /* 0x000fea000b800000 */
[----:B------:R-:W-:-:S13]  /*12130*/  ELECT P6, URZ, PT ;  /* 0x00000000003f782f */ /* 0x000fda00038c0000 */
.L_x_2863:
[----:B------:R-:W-:Y:S05]  /*12140*/  @!P6 BRA `(.L_x_2726) ;  /* 0x000000000078e947 */ /* 0x000fea0003800000 */
[----:B------:R-:W-:-:S06]  /*12150*/  ULOP3.LUT UR4, UR42, 0x2, URZ, 0xfc, !UPT ;  /* 0x000000022a047892 */ /* 0x000fcc000f8efc3f */
[----:B0-----:R-:W-:-:S04]  /*12160*/  MOV R0, UR4 ;  /* 0x0000000400007c02 */ /* 0x001fc80008000f00 */
[----:B------:R-:W-:-:S13]  /*12170*/  ISETP.NE.AND P0, PT, R0, 0x3, PT ;  /* 0x000000030000780c */ /* 0x000fda0003f05270 */
[----:B------:R-:W-:Y:S05]  /*12180*/  @!P0 BRA `(.L_x_2728) ;  /* 0x0000000000048947 */ /* 0x000fea0003800000 */
[----:B------:R-:W-:Y:S01]  /*12190*/  BPT.TRAP 0x1 ;  /* 0x000000040000795c */ /* 0x000fe20000300000 */
.L_x_2728:
[C---:B------:R-:W-:Y:S01]  /*121a0*/  IMAD R5, R25.reuse, 0x8, R4 ;  /* 0x0000000819057824 */ /* 0x040fe200078e0204 */
[----:B------:R-:W-:Y:S01]  /*121b0*/  SHF.L.U32 R0, R28, 0x1f, RZ ;  /* 0x0000001f1c007819 */ /* 0x000fe200000006ff */
[----:B------:R-:W-:-:S03]  /*121c0*/  VIADD R25, R25, 0x1 ;  /* 0x0000000119197836 */ /* 0x000fc60000000000 */
[----:B------:R-:W0:Y:S02]  /*121d0*/  SYNCS.PHASECHK.TRANS64.TRYWAIT P1, [R5+URZ+0x28840], R0 ;  /* 0x02884000050075a7 */ /* 0x000e24000802017f */
[----:B------:R-:W-:-:S04]  /*121e0*/  ISETP.NE.AND P2, PT, R25, 0x2, PT ;  /* 0x000000021900780c */ /* 0x000fc80003f45270 */
[----:B------:R-:W-:Y:S01]  /*121f0*/  SEL R3, RZ, 0x1, P2 ;  /* 0x00000001ff037807 */ /* 0x000fe20001000000 */
[----:B0-----:R-:W-:Y:S08]  /*12200*/  @!P1 BRA `(.L_x_2729) ;  /* 0x0000004000e89947 */ /* 0x001ff00003800000 */
.L_x_2864:
[----:B------:R-:W-:Y:S02]  /*12210*/  SEL R25, R25, RZ, P2 ;  /* 0x000000ff19197207 */ /* 0x000fe40001000000 */
[----:B------:R-:W-:Y:S01]  /*12220*/  LOP3.LUT R2, R28, R3, RZ, 0x3c, !PT ;  /* 0x000000031c027212 */ /* 0x000fe200078e3cff */
[----:B------:R-:W-:Y:S06]  /*12230*/  @!P0 BRA `(.L_x_2730) ;  /* 0x0000000000048947 */ /* 0x000fec0003800000 */
[----:B------:R-:W-:Y:S01]  /*12240*/  BPT.TRAP 0x1 ;  /* 0x000000040000795c */ /* 0x000fe20000300000 */
.L_x_2730:
[----:B------:R-:W-:Y:S01]  /*12250*/  IMAD R25, R25, 0x8, R4 ;  /* 0x0000000819197824 */ /* 0x000fe200078e0204 */
[----:B------:R-:W-:-:S04]  /*12260*/  SHF.L.U32 R2, R2, 0x1f, RZ ;  /* 0x0000001f02027819 */ /* 0x000fc800000006ff */
[----:B------:R-:W3:Y:S02]  /*12270*/  SYNCS.PHASECHK.TRANS64.TRYWAIT P1, [R25+URZ+0x28840], R2 ;  /* 0x02884002190075a7 */ /* 0x000ee4000802017f */
[----:B---3--:R-:W-:Y:S05]  /*12280*/  @!P1 BRA `(.L_x_2731) ;  /* 0x0000004000dc9947 */ /* 0x008fea0003800000 */
.L_x_2865:
[----:B------:R-:W-:Y:S05]  /*12290*/  @!P0 BRA `(.L_x_2732) ;  /* 0x0000000000048947 */ /* 0x000fea0003800000 */
[----:B------:R-:W-:Y:S01]  /*122a0*/  BPT.TRAP 0x1 ;  /* 0x000000040000795c */ /* 0x000fe20000300000 */
.L_x_2732:
[----:B------:R-:W4:Y:S02]  /*122b0*/  SYNCS.PHASECHK.TRANS64.TRYWAIT P1, [R5+URZ+0x28860], R0 ;  /* 0x02886000050075a7 */ /* 0x000f24000802017f */
[----:B----4-:R-:W-:Y:S05]  /*122c0*/  @!P1 BRA `(.L_x_2733) ;  /* 0x0000004000e09947 */ /* 0x010fea0003800000 */
.L_x_2866:
[----:B------:R-:W-:Y:S05]  /*122d0*/  @!P0 BRA `(.L_x_2734) ;  /* 0x0000000000048947 */ /* 0x000fea0003800000 */
[----:B------:R-:W-:Y:S01]  /*122e0*/  BPT.TRAP 0x1 ;  /* 0x000000040000795c */ /* 0x000fe20000300000 */
.L_x_2734:
[----:B------:R0:W0:Y:S02]  /*122f0*/  SYNCS.PHASECHK.TRANS64.TRYWAIT P0, [R25+URZ+0x28860], R2 ;  /* 0x02886002190075a7 */ /* 0x000024000800017f */
[----:B0-----:R-:W-:Y:S05]  /*12300*/  @!P0 NANOSLEEP.SYNCS 0x989680 ;  /* 0x009896800000895d */ /* 0x001fea0003900000 */
[----:B------:R-:W0:Y:S02]  /*12310*/  @!P0 SYNCS.PHASECHK.TRANS64 P0, [R25+URZ+0x28860], R2 ;  /* 0x02886002190085a7 */ /* 0x000e24000800007f */
[----:B0-----:R-:W-:Y:S05]  /*12320*/  @!P0 BRA `(.L_x_2734) ;  /* 0xfffffffc00f08947 */ /* 0x001fea000383ffff */
.L_x_2726:
[----:B------:R-:W-:Y:S05]  /*12330*/  BSYNC B0 ;  /* 0x0000000000007941 */ /* 0x000fea0003800000 */
.L_x_2725:
[----:B------:R-:W-:Y:S05]  /*12340*/  EXIT ;  /* 0x000000000000794d */ /* 0x000fea0003800000 */
.L_x_2594:
[----:B0-----:R-:W-:-:S04]  /*12350*/  IMAD.U32 R3, RZ, RZ, UR41 ;  /* 0x00000029ff037e24 */ /* 0x001fc8000f8e00ff */
[----:B------:R0:W1:Y:S03]  /*12360*/  SYNCS.PHASECHK.TRANS64.TRYWAIT P1, [R3+URZ+0x28800], R0 ;  /* 0x02880000030075a7 */ /* 0x000066000802017f */
[----:B-1----:R-:W-:Y:S05]  /*12370*/  @!P1 NANOSLEEP.SYNCS 0x989680 ;  /* 0x009896800000995d */ /* 0x002fea0003900000 */
[----:B------:R-:W1:Y:S02]  /*12380*/  @!P1 SYNCS.PHASECHK.TRANS64 P1, [R3+URZ+0x28800], R0 ;  /* 0x02880000030095a7 */ /* 0x000e64000802007f */
[----:B-1----:R-:W-:Y:S05]  /*12390*/  @!P1 BRA `(.L_x_2594) ;  /* 0xfffffffc00ec9947 */ /* 0x002fea000383ffff */
[----:B------:R-:W-:Y:S05]  /*123a0*/  BRA `(.L_x_2735) ;  /* 0xfffffef400147947 */ /* 0x000fea000383ffff */
.L_x_2598:
[----:B-1----:R1:W2:Y:S02]  /*123b0*/  SYNCS.PHASECHK.TRANS64.TRYWAIT P1, [R0+URZ+0x28830], R3 ;  /* 0x02883003000075a7 */ /* 0x0022a4000802017f */
[----:B--2---:R-:W-:Y:S05]  /*123c0*/  @!P1 NANOSLEEP.SYNCS 0x989680 ;  /* 0x009896800000995d */ /* 0x004fea0003900000 */
[----:B------:R-:W2:Y:S02]  /*123d0*/  @!P1 SYNCS.PHASECHK.TRANS64 P1, [R0+URZ+0x28830], R3 ;  /* 0x02883003000095a7 */ /* 0x000ea4000802007f */
[----:B--2---:R-:W-:Y:S05]  /*123e0*/  @!P1 BRA `(.L_x_2598) ;  /* 0xfffffffc00f09947 */ /* 0x004fea000383ffff */
[----:B------:R-:W-:Y:S05]  /*123f0*/  BRA `(.L_x_2597) ;  /* 0xfffffef400307947 */ /* 0x000fea000383ffff */
.L_x_2604:
[----:B-1----:R-:W-:-:S04]  /*12400*/  IMAD.U32 R7, RZ, RZ, UR6 ;  /* 0x00000006ff077e24 */ /* 0x002fc8000f8e00ff */
[----:B------:R1:W2:Y:S03]  /*12410*/  SYNCS.PHASECHK.TRANS64.TRYWAIT P1, [R7+URZ+0x28830], R4 ;  /* 0x02883004070075a7 */ /* 0x0002a6000802017f */
[----:B--2---:R-:W-:Y:S05]  /*12420*/  @!P1 NANOSLEEP.SYNCS 0x989680 ;  /* 0x009896800000995d */ /* 0x004fea0003900000 */
[----:B------:R-:W2:Y:S02]  /*12430*/  @!P1 SYNCS.PHASECHK.TRANS64 P1, [R7+URZ+0x28830], R4 ;  /* 0x02883004070095a7 */ /* 0x000ea4000802007f */
[----:B--2---:R-:W-:Y:S05]  /*12440*/  @!P1 BRA `(.L_x_2604) ;  /* 0xfffffffc00ec9947 */ /* 0x004fea000383ffff */
[----:B------:R-:W-:Y:S05]  /*12450*/  BRA `(.L_x_2601) ;  /* 0xffffff2000507947 */ /* 0x000fea000383ffff */
.L_x_2608:
[----:B-1----:R-:W-:-:S04]  /*12460*/  MOV R7, UR6 ;  /* 0x0000000600077c02 */ /* 0x002fc80008000f00 */
[----:B------:R1:W2:Y:S03]  /*12470*/  SYNCS.PHASECHK.TRANS64.TRYWAIT P1, [R7+URZ+0x28850], R4 ;  /* 0x02885004070075a7 */ /* 0x0002a6000802017f */
[----:B--2---:R-:W-:Y:S05]  /*12480*/  @!P1 NANOSLEEP.SYNCS 0x989680 ;  /* 0x009896800000995d */ /* 0x004fea0003900000 */
[----:B------:R-:W2:Y:S02]  /*12490*/  @!P1 SYNCS.PHASECHK.TRANS64 P1, [R7+URZ+0x28850], R4 ;  /* 0x02885004070095a7 */ /* 0x000ea4000802007f */
[----:B--2---:R-:W-:Y:S05]  /*124a0*/  @!P1 BRA `(.L_x_2608) ;  /* 0xfffffffc00ec9947 */ /* 0x004fea000383ffff */
[----:B------:R-:W-:Y:S05]  /*124b0*/  BRA `(.L_x_2605) ;  /* 0xffffff24001c7947 */ /* 0x000fea000383ffff */
.L_x_2616:
[----:B-1----:R-:W-:-:S04]  /*124c0*/  IMAD.U32 R5, RZ, RZ, UR6 ;  /* 0x00000006ff057e24 */ /* 0x002fc8000f8e00ff */
[----:B------:R1:W2:Y:S03]  /*124d0*/  SYNCS.PHASECHK.TRANS64.TRYWAIT P1, [R5+URZ+0x28830], R4 ;  /* 0x02883004050075a7 */ /* 0x0002a6000802017f */
[----:B--2---:R-:W-:Y:S05]  /*124e0*/  @!P1 NANOSLEEP.SYNCS 0x989680 ;  /* 0x009896800000995d */ /* 0x004fea0003900000 */
[----:B------:R-:W2:Y:S02]  /*124f0*/  @!P1 SYNCS.PHASECHK.TRANS64 P1, [R5+URZ+0x28830], R4 ;  /* 0x02883004050095a7 */ /* 0x000ea4000802007f */
[----:B--2---:R-:W-:Y:S05]  /*12500*/  @!P1 BRA `(.L_x_2616) ;  /* 0xfffffffc00ec9947 */ /* 0x004fea000383ffff */
[----:B------:R-:W-:Y:S05]  /*12510*/  BRA `(.L_x_2613) ;  /* 0xffffff5000a07947 */ /* 0x000fea000383ffff */
.L_x_2620:
[----:B-1----:R-:W-:-:S04]  /*12520*/  IMAD.U32 R5, RZ, RZ, UR6 ;  /* 0x00000006ff057e24 */ /* 0x002fc8000f8e00ff */
[----:B------:R1:W2:Y:S03]  /*12530*/  SYNCS.PHASECHK.TRANS64.TRYWAIT P1, [R5+URZ+0x28850], R4 ;  /* 0x02885004050075a7 */ /* 0x0002a6000802017f */
[----:B--2---:R-:W-:Y:S05]  /*12540*/  @!P1 NANOSLEEP.SYNCS 0x989680 ;  /* 0x009896800000995d */ /* 0x004fea0003900000 */
[----:B------:R-:W2:Y:S02]  /*12550*/  @!P1 SYNCS.PHASECHK.TRANS64 P1, [R5+URZ+0x28850], R4 ;  /* 0x02885004050095a7 */ /* 0x000ea4000802007f */
[----:B--2---:R-:W-:Y:S05]  /*12560*/  @!P1 BRA `(.L_x_2620) ;  /* 0xfffffffc00ec9947 */ /* 0x004fea000383ffff */
[----:B------:R-:W-:Y:S05]  /*12570*/  BRA `(.L_x_2617) ;  /* 0xffffff5400607947 */ /* 0x000fea000383ffff */
.L_x_2627:
[----:B-1----:R-:W-:-:S04]  /*12580*/  IMAD.U32 R6, RZ, RZ, UR5 ;  /* 0x00000005ff067e24 */ /* 0x002fc8000f8e00ff */
[----:B------:R1:W2:Y:S03]  /*12590*/  SYNCS.PHASECHK.TRANS64.TRYWAIT P1, [R6+URZ+0x28850], R5 ;  /* 0x02885005060075a7 */ /* 0x0002a6000802017f */
[----:B--2---:R-:W-:Y:S05]  /*125a0*/  @!P1 NANOSLEEP.SYNCS 0x989680 ;  /* 0x009896800000995d */ /* 0x004fea0003900000 */
[----:B------:R-:W2:Y:S02]  /*125b0*/  @!P1 SYNCS.PHASECHK.TRANS64 P1, [R6+URZ+0x28850], R5 ;  /* 0x02885005060095a7 */ /* 0x000ea4000802007f */
[----:B--2---:R-:W-:Y:S05]  /*125c0*/  @!P1 BRA `(.L_x_2627) ;  /* 0xfffffffc00ec9947 */ /* 0x004fea000383ffff */
[----:B------:R-:W-:Y:S05]  /*125d0*/  BRA `(.L_x_2626) ;  /* 0xffffff7800487947 */ /* 0x000fea000383ffff */
.L_x_2670:
        /* <DEDUP_REMOVED lines=11> */
.L_x_2737:
[----:B------:R-:W-:Y:S05]  /*12690*/  BSYNC B0 ;  /* 0x0000000000007941 */ /* 0x000fea0003800000 */
.L_x_2736:
[----:B------:R-:W-:Y:S05]  /*126a0*/  BRA `(.L_x_2738) ;  /* 0xffffffbc005c7947 */ /* 0x000fea000383ffff */
.L_x_2673:
[----:B0-----:R0:W1:Y:S02]  /*126b0*/  SYNCS.PHASECHK.TRANS64.TRYWAIT P0, [R7+URZ+0x28840], R2 ;  /* 0x02884002070075a7 */ /* 0x001064000800017f */
[----:B-1----:R-:W-:Y:S05]  /*126c0*/  @!P0 NANOSLEEP.SYNCS 0x989680 ;  /* 0x009896800000895d */ /* 0x002fea0003900000 */
[----:B------:R-:W1:Y:S02]  /*126d0*/  @!P0 SYNCS.PHASECHK.TRANS64 P0, [R7+URZ+0x28840], R2 ;  /* 0x02884002070085a7 */ /* 0x000e64000800007f */
[----:B-1----:R-:W-:Y:S05]  /*126e0*/  @!P0 BRA `(.L_x_2673) ;  /* 0xfffffffc00f08947 */ /* 0x002fea000383ffff */
[----:B------:R-:W-:Y:S05]  /*126f0*/  BRA `(.L_x_2739) ;  /* 0xffffffbc00b87947 */ /* 0x000fea000383ffff */
.L_x_2674:
        /* <DEDUP_REMOVED lines=8> */
.L_x_2741:
[----:B------:R-:W-:Y:S05]  /*12780*/  BSYNC B0 ;  /* 0x0000000000007941 */ /* 0x000fea0003800000 */
.L_x_2740:
        /* <DEDUP_REMOVED lines=9> */
.L_x_2742:
[----:B------:R-:W-:Y:S02]  /*12820*/  IMAD.MOV.U32 R13, RZ, RZ, R0 ;  /* 0x000000ffff0d7224 */ /* 0x000fe400078e0000 */
[----:B------:R-:W-:Y:S02]  /*12830*/  IMAD.MOV.U32 R12, RZ, RZ, 0x1 ;  /* 0x00000001ff0c7424 */ /* 0x000fe400078e00ff */
[----:B------:R-:W-:-:S07]  /*12840*/  IMAD.MOV.U32 R3, RZ, RZ, R14 ;  /* 0x000000ffff037224 */ /* 0x000fce00078e000e */
[----:B------:R-:W-:Y:S05]  /*12850*/  WARPSYNC.COLLECTIVE R15, `(.L_x_2743) ;  /* 0x000000000f087348 */ /* 0x000fea0003c00000 */
[----:B------:R0:W1:Y:S02]  /*12860*/  SHFL.IDX P6, R14, R13, R12, R11 ;  /* 0x0000000c0d0e7389 */ /* 0x00006400000c000b */
[----:B01----:R-:W-:Y:S01]  /*12870*/  ENDCOLLECTIVE ;  /* 0x000000000000791b */ /* 0x003fe20003800000 */
.L_x_2743:
[----:B------:R-:W-:-:S04]  /*12880*/  @P0 LEA R3, P1, R30, R3, 0x1 ;  /* 0x000000031e030211 */ /* 0x000fc800078208ff */
[----:B------:R-:W-:Y:S02]  /*12890*/  @P0 IADD3.X R2, RZ, R2, RZ, P1, !PT ;  /* 0x00000002ff020210 */ /* 0x000fe40000ffe4ff */
[----:B------:R-:W-:Y:S02]  /*128a0*/  ISETP.GE.AND P1, PT, R6, 0x11, PT ;  /* 0x000000110600780c */ /* 0x000fe40003f26270 */
        /* <DEDUP_REMOVED lines=13> */
.L_x_2744:
[----:B------:R-:W-:Y:S02]  /*12980*/  @P1 IMAD R8, R5, 0x2, R22 ;  /* 0x0000000205081824 */ /* 0x000fe400078e0216 */
[----:B------:R-:W-:Y:S02]  /*12990*/  IMAD.MOV.U32 R13, RZ, RZ, R0 ;  /* 0x000000ffff0d7224 */ /* 0x000fe400078e0000 */
[----:B------:R-:W-:Y:S01]  /*129a0*/  IMAD.MOV.U32 R12, RZ, RZ, 0x2 ;  /* 0x00000002ff0c7424 */ /* 0x000fe200078e00ff */
[----:B------:R-:W-:-:S07]  /*129b0*/  MOV R3, R14 ;  /* 0x0000000e00037202 */ /* 0x000fce0000000f00 */
[----:B------:R-:W-:Y:S05]  /*129c0*/  WARPSYNC.COLLECTIVE R15, `(.L_x_2745) ;  /* 0x000000000f087348 */ /* 0x000fea0003c00000 */
[----:B------:R0:W1:Y:S02]  /*129d0*/  SHFL.IDX P6, R14, R13, R12, R11 ;  /* 0x0000000c0d0e7389 */ /* 0x00006400000c000b */
[----:B01----:R-:W-:Y:S01]  /*129e0*/  ENDCOLLECTIVE ;  /* 0x000000000000791b */ /* 0x003fe20003800000 */
.L_x_2745:
        /* <DEDUP_REMOVED lines=16> */
.L_x_2746:
[----:B------:R-:W-:Y:S02]  /*12af0*/  @P1 IMAD R8, R5, 0x2, R22 ;  /* 0x0000000205081824 */ /* 0x000fe400078e0216 */
[----:B------:R-:W-:Y:S02]  /*12b00*/  IMAD.MOV.U32 R13, RZ, RZ, R0 ;  /* 0x000000ffff0d7224 */ /* 0x000fe400078e0000 */
[----:B------:R-:W-:Y:S02]  /*12b10*/  IMAD.MOV.U32 R12, RZ, RZ, 0x3 ;  /* 0x00000003ff0c7424 */ /* 0x000fe400078e00ff */
[----:B------:R-:W-:-:S07]  /*12b20*/  IMAD.MOV.U32 R3, RZ, RZ, R14 ;  /* 0x000000ffff037224 */ /* 0x000fce00078e000e */
[----:B------:R-:W-:Y:S05]  /*12b30*/  WARPSYNC.COLLECTIVE R15, `(.L_x_2747) ;  /* 0x000000000f087348 */ /* 0x000fea0003c00000 */
[----:B------:R0:W1:Y:S02]  /*12b40*/  SHFL.IDX P6, R14, R13, R12, R11 ;  /* 0x0000000c0d0e7389 */ /* 0x00006400000c000b */
[----:B01----:R-:W-:Y:S01]  /*12b50*/  ENDCOLLECTIVE ;  /* 0x000000000000791b */ /* 0x003fe20003800000 */
.L_x_2747:
        /* <DEDUP_REMOVED lines=16> */
.L_x_2748:
[----:B------:R-:W-:Y:S02]  /*12c60*/  @P1 IMAD R8, R5, 0x2, R22 ;  /* 0x0000000205081824 */ /* 0x000fe400078e0216 */
[----:B------:R-:W-:Y:S01]  /*12c70*/  IMAD.MOV.U32 R13, RZ, RZ, R0 ;  /* 0x000000ffff0d7224 */ /* 0x000fe200078e0000 */
[----:B------:R-:W-:Y:S01]  /*12c80*/  MOV R12, 0x4 ;  /* 0x00000004000c7802 */ /* 0x000fe20000000f00 */
[----:B------:R-:W-:-:S07]  /*12c90*/  IMAD.MOV.U32 R3, RZ, RZ, R14 ;  /* 0x000000ffff037224 */ /* 0x000fce00078e000e */
[----:B------:R-:W-:Y:S05]  /*12ca0*/  WARPSYNC.COLLECTIVE R15, `(.L_x_2749) ;  /* 0x000000000f087348 */ /* 0x000fea0003c00000 */
[----:B------:R0:W1:Y:S02]  /*12cb0*/  SHFL.IDX P6, R14, R13, R12, R11 ;  /* 0x0000000c0d0e7389 */ /* 0x00006400000c000b */
[----:B01----:R-:W-:Y:S01]  /*12cc0*/  ENDCOLLECTIVE ;  /* 0x000000000000791b */ /* 0x003fe20003800000 */
.L_x_2749:
        /* <DEDUP_REMOVED lines=16> */
.L_x_2750:
[----:B------:R-:W-:Y:S01]  /*12dd0*/  @P1 IMAD R8, R5, 0x2, R22 ;  /* 0x0000000205081824 */ /* 0x000fe200078e0216 */
[----:B------:R-:W-:Y:S01]  /*12de0*/  MOV R13, R0 ;  /* 0x00000000000d7202 */ /* 0x000fe20000000f00 */
[----:B------:R-:W-:Y:S02]  /*12df0*/  IMAD.MOV.U32 R12, RZ, RZ, 0x5 ;  /* 0x00000005ff0c7424 */ /* 0x000fe400078e00ff */
[----:B------:R-:W-:-:S07]  /*12e00*/  IMAD.MOV.U32 R3, RZ, RZ, R14 ;  /* 0x000000ffff037224 */ /* 0x000fce00078e000e */
[----:B------:R-:W-:Y:S05]  /*12e10*/  WARPSYNC.COLLECTIVE R15, `(.L_x_2751) ;  /* 0x000000000f087348 */ /* 0x000fea0003c00000 */
[----:B------:R0:W1:Y:S02]  /*12e20*/  SHFL.IDX P6, R14, R13, R12, R11 ;  /* 0x0000000c0d0e7389 */ /* 0x00006400000c000b */
[----:B01----:R-:W-:Y:S01]  /*12e30*/  ENDCOLLECTIVE ;  /* 0x000000000000791b */ /* 0x003fe20003800000 */
.L_x_2751:
        /* <DEDUP_REMOVED lines=16> */
.L_x_2752:
[----:B------:R-:W-:Y:S01]  /*12f40*/  @P1 LEA R8, R5, R22, 0x1 ;  /* 0x0000001605081211 */ /* 0x000fe200078e08ff */
[----:B------:R-:W-:Y:S02]  /*12f50*/  IMAD.MOV.U32 R13, RZ, RZ, R0 ;  /* 0x000000ffff0d7224 */ /* 0x000fe400078e0000 */
[----:B------:R-:W-:Y:S02]  /*12f60*/  IMAD.MOV.U32 R12, RZ, RZ, 0x6 ;  /* 0x00000006ff0c7424 */ /* 0x000fe400078e00ff */
[----:B------:R-:W-:-:S07]  /*12f70*/  IMAD.MOV.U32 R3, RZ, RZ, R14 ;  /* 0x000000ffff037224 */ /* 0x000fce00078e000e */
[----:B------:R-:W-:Y:S05]  /*12f80*/  WARPSYNC.COLLECTIVE R15, `(.L_x_2753) ;  /* 0x000000000f087348 */ /* 0x000fea0003c00000 */
[----:B------:R0:W1:Y:S02]  /*12f90*/  SHFL.IDX P6, R14, R13, R12, R11 ;  /* 0x0000000c0d0e7389 */ /* 0x00006400000c000b */
[----:B01----:R-:W-:Y:S01]  /*12fa0*/  ENDCOLLECTIVE ;  /* 0x000000000000791b */ /* 0x003fe20003800000 */
.L_x_2753:
        /* <DEDUP_REMOVED lines=16> */
.L_x_2754:
[----:B------:R-:W-:Y:S02]  /*130b0*/  @P1 IMAD R8, R5, 0x2, R22 ;  /* 0x0000000205081824 */ /* 0x000fe400078e0216 */
[----:B------:R-:W-:Y:S02]  /*130c0*/  IMAD.MOV.U32 R13, RZ, RZ, R0 ;  /* 0x000000ffff0d7224 */ /* 0x000fe400078e0000 */
[----:B------:R-:W-:Y:S02]  /*130d0*/  IMAD.MOV.U32 R12, RZ, RZ, 0x7 ;  /* 0x00000007ff0c7424 */ /* 0x000fe400078e00ff */
[----:B------:R-:W-:-:S07]  /*130e0*/  IMAD.MOV.U32 R3, RZ, RZ, R14 ;  /* 0x000000ffff037224 */ /* 0x000fce00078e000e */
[----:B------:R-:W-:Y:S05]  /*130f0*/  WARPSYNC.COLLECTIVE R15, `(.L_x_2755) ;  /* 0x000000000f087348 */ /* 0x000fea0003c00000 */
[----:B------:R0:W1:Y:S02]  /*13100*/  SHFL.IDX P6, R14, R13, R12, R11 ;  /* 0x0000000c0d0e7389 */ /* 0x00006400000c000b */
[----:B01----:R-:W-:Y:S01]  /*13110*/  ENDCOLLECTIVE ;  /* 0x000000000000791b */ /* 0x003fe20003800000 */
.L_x_2755:
[----:B------:R-:W-:-:S04]  /*13120*/  @P1 LEA R3, P0, R30, R3, 0x1 ;  /* 0x000000031e031211 */ /* 0x000fc800078008ff */
[----:B------:R-:W-:-:S04]  /*13130*/  @P1 IADD3.X R2, RZ, R2, RZ, P0, !PT ;  /* 0x00000002ff021210 */ /* 0x000fc800007fe4ff */
[----:B------:R-:W-:Y:S01]  /*13140*/  @P1 LOP3.LUT R3, R3, R2, RZ, 0x3c, !PT ;  /* 0x0000000203031212 */ /* 0x000fe200078e3cff */
[----:B------:R-:W-:-:S03]  /*13150*/  IMAD.MOV.U32 R13, RZ, RZ, R4 ;  /* 0x000000ffff0d7224 */ /* 0x000fc600078e0004 */
        /* <DEDUP_REMOVED lines=10> */
.L_x_2756:
[----:B------:R-:W-:Y:S01]  /*13200*/  @!PT LDS RZ, [RZ] ;  /* 0x00000000fffff984 */ /* 0x000fe20000000800 */
[----:B------:R-:W-:Y:S01]  /*13210*/  @!PT LDS RZ, [RZ] ;  /* 0x00000000fffff984 */ /* 0x000fe20000000800 */
[----:B------:R-:W-:Y:S01]  /*13220*/  @!PT LDS RZ, [RZ] ;  /* 0x00000000fffff984 */ /* 0x000fe20000000800 */
[----:B------:R0:W-:Y:S02]  /*13230*/  @P1 LDGSTS.E.BYPASS.LTC128B.128 [R8+0x1f400], desc[UR52][R2.64+0x80], !P2 ;  /* 0x1f40008002081fae */ /* 0x0001e4000d101d74 */
[----:B0-----:R-:W-:Y:S01]  /*13240*/  MOV R2, R14 ;  /* 0x0000000e00027202 */ /* 0x001fe20000000f00 */
[----:B------:R-:W-:Y:S06]  /*13250*/  BRA `(.L_x_2757) ;  /* 0xffffffb800907947 */ /* 0x000fec000383ffff */
.L_x_2679:
[----:B------:R-:W-:Y:S02]  /*13260*/  IMAD.MOV.U32 R13, RZ, RZ, R4 ;  /* 0x000000ffff0d7224 */ /* 0x000fe400078e0004 */
[----:B------:R-:W-:Y:S02]  /*13270*/  IMAD.MOV.U32 R12, RZ, RZ, RZ ;  /* 0x000000ffff0c7224 */ /* 0x000fe400078e00ff */
[----:B------:R-:W-:Y:S02]  /*13280*/  IMAD.MOV.U32 R11, RZ, RZ, 0x181f ;  /* 0x0000181fff0b7424 */ /* 0x000fe400078e00ff */
[----:B------:R-:W-:Y:S02]  /*13290*/  IMAD.MOV.U32 R15, RZ, RZ, -0x1 ;  /* 0xffffffffff0f7424 */ /* 0x000fe400078e00ff */
[----:B-----5:R-:W-:Y:S02]  /*132a0*/  IMAD R5, R10, R5, RZ ;  /* 0x000000050a057224 */ /* 0x020fe400078e02ff */
[----:B------:R-:W-:-:S07]  /*132b0*/  IMAD R17, R17, 0x80, R9 ;  /* 0x0000008011117824 */ /* 0x000fce00078e0209 */
[----:B------:R-:W-:Y:S05]  /*132c0*/  WARPSYNC.COLLECTIVE R15, `(.L_x_2758) ;  /* 0x000000000f087348 */ /* 0x000fea0003c00000 */
[----:B------:R0:W1:Y:S02]  /*132d0*/  SHFL.IDX P6, R14, R13, R12, R11 ;  /* 0x0000000c0d0e7389 */ /* 0x00006400000c000b */
[----:B01----:R-:W-:Y:S01]  /*132e0*/  ENDCOLLECTIVE ;  /* 0x000000000000791b */ /* 0x003fe20003800000 */
.L_x_2758:
[C---:B------:R-:W-:Y:S01]  /*132f0*/  VIADD R6, R17.reuse, 0x10 ;  /* 0x0000001011067836 */ /* 0x040fe20000000000 */
[----:B------:R-:W-:Y:S02]  /*13300*/  ISETP.GE.AND P2, PT, R17, R5, PT ;  /* 0x000000051100720c */ /* 0x000fe40003f46270 */
[----:B------:R-:W-:Y:S01]  /*13310*/  MOV R13, R0 ;  /* 0x00000000000d7202 */ /* 0x000fe20000000f00 */
[----:B------:R-:W-:-:S10]  /*13320*/  IMAD.MOV.U32 R2, RZ, RZ, R14 ;  /* 0x000000ffff027224 */ /* 0x000fd400078e000e */
[----:B------:R-:W-:Y:S05]  /*13330*/  WARPSYNC.COLLECTIVE R15, `(.L_x_2759) ;  /* 0x000000000f087348 */ /* 0x000fea0003c00000 */
[----:B------:R0:W1:Y:S02]  /*13340*/  SHFL.IDX P6, R14, R13, R12, R11 ;  /* 0x0000000c0d0e7389 */ /* 0x00006400000c000b */
[----:B01----:R-:W-:Y:S01]  /*13350*/  ENDCOLLECTIVE ;  /* 0x000000000000791b */ /* 0x003fe20003800000 */
.L_x_2759:
        /* <DEDUP_REMOVED lines=8> */
.L_x_2760:
[----:B------:R-:W-:Y:S01]  /*133e0*/  @!PT LDS RZ, [RZ] ;  /* 0x00000000fffff984 */ /* 0x000fe20000000800 */
[----:B------:R-:W-:Y:S01]  /*133f0*/  @!PT LDS RZ, [RZ] ;  /* 0x00000000fffff984 */ /* 0x000fe20000000800 */
[----:B------:R-:W-:Y:S01]  /*13400*/  @!PT LDS RZ, [RZ] ;  /* 0x00000000fffff984 */ /* 0x000fe20000000800 */
[----:B------:R-:W-:Y:S04]  /*13410*/  @!P2 LDGSTS.E.BYPASS.LTC128B.128 [R8+0x10400], desc[UR52][R2.64], !P0 ;  /* 0x104000000208afae */ /* 0x000fe8000c101d74 */
[----:B------:R0:W-:Y:S01]  /*13420*/  @!P2 LDGSTS.E.BYPASS.LTC128B.128 [R8+0x14400], desc[UR52][R2.64+0x80], !P1 ;  /* 0x144000800208afae */ /* 0x0001e2000c901d74 */
[----:B------:R-:W-:Y:S02]  /*13430*/  ISETP.GE.AND P2, PT, R6, R5, PT ;  /* 0x000000050600720c */ /* 0x000fe40003f46270 */
[----:B------:R-:W-:Y:S01]  /*13440*/  IADD3 R6, R17, 0x20, RZ ;  /* 0x0000002011067810 */ /* 0x000fe20007ffe0ff */
[----:B------:R-:W-:Y:S02]  /*13450*/  IMAD.MOV.U32 R13, RZ, RZ, R0 ;  /* 0x000000ffff0d7224 */ /* 0x000fe400078e0000 */
[----:B0-----:R-:W-:-:S08]  /*13460*/  IMAD.MOV.U32 R2, RZ, RZ, R14 ;  /* 0x000000ffff027224 */ /* 0x001fd000078e000e */
[----:B------:R-:W-:Y:S05]  /*13470*/  WARPSYNC.COLLECTIVE R15, `(.L_x_2761) ;  /* 0x000000000f087348 */ /* 0x000fea0003c00000 */
[----:B------:R0:W1:Y:S02]  /*13480*/  SHFL.IDX P6, R14, R13, R12, R11 ;  /* 0x0000000c0d0e7389 */ /* 0x00006400000c000b */
[----:B01----:R-:W-:Y:S01]  /*13490*/  ENDCOLLECTIVE ;  /* 0x000000000000791b */ /* 0x003fe20003800000 */
.L_x_2761:
        /* <DEDUP_REMOVED lines=8> */
.L_x_2762:
        /* <DEDUP_REMOVED lines=13> */
.L_x_2763:
        /* <DEDUP_REMOVED lines=8> */
.L_x_2764:
[----:B------:R-:W-:-:S05]  /*13670*/  @!P2 IMAD.MOV.U32 R3, RZ, RZ, R7 ;  /* 0x000000ffff03a224 */ /* 0x000fca00078e0007 */
[----:B------:R-:W-:Y:S01]  /*13680*/  @!PT LDS RZ, [RZ] ;  /* 0x00000000fffff984 */ /* 0x000fe20000000800 */
[----:B------:R-:W-:Y:S01]  /*13690*/  @!PT LDS RZ, [RZ] ;  /* 0x00000000fffff984 */ /* 0x000fe20000000800 */
[----:B------:R-:W-:Y:S01]  /*136a0*/  @!PT LDS RZ, [RZ] ;  /* 0x00000000fffff984 */ /* 0x000fe20000000800 */
[----:B------:R-:W-:Y:S04]  /*136b0*/  @!P2 LDGSTS.E.BYPASS.LTC128B.128 [R8+0x11400], desc[UR52][R2.64], !P0 ;  /* 0x114000000208afae */ /* 0x000fe8000c101d74 */
[----:B------:R0:W-:Y:S01]  /*136c0*/  @!P2 LDGSTS.E.BYPASS.LTC128B.128 [R8+0x15400], desc[UR52][R2.64+0x80], !P1 ;  /* 0x154000800208afae */ /* 0x0001e2000c901d74 */
[----:B------:R-:W-:Y:S01]  /*136d0*/  ISETP.GE.AND P2, PT, R6, R5, PT ;  /* 0x000000050600720c */ /* 0x000fe20003f46270 */
[----:B------:R-:W-:Y:S01]  /*136e0*/  VIADD R6, R17, 0x40 ;  /* 0x0000004011067836 */ /* 0x000fe20000000000 */
[----:B------:R-:W-:Y:S01]  /*136f0*/  MOV R13, R0 ;  /* 0x00000000000d7202 */ /* 0x000fe20000000f00 */
[----:B0-----:R-:W-:-:S10]  /*13700*/  IMAD.MOV.U32 R2, RZ, RZ, R14 ;  /* 0x000000ffff027224 */ /* 0x001fd400078e000e */
[----:B------:R-:W-:Y:S05]  /*13710*/  WARPSYNC.COLLECTIVE R15, `(.L_x_2765) ;  /* 0x000000000f087348 */ /* 0x000fea0003c00000 */
[----:B------:R0:W1:Y:S02]  /*13720*/  SHFL.IDX P6, R14, R13, R12, R11 ;  /* 0x0000000c0d0e7389 */ /* 0x00006400000c000b */
[----:B01----:R-:W-:Y:S01]  /*13730*/  ENDCOLLECTIVE ;  /* 0x000000000000791b */ /* 0x003fe20003800000 */
.L_x_2765:
        /* <DEDUP_REMOVED lines=8> */
.L_x_2766:
[----:B------:R-:W-:-:S05]  /*137c0*/  @!P2 IMAD.MOV.U32 R3, RZ, RZ, R7 ;  /* 0x000000ffff03a224 */ /* 0x000fca00078e0007 */
        /* <DEDUP_REMOVED lines=12> */
.L_x_2767:
        /* <DEDUP_REMOVED lines=8> */
.L_x_2768:
        /* <DEDUP_REMOVED lines=13> */
.L_x_2769:
        /* <DEDUP_REMOVED lines=8> */
.L_x_2770:
[----:B------:R-:W-:-:S05]  /*13a60*/  @!P2 IMAD.MOV.U32 R3, RZ, RZ, R7 ;  /* 0x000000ffff03a224 */ /* 0x000fca00078e0007 */
        /* <DEDUP_REMOVED lines=11> */
.L_x_2771:
        /* <DEDUP_REMOVED lines=8> */
.L_x_2772:
        /* <DEDUP_REMOVED lines=11> */
.L_x_2773:
[----:B------:R-:W-:Y:S05]  /*13c50*/  BRA `(.L_x_2774) ;  /* 0xffffffbc00047947 */ /* 0x000fea000383ffff */
.L_x_2684:
[----:B0-----:R0:W1:Y:S02]  /*13c60*/  SYNCS.PHASECHK.TRANS64.TRYWAIT P1, [R22+URZ+0x28820], R3 ;  /* 0x02882003160075a7 */ /* 0x001064000802017f */
[----:B-1----:R-:W-:Y:S05]  /*13c70*/  @!P1 NANOSLEEP.SYNCS 0x989680 ;  /* 0x009896800000995d */ /* 0x002fea0003900000 */
[----:B------:R-:W1:Y:S02]  /*13c80*/  @!P1 SYNCS.PHASECHK.TRANS64 P1, [R22+URZ+0x28820], R3 ;  /* 0x02882003160095a7 */ /* 0x000e64000802007f */
[----:B-1----:R-:W-:Y:S05]  /*13c90*/  @!P1 BRA `(.L_x_2684) ;  /* 0xfffffffc00f09947 */ /* 0x002fea000383ffff */
[----:B------:R-:W-:Y:S05]  /*13ca0*/  BRA `(.L_x_2775) ;  /* 0xffffffbc00787947 */ /* 0x000fea000383ffff */
.L_x_2689:
[----:B0-----:R0:W1:Y:S02]  /*13cb0*/  SYNCS.PHASECHK.TRANS64.TRYWAIT P0, [R6+URZ+0x28840], R3 ;  /* 0x02884003060075a7 */ /* 0x001064000800017f */
[----:B-1----:R-:W-:Y:S05]  /*13cc0*/  @!P0 NANOSLEEP.SYNCS 0x989680 ;  /* 0x009896800000895d */ /* 0x002fea0003900000 */
[----:B------:R-:W1:Y:S02]  /*13cd0*/  @!P0 SYNCS.PHASECHK.TRANS64 P0, [R6+URZ+0x28840], R3 ;  /* 0x02884003060085a7 */ /* 0x000e64000800007f */
[----:B-1----:R-:W-:Y:S05]  /*13ce0*/  @!P0 BRA `(.L_x_2689) ;  /* 0xfffffffc00f08947 */ /* 0x002fea000383ffff */
[----:B------:R-:W-:Y:S05]  /*13cf0*/  BRA `(.L_x_2776) ;  /* 0xffffffc000447947 */ /* 0x000fea000383ffff */
.L_x_2690:
        /* <DEDUP_REMOVED lines=8> */
.L_x_2778:
[----:B------:R-:W-:Y:S05]  /*13d80*/  BSYNC B1 ;  /* 0x0000000000017941 */ /* 0x000fea0003800000 */
.L_x_2777:
[----:B------:R-:W-:Y:S01]  /*13d90*/  IMAD.MOV.U32 R13, RZ, RZ, R7 ;  /* 0x000000ffff0d7224 */ /* 0x000fe200078e0007 */
[----:B------:R-:W-:Y:S01]  /*13da0*/  MOV R3, R14 ;  /* 0x0000000e00037202 */ /* 0x000fe20000000f00 */
[----:B------:R-:W-:Y:S01]  /*13db0*/  IMAD.MOV.U32 R12, RZ, RZ, RZ ;  /* 0x000000ffff0c7224 */ /* 0x000fe200078e00ff */
[----:B------:R-:W-:Y:S01]  /*13dc0*/  SHF.L.U32 R5, R30, 0x1, RZ ;  /* 0x000000011e057819 */ /* 0x000fe200000006ff */
[----:B------:R-:W-:Y:S02]  /*13dd0*/  IMAD.MOV.U32 R11, RZ, RZ, 0x181f ;  /* 0x0000181fff0b7424 */ /* 0x000fe400078e00ff */
[----:B------:R-:W-:Y:S02]  /*13de0*/  IMAD.MOV.U32 R15, RZ, RZ, -0x1 ;  /* 0xffffffffff0f7424 */ /* 0x000fe400078e00ff */
[----:B------:R-:W-:-:S07]  /*13df0*/  IMAD R8, R8, 0x2, R22 ;  /* 0x0000000208087824 */ /* 0x000fce00078e0216 */
[----:B------:R-:W-:Y:S05]  /*13e00*/  WARPSYNC.COLLECTIVE R15, `(.L_x_2779) ;  /* 0x000000000f087348 */ /* 0x000fea0003c00000 */
[----:B------:R0:W1:Y:S02]  /*13e10*/  SHFL.IDX P6, R14, R13, R12, R11 ;  /* 0x0000000c0d0e7389 */ /* 0x00006400000c000b */
[----:B01----:R-:W-:Y:S01]  /*13e20*/  ENDCOLLECTIVE ;  /* 0x000000000000791b */ /* 0x003fe20003800000 */
.L_x_2779:
[----:B------:R-:W-:Y:S02]  /*13e30*/  IMAD.MOV.U32 R13, RZ, RZ, R9 ;  /* 0x000000ffff0d7224 */ /* 0x000fe400078e0009 */
[----:B------:R-:W-:Y:S02]  /*13e40*/  IMAD.MOV.U32 R12, RZ, RZ, 0x1 ;  /* 0x00000001ff0c7424 */ /* 0x000fe400078e00ff */
[----:B------:R-:W-:-:S07]  /*13e50*/  IMAD.MOV.U32 R2, RZ, RZ, R14 ;  /* 0x000000ffff027224 */ /* 0x000fce00078e000e */
[----:B------:R-:W-:Y:S05]  /*13e60*/  WARPSYNC.COLLECTIVE R15, `(.L_x_2780) ;  /* 0x000000000f087348 */ /* 0x000fea0003c00000 */
[----:B------:R0:W1:Y:S02]  /*13e70*/  SHFL.IDX P6, R14, R13, R12, R11 ;  /* 0x0000000c0d0e7389 */ /* 0x00006400000c000b */
[----:B01----:R-:W-:Y:S01]  /*13e80*/  ENDCOLLECTIVE ;  /* 0x000000000000791b */ /* 0x003fe20003800000 */
.L_x_2780:
        /* <DEDUP_REMOVED lines=12> */
.L_x_2781:
[----:B------:R-:W-:Y:S02]  /*13f50*/  IMAD.MOV.U32 R13, RZ, RZ, R9 ;  /* 0x000000ffff0d7224 */ /* 0x000fe400078e0009 */
[----:B------:R-:W-:Y:S02]  /*13f60*/  IMAD.MOV.U32 R12, RZ, RZ, 0x2 ;  /* 0x00000002ff0c7424 */ /* 0x000fe400078e00ff */
[----:B------:R-:W-:-:S07]  /*13f70*/  IMAD.MOV.U32 R2, RZ, RZ, R14 ;  /* 0x000000ffff027224 */ /* 0x000fce00078e000e */
[----:B------:R-:W-:Y:S05]  /*13f80*/  WARPSYNC.COLLECTIVE R15, `(.L_x_2782) ;  /* 0x000000000f087348 */ /* 0x000fea0003c00000 */
[----:B------:R0:W1:Y:S02]  /*13f90*/  SHFL.IDX P6, R14, R13, R12, R11 ;  /* 0x0000000c0d0e7389 */ /* 0x00006400000c000b */
[----:B01----:R-:W-:Y:S01]  /*13fa0*/  ENDCOLLECTIVE ;  /* 0x000000000000791b */ /* 0x003fe20003800000 */
.L_x_2782:
        /* <DEDUP_REMOVED lines=12> */
.L_x_2783:
[----:B------:R-:W-:Y:S02]  /*14070*/  IMAD.MOV.U32 R13, RZ, RZ, R9 ;  /* 0x000000ffff0d7224 */ /* 0x000fe400078e0009 */
[----:B------:R-:W-:Y:S02]  /*14080*/  IMAD.MOV.U32 R12, RZ, RZ, 0x3 ;  /* 0x00000003ff0c7424 */ /* 0x000fe400078e00ff */
[----:B------:R-:W-:-:S07]  /*14090*/  IMAD.MOV.U32 R2, RZ, RZ, R14 ;  /* 0x000000ffff027224 */ /* 0x000fce00078e000e */
[----:B------:R-:W-:Y:S05]  /*140a0*/  WARPSYNC.COLLECTIVE R15, `(.L_x_2784) ;  /* 0x000000000f087348 */ /* 0x000fea0003c00000 */
[----:B------:R0:W1:Y:S02]  /*140b0*/  SHFL.IDX P6, R14, R13, R12, R11 ;  /* 0x0000000c0d0e7389 */ /* 0x00006400000c000b */
[----:B01----:R-:W-:Y:S01]  /*140c0*/  ENDCOLLECTIVE ;  /* 0x000000000000791b */ /* 0x003fe20003800000 */
.L_x_2784:
        /* <DEDUP_REMOVED lines=12> */
.L_x_2785:
[----:B------:R-:W-:Y:S02]  /*14190*/  IMAD.MOV.U32 R13, RZ, RZ, R9 ;  /* 0x000000ffff0d7224 */ /* 0x000fe400078e0009 */
[----:B------:R-:W-:Y:S02]  /*141a0*/  IMAD.MOV.U32 R12, RZ, RZ, 0x4 ;  /* 0x00000004ff0c7424 */ /* 0x000fe400078e00ff */
[----:B------:R-:W-:-:S07]  /*141b0*/  IMAD.MOV.U32 R2, RZ, RZ, R14 ;  /* 0x000000ffff027224 */ /* 0x000fce00078e000e */
[----:B------:R-:W-:Y:S05]  /*141c0*/  WARPSYNC.COLLECTIVE R15, `(.L_x_2786) ;  /* 0x000000000f087348 */ /* 0x000fea0003c00000 */
[----:B------:R0:W1:Y:S02]  /*141d0*/  SHFL.IDX P6, R14, R13, R12, R11 ;  /* 0x0000000c0d0e7389 */ /* 0x00006400000c000b */
[----:B01----:R-:W-:Y:S01]  /*141e0*/  ENDCOLLECTIVE ;  /* 0x000000000000791b */ /* 0x003fe20003800000 */
.L_x_2786:
        /* <DEDUP_REMOVED lines=12> */
.L_x_2787:
[----:B------:R-:W-:Y:S02]  /*142b0*/  IMAD.MOV.U32 R13, RZ, RZ, R9 ;  /* 0x000000ffff0d7224 */ /* 0x000fe400078e0009 */
[----:B------:R-:W-:Y:S02]  /*142c0*/  IMAD.MOV.U32 R12, RZ, RZ, 0x5 ;  /* 0x00000005ff0c7424 */ /* 0x000fe400078e00ff */
[----:B------:R-:W-:-:S07]  /*142d0*/  IMAD.MOV.U32 R2, RZ, RZ, R14 ;  /* 0x000000ffff027224 */ /* 0x000fce00078e000e */
[----:B------:R-:W-:Y:S05]  /*142e0*/  WARPSYNC.COLLECTIVE R15, `(.L_x_2788) ;  /* 0x000000000f087348 */ /* 0x000fea0003c00000 */
[----:B------:R0:W1:Y:S02]  /*142f0*/  SHFL.IDX P6, R14, R13, R12, R11 ;  /* 0x0000000c0d0e7389 */ /* 0x00006400000c000b */
[----:B01----:R-:W-:Y:S01]  /*14300*/  ENDCOLLECTIVE ;  /* 0x000000000000791b */ /* 0x003fe20003800000 */
.L_x_2788:
        /* <DEDUP_REMOVED lines=12> */
.L_x_2789:
[----:B------:R-:W-:Y:S02]  /*143d0*/  IMAD.MOV.U32 R13, RZ, RZ, R9 ;  /* 0x000000ffff0d7224 */ /* 0x000fe400078e0009 */
[----:B------:R-:W-:Y:S02]  /*143e0*/  IMAD.MOV.U32 R12, RZ, RZ, 0x6 ;  /* 0x00000006ff0c7424 */ /* 0x000fe400078e00ff */
[----:B------:R-:W-:-:S07]  /*143f0*/  IMAD.MOV.U32 R2, RZ, RZ, R14 ;  /* 0x000000ffff027224 */ /* 0x000fce00078e000e */
[----:B------:R-:W-:Y:S05]  /*14400*/  WARPSYNC.COLLECTIVE R15, `(.L_x_2790) ;  /* 0x000000000f087348 */ /* 0x000fea0003c00000 */
[----:B------:R0:W1:Y:S02]  /*14410*/  SHFL.IDX P6, R14, R13, R12, R11 ;  /* 0x0000000c0d0e7389 */ /* 0x00006400000c000b */
[----:B01----:R-:W-:Y:S01]  /*14420*/  ENDCOLLECTIVE ;  /* 0x000000000000791b */ /* 0x003fe20003800000 */
.L_x_2790:
        /* <DEDUP_REMOVED lines=12> */
.L_x_2791:
[----:B------:R-:W-:Y:S02]  /*144f0*/  IMAD.MOV.U32 R13, RZ, RZ, R9 ;  /* 0x000000ffff0d7224 */ /* 0x000fe400078e0009 */
[----:B------:R-:W-:Y:S02]  /*14500*/  IMAD.MOV.U32 R12, RZ, RZ, 0x7 ;  /* 0x00000007ff0c7424 */ /* 0x000fe400078e00ff */
[----:B------:R-:W-:-:S07]  /*14510*/  IMAD.MOV.U32 R2, RZ, RZ, R14 ;  /* 0x000000ffff027224 */ /* 0x000fce00078e000e */
[----:B------:R-:W-:Y:S05]  /*14520*/  WARPSYNC.COLLECTIVE R15, `(.L_x_2792) ;  /* 0x000000000f087348 */ /* 0x000fea0003c00000 */
[----:B------:R0:W1:Y:S02]  /*14530*/  SHFL.IDX P6, R14, R13, R12, R11 ;  /* 0x0000000c0d0e7389 */ /* 0x00006400000c000b */
[----:B01----:R-:W-:Y:S01]  /*14540*/  ENDCOLLECTIVE ;  /* 0x000000000000791b */ /* 0x003fe20003800000 */
.L_x_2792:
[----:B------:R-:W-:-:S05]  /*14550*/  IADD3 R2, P0, R2, R5, RZ ;  /* 0x0000000502027210 */ /* 0x000fca0007f1e0ff */
[----:B------:R-:W-:-:S05]  /*14560*/  IMAD.X R3, RZ, RZ, R3, P0 ;  /* 0x000000ffff037224 */ /* 0x000fca00000e0603 */
        /* <DEDUP_REMOVED lines=10> */
.L_x_2793:
[----:B------:R-:W-:Y:S01]  /*14610*/  IMAD.MOV.U32 R2, RZ, RZ, R14 ;  /* 0x000000ffff027224 */ /* 0x000fe200078e000e */
[----:B------:R-:W-:Y:S06]  /*14620*/  BRA `(.L_x_2794) ;  /* 0xffffffbc00187947 */ /* 0x000fec000383ffff */
.L_x_2695:
[----:B-1----:R1:W3:Y:S02]  /*14630*/  SYNCS.PHASECHK.TRANS64.TRYWAIT P0, [R6+URZ+0x28860], R2 ;  /* 0x02886002060075a7 */ /* 0x0022e4000800017f */
[----:B---3--:R-:W-:Y:S05]  /*14640*/  @!P0 NANOSLEEP.SYNCS 0x989680 ;  /* 0x009896800000895d */ /* 0x008fea0003900000 */
[----:B------:R-:W3:Y:S02]  /*14650*/  @!P0 SYNCS.PHASECHK.TRANS64 P0, [R6+URZ+0x28860], R2 ;  /* 0x02886002060085a7 */ /* 0x000ee4000800007f */
[----:B---3--:R-:W-:Y:S05]  /*14660*/  @!P0 BRA `(.L_x_2695) ;  /* 0xfffffffc00f08947 */ /* 0x008fea000383ffff */
[----:B------:R-:W-:Y:S05]  /*14670*/  BRA `(.L_x_2795) ;  /* 0xffffffbc00787947 */ /* 0x000fea000383ffff */
.L_x_2696:
        /* <DEDUP_REMOVED lines=8> */
.L_x_2797:
[----:B------:R-:W-:Y:S05]  /*14700*/  BSYNC B1 ;  /* 0x0000000000017941 */ /* 0x000fea0003800000 */
.L_x_2796:
[----:B------:R-:W-:Y:S01]  /*14710*/  IMAD.MOV.U32 R13, RZ, RZ, R23 ;  /* 0x000000ffff0d7224 */ /* 0x000fe200078e0017 */
[----:B------:R-:W-:Y:S01]  /*14720*/  MOV R3, R14 ;  /* 0x0000000e00037202 */ /* 0x000fe20000000f00 */
[----:B------:R-:W-:Y:S02]  /*14730*/  IMAD.MOV.U32 R12, RZ, RZ, RZ ;  /* 0x000000ffff0c7224 */ /* 0x000fe400078e00ff */
[----:B------:R-:W-:Y:S02]  /*14740*/  IMAD.MOV.U32 R11, RZ, RZ, 0x181f ;  /* 0x0000181fff0b7424 */ /* 0x000fe400078e00ff */
[----:B------:R-:W-:Y:S02]  /*14750*/  IMAD.MOV.U32 R15, RZ, RZ, -0x1 ;  /* 0xffffffffff0f7424 */ /* 0x000fe400078e00ff */
[----:B------:R-:W-:-:S07]  /*14760*/  IMAD R7, R7, 0x2, R22 ;  /* 0x0000000207077824 */ /* 0x000fce00078e0216 */
[----:B------:R-:W-:Y:S05]  /*14770*/  WARPSYNC.COLLECTIVE R15, `(.L_x_2798) ;  /* 0x000000000f087348 */ /* 0x000fea0003c00000 */
[----:B------:R0:W1:Y:S02]  /*14780*/  SHFL.IDX P6, R14, R13, R12, R11 ;  /* 0x0000000c0d0e7389 */ /* 0x00006400000c000b */
[----:B01----:R-:W-:Y:S01]  /*14790*/  ENDCOLLECTIVE ;  /* 0x000000000000791b */ /* 0x003fe20003800000 */
.L_x_2798:
[----:B------:R-:W-:Y:S02]  /*147a0*/  IMAD.MOV.U32 R13, RZ, RZ, R24 ;  /* 0x000000ffff0d7224 */ /* 0x000fe400078e0018 */
[----:B------:R-:W-:Y:S02]  /*147b0*/  IMAD.MOV.U32 R12, RZ, RZ, 0x1 ;  /* 0x00000001ff0c7424 */ /* 0x000fe400078e00ff */
[----:B------:R-:W-:-:S07]  /*147c0*/  IMAD.MOV.U32 R2, RZ, RZ, R14 ;  /* 0x000000ffff027224 */ /* 0x000fce00078e000e */
[----:B------:R-:W-:Y:S05]  /*147d0*/  WARPSYNC.COLLECTIVE R15, `(.L_x_2799) ;  /* 0x000000000f087348 */ /* 0x000fea0003c00000 */
[----:B------:R0:W1:Y:S02]  /*147e0*/  SHFL.IDX P6, R14, R13, R12, R11 ;  /* 0x0000000c0d0e7389 */ /* 0x00006400000c000b */
[----:B01----:R-:W-:Y:S01]  /*147f0*/  ENDCOLLECTIVE ;  /* 0x000000000000791b */ /* 0x003fe20003800000 */
.L_x_2799:
        /* <DEDUP_REMOVED lines=14> */
.L_x_2800:
[----:B------:R-:W-:Y:S02]  /*148e0*/  IMAD.MOV.U32 R13, RZ, RZ, R24 ;  /* 0x000000ffff0d7224 */ /* 0x000fe400078e0018 */
[----:B------:R-:W-:Y:S01]  /*148f0*/  IMAD.MOV.U32 R12, RZ, RZ, 0x2 ;  /* 0x00000002ff0c7424 */ /* 0x000fe200078e00ff */
[----:B------:R-:W-:-:S07]  /*14900*/  MOV R2, R14 ;  /* 0x0000000e00027202 */ /* 0x000fce0000000f00 */
[----:B------:R-:W-:Y:S05]  /*14910*/  WARPSYNC.COLLECTIVE R15, `(.L_x_2801) ;  /* 0x000000000f087348 */ /* 0x000fea0003c00000 */
[----:B------:R0:W1:Y:S02]  /*14920*/  SHFL.IDX P6, R14, R13, R12, R11 ;  /* 0x0000000c0d0e7389 */ /* 0x00006400000c000b */
[----:B01----:R-:W-:Y:S01]  /*14930*/  ENDCOLLECTIVE ;  /* 0x000000000000791b */ /* 0x003fe20003800000 */
.L_x_2801:
        /* <DEDUP_REMOVED lines=14> */
.L_x_2802:
[----:B------:R-:W-:Y:S02]  /*14a20*/  IMAD.MOV.U32 R13, RZ, RZ, R24 ;  /* 0x000000ffff0d7224 */ /* 0x000fe400078e0018 */
[----:B------:R-:W-:Y:S01]  /*14a30*/  IMAD.MOV.U32 R12, RZ, RZ, 0x3 ;  /* 0x00000003ff0c7424 */ /* 0x000fe200078e00ff */
[----:B------:R-:W-:-:S07]  /*14a40*/  MOV R2, R14 ;  /* 0x0000000e00027202 */ /* 0x000fce0000000f00 */
[----:B------:R-:W-:Y:S05]  /*14a50*/  WARPSYNC.COLLECTIVE R15, `(.L_x_2803) ;  /* 0x000000000f087348 */ /* 0x000fea0003c00000 */
[----:B------:R0:W1:Y:S02]  /*14a60*/  SHFL.IDX P6, R14, R13, R12, R11 ;  /* 0x0000000c0d0e7389 */ /* 0x00006400000c000b */
[----:B01----:R-:W-:Y:S01]  /*14a70*/  ENDCOLLECTIVE ;  /* 0x000000000000791b */ /* 0x003fe20003800000 */
.L_x_2803:
        /* <DEDUP_REMOVED lines=14> */
.L_x_2804:
[----:B------:R-:W-:Y:S02]  /*14b60*/  IMAD.MOV.U32 R13, RZ, RZ, R24 ;  /* 0x000000ffff0d7224 */ /* 0x000fe400078e0018 */
[----:B------:R-:W-:Y:S01]  /*14b70*/  IMAD.MOV.U32 R12, RZ, RZ, 0x4 ;  /* 0x00000004ff0c7424 */ /* 0x000fe200078e00ff */
[----:B------:R-:W-:-:S07]  /*14b80*/  MOV R2, R14 ;  /* 0x0000000e00027202 */ /* 0x000fce0000000f00 */
[----:B------:R-:W-:Y:S05]  /*14b90*/  WARPSYNC.COLLECTIVE R15, `(.L_x_2805) ;  /* 0x000000000f087348 */ /* 0x000fea0003c00000 */
[----:B------:R0:W1:Y:S02]  /*14ba0*/  SHFL.IDX P6, R14, R13, R12, R11 ;  /* 0x0000000c0d0e7389 */ /* 0x00006400000c000b */
[----:B01----:R-:W-:Y:S01]  /*14bb0*/  ENDCOLLECTIVE ;  /* 0x000000000000791b */ /* 0x003fe20003800000 */
.L_x_2805:
        /* <DEDUP_REMOVED lines=14> */
.L_x_2806:
[----:B------:R-:W-:Y:S02]  /*14ca0*/  IMAD.MOV.U32 R13, RZ, RZ, R24 ;  /* 0x000000ffff0d7224 */ /* 0x000fe400078e0018 */
[----:B------:R-:W-:Y:S01]  /*14cb0*/  IMAD.MOV.U32 R12, RZ, RZ, 0x5 ;  /* 0x00000005ff0c7424 */ /* 0x000fe200078e00ff */
[----:B------:R-:W-:-:S07]  /*14cc0*/  MOV R2, R14 ;  /* 0x0000000e00027202 */ /* 0x000fce0000000f00 */
[----:B------:R-:W-:Y:S05]  /*14cd0*/  WARPSYNC.COLLECTIVE R15, `(.L_x_2807) ;  /* 0x000000000f087348 */ /* 0x000fea0003c00000 */
[----:B------:R0:W1:Y:S02]  /*14ce0*/  SHFL.IDX P6, R14, R13, R12, R11 ;  /* 0x0000000c0d0e7389 */ /* 0x00006400000c000b */
[----:B01----:R-:W-:Y:S01]  /*14cf0*/  ENDCOLLECTIVE ;  /* 0x000000000000791b */ /* 0x003fe20003800000 */
.L_x_2807:
        /* <DEDUP_REMOVED lines=14> */
.L_x_2808:
[----:B------:R-:W-:Y:S02]  /*14de0*/  IMAD.MOV.U32 R13, RZ, RZ, R24 ;  /* 0x000000ffff0d7224 */ /* 0x000fe400078e0018 */
[----:B------:R-:W-:Y:S01]  /*14df0*/  IMAD.MOV.U32 R12, RZ, RZ, 0x6 ;  /* 0x00000006ff0c7424 */ /* 0x000fe200078e00ff */
[----:B------:R-:W-:-:S07]  /*14e00*/  MOV R2, R14 ;  /* 0x0000000e00027202 */ /* 0x000fce0000000f00 */
[----:B------:R-:W-:Y:S05]  /*14e10*/  WARPSYNC.COLLECTIVE R15, `(.L_x_2809) ;  /* 0x000000000f087348 */ /* 0x000fea0003c00000 */
[----:B------:R0:W1:Y:S02]  /*14e20*/  SHFL.IDX P6, R14, R13, R12, R11 ;  /* 0x0000000c0d0e7389 */ /* 0x00006400000c000b */
[----:B01----:R-:W-:Y:S01]  /*14e30*/  ENDCOLLECTIVE ;  /* 0x000000000000791b */ /* 0x003fe20003800000 */
.L_x_2809:
        /* <DEDUP_REMOVED lines=14> */
.L_x_2810:
[----:B------:R-:W-:Y:S02]  /*14f20*/  IMAD.MOV.U32 R13, RZ, RZ, R24 ;  /* 0x000000ffff0d7224 */ /* 0x000fe400078e0018 */
[----:B------:R-:W-:Y:S01]  /*14f30*/  IMAD.MOV.U32 R12, RZ, RZ, 0x7 ;  /* 0x00000007ff0c7424 */ /* 0x000fe200078e00ff */
[----:B------:R-:W-:-:S07]  /*14f40*/  MOV R2, R14 ;  /* 0x0000000e00027202 */ /* 0x000fce0000000f00 */
[----:B------:R-:W-:Y:S05]  /*14f50*/  WARPSYNC.COLLECTIVE R15, `(.L_x_2811) ;  /* 0x000000000f087348 */ /* 0x000fea0003c00000 */
[----:B------:R0:W1:Y:S02]  /*14f60*/  SHFL.IDX P6, R14, R13, R12, R11 ;  /* 0x0000000c0d0e7389 */ /* 0x00006400000c000b */
[----:B01----:R-:W-:Y:S01]  /*14f70*/  ENDCOLLECTIVE ;  /* 0x000000000000791b */ /* 0x003fe20003800000 */
.L_x_2811:
        /* <DEDUP_REMOVED lines=13> */
.L_x_2812:
[----:B------:R-:W-:Y:S01]  /*15050*/  @!PT LDS RZ, [RZ] ;  /* 0x00000000fffff984 */ /* 0x000fe20000000800 */
[----:B------:R-:W-:Y:S01]  /*15060*/  @!PT LDS RZ, [RZ] ;  /* 0x00000000fffff984 */ /* 0x000fe20000000800 */
[----:B------:R-:W-:Y:S01]  /*15070*/  @!PT LDS RZ, [RZ] ;  /* 0x00000000fffff984 */ /* 0x000fe20000000800 */
[----:B------:R1:W-:Y:S01]  /*15080*/  LDGSTS.E.BYPASS.LTC128B.128 [R7+0x7400], desc[UR52][R2.64+0x80], !P0 ;  /* 0x0740008002077fae */ /* 0x0003e2000c101d74 */
[----:B------:R-:W-:Y:S05]  /*15090*/  BRA `(.L_x_2813) ;  /* 0xffffffb400fc7947 */ /* 0x000fea000383ffff */
.L_x_2704:
[----:B0-----:R0:W1:Y:S02]  /*150a0*/  SYNCS.PHASECHK.TRANS64.TRYWAIT P0, [R0+URZ+0x28860], R3 ;  /* 0x02886003000075a7 */ /* 0x001064000800017f */
[----:B-1----:R-:W-:Y:S05]  /*150b0*/  @!P0 NANOSLEEP.SYNCS 0x989680 ;  /* 0x009896800000895d */ /* 0x002fea0003900000 */
[----:B------:R-:W1:Y:S02]  /*150c0*/  @!P0 SYNCS.PHASECHK.TRANS64 P0, [R0+URZ+0x28860], R3 ;  /* 0x02886003000085a7 */ /* 0x000e64000800007f */
[----:B-1----:R-:W-:Y:S05]  /*150d0*/  @!P0 BRA `(.L_x_2704) ;  /* 0xfffffffc00f08947 */ /* 0x002fea000383ffff */
[----:B------:R-:W-:Y:S05]  /*150e0*/  BRA `(.L_x_2814) ;  /* 0xffffffbc00187947 */ /* 0x000fea000383ffff */
.L_x_2705:
[----:B------:R-:W-:Y:S01]  /*150f0*/  BSSY B0, `(.L_x_2815) ;  /* 0x0000008000007945 */ /* 0x000fe20003800000 */
[----:B------:R-:W-:Y:S01]  /*15100*/  MOV R13, R24 ;  /* 0x00000018000d7202 */ /* 0x000fe20000000f00 */
[----:B------:R-:W-:Y:S02]  /*15110*/  IMAD.MOV.U32 R12, RZ, RZ, RZ ;  /* 0x000000ffff0c7224 */ /* 0x000fe400078e00ff */
[----:B------:R-:W-:Y:S02]  /*15120*/  IMAD.MOV.U32 R11, RZ, RZ, 0x181f ;  /* 0x0000181fff0b7424 */ /* 0x000fe400078e00ff */
[----:B------:R-:W-:-:S07]  /*15130*/  IMAD.MOV.U32 R15, RZ, RZ, -0x1 ;  /* 0xffffffffff0f7424 */ /* 0x000fce00078e00ff */
[----:B0-2---:R-:W-:Y:S05]  /*15140*/  WARPSYNC.COLLECTIVE R15, `(.L_x_2816) ;  /* 0x000000000f087348 */ /* 0x005fea0003c00000 */
[----:B--2---:R1:W2:Y:S02]  /*15150*/  SHFL.IDX P6, R14, R13, R12, R11 ;  /* 0x0000000c0d0e7389 */ /* 0x0042a400000c000b */
[----:B012---:R-:W-:Y:S01]  /*15160*/  ENDCOLLECTIVE ;  /* 0x000000000000791b */ /* 0x007fe20003800000 */
.L_x_2816:
[----:B------:R-:W-:Y:S05]  /*15170*/  BSYNC B0 ;  /* 0x0000000000007941 */ /* 0x000fea0003800000 */
.L_x_2815:
        /* <DEDUP_REMOVED lines=9> */
.L_x_2817:
        /* <DEDUP_REMOVED lines=12> */
.L_x_2818:
        /* <DEDUP_REMOVED lines=13> */
.L_x_2819:
[----:B------:R-:W-:Y:S01]  /*153a0*/  MOV R13, R24 ;  /* 0x00000018000d7202 */ /* 0x000fe20000000f00 */
[----:B------:R-:W-:Y:S02]  /*153b0*/  IMAD.MOV.U32 R12, RZ, RZ, 0x2 ;  /* 0x00000002ff0c7424 */ /* 0x000fe400078e00ff */
[----:B------:R-:W-:-:S07]  /*153c0*/  IMAD.MOV.U32 R10, RZ, RZ, R14 ;  /* 0x000000ffff0a7224 */ /* 0x000fce00078e000e */
[----:B------:R-:W-:Y:S05]  /*153d0*/  WARPSYNC.COLLECTIVE R15, `(.L_x_2820) ;  /* 0x000000000f087348 */ /* 0x000fea0003c00000 */
[----:B------:R0:W1:Y:S02]  /*153e0*/  SHFL.IDX P6, R14, R13, R12, R11 ;  /* 0x0000000c0d0e7389 */ /* 0x00006400000c000b */
[----:B01----:R-:W-:Y:S01]  /*153f0*/  ENDCOLLECTIVE ;  /* 0x000000000000791b */ /* 0x003fe20003800000 */
.L_x_2820:
        /* <DEDUP_REMOVED lines=14> */
.L_x_2821:
[----:B------:R-:W-:Y:S01]  /*154e0*/  IMAD.MOV.U32 R13, RZ, RZ, R24 ;  /* 0x000000ffff0d7224 */ /* 0x000fe200078e0018 */
[----:B------:R-:W-:Y:S02]  /*154f0*/  MOV R12, 0x3 ;  /* 0x00000003000c7802 */ /* 0x000fe40000000f00 */
[----:B------:R-:W-:-:S13]  /*15500*/  IADD3 R2, P2, R14, R5, RZ ;  /* 0x000000050e027210 */ /* 0x000fda0007f5e0ff */
[----:B------:R-:W-:Y:S05]  /*15510*/  WARPSYNC.COLLECTIVE R15, `(.L_x_2822) ;  /* 0x000000000f087348 */ /* 0x000fea0003c00000 */
[----:B------:R0:W1:Y:S02]  /*15520*/  SHFL.IDX P6, R14, R13, R12, R11 ;  /* 0x0000000c0d0e7389 */ /* 0x00006400000c000b */
[----:B01----:R-:W-:Y:S01]  /*15530*/  ENDCOLLECTIVE ;  /* 0x000000000000791b */ /* 0x003fe20003800000 */
.L_x_2822:
        /* <DEDUP_REMOVED lines=13> */
.L_x_2823:
[----:B------:R-:W-:Y:S02]  /*15610*/  IMAD.MOV.U32 R13, RZ, RZ, R24 ;  /* 0x000000ffff0d7224 */ /* 0x000fe400078e0018 */
[----:B------:R-:W-:Y:S01]  /*15620*/  IMAD.MOV.U32 R12, RZ, RZ, 0x4 ;  /* 0x00000004ff0c7424 */ /* 0x000fe200078e00ff */
[----:B------:R-:W-:-:S13]  /*15630*/  IADD3 R2, P2, R14, R5, RZ ;  /* 0x000000050e027210 */ /* 0x000fda0007f5e0ff */
[----:B------:R-:W-:Y:S05]  /*15640*/  WARPSYNC.COLLECTIVE R15, `(.L_x_2824) ;  /* 0x000000000f087348 */ /* 0x000fea0003c00000 */
[----:B------:R0:W1:Y:S02]  /*15650*/  SHFL.IDX P6, R14, R13, R12, R11 ;  /* 0x0000000c0d0e7389 */ /* 0x00006400000c000b */
[----:B01----:R-:W-:Y:S01]  /*15660*/  ENDCOLLECTIVE ;  /* 0x000000000000791b */ /* 0x003fe20003800000 */
.L_x_2824:
        /* <DEDUP_REMOVED lines=13> */
.L_x_2825:
[----:B------:R-:W-:Y:S02]  /*15740*/  IMAD.MOV.U32 R13, RZ, RZ, R24 ;  /* 0x000000ffff0d7224 */ /* 0x000fe400078e0018 */
[----:B------:R-:W-:Y:S02]  /*15750*/  IMAD.MOV.U32 R12, RZ, RZ, 0x5 ;  /* 0x00000005ff0c7424 */ /* 0x000fe400078e00ff */
[----:B------:R-:W-:-:S07]  /*15760*/  IMAD.MOV.U32 R10, RZ, RZ, R14 ;  /* 0x000000ffff0a7224 */ /* 0x000fce00078e000e */
[----:B------:R-:W-:Y:S05]  /*15770*/  WARPSYNC.COLLECTIVE R15, `(.L_x_2826) ;  /* 0x000000000f087348 */ /* 0x000fea0003c00000 */
[----:B------:R0:W1:Y:S02]  /*15780*/  SHFL.IDX P6, R14, R13, R12, R11 ;  /* 0x0000000c0d0e7389 */ /* 0x00006400000c000b */
[----:B01----:R-:W-:Y:S01]  /*15790*/  ENDCOLLECTIVE ;  /* 0x000000000000791b */ /* 0x003fe20003800000 */
.L_x_2826:
        /* <DEDUP_REMOVED lines=9> */
[----:B------:R-:W-:Y:S02]  /*15830*/  ISETP.LT.OR P4, PT, R6, 0x51, P0 ;  /* 0x000000510600780c */ /* 0x000fe40000781670 */
[----:B------:R-:W-:-:S11]  /*15840*/  MOV R7, R14 ;  /* 0x0000000e00077202 */ /* 0x000fd60000000f00 */
[----:B0-----:R-:W-:Y:S05]  /*15850*/  WARPSYNC.COLLECTIVE R15, `(.L_x_2827) ;  /* 0x000000000f087348 */ /* 0x001fea0003c00000 */
[----:B------:R1:W2:Y:S02]  /*15860*/  SHFL.IDX P6, R14, R13, R12, R11 ;  /* 0x0000000c0d0e7389 */ /* 0x0002a400000c000b */
[----:B012---:R-:W-:Y:S01]  /*15870*/  ENDCOLLECTIVE ;  /* 0x000000000000791b */ /* 0x007fe20003800000 */
.L_x_2827:
[----:B------:R-:W-:Y:S02]  /*15880*/  IMAD.MOV.U32 R13, RZ, RZ, R24 ;  /* 0x000000ffff0d7224 */ /* 0x000fe400078e0018 */
[----:B------:R-:W-:Y:S01]  /*15890*/  IMAD.MOV.U32 R12, RZ, RZ, 0x6 ;  /* 0x00000006ff0c7424 */ /* 0x000fe200078e00ff */
[----:B------:R-:W-:-:S13]  /*158a0*/  IADD3 R2, P2, R14, R5, RZ ;  /* 0x000000050e027210 */ /* 0x000fda0007f5e0ff */
[----:B------:R-:W-:Y:S05]  /*158b0*/  WARPSYNC.COLLECTIVE R15, `(.L_x_2828) ;  /* 0x000000000f087348 */ /* 0x000fea0003c00000 */
[----:B------:R0:W1:Y:S02]  /*158c0*/  SHFL.IDX P6, R14, R13, R12, R11 ;  /* 0x0000000c0d0e7389 */ /* 0x00006400000c000b */
[----:B01----:R-:W-:Y:S01]  /*158d0*/  ENDCOLLECTIVE ;  /* 0x000000000000791b */ /* 0x003fe20003800000 */
.L_x_2828:
        /* <DEDUP_REMOVED lines=13> */
.L_x_2829:
[----:B------:R-:W-:Y:S02]  /*159b0*/  IMAD.MOV.U32 R13, RZ, RZ, R24 ;  /* 0x000000ffff0d7224 */ /* 0x000fe400078e0018 */
[----:B------:R-:W-:Y:S02]  /*159c0*/  IMAD.MOV.U32 R12, RZ, RZ, 0x7 ;  /* 0x00000007ff0c7424 */ /* 0x000fe400078e00ff */
[----:B------:R-:W-:-:S07]  /*159d0*/  IMAD.MOV.U32 R10, RZ, RZ, R14 ;  /* 0x000000ffff0a7224 */ /* 0x000fce00078e000e */
[----:B------:R-:W-:Y:S05]  /*159e0*/  WARPSYNC.COLLECTIVE R15, `(.L_x_2830) ;  /* 0x000000000f087348 */ /* 0x000fea0003c00000 */
[----:B------:R0:W1:Y:S02]  /*159f0*/  SHFL.IDX P6, R14, R13, R12, R11 ;  /* 0x0000000c0d0e7389 */ /* 0x00006400000c000b */
[----:B01----:R-:W-:Y:S01]  /*15a00*/  ENDCOLLECTIVE ;  /* 0x000000000000791b */ /* 0x003fe20003800000 */
.L_x_2830:
        /* <DEDUP_REMOVED lines=12> */
.L_x_2831:
[----:B------:R-:W-:Y:S05]  /*15ad0*/  BRA `(.L_x_2832) ;  /* 0xffffffb400b87947 */ /* 0x000fea000383ffff */
.L_x_2710:
        /* <DEDUP_REMOVED lines=8> */
.L_x_2834:
[----:B------:R-:W-:Y:S05]  /*15b60*/  BSYNC B0 ;  /* 0x0000000000007941 */ /* 0x000fea0003800000 */
.L_x_2833:
[----:B------:R-:W-:Y:S01]  /*15b70*/  MOV R13, R16 ;  /* 0x00000010000d7202 */ /* 0x000fe20000000f00 */
        /* <DEDUP_REMOVED lines=8> */
.L_x_2835:
[----:B------:R-:W-:Y:S02]  /*15c00*/  ULDC UR4, c[0x0][0xc3c] ;  /* 0x00030f0000047ab9 */ /* 0x000fe40000000800 */
[----:B------:R-:W-:-:S13]  /*15c10*/  ISETP.GE.OR P1, PT, R7, UR4, !P0 ;  /* 0x0000000407007c0c */ /* 0x000fda000c726670 */
[----:B------:R-:W0:Y:S01]  /*15c20*/  @!P1 LDC.64 R2, c[0x0][0xc80] ;  /* 0x00032000ff029b82 */ /* 0x000e220000000a00 */
[----:B------:R-:W-:Y:S01]  /*15c30*/  MOV R4, RZ ;  /* 0x000000ff00047202 */ /* 0x000fe20000000f00 */
        /* <DEDUP_REMOVED lines=14> */
.L_x_2836:
[----:B------:R-:W-:Y:S02]  /*15d20*/  MOV R12, 0x2 ;  /* 0x00000002000c7802 */ /* 0x000fe40000000f00 */
[----:B------:R-:W-:-:S05]  /*15d30*/  SEL R7, R14, RZ, P1 ;  /* 0x000000ff0e077207 */ /* 0x000fca0000800000 */
[----:B------:R-:W-:-:S04]  /*15d40*/  IMAD.IADD R6, R4, 0x1, R7 ;  /* 0x0000000104067824 */ /* 0x000fc800078e0207 */
[----:B------:R-:W-:-:S07]  /*15d50*/  IMAD.MOV.U32 R13, RZ, RZ, R6 ;  /* 0x000000ffff0d7224 */ /* 0x000fce00078e0006 */
[----:B------:R-:W-:Y:S05]  /*15d60*/  WARPSYNC.COLLECTIVE R15, `(.L_x_2837) ;  /* 0x000000000f087348 */ /* 0x000fea0003c00000 */
[----:B------:R0:W1:Y:S02]  /*15d70*/  SHFL.UP P6, R14, R13, R12, R11 ;  /* 0x0400000c0d0e7389 */ /* 0x00006400000c000b */
[----:B01----:R-:W-:Y:S01]  /*15d80*/  ENDCOLLECTIVE ;  /* 0x000000000000791b */ /* 0x003fe20003800000 */
.L_x_2837:
[----:B------:R-:W-:Y:S01]  /*15d90*/  IMAD.MOV.U32 R12, RZ, RZ, 0x4 ;  /* 0x00000004ff0c7424 */ /* 0x000fe200078e00ff */
[----:B------:R-:W-:-:S05]  /*15da0*/  SEL R7, R14, RZ, P2 ;  /* 0x000000ff0e077207 */ /* 0x000fca0001000000 */
[----:B------:R-:W-:-:S04]  /*15db0*/  IMAD.IADD R7, R6, 0x1, R7 ;  /* 0x0000000106077824 */ /* 0x000fc800078e0207 */
[----:B------:R-:W-:-:S07]  /*15dc0*/  IMAD.MOV.U32 R13, RZ, RZ, R7 ;  /* 0x000000ffff0d7224 */ /* 0x000fce00078e0007 */
[----:B------:R-:W-:Y:S05]  /*15dd0*/  WARPSYNC.COLLECTIVE R15, `(.L_x_2838) ;  /* 0x000000000f087348 */ /* 0x000fea0003c00000 */
[----:B------:R0:W1:Y:S02]  /*15de0*/  SHFL.UP P6, R14, R13, R12, R11 ;  /* 0x0400000c0d0e7389 */ /* 0x00006400000c000b */
[----:B01----:R-:W-:Y:S01]  /*15df0*/  ENDCOLLECTIVE ;  /* 0x000000000000791b */ /* 0x003fe20003800000 */
.L_x_2838:
[----:B------:R-:W-:Y:S02]  /*15e00*/  MOV R12, 0x8 ;  /* 0x00000008000c7802 */ /* 0x000fe40000000f00 */
[----:B------:R-:W-:-:S05]  /*15e10*/  SEL R2, R14, RZ, P3 ;  /* 0x000000ff0e027207 */ /* 0x000fca0001800000 */
[----:B------:R-:W-:-:S04]  /*15e20*/  IMAD.IADD R2, R7, 0x1, R2 ;  /* 0x0000000107027824 */ /* 0x000fc800078e0202 */
[----:B------:R-:W-:-:S07]  /*15e30*/  IMAD.MOV.U32 R13, RZ, RZ, R2 ;  /* 0x000000ffff0d7224 */ /* 0x000fce00078e0002 */
[----:B------:R-:W-:Y:S05]  /*15e40*/  WARPSYNC.COLLECTIVE R15, `(.L_x_2839) ;  /* 0x000000000f087348 */ /* 0x000fea0003c00000 */
[----:B------:R0:W1:Y:S02]  /*15e50*/  SHFL.UP P6, R14, R13, R12, R11 ;  /* 0x0400000c0d0e7389 */ /* 0x00006400000c000b */
[----:B01----:R-:W-:Y:S01]  /*15e60*/  ENDCOLLECTIVE ;  /* 0x000000000000791b */ /* 0x003fe20003800000 */
.L_x_2839:
[----:B------:R-:W-:Y:S01]  /*15e70*/  IMAD.MOV.U32 R12, RZ, RZ, 0x10 ;  /* 0x00000010ff0c7424 */ /* 0x000fe200078e00ff */
[----:B------:R-:W-:-:S05]  /*15e80*/  SEL R3, R14, RZ, P4 ;  /* 0x000000ff0e037207 */ /* 0x000fca0002000000 */
[----:B------:R-:W-:-:S04]  /*15e90*/  IMAD.IADD R3, R2, 0x1, R3 ;  /* 0x0000000102037824 */ /* 0x000fc800078e0203 */
[----:B------:R-:W-:-:S07]  /*15ea0*/  IMAD.MOV.U32 R13, RZ, RZ, R3 ;  /* 0x000000ffff0d7224 */ /* 0x000fce00078e0003 */
[----:B------:R-:W-:Y:S05]  /*15eb0*/  WARPSYNC.COLLECTIVE R15, `(.L_x_2840) ;  /* 0x000000000f087348 */ /* 0x000fea0003c00000 */
[----:B------:R0:W1:Y:S02]  /*15ec0*/  SHFL.UP P6, R14, R13, R12, R11 ;  /* 0x0400000c0d0e7389 */ /* 0x00006400000c000b */
[----:B01----:R-:W-:Y:S01]  /*15ed0*/  ENDCOLLECTIVE ;  /* 0x000000000000791b */ /* 0x003fe20003800000 */
.L_x_2840:
[----:B------:R-:W-:Y:S01]  /*15ee0*/  MOV R12, 0x1f ;  /* 0x0000001f000c7802 */ /* 0x000fe20000000f00 */
[----:B------:R-:W-:Y:S01]  /*15ef0*/  IMAD.MOV.U32 R11, RZ, RZ, 0x1f ;  /* 0x0000001fff0b7424 */ /* 0x000fe200078e00ff */
[----:B------:R-:W-:-:S05]  /*15f00*/  SEL R6, R14, RZ, P5 ;  /* 0x000000ff0e067207 */ /* 0x000fca0002800000 */
[----:B------:R-:W-:-:S04]  /*15f10*/  IMAD.IADD R6, R3, 0x1, R6 ;  /* 0x0000000103067824 */ /* 0x000fc800078e0206 */
[----:B------:R-:W-:-:S07]  /*15f20*/  IMAD.MOV.U32 R13, RZ, RZ, R6 ;  /* 0x000000ffff0d7224 */ /* 0x000fce00078e0006 */
[----:B------:R-:W-:Y:S05]  /*15f30*/  WARPSYNC.COLLECTIVE R15, `(.L_x_2841) ;  /* 0x000000000f087348 */ /* 0x000fea0003c00000 */
[----:B------:R0:W1:Y:S02]  /*15f40*/  SHFL.IDX P6, R14, R13, R12, R11 ;  /* 0x0000000c0d0e7389 */ /* 0x00006400000c000b */
[----:B01----:R-:W-:Y:S01]  /*15f50*/  ENDCOLLECTIVE ;  /* 0x000000000000791b */ /* 0x003fe20003800000 */
.L_x_2841:
[----:B------:R-:W-:Y:S05]  /*15f60*/  BRA `(.L_x_2842) ;  /* 0xffffffb400c47947 */ /* 0x000fea000383ffff */
.L_x_2715:
[----:B------:R-:W-:Y:S01]  /*15f70*/  BSSY B0, `(.L_x_2843) ;  /* 0x0000008000007945 */ /* 0x000fe20003800000 */
[----:B-----5:R-:W-:Y:S02]  /*15f80*/  IMAD.MOV.U32 R13, RZ, RZ, R4 ;  /* 0x000000ffff0d7224 */ /* 0x020fe400078e0004 */
[----:B------:R-:W-:Y:S02]  /*15f90*/  IMAD.MOV.U32 R12, RZ, RZ, 0x1 ;  /* 0x00000001ff0c7424 */ /* 0x000fe400078e00ff */
[----:B------:R-:W-:Y:S02]  /*15fa0*/  IMAD.MOV.U32 R11, RZ, RZ, RZ ;  /* 0x000000ffff0b7224 */ /* 0x000fe400078e00ff */
[----:B------:R-:W-:-:S07]  /*15fb0*/  IMAD.MOV.U32 R15, RZ, RZ, -0x1 ;  /* 0xffffffffff0f7424 */ /* 0x000fce00078e00ff */
[----:B01----:R-:W-:Y:S05]  /*15fc0*/  WARPSYNC.COLLECTIVE R15, `(.L_x_2844) ;  /* 0x000000000f087348 */ /* 0x003fea0003c00000 */
[----:B------:R2:W3:Y:S02]  /*15fd0*/  SHFL.UP P6, R14, R13, R12, R11 ;  /* 0x0400000c0d0e7389 */ /* 0x0004e400000c000b */
[----:B0123--:R-:W-:Y:S01]  /*15fe0*/  ENDCOLLECTIVE ;  /* 0x000000000000791b */ /* 0x00ffe20003800000 */
.L_x_2844:
[----:B------:R-:W-:Y:S05]  /*15ff0*/  BSYNC B0 ;  /* 0x0000000000007941 */ /* 0x000fea0003800000 */
.L_x_2843:
[----:B------:R-:W-:Y:S01]  /*16000*/  SEL R13, R14, RZ, P1 ;  /* 0x000000ff0e0d7207 */ /* 0x000fe20000800000 */
[----:B------:R-:W-:Y:S02]  /*16010*/  IMAD.MOV.U32 R12, RZ, RZ, 0x2 ;  /* 0x00000002ff0c7424 */ /* 0x000fe400078e00ff */
[----:B------:R-:W-:Y:S01]  /*16020*/  IMAD.MOV.U32 R11, RZ, RZ, RZ ;  /* 0x000000ffff0b7224 */ /* 0x000fe200078e00ff */
[----:B------:R-:W-:Y:S01]  /*16030*/  IADD3 R13, R4, R13, RZ ;  /* 0x0000000d040d7210 */ /* 0x000fe20007ffe0ff */
[----:B------:R-:W-:-:S07]  /*16040*/  IMAD.MOV.U32 R15, RZ, RZ, -0x1 ;  /* 0xffffffffff0f7424 */ /* 0x000fce00078e00ff */
[----:B------:R-:W-:Y:S05]  /*16050*/  WARPSYNC.COLLECTIVE R15, `(.L_x_2845) ;  /* 0x000000000f087348 */ /* 0x000fea0003c00000 */
[----:B------:R0:W1:Y:S02]  /*16060*/  SHFL.UP P6, R14, R13, R12, R11 ;  /* 0x0400000c0d0e7389 */ /* 0x00006400000c000b */
[----:B01----:R-:W-:Y:S01]  /*16070*/  ENDCOLLECTIVE ;  /* 0x000000000000791b */ /* 0x003fe20003800000 */
.L_x_2845:
[----:B------:R-:W-:Y:S02]  /*16080*/  MOV R12, 0x4 ;  /* 0x00000004000c7802 */ /* 0x000fe40000000f00 */
[----:B------:R-:W-:-:S05]  /*16090*/  SEL R0, R14, RZ, P2 ;  /* 0x000000ff0e007207 */ /* 0x000fca0001000000 */
[----:B------:R-:W-:-:S04]  /*160a0*/  IMAD.IADD R0, R13, 0x1, R0 ;  /* 0x000000010d007824 */ /* 0x000fc800078e0200 */
[----:B------:R-:W-:-:S07]  /*160b0*/  IMAD.MOV.U32 R13, RZ, RZ, R0 ;  /* 0x000000ffff0d7224 */ /* 0x000fce00078e0000 */
[----:B------:R-:W-:Y:S05]  /*160c0*/  WARPSYNC.COLLECTIVE R15, `(.L_x_2846) ;  /* 0x000000000f087348 */ /* 0x000fea0003c00000 */
[----:B------:R0:W1:Y:S02]  /*160d0*/  SHFL.UP P6, R14, R13, R12, R11 ;  /* 0x0400000c0d0e7389 */ /* 0x00006400000c000b */
[----:B01----:R-:W-:Y:S01]  /*160e0*/  ENDCOLLECTIVE ;  /* 0x000000000000791b */ /* 0x003fe20003800000 */
.L_x_2846:
[----:B------:R-:W-:Y:S01]  /*160f0*/  IMAD.MOV.U32 R12, RZ, RZ, 0x8 ;  /* 0x00000008ff0c7424 */ /* 0x000fe200078e00ff */
[----:B------:R-:W-:-:S05]  /*16100*/  SEL R3, R14, RZ, P3 ;  /* 0x000000ff0e037207 */ /* 0x000fca0001800000 */
[----:B------:R-:W-:-:S04]  /*16110*/  IMAD.IADD R2, R0, 0x1, R3 ;  /* 0x0000000100027824 */ /* 0x000fc800078e0203 */
[----:B------:R-:W-:-:S07]  /*16120*/  IMAD.MOV.U32 R13, RZ, RZ, R2 ;  /* 0x000000ffff0d7224 */ /* 0x000fce00078e0002 */
[----:B------:R-:W-:Y:S05]  /*16130*/  WARPSYNC.COLLECTIVE R15, `(.L_x_2847) ;  /* 0x000000000f087348 */ /* 0x000fea0003c00000 */
[----:B------:R0:W1:Y:S02]  /*16140*/  SHFL.UP P6, R14, R13, R12, R11 ;  /* 0x0400000c0d0e7389 */ /* 0x00006400000c000b */
[----:B01----:R-:W-:Y:S01]  /*16150*/  ENDCOLLECTIVE ;  /* 0x000000000000791b */ /* 0x003fe20003800000 */
.L_x_2847:
[----:B------:R-:W-:Y:S02]  /*16160*/  MOV R12, 0x10 ;  /* 0x00000010000c7802 */ /* 0x000fe40000000f00 */
[----:B------:R-:W-:-:S05]  /*16170*/  SEL R3, R14, RZ, P4 ;  /* 0x000000ff0e037207 */ /* 0x000fca0002000000 */
[----:B------:R-:W-:-:S04]  /*16180*/  IMAD.IADD R3, R2, 0x1, R3 ;  /* 0x0000000102037824 */ /* 0x000fc800078e0203 */
[----:B------:R-:W-:-:S07]  /*16190*/  IMAD.MOV.U32 R13, RZ, RZ, R3 ;  /* 0x000000ffff0d7224 */ /* 0x000fce00078e0003 */
[----:B------:R-:W-:Y:S05]  /*161a0*/  WARPSYNC.COLLECTIVE R15, `(.L_x_2848) ;  /* 0x000000000f087348 */ /* 0x000fea0003c00000 */
[----:B------:R0:W1:Y:S02]  /*161b0*/  SHFL.UP P6, R14, R13, R12, R11 ;  /* 0x0400000c0d0e7389 */ /* 0x00006400000c000b */
[----:B01----:R-:W-:Y:S01]  /*161c0*/  ENDCOLLECTIVE ;  /* 0x000000000000791b */ /* 0x003fe20003800000 */
.L_x_2848:
        /* <DEDUP_REMOVED lines=8> */
.L_x_2849:
[----:B------:R-:W-:Y:S05]  /*16250*/  BRA `(.L_x_2850) ;  /* 0xffffffb400a47947 */ /* 0x000fea000383ffff */
.L_x_2717:
[----:B------:R-:W-:Y:S01]  /*16260*/  BSSY B0, `(.L_x_2851) ;  /* 0x0000006000007945 */ /* 0x000fe20003800000 */
[----:B------:R-:W-:Y:S01]  /*16270*/  PLOP3.LUT P6, PT, P6, PT, PT, 0x8, 0x0 ;  /* 0x000000000000781c */ /* 0x000fe200037ce170 */
[----:B------:R-:W-:-:S12]  /*16280*/  IMAD.MOV.U32 R15, RZ, RZ, -0x1 ;  /* 0xffffffffff0f7424 */ /* 0x000fd800078e00ff */
[----:B0-----:R-:W-:Y:S05]  /*16290*/  WARPSYNC.COLLECTIVE R15, `(.L_x_2852) ;  /* 0x000000000f087348 */ /* 0x001fea0003c00000 */
[----:B------:R-:W-:Y:S01]  /*162a0*/  VOTE.ANY R14, PT, P6 ;  /* 0x00000000000e7806 */ /* 0x000fe200030e0100 */
[----:B0-----:R-:W-:Y:S06]  /*162b0*/  ENDCOLLECTIVE ;  /* 0x000000000000791b */ /* 0x001fec0003800000 */
.L_x_2852:
[----:B------:R-:W-:Y:S05]  /*162c0*/  BSYNC B0 ;  /* 0x0000000000007941 */ /* 0x000fea0003800000 */
.L_x_2851:
[----:B------:R-:W-:Y:S01]  /*162d0*/  MOV R0, R14 ;  /* 0x0000000e00007202 */ /* 0x000fe20000000f00 */
[----:B------:R-:W-:Y:S02]  /*162e0*/  IMAD.MOV.U32 R13, RZ, RZ, R4 ;  /* 0x000000ffff0d7224 */ /* 0x000fe400078e0004 */
[----:B------:R-:W-:Y:S01]  /*162f0*/  IMAD.MOV.U32 R11, RZ, RZ, 0x1f ;  /* 0x0000001fff0b7424 */ /* 0x000fe200078e00ff */
[----:B------:R-:W0:Y:S01]  /*16300*/  POPC R8, R0 ;  /* 0x0000000000087309 */ /* 0x000e220000000000 */
[----:B------:R-:W-:Y:S02]  /*16310*/  IMAD.MOV.U32 R15, RZ, RZ, -0x1 ;  /* 0xffffffffff0f7424 */ /* 0x000fe400078e00ff */
[----:B0-----:R-:W-:-:S07]  /*16320*/  IMAD.MOV.U32 R12, RZ, RZ, R8 ;  /* 0x000000ffff0c7224 */ /* 0x001fce00078e0008 */
[----:B------:R-:W-:Y:S05]  /*16330*/  WARPSYNC.COLLECTIVE R15, `(.L_x_2853) ;  /* 0x000000000f087348 */ /* 0x000fea0003c00000 */
[----:B------:R0:W1:Y:S02]  /*16340*/  SHFL.IDX P6, R14, R13, R12, R11 ;  /* 0x0000000c0d0e7389 */ /* 0x00006400000c000b */
[----:B01----:R-:W-:Y:S01]  /*16350*/  ENDCOLLECTIVE ;  /* 0x000000000000791b */ /* 0x003fe20003800000 */
.L_x_2853:
[----:B------:R-:W-:Y:S01]  /*16360*/  MOV R4, R14 ;  /* 0x0000000e00047202 */ /* 0x000fe20000000f00 */
[----:B------:R-:W-:Y:S06]  /*16370*/  BRA `(.L_x_2854) ;  /* 0xffffffb400947947 */ /* 0x000fec000383ffff */
.L_x_2719:
[----:B------:R-:W-:Y:S01]  /*16380*/  BSSY B0, `(.L_x_2855) ;  /* 0x0000007000007945 */ /* 0x000fe20003800000 */
[----:B------:R-:W-:Y:S02]  /*16390*/  IMAD.MOV.U32 R13, RZ, RZ, R6 ;  /* 0x000000ffff0d7224 */ /* 0x000fe400078e0006 */
[----:B------:R-:W-:Y:S02]  /*163a0*/  IMAD.MOV.U32 R11, RZ, RZ, 0x1f ;  /* 0x0000001fff0b7424 */ /* 0x000fe400078e00ff */
[----:B------:R-:W-:-:S07]  /*163b0*/  IMAD.MOV.U32 R15, RZ, RZ, -0x1 ;  /* 0xffffffffff0f7424 */ /* 0x000fce00078e00ff */
[----:B012---:R-:W-:Y:S05]  /*163c0*/  WARPSYNC.COLLECTIVE R15, `(.L_x_2856) ;  /* 0x000000000f087348 */ /* 0x007fea0003c00000 */
[----:B------:R3:W4:Y:S02]  /*163d0*/  SHFL.IDX P6, R14, R13, R12, R11 ;  /* 0x0000000c0d0e7389 */ /* 0x00072400000c000b */
[----:B01234-:R-:W-:Y:S01]  /*163e0*/  ENDCOLLECTIVE ;  /* 0x000000000000791b */ /* 0x01ffe20003800000 */
.L_x_2856:
[----:B------:R-:W-:Y:S05]  /*163f0*/  BSYNC B0 ;  /* 0x0000000000007941 */ /* 0x000fea0003800000 */
.L_x_2855:
[----:B------:R-:W-:Y:S05]  /*16400*/  BRA `(.L_x_2718) ;  /* 0xffffffb4008c7947 */ /* 0x000fea000383ffff */
.L_x_2723:
[----:B0-----:R0:W3:Y:S02]  /*16410*/  SYNCS.PHASECHK.TRANS64.TRYWAIT P0, [R4+URZ+0x28820], R0 ;  /* 0x02882000040075a7 */ /* 0x0010e4000800017f */
[----:B---3--:R-:W-:Y:S05]  /*16420*/  @!P0 NANOSLEEP.SYNCS 0x989680 ;  /* 0x009896800000895d */ /* 0x008fea0003900000 */
[----:B------:R-:W3:Y:S02]  /*16430*/  @!P0 SYNCS.PHASECHK.TRANS64 P0, [R4+URZ+0x28820], R0 ;  /* 0x02882000040085a7 */ /* 0x000ee4000800007f */
[----:B---3--:R-:W-:Y:S05]  /*16440*/  @!P0 BRA `(.L_x_2723) ;  /* 0xfffffffc00f08947 */ /* 0x008fea000383ffff */
[----:B------:R-:W-:Y:S05]  /*16450*/  BRA `(.L_x_2857) ;  /* 0xffffffbc00047947 */ /* 0x000fea000383ffff */
.L_x_2724:
[----:B------:R-:W3:Y:S01]  /*16460*/  S2R R2, SR_TID.X ;  /* 0x0000000000027919 */ /* 0x000ee20000002100 */
[----:B------:R-:W-:Y:S01]  /*16470*/  BSSY B0, `(.L_x_2858) ;  /* 0x000000a000007945 */ /* 0x000fe20003800000 */
[----:B------:R-:W-:Y:S01]  /*16480*/  MOV R12, RZ ;  /* 0x000000ff000c7202 */ /* 0x000fe20000000f00 */
[----:B------:R-:W-:Y:S02]  /*16490*/  IMAD.MOV.U32 R11, RZ, RZ, 0x1f ;  /* 0x0000001fff0b7424 */ /* 0x000fe400078e00ff */
[----:B------:R-:W-:Y:S01]  /*164a0*/  IMAD.MOV.U32 R15, RZ, RZ, -0x1 ;  /* 0xffffffffff0f7424 */ /* 0x000fe200078e00ff */
[----:B---3--:R-:W-:-:S04]  /*164b0*/  SHF.R.U32.HI R2, RZ, 0x5, R2 ;  /* 0x00000005ff027819 */ /* 0x008fc80000011602 */
[----:B------:R-:W-:-:S05]  /*164c0*/  LOP3.LUT R2, R2, 0x3, RZ, 0xc0, !PT ;  /* 0x0000000302027812 */ /* 0x000fca00078ec0ff */
[----:B------:R-:W-:-:S07]  /*164d0*/  IMAD.MOV.U32 R13, RZ, RZ, R2 ;  /* 0x000000ffff0d7224 */ /* 0x000fce00078e0002 */
[----:B012---:R-:W-:Y:S05]  /*164e0*/  WARPSYNC.COLLECTIVE R15, `(.L_x_2859) ;  /* 0x000000000f087348 */ /* 0x007fea0003c00000 */
[----:B------:R3:W4:Y:S02]  /*164f0*/  SHFL.IDX P6, R14, R13, R12, R11 ;  /* 0x0000000c0d0e7389 */ /* 0x00072400000c000b */
[----:B01234-:R-:W-:Y:S01]  /*16500*/  ENDCOLLECTIVE ;  /* 0x000000000000791b */ /* 0x01ffe20003800000 */
.L_x_2859:
[----:B------:R-:W-:Y:S05]  /*16510*/  BSYNC B0 ;  /* 0x0000000000007941 */ /* 0x000fea0003800000 */
.L_x_2858:
[----:B------:R-:W-:Y:S05]  /*16520*/  BRA `(.L_x_2860) ;  /* 0xffffffb800ec7947 */ /* 0x000fea000383ffff */
.L_x_2727:
[----:B------:R-:W-:Y:S01]  /*16530*/  BSSY B1, `(.L_x_2861) ;  /* 0x0000006000017945 */ /* 0x000fe20003800000 */
[----:B------:R-:W-:-:S07]  /*16540*/  IMAD.MOV.U32 R15, RZ, RZ, -0x1 ;  /* 0xffffffffff0f7424 */ /* 0x000fce00078e00ff */
[----:B012---:R-:W-:Y:S05]  /*16550*/  WARPSYNC.COLLECTIVE R15, `(.L_x_2862) ;  /* 0x000000000f0c7348 */ /* 0x007fea0003c00000 */
[----:B------:R-:W-:Y:S02]  /*16560*/  ELECT P6, UR62, PT ;  /* 0x00000000003e782f */ /* 0x000fe400038c0000 */
[----:B------:R-:W-:Y:S01]  /*16570*/  MOV R14, UR62 ;  /* 0x0000003e000e7c02 */ /* 0x000fe20008000f00 */
[----:B012---:R-:W-:Y:S10]  /*16580*/  ENDCOLLECTIVE ;  /* 0x000000000000791b */ /* 0x007ff40003800000 */
.L_x_2862:
[----:B------:R-:W-:Y:S05]  /*16590*/  BSYNC B1 ;  /* 0x0000000000017941 */ /* 0x000fea0003800000 */
.L_x_2861:
[----:B------:R-:W-:Y:S05]  /*165a0*/  BRA `(.L_x_2863) ;  /* 0xffffffb800e47947 */ /* 0x000fea000383ffff */
.L_x_2729:
[----:B0-----:R0:W3:Y:S02]  /*165b0*/  SYNCS.PHASECHK.TRANS64.TRYWAIT P1, [R5+URZ+0x28840], R0 ;  /* 0x02884000050075a7 */ /* 0x0010e4000802017f */
[----:B---3--:R-:W-:Y:S05]  /*165c0*/  @!P1 NANOSLEEP.SYNCS 0x989680 ;  /* 0x009896800000995d */ /* 0x008fea0003900000 */
[----:B------:R-:W3:Y:S02]  /*165d0*/  @!P1 SYNCS.PHASECHK.TRANS64 P1, [R5+URZ+0x28840], R0 ;  /* 0x02884000050095a7 */ /* 0x000ee4000802007f */
[----:B---3--:R-:W-:Y:S05]  /*165e0*/  @!P1 BRA `(.L_x_2729) ;  /* 0xfffffffc00f09947 */ /* 0x008fea000383ffff */
[----:B------:R-:W-:Y:S05]  /*165f0*/  BRA `(.L_x_2864) ;  /* 0xffffffbc00047947 */ /* 0x000fea000383ffff */
.L_x_2731:
[----:B---3--:R3:W4:Y:S02]  /*16600*/  SYNCS.PHASECHK.TRANS64.TRYWAIT P1, [R25+URZ+0x28840], R2 ;  /* 0x02884002190075a7 */ /* 0x008724000802017f */
[----:B----4-:R-:W-:Y:S05]  /*16610*/  @!P1 NANOSLEEP.SYNCS 0x989680 ;  /* 0x009896800000995d */ /* 0x010fea0003900000 */
[----:B------:R-:W4:Y:S02]  /*16620*/  @!P1 SYNCS.PHASECHK.TRANS64 P1, [R25+URZ+0x28840], R2 ;  /* 0x02884002190095a7 */ /* 0x000f24000802007f */
[----:B----4-:R-:W-:Y:S05]  /*16630*/  @!P1 BRA `(.L_x_2731) ;  /* 0xfffffffc00f09947 */ /* 0x010fea000383ffff */
[----:B------:R-:W-:Y:S05]  /*16640*/  BRA `(.L_x_2865) ;  /* 0xffffffbc00107947 */ /* 0x000fea000383ffff */
.L_x_2733:
[----:B----4-:R4:W0:Y:S02]  /*16650*/  SYNCS.PHASECHK.TRANS64.TRYWAIT P1, [R5+URZ+0x28860], R0 ;  /* 0x02886000050075a7 */ /* 0x010824000802017f */
[----:B0-----:R-:W-:Y:S05]  /*16660*/  @!P1 NANOSLEEP.SYNCS 0x989680 ;  /* 0x009896800000995d */ /* 0x001fea0003900000 */
[----:B------:R-:W0:Y:S02]  /*16670*/  @!P1 SYNCS.PHASECHK.TRANS64 P1, [R5+URZ+0x28860], R0 ;  /* 0x02886000050095a7 */ /* 0x000e24000802007f */
[----:B0-----:R-:W-:Y:S05]  /*16680*/  @!P1 BRA `(.L_x_2733) ;  /* 0xfffffffc00f09947 */ /* 0x001fea000383ffff */
[----:B------:R-:W-:Y:S05]  /*16690*/  BRA `(.L_x_2866) ;  /* 0xffffffbc000c7947 */ /* 0x000fea000383ffff */
.L_x_2867:
        /* <DEDUP_REMOVED lines=14> */
.L_x_3485:


//--------------------- .text._ZN7cutlass13device_kernelIN5flash11enable_sm90INS1_16FlashAttnFwdSm90INS1_25CollectiveMainloopFwdSm90ILi2EN4cute5tupleIJNS5_1CILi1EEES8_S8_EEENS6_IJNS7_ILi128EEESA_SA_EEELi128ENS_6half_tEfNS_4arch4Sm90ELb1ELb0ELb1ELb1ELb1ELb1ELb0ELb1ELb1ELb1ELb0ELb0EEENS1_21CollectiveEpilogueFwdISB_S9_SC_SE_Li256ELb1ELb1ELb0ELb0EEENS1_36VarlenDynamicPersistentTileSchedulerILi128ELi128ELi256ELi128ELb0ELb1ELb1ELb1ELb1ELb1EEEEEEEEEvNT_6ParamsE --------------------------
	.section	.text._ZN7cutlass13device_kernelIN5flash11enable_sm90INS1_16FlashAttnFwdSm90INS1_25CollectiveMainloopFwdSm90ILi2EN4cute5tupleIJNS5_1CILi1EEES8_S8_EEENS6_IJNS7_ILi128EEESA_SA_EEELi128ENS_6half_tEfNS_4arch4Sm90ELb1ELb0ELb1ELb1ELb1ELb1ELb0ELb1ELb1ELb1ELb0ELb0EEENS1_21CollectiveEpilogueFwdISB_S9_SC_SE_Li256ELb1ELb1ELb0ELb0EEENS1_36VarlenDynamicPersistentTileSchedulerILi128ELi128ELi256ELi128ELb0ELb1ELb1ELb1ELb1ELb1EEEEEEEEEvNT_6ParamsE,"ax",@progbits
	.align	128
.text._ZN7cutlass13device_kernelIN5flash11enable_sm90INS1_16FlashAttnFwdSm90INS1_25CollectiveMainloopFwdSm90ILi2EN4cute5tupleIJNS5_1CILi1EEES8_S8_EEENS6_IJNS7_ILi128EEESA_SA_EEELi128ENS_6half_tEfNS_4arch4Sm90ELb1ELb0ELb1ELb1ELb1ELb1ELb0ELb1ELb1ELb1ELb0ELb0EEENS1_21CollectiveEpilogueFwdISB_S9_SC_SE_Li256ELb1ELb1ELb0ELb0EEENS1_36VarlenDynamicPersistentTileSchedulerILi128ELi128ELi256ELi128ELb0ELb1ELb1ELb1ELb1ELb1EEEEEEEEEvNT_6ParamsE:
        .type           _ZN7cutlass13device_kernelIN5flash11enable_sm90INS1_16FlashAttnFwdSm90INS1_25CollectiveMainloopFwdSm90ILi2EN4cute5tupleIJNS5_1CILi1EEES8_S8_EEENS6_IJNS7_ILi128EEESA_SA_EEELi128ENS_6half_tEfNS_4arch4Sm90ELb1ELb0ELb1ELb1ELb1ELb1ELb0ELb1ELb1ELb1ELb0ELb0EEENS1_21CollectiveEpilogueFwdISB_S9_SC_SE_Li256ELb1ELb1ELb0ELb0EEENS1_36VarlenDynamicPersistentTileSchedulerILi128ELi128ELi256ELi128ELb0ELb1ELb1ELb1ELb1ELb1EEEEEEEEEvNT_6ParamsE,@function
        .size           _ZN7cutlass13device_kernelIN5flash11enable_sm90INS1_16FlashAttnFwdSm90INS1_25CollectiveMainloopFwdSm90ILi2EN4cute5tupleIJNS5_1CILi1EEES8_S8_EEENS6_IJNS7_ILi128EEESA_SA_EEELi128ENS_6half_tEfNS_4arch4Sm90ELb1ELb0ELb1ELb1ELb1ELb1ELb0ELb1ELb1ELb1ELb0ELb0EEENS1_21CollectiveEpilogueFwdISB_S9_SC_SE_Li256ELb1ELb1ELb0ELb0EEENS1_36VarlenDynamicPersistentTileSchedulerILi128ELi128ELi256ELi128ELb0ELb1ELb1ELb1ELb1ELb1EEEEEEEEEvNT_6ParamsE,(.L_x_3486 - _ZN7cutlass13device_kernelIN5flash11enable_sm90INS1_16FlashAttnFwdSm90INS1_25CollectiveMainloopFwdSm90ILi2EN4cute5tupleIJNS5_1CILi1EEES8_S8_EEENS6_IJNS7_ILi128EEESA_SA_EEELi128ENS_6half_tEfNS_4arch4Sm90ELb1ELb0ELb1ELb1ELb1ELb1ELb0ELb1ELb1ELb1ELb0ELb0EEENS1_21CollectiveEpilogueFwdISB_S9_SC_SE_Li256ELb1ELb1ELb0ELb0EEENS1_36VarlenDynamicPersistentTileSchedulerILi128ELi128ELi256ELi128ELb0ELb1ELb1ELb1ELb1ELb1EEEEEEEEEvNT_6ParamsE)
        .other          _ZN7cutlass13device_kernelIN5flash11enable_sm90INS1_16FlashAttnFwdSm90INS1_25CollectiveMainloopFwdSm90ILi2EN4cute5tupleIJNS5_1CILi1EEES8_S8_EEENS6_IJNS7_ILi128EEESA_SA_EEELi128ENS_6half_tEfNS_4arch4Sm90ELb1ELb0ELb1ELb1ELb1ELb1ELb0ELb1ELb1ELb1ELb0ELb0EEENS1_21CollectiveEpilogueFwdISB_S9_SC_SE_Li256ELb1ELb1ELb0ELb0EEENS1_36VarlenDynamicPersistentTileSchedulerILi128ELi128ELi256ELi128ELb0ELb1ELb1ELb1ELb1ELb1EEEEEEEEEvNT_6ParamsE,@"STO_CUDA_ENTRY STV_DEFAULT"
_ZN7cutlass13device_kernelIN5flash11enable_sm90INS1_16FlashAttnFwdSm90INS1_25CollectiveMainloopFwdSm90ILi2EN4cute5tupleIJNS5_1CILi1EEES8_S8_EEENS6_IJNS7_ILi128EEESA_SA_EEELi128ENS_6half_tEfNS_4arch4Sm90ELb1ELb0ELb1ELb1ELb1ELb1ELb0ELb1ELb1ELb1ELb0ELb0EEENS1_21CollectiveEpilogueFwdISB_S9_SC_SE_Li256ELb1ELb1ELb0ELb0EEENS1_36VarlenDynamicPersistentTileSchedulerILi128ELi128ELi256ELi128ELb0ELb1ELb1ELb1ELb1ELb1EEEEEEEEEvNT_6ParamsE:
        /* <DEDUP_REMOVED lines=18> */
.L_x_2869:
[----:B------:R-:W-:Y:S05]  /*0120*/  BSYNC B0 ;  /* 0x0000000000007941 */ /* 0x000fea0003800000 */
.L_x_2868:
        /* <DEDUP_REMOVED lines=41> */
.L_x_2870:
        /* <DEDUP_REMOVED lines=22> */
.L_x_2871:
        /* <DEDUP_REMOVED lines=18> */
.L_x_2872:
        /* <DEDUP_REMOVED lines=22> */
.L_x_2873:
        /* <DEDUP_REMOVED lines=22> */
.L_x_2874:
        /* <DEDUP_REMOVED lines=8> */
.L_x_2877:
        /* <DEDUP_REMOVED lines=19> */
[----:B------:R-:W-:Y:S02]  /*0ab0*/  R2UR UR40, R18 ;  /* 0x00000000122872ca */ /* 0x000fe400000e0000 */
[----:B------:R-:W-:Y:S02]  /*0ac0*/  CS2R R188, SRZ ;  /* 0x0000000000bc7805 */ /* 0x000fe4000001ff00 */
[----:B------:R-:W-:Y:S01]  /*0ad0*/  MOV R19, RZ ;  /* 0x000000ff00137202 */ /* 0x000fe20000000f00 */
[----:B------:R-:W-:Y:S01]  /*0ae0*/  IMAD.MOV.U32 R186, RZ, RZ, RZ ;  /* 0x000000ffffba7224 */ /* 0x000fe200078e00ff */
[----:B------:R-:W-:Y:S01]  /*0af0*/  SHF.R.S32.HI R3, RZ, 0x1f, R228 ;  /* 0x0000001fff037819 */ /* 0x000fe200000114e4 */
[----:B------:R-:W-:Y:S01]  /*0b00*/  ULOP3.LUT UR39, UR36, 0x1, URZ, 0xfc, !UPT ;  /* 0x0000000124277892 */ /* 0x000fe2000f8efc3f */
[----:B------:R-:W-:Y:S02]  /*0b10*/  UMOV UR37, URZ ;  /* 0x0000003f00257c82 */ /* 0x000fe40008000000 */
[----:B------:R-:W-:-:S02]  /*0b20*/  LEA.HI R5, R3, R228, RZ, 0x7 ;  /* 0x000000e403057211 */ /* 0x000fc400078f38ff */
[-C--:B------:R-:W-:Y:S02]  /*0b30*/  LEA.HI R2, R3, R228.reuse, RZ, 0x5 ;  /* 0x000000e403027211 */ /* 0x080fe400078f28ff */
[----:B------:R-:W-:Y:S01]  /*0b40*/  LOP3.LUT R213, R5, 0xffffff80, RZ, 0xc0, !PT ;  /* 0xffffff8005d57812 */ /* 0x000fe200078ec0ff */
[----:B------:R-:W-:Y:S01]  /*0b50*/  UIADD3 UR40, UR40, 0x10400, URZ ;  /* 0x0001040028287890 */ /* 0x000fe2000fffe03f */
[----:B------:R-:W-:Y:S01]  /*0b60*/  LEA.HI R0, R3, R228, RZ, 0x4 ;  /* 0x000000e403007211 */ /* 0x000fe200078f20ff */
[----:B------:R-:W-:Y:S01]  /*0b70*/  IMAD.SHL.U32 R2, R2, 0x20, RZ ;  /* 0x0000002002027824 */ /* 0x000fe200078e00ff */
[----:B------:R-:W-:Y:S02]  /*0b80*/  IADD3 R213, R228, -R213, RZ ;  /* 0x800000d5e4d57210 */ /* 0x000fe40007ffe0ff */
[----:B------:R-:W-:Y:S02]  /*0b90*/  LOP3.LUT R7, R0, 0x3fffff0, RZ, 0xc0, !PT ;  /* 0x03fffff000077812 */ /* 0x000fe400078ec0ff */
[----:B------:R-:W-:-:S02]  /*0ba0*/  SHF.R.S32.HI R4, RZ, 0x1f, R213 ;  /* 0x0000001fff047819 */ /* 0x000fc400000114d5 */
[----:B------:R-:W-:Y:S01]  /*0bb0*/  LOP3.LUT R2, R2, 0xfffffc00, RZ, 0xc0, !PT ;  /* 0xfffffc0002027812 */ /* 0x000fe200078ec0ff */
[----:B------:R-:W-:Y:S01]  /*0bc0*/  IMAD.IADD R7, R228, 0x1, -R7 ;  /* 0x00000001e4077824 */ /* 0x000fe200078e0a07 */
[----:B------:R-:W-:Y:S02]  /*0bd0*/  LEA.HI R6, R4, R213, RZ, 0x2 ;  /* 0x000000d504067211 */ /* 0x000fe400078f10ff */
[----:B------:R-:W-:Y:S02]  /*0be0*/  LEA.HI R10, R3, R228, RZ, 0x2 ;  /* 0x000000e4030a7211 */ /* 0x000fe400078f10ff */
[--C-:B------:R-:W-:Y:S02]  /*0bf0*/  SHF.R.S32.HI R8, RZ, 0x2, R6.reuse ;  /* 0x00000002ff087819 */ /* 0x100fe40000011406 */
[----:B------:R-:W-:Y:S02]  /*0c00*/  SHF.R.S32.HI R9, RZ, 0x1f, R6 ;  /* 0x0000001fff097819 */ /* 0x000fe40000011406 */
[----:B------:R-:W-:-:S02]  /*0c10*/  LOP3.LUT R13, R10, 0xfffffffc, RZ, 0xc0, !PT ;  /* 0xfffffffc0a0d7812 */ /* 0x000fc400078ec0ff */
[----:B------:R-:W-:Y:S02]  /*0c20*/  LEA.HI R9, R9, R8, RZ, 0x3 ;  /* 0x0000000809097211 */ /* 0x000fe400078f18ff */
[----:B------:R-:W-:Y:S01]  /*0c30*/  SHF.R.S32.HI R220, RZ, 0x7, R5 ;  /* 0x00000007ffdc7819 */ /* 0x000fe20000011405 */
[----:B------:R-:W-:Y:S01]  /*0c40*/  IMAD.IADD R13, R228, 0x1, -R13 ;  /* 0x00000001e40d7824 */ /* 0x000fe200078e0a0d */
[----:B------:R-:W-:Y:S01]  /*0c50*/  LOP3.LUT R11, R9, 0xfffffff8, RZ, 0xc0, !PT ;  /* 0xfffffff8090b7812 */ /* 0x000fe200078ec0ff */
[----:B------:R-:W-:Y:S01]  /*0c60*/  IMAD R9, R7, 0x40, R2 ;  /* 0x0000004007097824 */ /* 0x000fe200078e0202 */
[----:B------:R-:W-:Y:S02]  /*0c70*/  SHF.R.S32.HI R7, RZ, 0x4, R0 ;  /* 0x00000004ff077819 */ /* 0x000fe40000011400 */
[----:B------:R-:W-:Y:S02]  /*0c80*/  LEA.HI R187, R3, R228, RZ, 0x3 ;  /* 0x000000e403bb7211 */ /* 0x000fe400078f18ff */
[----:B------:R-:W-:-:S02]  /*0c90*/  LEA.HI R0, R0, R7, RZ, 0x1 ;  /* 0x0000000700007211 */ /* 0x000fc400078f08ff */
[----:B------:R-:W-:Y:S02]  /*0ca0*/  LEA.HI R4, R4, R213, RZ, 0x5 ;  /* 0x000000d504047211 */ /* 0x000fe400078f28ff */
[----:B------:R-:W-:Y:S02]  /*0cb0*/  LOP3.LUT R0, R0, 0x1ffffffe, RZ, 0xc0, !PT ;  /* 0x1ffffffe00007812 */ /* 0x000fe400078ec0ff */
[----:B------:R-:W-:Y:S02]  /*0cc0*/  LEA.HI R5, R5, R220, RZ, 0x1 ;  /* 0x000000dc05057211 */ /* 0x000fe400078f08ff */
[----:B------:R-:W-:Y:S01]  /*0cd0*/  LEA.HI R2, R13, R13, RZ, 0x1 ;  /* 0x0000000d0d027211 */ /* 0x000fe200078f08ff */
[----:B------:R-:W-:Y:S01]  /*0ce0*/  IMAD.IADD R0, R7, 0x1, -R0 ;  /* 0x0000000107007824 */ /* 0x000fe200078e0a00 */
[----:B------:R-:W-:Y:S02]  /*0cf0*/  IADD3 R11, R8, -R11, RZ ;  /* 0x8000000b080b7210 */ /* 0x000fe40007ffe0ff */
[----:B------:R-:W-:Y:S01]  /*0d00*/  SHF.R.S32.HI R4, RZ, 0x5, R4 ;  /* 0x00000005ff047819 */ /* 0x000fe20000011404 */
[----:B------:R-:W-:Y:S01]  /*0d10*/  IMAD R222, R0, 0x8, R9 ;  /* 0x0000000800de7824 */ /* 0x000fe200078e0209 */
[----:B------:R-:W-:-:S02]  /*0d20*/  LEA.HI R0, R3, R228, RZ, 0x6 ;  /* 0x000000e403007211 */ /* 0x000fc400078f30ff */
[----:B------:R-:W-:Y:S01]  /*0d30*/  LOP3.LUT R3, R187, 0xfffffff8, RZ, 0xc0, !PT ;  /* 0xfffffff8bb037812 */ /* 0x000fe200078ec0ff */
[----:B------:R-:W-:Y:S01]  /*0d40*/  IMAD R4, R4, 0x10, R11 ;  /* 0x0000001004047824 */ /* 0x000fe200078e020b */
[----:B------:R-:W-:Y:S01]  /*0d50*/  SHF.R.S32.HI R187, RZ, 0x3, R187 ;  /* 0x00000003ffbb7819 */ /* 0x000fe200000114bb */
[----:B------:R-:W-:Y:S01]  /*0d60*/  IMAD.SHL.U32 R0, R0, 0x8, RZ ;  /* 0x0000000800007824 */ /* 0x000fe200078e00ff */
[----:B------:R-:W-:Y:S01]  /*0d70*/  LOP3.LUT R5, R5, 0x3fffffe, RZ, 0xc0, !PT ;  /* 0x03fffffe05057812 */ /* 0x000fe200078ec0ff */
[----:B------:R-:W-:Y:S01]  /*0d80*/  IMAD.IADD R206, R228, 0x1, -R3 ;  /* 0x00000001e4ce7824 */ /* 0x000fe200078e0a03 */
[----:B------:R-:W-:Y:S01]  /*0d90*/  LOP3.LUT R2, R2, 0x1ffffffe, RZ, 0xc0, !PT ;  /* 0x1ffffffe02027812 */ /* 0x000fe200078ec0ff */
[C---:B------:R-:W-:Y:S01]  /*0da0*/  VIADD R219, R187.reuse, 0x20 ;  /* 0x00000020bbdb7836 */ /* 0x040fe20000000000 */
[C---:B------:R-:W-:Y:S01]  /*0db0*/  SHF.L.U32 R224, R187.reuse, 0x6, RZ ;  /* 0x00000006bbe07819 */ /* 0x040fe200000006ff */
[C---:B------:R-:W-:Y:S01]  /*0dc0*/  VIADD R217, R187.reuse, 0x60 ;  /* 0x00000060bbd97836 */ /* 0x040fe20000000000 */
[----:B------:R-:W-:Y:S01]  /*0dd0*/  IADD3 R5, R220, -R5, RZ ;  /* 0x80000005dc057210 */ /* 0x000fe20007ffe0ff */
[----:B------:R-:W-:Y:S01]  /*0de0*/  VIADD R218, R187, 0x40 ;  /* 0x00000040bbda7836 */ /* 0x000fe20000000000 */
[----:B------:R-:W-:Y:S01]  /*0df0*/  LOP3.LUT R201, R0, 0xfffffe00, RZ, 0xc0, !PT ;  /* 0xfffffe0000c97812 */ /* 0x000fe200078ec0ff */
[----:B------:R-:W-:Y:S01]  /*0e00*/  IMAD.IADD R204, R13, 0x1, -R2 ;  /* 0x000000010dcc7824 */ /* 0x000fe200078e0a02 */
[----:B------:R-:W-:Y:S01]  /*0e10*/  SHF.L.U32 R16, R206, 0x3, RZ ;  /* 0x00000003ce107819 */ /* 0x000fe200000006ff */
[----:B------:R-:W-:Y:S01]  /*0e20*/  IMAD R221, R5, 0x40, R4 ;  /* 0x0000004005dd7824 */ /* 0x000fe200078e0204 */
[----:B------:R-:W-:Y:S01]  /*0e30*/  LOP3.LUT R3, R224, 0x1c0, RZ, 0xc0, !PT ;  /* 0x000001c0e0037812 */ /* 0x000fe200078ec0ff */
[----:B------:R-:W-:Y:S01]  /*0e40*/  IMAD.SHL.U32 R196, R219, 0x40, RZ ;  /* 0x00000040dbc47824 */ /* 0x000fe200078e00ff */
[----:B------:R-:W-:Y:S01]  /*0e50*/  SHF.R.S32.HI R0, RZ, 0x1f, R219 ;  /* 0x0000001fff007819 */ /* 0x000fe200000114db */
[----:B------:R-:W-:Y:S01]  /*0e60*/  IMAD.SHL.U32 R195, R218, 0x40, RZ ;  /* 0x00000040dac37824 */ /* 0x000fe200078e00ff */
[----:B------:R-:W-:Y:S01]  /*0e70*/  SHF.R.S32.HI R2, RZ, 0x1f, R217 ;  /* 0x0000001fff027819 */ /* 0x000fe200000114d9 */
[----:B------:R-:W-:Y:S01]  /*0e80*/  IMAD.SHL.U32 R194, R217, 0x40, RZ ;  /* 0x00000040d9c27824 */ /* 0x000fe200078e00ff */
[----:B------:R-:W-:Y:S01]  /*0e90*/  SHF.R.S32.HI R5, RZ, 0x1f, R218 ;  /* 0x0000001fff057819 */ /* 0x000fe200000114da */
[----:B------:R-:W-:Y:S01]  /*0ea0*/  IMAD R204, R204, 0x8, R221 ;  /* 0x00000008cccc7824 */ /* 0x000fe200078e02dd */
[----:B------:R-:W-:-:S02]  /*0eb0*/  SHF.R.U32.HI R200, RZ, 0x3, R3 ;  /* 0x00000003ffc87819 */ /* 0x000fc40000011603 */
[----:B------:R-:W-:Y:S02]  /*0ec0*/  LOP3.LUT R205, R3, 0x38, R16, 0xf8, !PT ;  /* 0x0000003803cd7812 */ /* 0x000fe400078ef810 */
[----:B------:R-:W-:Y:S02]  /*0ed0*/  LEA.HI R0, R0, R219, RZ, 0x3 ;  /* 0x000000db00007211 */ /* 0x000fe400078f18ff */
[----:B------:R-:W-:Y:S01]  /*0ee0*/  LEA.HI R3, R2, R217, RZ, 0x3 ;  /* 0x000000d902037211 */ /* 0x000fe200078f18ff */
[----:B------:R-:W-:Y:S01]  /*0ef0*/  VIADD R2, R16, 0x40 ;  /* 0x0000004010027836 */ /* 0x000fe20000000000 */
        /* <DEDUP_REMOVED lines=33> */
.L_x_3099:
[----:B0---4-:R-:W0:Y:S02]  /*1110*/  LDC.64 R4, c[0x0][0xc88] ;  /* 0x00032200ff047b82 */ /* 0x011e240000000a00 */
[----:B0-----:R-:W-:-:S05]  /*1120*/  IMAD.WIDE R4, R43, 0x4, R4 ;  /* 0x000000042b047825 */ /* 0x001fca00078e0204 */
[----:B--2---:R-:W2:Y:S01]  /*1130*/  LDG.E R210, desc[UR42][R4.64] ;  /* 0x0000002a04d27981 */ /* 0x004ea2000c1e1900 */
[----:B------:R-:W-:Y:S05]  /*1140*/  YIELD ;  /* 0x0000000000007946 */ /* 0x000fea0003800000 */
[----:B------:R-:W-:Y:S01]  /*1150*/  ULDC.64 UR4, c[0x0][0xa28] ;  /* 0x00028a0000047ab9 */ /* 0x000fe20000000a00 */
[----:B------:R-:W-:Y:S01]  /*1160*/  ULDC.64 UR8, c[0x0][0xa18] ;  /* 0x0002860000087ab9 */ /* 0x000fe20000000a00 */
[----:B------:R-:W-:Y:S01]  /*1170*/  ISETP.NE.U32.AND P1, PT, RZ, UR4, PT ;  /* 0x00000004ff007c0c */ /* 0x000fe2000bf25070 */
[----:B------:R-:W-:Y:S01]  /*1180*/  ULDC.64 UR6, c[0x0][0xa08] ;  /* 0x0002820000067ab9 */ /* 0x000fe20000000a00 */
[----:B------:R-:W-:Y:S01]  /*1190*/  IMAD.MOV.U32 R0, RZ, RZ, RZ ;  /* 0x000000ffff007224 */ /* 0x000fe200078e00ff */
[----:B------:R-:W-:Y:S01]  /*11a0*/  ISETP.NE.U32.AND P0, PT, RZ, UR6, PT ;  /* 0x00000006ff007c0c */ /* 0x000fe2000bf05070 */
[----:B------:R-:W-:Y:S01]  /*11b0*/  IMAD.MOV.U32 R30, RZ, RZ, RZ ;  /* 0x000000ffff1e7224 */ /* 0x000fe200078e00ff */
[----:B------:R-:W-:-:S02]  /*11c0*/  ISETP.NE.AND.EX P1, PT, RZ, UR5, PT, P1 ;  /* 0x00000005ff007c0c */ /* 0x000fc4000bf25310 */
[----:B------:R-:W-:Y:S02]  /*11d0*/  ISETP.NE.AND.EX P0, PT, RZ, UR7, PT, P0 ;  /* 0x00000007ff007c0c */ /* 0x000fe4000bf05300 */
[----:B--2---:R-:W-:-:S09]  /*11e0*/  SHF.R.S32.HI R211, RZ, 0x1f, R210 ;  /* 0x0000001fffd37819 */ /* 0x004fd200000114d2 */
[C---:B------:R-:W-:Y:S02]  /*11f0*/  @P1 LEA R6, P2, R210.reuse, UR4, 0x2 ;  /* 0x00000004d2061c11 */ /* 0x040fe4000f8410ff */
[C---:B------:R-:W-:Y:S02]  /*1200*/  SHF.L.U32 R208, R210.reuse, 0x2, RZ ;  /* 0x00000002d2d07819 */ /* 0x040fe400000006ff */
[C-C-:B------:R-:W-:Y:S02]  /*1210*/  @P1 LEA.HI.X R7, R210.reuse, UR5, R211.reuse, 0x2, P2 ;  /* 0x00000005d2071c11 */ /* 0x140fe400090f14d3 */
[----:B------:R-:W-:Y:S01]  /*1220*/  ISETP.NE.U32.AND P2, PT, RZ, UR8, PT ;  /* 0x00000008ff007c0c */ /* 0x000fe2000bf45070 */
[----:B------:R-:W-:Y:S01]  /*1230*/  ULDC UR4, c[0x0][0x288] ;  /* 0x0000a20000047ab9 */ /* 0x000fe20000000800 */
[----:B------:R-:W-:Y:S01]  /*1240*/  SHF.L.U64.HI R209, R210, 0x2, R211 ;  /* 0x00000002d2d17819 */ /* 0x000fe200000102d3 */
[----:B------:R0:W5:Y:S01]  /*1250*/  @P1 LDG.E R0, desc[UR42][R6.64] ;  /* 0x0000002a06001981 */ /* 0x000162000c1e1900 */
[----:B------:R-:W-:-:S02]  /*1260*/  ISETP.NE.AND.EX P2, PT, RZ, UR9, PT, P2 ;  /* 0x00000009ff007c0c */ /* 0x000fc4000bf45320 */
[----:B------:R-:W-:Y:S01]  /*1270*/  IADD3 R8, P3, R208, UR6, RZ ;  /* 0x00000006d0087c10 */ /* 0x000fe2000ff7e0ff */
[----:B------:R-:W-:Y:S01]  /*1280*/  IMAD.U32 R192, RZ, RZ, UR4 ;  /* 0x00000004ffc07e24 */ /* 0x000fe2000f8e00ff */
[----:B------:R-:W-:Y:S02]  /*1290*/  ULDC.64 UR4, c[0x0][0x418] ;  /* 0x0001060000047ab9 */ /* 0x000fe40000000a00 */
[----:B------:R-:W-:-:S05]  /*12a0*/  IADD3.X R9, R209, UR7, RZ, P3, !PT ;  /* 0x00000007d1097c10 */ /* 0x000fca0009ffe4ff */
[----:B------:R0:W5:Y:S02]  /*12b0*/  @P0 LDG.E R30, desc[UR42][R8.64] ;  /* 0x0000002a081e0981 */ /* 0x000164000c1e1900 */
        /* <DEDUP_REMOVED lines=23> */
.L_x_2879:
[----:B------:R-:W-:Y:S01]  /*1430*/  ULDC.64 UR4, c[0x0][0xa20] ;  /* 0x0002880000047ab9 */ /* 0x000fe20000000a00 */
[----:B------:R-:W-:Y:S02]  /*1440*/  MOV R207, R42 ;  /* 0x0000002a00cf7202 */ /* 0x000fe40000000f00 */
[----:B------:R-:W-:-:S04]  /*1450*/  ISETP.NE.U32.AND P1, PT, RZ, UR4, PT ;  /* 0x00000004ff007c0c */ /* 0x000fc8000bf25070 */
[----:B------:R-:W-:-:S13]  /*1460*/  ISETP.NE.AND.EX P1, PT, RZ, UR5, PT, P1 ;  /* 0x00000005ff007c0c */ /* 0x000fda000bf25310 */
[----:B------:R-:W-:Y:S05]  /*1470*/  @!P1 BRA `(.L_x_2880) ;  /* 0x0000000000109947 */ /* 0x000fea0003800000 */
[----:B------:R-:W-:-:S04]  /*1480*/  IADD3 R4, P0, R208, UR4, RZ ;  /* 0x00000004d0047c10 */ /* 0x000fc8000ff1e0ff */
[----:B------:R-:W-:-:S05]  /*1490*/  IADD3.X R5, R209, UR5, RZ, P0, !PT ;  /* 0x00000005d1057c10 */ /* 0x000fca00087fe4ff */
[----:B------:R0:W5:Y:S01]  /*14a0*/  LDG.E R29, desc[UR42][R4.64] ;  /* 0x0000002a041d7981 */ /* 0x000162000c1e1900 */
[----:B------:R-:W-:Y:S05]  /*14b0*/  BRA `(.L_x_2881) ;  /* 0x0000000000107947 */ /* 0x000fea0003800000 */
.L_x_2880:
[----:B------:R-:W-:Y:S05]  /*14c0*/  @!P0 BRA `(.L_x_2881) ;  /* 0x00000000000c8947 */ /* 0x000fea0003800000 */
[----:B------:R-:W2:Y:S04]  /*14d0*/  LDG.E R4, desc[UR42][R8.64] ;  /* 0x0000002a08047981 */ /* 0x000ea8000c1e1900 */
[----:B------:R-:W2:Y:S02]  /*14e0*/  LDG.E R29, desc[UR42][R8.64+0x4] ;  /* 0x0000042a081d7981 */ /* 0x000ea4000c1e1900 */
[----:B--2---:R-:W-:-:S07]  /*14f0*/  IMAD.IADD R29, R29, 0x1, -R4 ;  /* 0x000000011d1d7824 */ /* 0x004fce00078e0a04 */
.L_x_2881:
[----:B------:R-:W-:Y:S01]  /*1500*/  ULDC.64 UR4, c[0x0][0xa10] ;  /* 0x0002840000047ab9 */ /* 0x000fe20000000a00 */
[----:B------:R-:W1:Y:S01]  /*1510*/  LDC R9, c[0x0][0x448] ;  /* 0x00011200ff097b82 */ /* 0x000e620000000800 */
[----:B------:R-:W-:-:S04]  /*1520*/  ISETP.NE.U32.AND P0, PT, RZ, UR4, PT ;  /* 0x00000004ff007c0c */ /* 0x000fc8000bf05070 */
[----:B------:R-:W-:Y:S01]  /*1530*/  ISETP.NE.AND.EX P0, PT, RZ, UR5, PT, P0 ;  /* 0x00000005ff007c0c */ /* 0x000fe2000bf05300 */
[----:B------:R-:W-:-:S12]  /*1540*/  ULDC.64 UR4, c[0x0][0xa30] ;  /* 0x00028c0000047ab9 */ /* 0x000fd80000000a00 */
[----:B0-----:R-:W0:Y:S02]  /*1550*/  @P0 LDC.64 R4, c[0x0][0xa10] ;  /* 0x00028400ff040b82 */ /* 0x001e240000000a00 */
[----:B0-----:R-:W-:-:S05]  /*1560*/  @P0 IMAD.WIDE R4, R26, 0x4, R4 ;  /* 0x000000041a040825 */ /* 0x001fca00078e0204 */
[----:B------:R-:W2:Y:S04]  /*1570*/  @P0 LDG.E R3, desc[UR42][R4.64] ;  /* 0x0000002a04030981 */ /* 0x000ea8000c1e1900 */
[----:B------:R0:W2:Y:S01]  /*1580*/  @P0 LDG.E R8, desc[UR42][R4.64+0x4] ;  /* 0x0000042a04080981 */ /* 0x0000a2000c1e1900 */
[----:B------:R-:W-:Y:S01]  /*1590*/  ISETP.NE.U32.AND P1, PT, RZ, UR4, PT ;  /* 0x00000004ff007c0c */ /* 0x000fe2000bf25070 */
[----:B-----5:R-:W-:-:S03]  /*15a0*/  IMAD.MOV.U32 R24, RZ, RZ, R29 ;  /* 0x000000ffff187224 */ /* 0x020fc600078e001d */
[----:B------:R-:W-:-:S13]  /*15b0*/  ISETP.NE.AND.EX P1, PT, RZ, UR5, PT, P1 ;  /* 0x00000005ff007c0c */ /* 0x000fda000bf25310 */
[----:B------:R-:W-:-:S04]  /*15c0*/  @P1 IADD3 R6, P2, R208, UR4, RZ ;  /* 0x00000004d0061c10 */ /* 0x000fc8000ff5e0ff */
[----:B------:R-:W-:-:S05]  /*15d0*/  @P1 IADD3.X R7, R209, UR5, RZ, P2, !PT ;  /* 0x00000005d1071c10 */ /* 0x000fca00097fe4ff */
[----:B------:R3:W5:Y:S01]  /*15e0*/  @P1 LDG.E R24, desc[UR42][R6.64] ;  /* 0x0000002a06181981 */ /* 0x000762000c1e1900 */
[----:B-1----:R-:W-:Y:S01]  /*15f0*/  ISETP.NE.AND P1, PT, R9, 0x1, PT ;  /* 0x000000010900780c */ /* 0x002fe20003f25270 */
[----:B------:R-:W-:-:S05]  /*1600*/  IMAD.SHL.U32 R191, R41, 0x80, RZ ;  /* 0x0000008029bf7824 */ /* 0x000fca00078e00ff */
[----:B0-----:R-:W-:-:S07]  /*1610*/  IADD3 R4, R191, 0x7f, RZ ;  /* 0x0000007fbf047810 */ /* 0x001fce0007ffe0ff */
[----:B------:R-:W0:Y:S08]  /*1620*/  @P1 LDC R9, c[0x0][0x44c] ;  /* 0x00011300ff091b82 */ /* 0x000e300000000800 */
[----:B------:R-:W1:Y:S01]  /*1630*/  @P1 LDC R5, c[0x0][0x450] ;  /* 0x00011400ff051b82 */ /* 0x000e620000000800 */
[----:B--2---:R-:W-:Y:S02]  /*1640*/  @P0 IMAD.IADD R25, R8, 0x1, -R3 ;  /* 0x0000000108190824 */ /* 0x004fe400078e0a03 */
[----:B------:R-:W-:-:S02]  /*1650*/  IMAD.IADD R8, R29, 0x1, -R0 ;  /* 0x000000011d087824 */ /* 0x000fc400078e0a00 */
[----:B0-----:R-:W-:-:S04]  /*1660*/  @P1 IMAD.HI.U32 R0, R4, R9, RZ ;  /* 0x0000000904001227 */ /* 0x001fc800078e00ff */
[----:B------:R-:W-:Y:S01]  /*1670*/  IMAD.IADD R193, R8, 0x1, R25 ;  /* 0x0000000108c17824 */ /* 0x000fe200078e0219 */
[----:B-1----:R-:W-:Y:S01]  /*1680*/  @P1 SHF.R.U32.HI R4, RZ, R5, R0 ;  /* 0x00000005ff041219 */ /* 0x002fe20000011600 */
[----:B------:R-:W-:-:S03]  /*1690*/  IMAD.MOV R27, RZ, RZ, -R8 ;  /* 0x000000ffff1b7224 */ /* 0x000fc600078e0a08 */
[C---:B------:R-:W-:Y:S02]  /*16a0*/  IADD3 R95, R193.reuse, 0x80, -R192 ;  /* 0x00000080c15f7810 */ /* 0x040fe40007ffe8c0 */
[----:B------:R-:W-:Y:S02]  /*16b0*/  IADD3 R0, R193, 0x7f, RZ ;  /* 0x0000007fc1007810 */ /* 0x000fe40007ffe0ff */
[----:B------:R-:W-:Y:S01]  /*16c0*/  VIMNMX R27, RZ, R27, !PT ;  /* 0x0000001bff1b7248 */ /* 0x000fe20007fe0100 */
[----:B------:R-:W-:Y:S01]  /*16d0*/  IMAD.IADD R4, R95, 0x1, R4 ;  /* 0x000000015f047824 */ /* 0x000fe200078e0204 */
[----:B------:R-:W-:-:S04]  /*16e0*/  SHF.R.S32.HI R3, RZ, 0x1f, R0 ;  /* 0x0000001fff037819 */ /* 0x000fc80000011400 */
[----:B------:R-:W-:Y:S02]  /*16f0*/  SHF.R.S32.HI R5, RZ, 0x1f, R4 ;  /* 0x0000001fff057819 */ /* 0x000fe40000011404 */
[----:B------:R-:W-:Y:S02]  /*1700*/  LEA.HI R3, R3, R0, RZ, 0x7 ;  /* 0x0000000003037211 */ /* 0x000fe400078f38ff */
[----:B------:R-:W-:Y:S02]  /*1710*/  LEA.HI R5, R5, R4, RZ, 0x7 ;  /* 0x0000000405057211 */ /* 0x000fe400078f38ff */
[----:B------:R-:W-:Y:S02]  /*1720*/  SHF.R.S32.HI R96, RZ, 0x7, R3 ;  /* 0x00000007ff607819 */ /* 0x000fe40000011403 */
[----:B------:R-:W-:-:S04]  /*1730*/  SHF.R.S32.HI R5, RZ, 0x7, R5 ;  /* 0x00000007ff057819 */ /* 0x000fc80000011405 */
[----:B------:R-:W-:-:S05]  /*1740*/  VIMNMX R5, R96, R5, PT ;  /* 0x0000000560057248 */ /* 0x000fca0003fe0100 */
[----:B------:R-:W-:-:S05]  /*1750*/  IMAD R0, R5, 0x80, -R8 ;  /* 0x0000008005007824 */ /* 0x000fca00078e0a08 */
[----:B------:R-:W-:-:S04]  /*1760*/  VIMNMX R0, R0, R25, PT ;  /* 0x0000001900007248 */ /* 0x000fc80003fe0100 */
[----:B------:R-:W-:Y:S02]  /*1770*/  ISETP.GT.AND P0, PT, R0, R27, PT ;  /* 0x0000001b0000720c */ /* 0x000fe40003f04270 */
[----:B------:R-:W-:-:S05]  /*1780*/  SHF.R.U32.HI R27, RZ, 0x7, R27 ;  /* 0x00000007ff1b7819 */ /* 0x000fca000001161b */
[----:B------:R-:W-:-:S06]  /*1790*/  IMAD.MOV.U32 R28, RZ, RZ, R27 ;  /* 0x000000ffff1c7224 */ /* 0x000fcc00078e001b */
[----:B------:R-:W-:-:S04]  /*17a0*/  @P0 IADD3 R0, R0, 0x7f, RZ ;  /* 0x0000007f00000810 */ /* 0x000fc80007ffe0ff */
[----:B------:R-:W-:-:S04]  /*17b0*/  @P0 SHF.R.S32.HI R3, RZ, 0x1f, R0 ;  /* 0x0000001fff030819 */ /* 0x000fc80000011400 */
[----:B------:R-:W-:-:S04]  /*17c0*/  @P0 LEA.HI R3, R3, R0, RZ, 0x7 ;  /* 0x0000000003030211 */ /* 0x000fc800078f38ff */
[----:B------:R-:W-:Y:S02]  /*17d0*/  @P0 SHF.R.S32.HI R28, RZ, 0x7, R3 ;  /* 0x00000007ff1c0819 */ /* 0x000fe40000011403 */
[----:B------:R-:W-:Y:S02]  /*17e0*/  PLOP3.LUT P0, PT, PT, PT, PT, 0x80, 0x0 ;  /* 0x000000000000781c */ /* 0x000fe40003f0f070 */
[----:B------:R-:W-:-:S13]  /*17f0*/  ISETP.GT.AND P1, PT, R28, R27, PT ;  /* 0x0000001b1c00720c */ /* 0x000fda0003f24270 */
[----:B---3--:R-:W-:Y:S05]  /*1800*/  @!P1 BRA `(.L_x_2882) ;  /* 0x0000006800449947 */ /* 0x008fea0003800000 */
        /* <DEDUP_REMOVED lines=20> */
.L_x_2884:
[----:B------:R-:W-:Y:S05]  /*1950*/  BSYNC B6 ;  /* 0x0000000000067941 */ /* 0x000fea0003800000 */
.L_x_2883:
        /* <DEDUP_REMOVED lines=19> */
[----:B-1---5:R-:W-:Y:S05]  /*1a90*/  CALL.ABS.NOINC R14 ;  /* 0x000000000e007343 */ /* 0x022fea0003c00000 */
.L_x_2886:
[----:B------:R-:W-:Y:S05]  /*1aa0*/  BSYNC B6 ;  /* 0x0000000000067941 */ /* 0x000fea0003800000 */
.L_x_2885:
        /* <DEDUP_REMOVED lines=11> */
[----:B-----5:R-:W-:Y:S01]  /*1b60*/  SHF.R.S32.HI R13, RZ, 0x1f, R24 ;  /* 0x0000001fff0d7819 */ /* 0x020fe20000011418 */
[----:B------:R-:W0:Y:S01]  /*1b70*/  S2R R38, SR_TID.X ;  /* 0x0000000000267919 */ /* 0x000e220000002100 */
[----:B------:R-:W-:Y:S01]  /*1b80*/  SEL R3, R37, RZ, P0 ;  /* 0x000000ff25037207 */ /* 0x000fe20000000000 */
[-C--:B-1----:R-:W-:Y:S01]  /*1b90*/  IMAD R10, R223, R34.reuse, RZ ;  /* 0x00000022df0a7224 */ /* 0x082fe200078e02ff */
[C-C-:B------:R-:W-:Y:S01]  /*1ba0*/  SHF.L.U64.HI R29, R34.reuse, 0x5, R35.reuse ;  /* 0x00000005221d7819 */ /* 0x140fe20000010223 */
[C---:B------:R-:W-:Y:S01]  /*1bb0*/  IMAD.SHL.U32 R33, R34.reuse, 0x40, RZ ;  /* 0x0000004022217824 */ /* 0x040fe200078e00ff */
[----:B------:R-:W-:Y:S01]  /*1bc0*/  SHF.L.U64.HI R30, R34, 0x6, R35 ;  /* 0x00000006221e7819 */ /* 0x000fe20000010223 */
[----:B------:R-:W-:Y:S01]  /*1bd0*/  IMAD.IADD R3, R16, 0x1, R3 ;  /* 0x0000000110037824 */ /* 0x000fe200078e0203 */
[C---:B------:R-:W-:Y:S01]  /*1be0*/  SHF.L.U64.HI R31, R34.reuse, 0x7, R35 ;  /* 0x00000007221f7819 */ /* 0x040fe20000010223 */
[----:B---3--:R-:W-:Y:S01]  /*1bf0*/  IMAD.WIDE.U32 R4, R187, R34, R22 ;  /* 0x00000022bb047225 */ /* 0x008fe200078e0016 */
[----:B------:R-:W-:-:S03]  /*1c00*/  SHF.L.U32 R32, R34, 0x5, RZ ;  /* 0x0000000522207819 */ /* 0x000fc600000006ff */
[----:B--2---:R-:W-:-:S04]  /*1c10*/  IMAD.WIDE.U32 R6, R187, R14, R22 ;  /* 0x0000000ebb067225 */ /* 0x004fc800078e0016 */
[C---:B------:R-:W-:Y:S02]  /*1c20*/  IMAD R89, R187.reuse, R35, R10 ;  /* 0x00000023bb597224 */ /* 0x040fe400078e020a */
[----:B------:R-:W-:-:S04]  /*1c30*/  IMAD.WIDE.U32 R10, R187, R34, R16 ;  /* 0x00000022bb0a7225 */ /* 0x000fc800078e0010 */
[----:B------:R-:W-:Y:S01]  /*1c40*/  IMAD.MOV.U32 R82, RZ, RZ, R6 ;  /* 0x000000ffff527224 */ /* 0x000fe200078e0006 */
[----:B------:R-:W-:Y:S01]  /*1c50*/  SHF.R.S32.HI R6, RZ, 0x1f, R3 ;  /* 0x0000001fff067819 */ /* 0x000fe20000011403 */
[-C--:B------:R-:W-:Y:S02]  /*1c60*/  IMAD R8, R223, R14.reuse, RZ ;  /* 0x0000000edf087224 */ /* 0x080fe400078e02ff */
[----:B------:R-:W-:Y:S02]  /*1c70*/  IMAD.IADD R87, R5, 0x1, R89 ;  /* 0x0000000105577824 */ /* 0x000fe400078e0259 */
[----:B------:R-:W-:Y:S01]  /*1c80*/  IMAD.IADD R89, R89, 0x1, R11 ;  /* 0x0000000159597824 */ /* 0x000fe200078e020b */
[----:B------:R-:W-:Y:S01]  /*1c90*/  LEA.HI R11, R6, R3, RZ, 0x3 ;  /* 0x00000003060b7211 */ /* 0x000fe200078f18ff */
[C---:B------:R-:W-:Y:S01]  /*1ca0*/  IMAD R85, R187.reuse, R15, R8 ;  /* 0x0000000fbb557224 */ /* 0x040fe200078e0208 */
[----:B0-----:R-:W-:Y:S01]  /*1cb0*/  SHF.R.U32.HI R38, RZ, 0x7, R38 ;  /* 0x00000007ff267819 */ /* 0x001fe20000011626 */
[----:B------:R-:W-:Y:S01]  /*1cc0*/  IMAD.WIDE.U32 R8, R187, R14, R16 ;  /* 0x0000000ebb087225 */ /* 0x000fe200078e0010 */
[----:B------:R-:W-:-:S02]  /*1cd0*/  LOP3.LUT R5, R195, 0x38, R11, 0xf8, !PT ;  /* 0x00000038c3057812 */ /* 0x000fc400078ef80b */
[----:B------:R-:W-:Y:S01]  /*1ce0*/  ISETP.NE.AND P6, PT, R38, 0x1, PT ;  /* 0x000000012600780c */ /* 0x000fe20003fc5270 */
[----:B------:R-:W-:Y:S01]  /*1cf0*/  IMAD.MOV.U32 R86, RZ, RZ, R4 ;  /* 0x000000ffff567224 */ /* 0x000fe200078e0004 */
[----:B------:R-:W-:Y:S01]  /*1d00*/  LEA.HI R4, R6, R3, RZ, 0x6 ;  /* 0x0000000306047211 */ /* 0x000fe200078f30ff */
[----:B------:R-:W-:Y:S01]  /*1d10*/  IMAD.IADD R83, R7, 0x1, R85 ;  /* 0x0000000107537824 */ /* 0x000fe200078e0255 */
[----:B------:R-:W-:Y:S01]  /*1d20*/  LOP3.LUT R3, R11, 0x38, RZ, 0xc0, !PT ;  /* 0x000000380b037812 */ /* 0x000fe200078ec0ff */
[----:B------:R-:W-:Y:S01]  /*1d30*/  IMAD.MOV.U32 R88, RZ, RZ, R10 ;  /* 0x000000ffff587224 */ /* 0x000fe200078e000a */
[----:B------:R-:W-:Y:S01]  /*1d40*/  IADD3 R85, R85, R9, RZ ;  /* 0x0000000955557210 */ /* 0x000fe20007ffe0ff */
[C---:B------:R-:W-:Y:S01]  /*1d50*/  IMAD R9, R13.reuse, R14, RZ ;  /* 0x0000000e0d097224 */ /* 0x040fe200078e02ff */
[----:B------:R-:W-:Y:S01]  /*1d60*/  MOV R84, R8 ;  /* 0x0000000800547202 */ /* 0x000fe20000000f00 */
[----:B------:R-:W-:Y:S01]  /*1d70*/  IMAD R13, R13, R34, RZ ;  /* 0x000000220d0d7224 */ /* 0x000fe200078e02ff */
[----:B------:R-:W-:Y:S01]  /*1d80*/  SHF.L.U32 R4, R4, 0x7, RZ ;  /* 0x0000000704047819 */ /* 0x000fe200000006ff */
[----:B------:R-:W-:Y:S01]  /*1d90*/  IMAD R39, R24, R15, R9 ;  /* 0x0000000f18277224 */ /* 0x000fe200078e0209 */
[--C-:B------:R-:W-:Y:S01]  /*1da0*/  LOP3.LUT R8, R196, 0x38, R11.reuse, 0xf8, !PT ;  /* 0x00000038c4087812 */ /* 0x100fe200078ef80b */
[----:B------:R-:W-:Y:S05]  /*1db0*/  @!P6 WARPSYNC.ALL ;  /* 0x000000000000e948 */ /* 0x000fea0003800000 */
[----:B------:R-:W-:Y:S01]  /*1dc0*/  LOP3.LUT R10, R194, 0x38, R11, 0xf8, !PT ;  /* 0x00000038c20a7812 */ /* 0x000fe200078ef80b */
[----:B------:R-:W-:Y:S01]  /*1dd0*/  IMAD.WIDE.U32 R82, R24, R14, R82 ;  /* 0x0000000e18527225 */ /* 0x000fe200078e0052 */
[----:B------:R-:W-:Y:S01]  /*1de0*/  LOP3.LUT R3, R3, 0x1c0, R224, 0xf8, !PT ;  /* 0x000001c003037812 */ /* 0x000fe200078ef8e0 */
[----:B------:R-:W-:Y:S01]  /*1df0*/  ULDC UR4, c[0x0][0x2f4] ;  /* 0x0000bd0000047ab9 */ /* 0x000fe20000000800 */
[----:B------:R-:W-:Y:S01]  /*1e00*/  LOP3.LUT R6, R4, 0xffffe000, RZ, 0xc0, !PT ;  /* 0xffffe00004067812 */ /* 0x000fe200078ec0ff */
[C---:B------:R-:W-:Y:S01]  /*1e10*/  IMAD R13, R24.reuse, R35, R13 ;  /* 0x00000023180d7224 */ /* 0x040fe200078e020d */
[----:B------:R-:W-:Y:S01]  /*1e20*/  LOP3.LUT R5, R5, R226, RZ, 0x3c, !PT ;  /* 0x000000e205057212 */ /* 0x000fe200078e3cff */
[----:B------:R-:W-:Y:S01]  /*1e30*/  IMAD.WIDE.U32 R86, R24, R34, R86 ;  /* 0x0000002218567225 */ /* 0x000fe200078e0056 */
[----:B------:R-:W-:-:S02]  /*1e40*/  LOP3.LUT R8, R8, R227, RZ, 0x3c, !PT ;  /* 0x000000e308087212 */ /* 0x000fc400078e3cff */
[----:B------:R-:W-:Y:S01]  /*1e50*/  LOP3.LUT R10, R10, R225, RZ, 0x3c, !PT ;  /* 0x000000e10a0a7212 */ /* 0x000fe200078e3cff */
[C---:B------:R-:W-:Y:S01]  /*1e60*/  IMAD.WIDE.U32 R84, R24.reuse, R14, R84 ;  /* 0x0000000e18547225 */ /* 0x040fe200078e0054 */
[----:B------:R-:W-:Y:S02]  /*1e70*/  LOP3.LUT R7, R3, R200, RZ, 0x3c, !PT ;  /* 0x000000c803077212 */ /* 0x000fe400078e3cff */
[----:B------:R-:W-:Y:S01]  /*1e80*/  LOP3.LUT R41, R11, 0xfffffff8, RZ, 0xc0, !PT ;  /* 0xfffffff80b297812 */ /* 0x000fe200078ec0ff */
[----:B------:R-:W-:Y:S01]  /*1e90*/  IMAD.WIDE.U32 R88, R24, R34, R88 ;  /* 0x0000002218587225 */ /* 0x000fe200078e0058 */
[-C--:B------:R-:W-:Y:S02]  /*1ea0*/  IADD3 R4, R5, R6.reuse, R198 ;  /* 0x0000000605047210 */ /* 0x080fe40007ffe0c6 */
[-C--:B------:R-:W-:Y:S01]  /*1eb0*/  IADD3 R3, R8, R6.reuse, R199 ;  /* 0x0000000608037210 */ /* 0x080fe20007ffe0c7 */
[----:B------:R-:W-:Y:S01]  /*1ec0*/  IMAD.SHL.U32 R20, R14, 0x40, RZ ;  /* 0x000000400e147824 */ /* 0x000fe200078e00ff */
[-C--:B------:R-:W-:Y:S01]  /*1ed0*/  IADD3 R5, R10, R6.reuse, R197 ;  /* 0x000000060a057210 */ /* 0x080fe20007ffe0c5 */
[----:B------:R-:W-:Y:S01]  /*1ee0*/  IMAD.SHL.U32 R10, R14, 0x20, RZ ;  /* 0x000000200e0a7824 */ /* 0x000fe200078e00ff */
[----:B------:R-:W-:Y:S01]  /*1ef0*/  IADD3 R94, R38, 0x8, RZ ;  /* 0x00000008265e7810 */ /* 0x000fe20007ffe0ff */
[----:B------:R-:W-:Y:S01]  /*1f00*/  IMAD.IADD R38, R83, 0x1, R39 ;  /* 0x0000000153267824 */ /* 0x000fe200078e0227 */
[----:B------:R-:W-:Y:S01]  /*1f10*/  IADD3 R6, R7, R6, R201 ;  /* 0x0000000607067210 */ /* 0x000fe20007ffe0c9 */
[C---:B------:R-:W-:Y:S01]  /*1f20*/  IMAD.SHL.U32 R21, R14.reuse, 0x80, RZ ;  /* 0x000000800e157824 */ /* 0x040fe200078e00ff */
[--C-:B------:R-:W-:Y:S01]  /*1f30*/  SHF.L.U64.HI R7, R14, 0x5, R15.reuse ;  /* 0x000000050e077819 */ /* 0x100fe2000001020f */
[----:B------:R-:W-:Y:S01]  /*1f40*/  IMAD.SHL.U32 R34, R34, 0x80, RZ ;  /* 0x0000008022227824 */ /* 0x000fe200078e00ff */
[----:B------:R-:W-:Y:S01]  /*1f50*/  SHF.L.U64.HI R8, R14, 0x6, R15 ;  /* 0x000000060e087819 */ /* 0x000fe2000001020f */
[----:B------:R-:W-:Y:S01]  /*1f60*/  IMAD R36, R206, 0x20, R187 ;  /* 0x00000020ce247824 */ /* 0x000fe200078e02bb */
[----:B------:R-:W-:Y:S01]  /*1f70*/  SHF.L.U64.HI R9, R14, 0x7, R15 ;  /* 0x000000070e097819 */ /* 0x000fe2000001020f */
[----:B------:R-:W-:Y:S01]  /*1f80*/  IMAD.SHL.U32 R37, R37, 0x2, RZ ;  /* 0x0000000225257824 */ /* 0x000fe200078e00ff */
[----:B------:R-:W-:Y:S01]  /*1f90*/  SHF.R.S32.HI R35, RZ, 0x1f, R42 ;  /* 0x0000001fff237819 */ /* 0x000fe2000001142a */
[----:B------:R-:W-:Y:S01]  /*1fa0*/  IMAD.IADD R39, R39, 0x1, R85 ;  /* 0x0000000127277824 */ /* 0x000fe200078e0255 */
[----:B------:R-:W-:Y:S01]  /*1fb0*/  @!P6 BAR.SYNC.DEFER_BLOCKING 0x9, 0x100 ;  /* 0x024400000000eb1d */ /* 0x000fe20000010000 */
[----:B------:R-:W-:Y:S01]  /*1fc0*/  ISETP.GE.AND P1, PT, R16, UR4, PT ;  /* 0x0000000410007c0c */ /* 0x000fe2000bf26270 */
[----:B------:R-:W-:Y:S01]  /*1fd0*/  IMAD.IADD R43, R13, 0x1, R89 ;  /* 0x000000010d2b7824 */ /* 0x000fe200078e0259 */
[----:B------:R-:W-:-:S02]  /*1fe0*/  ISETP.GE.AND P2, PT, R2, UR4, PT ;  /* 0x0000000402007c0c */ /* 0x000fc4000bf46270 */
[----:B------:R-:W-:Y:S02]  /*1ff0*/  IADD3 R40, R87, R13, RZ ;  /* 0x0000000d57287210 */ /* 0x000fe40007ffe0ff */
[----:B------:R-:W-:Y:S02]  /*2000*/  SHF.R.S32.HI R80, RZ, 0x3, R11 ;  /* 0x00000003ff507819 */ /* 0x000fe4000001140b */
[----:B------:R-:W-:Y:S02]  /*2010*/  SHF.R.S32.HI R90, RZ, 0x1f, R41 ;  /* 0x0000001fff5a7819 */ /* 0x000fe40000011429 */
[----:B----4-:R-:W-:-:S07]  /*2020*/  SHF.R.S32.HI R81, RZ, 0x1f, R26 ;  /* 0x0000001fff517819 */ /* 0x010fce000001141a */
.L_x_2984:
[----:B------:R-:W0:Y:S01]  /*2030*/  LDC R100, c[0x0][0x430] ;  /* 0x00010c00ff647b82 */ /* 0x000e220000000800 */
[----:B------:R-:W-:Y:S01]  /*2040*/  VIADD R28, R28, 0xffffffff ;  /* 0xffffffff1c1c7836 */ /* 0x000fe20000000000 */
[----:B------:R-:W-:-:S03]  /*2050*/  MOV R101, RZ ;  /* 0x000000ff00657202 */ /* 0x000fc60000000f00 */
[----:B------:R-:W-:-:S03]  /*2060*/  IMAD R11, R28, 0x80, R36 ;  /* 0x000000801c0b7824 */ /* 0x000fc600078e0224 */
[----:B------:R-:W1:Y:S02]  /*2070*/  LDC R104, c[0x0][0x3f4] ;  /* 0x0000fd00ff687b82 */ /* 0x000e640000000800 */
[----:B------:R-:W-:Y:S02]  /*2080*/  ISETP.GE.AND P3, PT, R11, R25, PT ;  /* 0x000000190b00720c */ /* 0x000fe40003f66270 */
[----:B------:R-:W-:Y:S02]  /*2090*/  IADD3 R45, R0, R11, RZ ;  /* 0x0000000b002d7210 */ /* 0x000fe40007ffe0ff */
[----:B------:R-:W-:-:S03]  /*20a0*/  ISETP.GT.OR P3, PT, R36, 0x7f, P3 ;  /* 0x0000007f2400780c */ /* 0x000fc60001f64670 */
[----:B------:R-:W-:Y:S01]  /*20b0*/  IMAD.MOV.U32 R11, RZ, RZ, R45 ;  /* 0x000000ffff0b7224 */ /* 0x000fe200078e002d */
[----:B0-----:R-:W-:-:S09]  /*20c0*/  ISETP.NE.AND P4, PT, R100, 0x1, PT ;  /* 0x000000016400780c */ /* 0x001fd20003f85270 */
[----:B------:R-:W0:Y:S08]  /*20d0*/  @!P3 LDC.64 R14, c[0x0][0x428] ;  /* 0x00010a00ff0ebb82 */ /* 0x000e300000000a00 */
[----:B--2---:R-:W2:Y:S08]  /*20e0*/  @!P3 LDC.64 R46, c[0x0][0x418] ;  /* 0x00010600ff2ebb82 */ /* 0x004eb00000000a00 */
[----:B---3--:R-:W3:Y:S08]  /*20f0*/  @P4 LDC R12, c[0x0][0x434] ;  /* 0x00010d00ff0c4b82 */ /* 0x008ef00000000800 */
[----:B----4-:R-:W4:Y:S01]  /*2100*/  @P4 LDC R13, c[0x0][0x438] ;  /* 0x00010e00ff0d4b82 */ /* 0x010f220000000800 */
        /* <DEDUP_REMOVED lines=12> */
[----:B------:R-:W-:Y:S01]  /*21d0*/  IMAD.MOV R11, RZ, RZ, -R11 ;  /* 0x000000ffff0b7224 */ /* 0x000fe200078e0a0b */
[----:B------:R-:W-:Y:S01]  /*21e0*/  ISETP.GT.AND P4, PT, R28, R27, PT ;  /* 0x0000001b1c00720c */ /* 0x000fe20003f84270 */
[----:B------:R-:W-:Y:S01]  /*21f0*/  IMAD R93, R19, 0x4000, R205 ;  /* 0x00004000135d7824 */ /* 0x000fe200078e02cd */
[----:B------:R-:W-:Y:S05]  /*2200*/  YIELD ;  /* 0x0000000000007946 */ /* 0x000fea0003800000 */
[----:B------:R-:W-:Y:S01]  /*2210*/  BSSY B0, `(.L_x_2887) ;  /* 0x0000570000007945 */ /* 0x000fe20003800000 */
[----:B------:R-:W-:Y:S01]  /*2220*/  IMAD R100, R100, R11, R45 ;  /* 0x0000000b64647224 */ /* 0x000fe200078e022d */
[----:B------:R-:W-:Y:S01]  /*2230*/  P2R R92, PR, RZ, 0x10 ;  /* 0x00000010ff5c7803 */ /* 0x000fe20000000000 */
[----:B------:R-:W-:Y:S01]  /*2240*/  IMAD R93, R93, 0x2, R18 ;  /* 0x000000025d5d7824 */ /* 0x000fe200078e0212 */
[----:B0-----:R-:W-:Y:S06]  /*2250*/  @!P3 BRA `(.L_x_2888) ;  /* 0x000000500000b947 */ /* 0x001fec0003800000 */
        /* <DEDUP_REMOVED lines=11> */
[----:B------:R-:W-:Y:S01]  /*2310*/  IMAD R14, R98, UR4, RZ ;  /* 0x00000004620e7c24 */ /* 0x000fe2000f8e02ff */
[----:B------:R-:W-:Y:S02]  /*2320*/  IADD3 R13, R13, R11, RZ ;  /* 0x0000000b0d0d7210 */ /* 0x000fe40007ffe0ff */
        /* <DEDUP_REMOVED lines=50> */
.L_x_2891:
[----:B------:R-:W-:Y:S05]  /*2650*/  BSYNC B1 ;  /* 0x0000000000017941 */ /* 0x000fea0003800000 */
.L_x_2890:
        /* <DEDUP_REMOVED lines=41> */
.L_x_2893:
[----:B------:R-:W-:Y:S05]  /*28f0*/  BSYNC B1 ;  /* 0x0000000000017941 */ /* 0x000fea0003800000 */
.L_x_2892:
        /* <DEDUP_REMOVED lines=8> */
[----:B------:R-:W-:Y:S02]  /*2980*/  MOV R45, R63 ;  /* 0x0000003f002d7202 */ /* 0x000fe40000000f00 */
[----:B------:R-:W-:-:S02]  /*2990*/  CS2R R52, SRZ ;  /* 0x0000000000347805 */ /* 0x000fc4000001ff00 */
[----:B------:R-:W-:Y:S01]  /*29a0*/  PRMT R112, R46, 0x5410, R47 ;  /* 0x000054102e707816 */ /* 0x000fe2000000002f */
[----:B------:R-:W-:Y:S01]  /*29b0*/  IMAD.MOV.U32 R46, RZ, RZ, R66 ;  /* 0x000000ffff2e7224 */ /* 0x000fe200078e0042 */
[----:B------:R-:W-:Y:S01]  /*29c0*/  PRMT R109, R44, 0x5410, R45 ;  /* 0x000054102c6d7816 */ /* 0x000fe2000000002d */
[----:B------:R-:W-:Y:S01]  /*29d0*/  IMAD.MOV.U32 R47, RZ, RZ, R67 ;  /* 0x000000ffff2f7224 */ /* 0x000fe200078e0043 */
[----:B------:R-:W-:Y:S02]  /*29e0*/  CS2R R44, SRZ ;  /* 0x00000000002c7805 */ /* 0x000fe4000001ff00 */
[----:B------:R-:W-:Y:S02]  /*29f0*/  CS2R R56, SRZ ;  /* 0x0000000000387805 */ /* 0x000fe4000001ff00 */
[----:B------:R-:W-:Y:S02]  /*2a00*/  CS2R R54, SRZ ;  /* 0x0000000000367805 */ /* 0x000fe4000001ff00 */
[----:B------:R-:W-:-:S02]  /*2a10*/  CS2R R58, SRZ ;  /* 0x00000000003a7805 */ /* 0x000fc4000001ff00 */
[----:B------:R-:W-:Y:S02]  /*2a20*/  PRMT R113, R46, 0x5410, R47 ;  /* 0x000054102e717816 */ /* 0x000fe4000000002f */
        /* <DEDUP_REMOVED lines=24> */
.L_x_2895:
[----:B------:R-:W-:Y:S05]  /*2bb0*/  BSYNC B1 ;  /* 0x0000000000017941 */ /* 0x000fea0003800000 */
.L_x_2894:
        /* <DEDUP_REMOVED lines=31> */
.L_x_2897:
[----:B------:R-:W-:Y:S05]  /*2db0*/  BSYNC B1 ;  /* 0x0000000000017941 */ /* 0x000fea0003800000 */
.L_x_2896:
        /* <DEDUP_REMOVED lines=28> */
.L_x_2898:
[----:B------:R-:W-:Y:S01]  /*2f80*/  IMAD R91, R19, 0x8, R18 ;  /* 0x00000008135b7824 */ /* 0x000fe200078e0212 */
[----:B------:R-:W-:Y:S01]  /*2f90*/  SHF.L.U32 R102, R189, 0x1f, RZ ;  /* 0x0000001fbd667819 */ /* 0x000fe200000006ff */
[----:B------:R-:W-:Y:S03]  /*2fa0*/  BSSY B1, `(.L_x_2899) ;  /* 0x0000003000017945 */ /* 0x000fe60003800000 */
[----:B------:R-:W0:Y:S02]  /*2fb0*/  SYNCS.PHASECHK.TRANS64.TRYWAIT P6, [R91+URZ+0x28890], R102 ;  /* 0x028890665b0075a7 */ /* 0x000e2400080c017f */
[----:B0-----:R-:W-:Y:S05]  /*2fc0*/  @!P6 BRA `(.L_x_2900) ;  /* 0x000001c80074e947 */ /* 0x001fea0003800000 */
.L_x_3220:
[----:B------:R-:W-:Y:S05]  /*2fd0*/  BSYNC B1 ;  /* 0x0000000000017941 */ /* 0x000fea0003800000 */
.L_x_2899:
[----:B------:R-:W-:-:S03]  /*2fe0*/  UMOV UR4, 0xffffffff ;  /* 0xffffffff00047882 */ /* 0x000fc60000000000 */
[----:B------:R-:W-:Y:S05]  /*2ff0*/  BRA.DIV UR4, `(.L_x_2901) ;  /* 0x000001ca047c7947 */ /* 0x000fea000b800000 */
[----:B------:R1:W2:Y:S04]  /*3000*/  SHFL.IDX PT, R79, R103, RZ, 0x181f ;  /* 0x00181fff674f7589 */ /* 0x0002a800000e0000 */
[----:B------:R1:W3:Y:S02]  /*3010*/  SHFL.IDX PT, R105, R108, RZ, 0x181f ;  /* 0x00181fff6c697589 */ /* 0x0002e400000e0000 */
.L_x_3224:
        /* <DEDUP_REMOVED lines=51> */
.L_x_2907:
[----:B------:R-:W-:Y:S05]  /*3350*/  BSYNC B3 ;  /* 0x0000000000037941 */ /* 0x000fea0003800000 */
.L_x_2906:
[----:B0-----:R4:W-:Y:S02]  /*3360*/  ST.E.128 desc[UR42][R76.64], R12 ;  /* 0x0000000c4c007985 */ /* 0x0019e4000c101d2a */
.L_x_2905:
[----:B------:R-:W-:Y:S05]  /*3370*/  BSYNC B2 ;  /* 0x0000000000027941 */ /* 0x000fea0003800000 */
.L_x_2904:
        /* <DEDUP_REMOVED lines=47> */
.L_x_2909:
[----:B------:R-:W-:Y:S05]  /*3670*/  BSYNC B2 ;  /* 0x0000000000027941 */ /* 0x000fea0003800000 */
.L_x_2908:
[----:B0-----:R0:W-:Y:S02]  /*3680*/  ST.E.128 desc[UR42][R72.64], R12 ;  /* 0x0000000c48007985 */ /* 0x0011e4000c101d2a */
.L_x_2903:
[----:B------:R-:W-:Y:S05]  /*3690*/  BSYNC B1 ;  /* 0x0000000000017941 */ /* 0x000fea0003800000 */
.L_x_2902:
[----:B------:R-:W-:-:S03]  /*36a0*/  UMOV UR4, 0xffffffff ;  /* 0xffffffff00047882 */ /* 0x000fc60000000000 */
[----:B------:R-:W-:Y:S05]  /*36b0*/  BRA.DIV UR4, `(.L_x_2910) ;  /* 0x000001c604187947 */ /* 0x000fea000b800000 */
[----:B------:R1:W1:Y:S04]  /*36c0*/  SHFL.IDX PT, R71, R103, 0x1, 0x181f ;  /* 0x00381f0067477f89 */ /* 0x00026800000e0000 */
[----:B0-----:R0:W0:Y:S02]  /*36d0*/  SHFL.IDX PT, R73, R108, 0x1, 0x181f ;  /* 0x00381f006c497f89 */ /* 0x00102400000e0000 */
.L_x_3228:
        /* <DEDUP_REMOVED lines=51> */
.L_x_2916:
[----:B------:R-:W-:Y:S05]  /*3a10*/  BSYNC B3 ;  /* 0x0000000000037941 */ /* 0x000fea0003800000 */
.L_x_2915:
[----:B--2---:R0:W-:Y:S02]  /*3a20*/  ST.E.128 desc[UR42][R68.64], R12 ;  /* 0x0000000c44007985 */ /* 0x0041e4000c101d2a */
.L_x_2914:
[----:B------:R-:W-:Y:S05]  /*3a30*/  BSYNC B2 ;  /* 0x0000000000027941 */ /* 0x000fea0003800000 */
.L_x_2913:
        /* <DEDUP_REMOVED lines=47> */
.L_x_2918:
[----:B------:R-:W-:Y:S05]  /*3d30*/  BSYNC B2 ;  /* 0x0000000000027941 */ /* 0x000fea0003800000 */
.L_x_2917:
[----:B----4-:R0:W-:Y:S02]  /*3d40*/  ST.E.128 desc[UR42][R64.64], R12 ;  /* 0x0000000c40007985 */ /* 0x0101e4000c101d2a */
.L_x_2912:
[----:B------:R-:W-:Y:S05]  /*3d50*/  BSYNC B1 ;  /* 0x0000000000017941 */ /* 0x000fea0003800000 */
.L_x_2911:
[----:B------:R-:W-:-:S03]  /*3d60*/  UMOV UR4, 0xffffffff ;  /* 0xffffffff00047882 */ /* 0x000fc60000000000 */
[----:B------:R-:W-:Y:S05]  /*3d70*/  BRA.DIV UR4, `(.L_x_2919) ;  /* 0x000001be04b47947 */ /* 0x000fea000b800000 */
[----:B------:R1:W1:Y:S04]  /*3d80*/  SHFL.IDX PT, R63, R103, 0x2, 0x181f ;  /* 0x00581f00673f7f89 */ /* 0x00026800000e0000 */
[----:B0-----:R0:W0:Y:S02]  /*3d90*/  SHFL.IDX PT, R65, R108, 0x2, 0x181f ;  /* 0x00581f006c417f89 */ /* 0x00102400000e0000 */
.L_x_3232:
        /* <DEDUP_REMOVED lines=50> */
.L_x_2925:
[----:B------:R-:W-:Y:S05]  /*40c0*/  BSYNC B3 ;  /* 0x0000000000037941 */ /* 0x000fea0003800000 */
.L_x_2924:
[----:B--2---:R0:W-:Y:S02]  /*40d0*/  ST.E.128 desc[UR42][R60.64], R12 ;  /* 0x0000000c3c007985 */ /* 0x0041e4000c101d2a */
.L_x_2923:
[----:B------:R-:W-:Y:S05]  /*40e0*/  BSYNC B2 ;  /* 0x0000000000027941 */ /* 0x000fea0003800000 */
.L_x_2922:
        /* <DEDUP_REMOVED lines=47> */
.L_x_2927:
[----:B------:R-:W-:Y:S05]  /*43e0*/  BSYNC B2 ;  /* 0x0000000000027941 */ /* 0x000fea0003800000 */
.L_x_2926:
[----:B----4-:R0:W-:Y:S02]  /*43f0*/  ST.E.128 desc[UR42][R56.64], R12 ;  /* 0x0000000c38007985 */ /* 0x0101e4000c101d2a */
.L_x_2921:
[----:B------:R-:W-:Y:S05]  /*4400*/  BSYNC B1 ;  /* 0x0000000000017941 */ /* 0x000fea0003800000 */
.L_x_2920:
[----:B------:R-:W-:-:S03]  /*4410*/  UMOV UR4, 0xffffffff ;  /* 0xffffffff00047882 */ /* 0x000fc60000000000 */
[----:B------:R-:W-:Y:S05]  /*4420*/  BRA.DIV UR4, `(.L_x_2928) ;  /* 0x000001ba04547947 */ /* 0x000fea000b800000 */
[----:B-1----:R-:W1:Y:S04]  /*4430*/  SHFL.IDX PT, R103, R103, 0x3, 0x181f ;  /* 0x00781f0067677f89 */ /* 0x002e6800000e0000 */
[----:B------:R0:W0:Y:S02]  /*4440*/  SHFL.IDX PT, R53, R108, 0x3, 0x181f ;  /* 0x00781f006c357f89 */ /* 0x00002400000e0000 */
.L_x_3236:
[----:B------:R-:W-:Y:S05]  /*4450*/  @P4 BRA `(.L_x_2929) ;  /* 0x00000034002c4947 */ /* 0x000fea0003800000 */
[----:B------:R-:W-:Y:S04]  /*4460*/  BSSY B1, `(.L_x_2930) ;  /* 0x0000032000017945 */ /* 0x000fe80003800000 */
        /* <DEDUP_REMOVED lines=47> */
.L_x_2933:
[----:B------:R-:W-:Y:S05]  /*4760*/  BSYNC B2 ;  /* 0x0000000000027941 */ /* 0x000fea0003800000 */
.L_x_2932:
[----:B----4-:R0:W-:Y:S02]  /*4770*/  ST.E.128 desc[UR42][R54.64], R12 ;  /* 0x0000000c36007985 */ /* 0x0101e4000c101d2a */
.L_x_2931:
[----:B------:R-:W-:Y:S05]  /*4780*/  BSYNC B1 ;  /* 0x0000000000017941 */ /* 0x000fea0003800000 */
.L_x_2930:
        /* <DEDUP_REMOVED lines=47> */
.L_x_2935:
[----:B------:R-:W-:Y:S05]  /*4a80*/  BSYNC B1 ;  /* 0x0000000000017941 */ /* 0x000fea0003800000 */
.L_x_2934:
[----:B----4-:R0:W-:Y:S01]  /*4a90*/  ST.E.128 desc[UR42][R48.64], R12 ;  /* 0x0000000c30007985 */ /* 0x0101e2000c101d2a */
[----:B------:R-:W-:Y:S05]  /*4aa0*/  BRA `(.L_x_2929) ;  /* 0x0000002c00987947 */ /* 0x000fea0003800000 */
.L_x_2889:
        /* <DEDUP_REMOVED lines=20> */
[----:B------:R-:W-:-:S05]  /*4bf0*/  @!P5 IADD3 R48, P6, R84, R14, RZ ;  /* 0x0000000e5430d210 */ /* 0x000fca0007fde0ff */
[----:B------:R-:W-:Y:S02]  /*4c00*/  @!P5 IMAD.X R49, R91, 0x1, R39, P6 ;  /* 0x000000015b31d824 */ /* 0x000fe400030e0627 */
        /* <DEDUP_REMOVED lines=16> */
[----:B------:R0:W5:Y:S01]  /*4d10*/  @!P4 LDG.E.128 R52, desc[UR42][R60.64] ;  /* 0x0000002a3c34c981 */ /* 0x000162000c1e1d00 */
[----:B------:R-:W-:Y:S02]  /*4d20*/  @!P4 LEA.HI.X R63, R44, R63, R45, 0x1, P6 ;  /* 0x0000003f2c3fc211 */ /* 0x000fe400030f0c2d */
[----:B------:R-:W-:-:S02]  /*4d30*/  CS2R R44, SRZ ;  /* 0x00000000002c7805 */ /* 0x000fc4000001ff00 */
[----:B------:R-:W5:Y:S04]  /*4d40*/  @!P5 LDG.E.128 R48, desc[UR42][R64.64] ;  /* 0x0000002a4030d981 */ /* 0x000f68000c1e1d00 */
[----:B------:R1:W5:Y:S01]  /*4d50*/  @!P4 LDG.E.128 R56, desc[UR42][R62.64] ;  /* 0x0000002a3e38c981 */ /* 0x000362000c1e1d00 */
[C---:B--2---:R-:W-:Y:S02]  /*4d60*/  @!P3 LEA R68, P4, R74.reuse, R68, 0x1 ;  /* 0x000000444a44b211 */ /* 0x044fe400078808ff */
[----:B0-----:R-:W-:Y:S01]  /*4d70*/  CS2R R60, SRZ ;  /* 0x00000000003c7805 */ /* 0x001fe2000001ff00 */
[----:B------:R0:W5:Y:S01]  /*4d80*/  @!P5 LDG.E.128 R44, desc[UR42][R66.64] ;  /* 0x0000002a422cd981 */ /* 0x000162000c1e1d00 */
[----:B------:R-:W-:Y:S02]  /*4d90*/  @!P3 LEA.HI.X R69, R74, R69, R75, 0x1, P4 ;  /* 0x000000454a45b211 */ /* 0x000fe400020f0c4b */
[----:B---3--:R-:W-:-:S04]  /*4da0*/  @!P3 LEA R70, P4, R72, R70, 0x1 ;  /* 0x000000464846b211 */ /* 0x008fc800078808ff */
[----:B------:R-:W-:Y:S02]  /*4db0*/  @!P3 LEA.HI.X R71, R72, R71, R73, 0x1, P4 ;  /* 0x000000474847b211 */ /* 0x000fe400020f0c49 */
[----:B------:R-:W-:-:S04]  /*4dc0*/  ISETP.GE.AND P4, PT, R217, R97, PT ;  /* 0x00000061d900720c */ /* 0x000fc80003f86270 */
[CC--:B------:R-:W-:Y:S02]  /*4dd0*/  ISETP.GE.OR P4, PT, R16.reuse, R104.reuse, P4 ;  /* 0x000000681000720c */ /* 0x0c0fe40002786670 */
[----:B-1----:R-:W-:Y:S02]  /*4de0*/  CS2R R62, SRZ ;  /* 0x00000000003e7805 */ /* 0x002fe4000001ff00 */
[----:B0-----:R-:W-:Y:S02]  /*4df0*/  CS2R R66, SRZ ;  /* 0x0000000000427805 */ /* 0x001fe4000001ff00 */
[----:B------:R-:W-:Y:S01]  /*4e00*/  CS2R R64, SRZ ;  /* 0x0000000000407805 */ /* 0x000fe2000001ff00 */
[----:B------:R-:W-:Y:S01]  /*4e10*/  BSSY B1, `(.L_x_2936) ;  /* 0x000001d000017945 */ /* 0x000fe20003800000 */
[----:B------:R-:W-:Y:S02]  /*4e20*/  CS2R R74, SRZ ;  /* 0x00000000004a7805 */ /* 0x000fe4000001ff00 */
[----:B------:R-:W-:Y:S01]  /*4e30*/  CS2R R72, SRZ ;  /* 0x0000000000487805 */ /* 0x000fe2000001ff00 */
[----:B------:R0:W5:Y:S04]  /*4e40*/  @!P3 LDG.E.128 R60, desc[UR42][R68.64] ;  /* 0x0000002a443cb981 */ /* 0x000168000c1e1d00 */
[----:B------:R1:W5:Y:S01]  /*4e50*/  @!P3 LDG.E.128 R64, desc[UR42][R70.64] ;  /* 0x0000002a4640b981 */ /* 0x000362000c1e1d00 */
[----:B------:R-:W-:-:S02]  /*4e60*/  ISETP.GE.AND P3, PT, R16, R104, PT ;  /* 0x000000681000720c */ /* 0x000fc40003f66270 */
[----:B0-----:R-:W-:Y:S02]  /*4e70*/  CS2R R68, SRZ ;  /* 0x0000000000447805 */ /* 0x001fe4000001ff00 */
[----:B-1----:R-:W-:Y:S01]  /*4e80*/  CS2R R70, SRZ ;  /* 0x0000000000467805 */ /* 0x002fe2000001ff00 */
[----:B------:R-:W-:Y:S08]  /*4e90*/  @P4 BRA `(.L_x_2937) ;  /* 0x0000000000504947 */ /* 0x000ff00003800000 */
[----:B------:R-:W0:Y:S01]  /*4ea0*/  LDC.64 R68, c[0x0][0x3f8] ;  /* 0x0000fe00ff447b82 */ /* 0x000e220000000a00 */
[----:B------:R-:W-:Y:S01]  /*4eb0*/  MOV R15, R91 ;  /* 0x0000005b000f7202 */ /* 0x000fe20000000f00 */
[----:B------:R-:W-:Y:S01]  /*4ec0*/  IMAD.MOV.U32 R13, RZ, RZ, R11 ;  /* 0x000000ffff0d7224 */ /* 0x000fe200078e000b */
        /* <DEDUP_REMOVED lines=17> */
.L_x_2937:
[----:B------:R-:W-:Y:S05]  /*4fe0*/  BSYNC B1 ;  /* 0x0000000000017941 */ /* 0x000fea0003800000 */
.L_x_2936:
[----:B-----5:R-:W-:Y:S01]  /*4ff0*/  IMAD.MOV.U32 R11, RZ, RZ, R70 ;  /* 0x000000ffff0b7224 */ /* 0x020fe200078e0046 */
[----:B------:R-:W-:Y:S01]  /*5000*/  MOV R13, R68 ;  /* 0x00000044000d7202 */ /* 0x000fe20000000f00 */
        /* <DEDUP_REMOVED lines=28> */
[----:B------:R-:W-:Y:S01]  /*51d0*/  PRMT R127, R127, 0x5410, R14 ;  /* 0x000054107f7f7816 */ /* 0x000fe2000000000e */
[----:B------:R-:W-:Y:S01]  /*51e0*/  IMAD.MOV.U32 R14, RZ, RZ, R53 ;  /* 0x000000ffff0e7224 */ /* 0x000fe200078e0035 */
[----:B------:R-:W-:Y:S02]  /*51f0*/  PRMT R124, R13, 0x7610, R124 ;  /* 0x000076100d7c7816 */ /* 0x000fe4000000007c */
[----:B------:R-:W-:-:S02]  /*5200*/  MOV R13, R52 ;  /* 0x00000034000d7202 */ /* 0x000fc40000000f00 */
        /* <DEDUP_REMOVED lines=22> */
.L_x_2938:
[----:B------:R-:W-:Y:S01]  /*5370*/  IMAD R91, R19, 0x8, R18 ;  /* 0x00000008135b7824 */ /* 0x000fe200078e0212 */
[----:B------:R-:W-:Y:S01]  /*5380*/  SHF.L.U32 R102, R189, 0x1f, RZ ;  /* 0x0000001fbd667819 */ /* 0x000fe200000006ff */
[----:B------:R-:W0:Y:S01]  /*5390*/  LDC R110, c[0x0][0x2f4] ;  /* 0x0000bd00ff6e7b82 */ /* 0x000e220000000800 */
[----:B------:R-:W-:Y:S02]  /*53a0*/  BSSY B1, `(.L_x_2939) ;  /* 0x0000003000017945 */ /* 0x000fe40003800000 */
[----:B------:R-:W1:Y:S02]  /*53b0*/  SYNCS.PHASECHK.TRANS64.TRYWAIT P4, [R91+URZ+0x28890], R102 ;  /* 0x028890665b0075a7 */ /* 0x000e64000808017f */
[----:B-1----:R-:W-:Y:S05]  /*53c0*/  @!P4 BRA `(.L_x_2940) ;  /* 0x000001a800b8c947 */ /* 0x002fea0003800000 */
.L_x_3237:
[----:B------:R-:W-:Y:S05]  /*53d0*/  BSYNC B1 ;  /* 0x0000000000017941 */ /* 0x000fea0003800000 */
.L_x_2939:
[----:B------:R-:W-:Y:S01]  /*53e0*/  UMOV UR4, 0xffffffff ;  /* 0xffffffff00047882 */ /* 0x000fe20000000000 */
[----:B0-----:R-:W-:Y:S02]  /*53f0*/  IMAD.IADD R112, R110, 0x1, -R37 ;  /* 0x000000016e707824 */ /* 0x001fe400078e0a25 */
[----:B------:R-:W-:Y:S05]  /*5400*/  BRA.DIV UR4, `(.L_x_2941) ;  /* 0x000001aa04bc7947 */ /* 0x000fea000b800000 */
[----:B------:R0:W2:Y:S04]  /*5410*/  SHFL.IDX PT, R107, R103, RZ, 0x181f ;  /* 0x00181fff676b7589 */ /* 0x0000a800000e0000 */
[----:B------:R0:W3:Y:S02]  /*5420*/  SHFL.IDX PT, R106, R108, RZ, 0x181f ;  /* 0x00181fff6c6a7589 */ /* 0x0000e400000e0000 */
.L_x_3241:
        /* <DEDUP_REMOVED lines=10> */
[----:B------:R-:W-:Y:S02]  /*54d0*/  SHF.R.S32.HI R13, RZ, 0x1f, R12 ;  /* 0x0000001fff0d7819 */ /* 0x000fe4000001140c */
[----:B------:R-:W-:Y:S02]  /*54e0*/  SHF.L.U32 R11, R12, 0x3, RZ ;  /* 0x000000030c0b7819 */ /* 0x000fe400000006ff */
[----:B------:R-:W-:Y:S02]  /*54f0*/  LEA.HI R12, R13, R12, RZ, 0x3 ;  /* 0x0000000c0d0c7211 */ /* 0x000fe400078f18ff */
[----:B------:R-:W-:-:S03]  /*5500*/  LOP3.LUT R13, R11, 0x38, RZ, 0xc0, !PT ;  /* 0x000000380b0d7812 */ /* 0x000fc600078ec0ff */
[----:B------:R-:W-:Y:S01]  /*5510*/  IMAD.SHL.U32 R12, R12, 0x400, RZ ;  /* 0x000004000c0c7824 */ /* 0x000fe200078e00ff */
[----:B------:R-:W-:-:S04]  /*5520*/  LOP3.LUT R13, R13, 0x1c0, R224, 0xf8, !PT ;  /* 0x000001c00d0d7812 */ /* 0x000fc800078ef8e0 */
        /* <DEDUP_REMOVED lines=21> */
[----:B--2---:R-:W-:Y:S01]  /*5680*/  IMAD.MOV.U32 R47, RZ, RZ, R12 ;  /* 0x000000ffff2f7224 */ /* 0x004fe200078e000c */
[----:B------:R-:W-:Y:S01]  /*5690*/  SHF.R.U64 R48, R48, 0x10, R49 ;  /* 0x0000001030307819 */ /* 0x000fe20000001231 */
[----:B---3--:R-:W-:-:S02]  /*56a0*/  HADD2.F32 R46, -RZ, R77.H0_H0 ;  /* 0x2000004dff2e7230 */ /* 0x008fc40000004100 */
[----:B------:R-:W-:Y:S02]  /*56b0*/  IMAD.MOV.U32 R49, RZ, RZ, R15 ;  /* 0x000000ffff317224 */ /* 0x000fe400078e000f */
[----:B------:R-:W-:Y:S02]  /*56c0*/  HADD2.F32 R77, -RZ, R77.H1_H1 ;  /* 0x3000004dff4d7230 */ /* 0x000fe40000004100 */
        /* <DEDUP_REMOVED lines=12> */
[--C-:B------:R-:W-:Y:S01]  /*5790*/  HADD2.F32 R127, -RZ, R126.reuse.H0_H0 ;  /* 0x2000007eff7f7230 */ /* 0x100fe20000004100 */
[----:B------:R-:W-:Y:S01]  /*57a0*/  F2FP.F16.F32.PACK_AB R15, R15, R12 ;  /* 0x0000000c0f0f723e */ /* 0x000fe200000000ff */
[----:B------:R-:W-:Y:S01]  /*57b0*/  HADD2.F32 R79, -RZ, R79.H1_H1 ;  /* 0x3000004fff4f7230 */ /* 0x000fe20000004100 */
[----:B------:R-:W-:Y:S01]  /*57c0*/  F2FP.F16.F32.PACK_AB R46, R46, R13 ;  /* 0x0000000d2e2e723e */ /* 0x000fe200000000ff */
[----:B------:R-:W-:Y:S01]  /*57d0*/  HADD2.F32 R50, -RZ, R49.H0_H0 ;  /* 0x20000031ff327230 */ /* 0x000fe20000004100 */
[----:B------:R-:W-:Y:S01]  /*57e0*/  MOV R13, R15 ;  /* 0x0000000f000d7202 */ /* 0x000fe20000000f00 */
[----:B------:R-:W-:Y:S02]  /*57f0*/  HADD2.F32 R128, -RZ, R129.H0_H0 ;  /* 0x20000081ff807230 */ /* 0x000fe40000004100 */
[-C--:B------:R-:W-:Y:S01]  /*5800*/  FMUL.FTZ R129, R51, R127.reuse ;  /* 0x0000007f33817220 */ /* 0x080fe20000410000 */
[----:B------:R-:W-:Y:S02]  /*5810*/  HADD2.F32 R77, -RZ, R126.H1_H1 ;  /* 0x3000007eff4d7230 */ /* 0x000fe40000004100 */
[----:B------:R-:W-:Y:S01]  /*5820*/  FMUL.FTZ R130, R50, R127 ;  /* 0x0000007f32827220 */ /* 0x000fe20000410000 */
[----:B------:R-:W-:-:S02]  /*5830*/  HADD2.F32 R49, -RZ, R49.H1_H1 ;  /* 0x30000031ff317230 */ /* 0x000fc40000004100 */
[-C--:B------:R-:W-:Y:S01]  /*5840*/  FMUL.FTZ R132, R79, R128.reuse ;  /* 0x000000804f847220 */ /* 0x080fe20000410000 */
[----:B------:R-:W-:Y:S02]  /*5850*/  HADD2.F32 R126, -RZ, R131.H0_H0 ;  /* 0x20000083ff7e7230 */ /* 0x000fe40000004100 */
[-C--:B------:R-:W-:Y:S01]  /*5860*/  FFMA.FTZ R130, R51, R77.reuse, R130 ;  /* 0x0000004d33827223 */ /* 0x080fe20000010082 */
[----:B------:R-:W-:Y:S01]  /*5870*/  FFMA.FTZ R129, R50, R77, -R129 ;  /* 0x0000004d32817223 */ /* 0x000fe20000010881 */
[C---:B------:R-:W-:Y:S01]  /*5880*/  FMUL.FTZ R128, R49.reuse, R128 ;  /* 0x0000008031807220 */ /* 0x040fe20000410000 */
[----:B------:R-:W-:Y:S02]  /*5890*/  HADD2.F32 R51, -RZ, R48.H0_H0 ;  /* 0x20000030ff337230 */ /* 0x000fe40000004100 */
[-C--:B------:R-:W-:Y:S01]  /*58a0*/  FFMA.FTZ R132, R49, R126.reuse, -R132 ;  /* 0x0000007e31847223 */ /* 0x080fe20000010884 */
[----:B------:R-:W-:Y:S02]  /*58b0*/  HADD2.F32 R49, -RZ, R76.H0_H0 ;  /* 0x2000004cff317230 */ /* 0x000fe40000004100 */
[----:B------:R-:W-:Y:S01]  /*58c0*/  FFMA.FTZ R127, R79, R126, R128 ;  /* 0x0000007e4f7f7223 */ /* 0x000fe20000010080 */
[----:B------:R-:W-:-:S02]  /*58d0*/  HADD2.F32 R50, -RZ, R124.H1_H1 ;  /* 0x3000007cff327230 */ /* 0x000fc40000004100 */
[--C-:B------:R-:W-:Y:S01]  /*58e0*/  HADD2.F32 R48, -RZ, R47.reuse.H0_H0 ;  /* 0x2000002fff307230 */ /* 0x100fe20000004100 */
[----:B------:R-:W-:Y:S01]  /*58f0*/  F2FP.F16.F32.PACK_AB R129, R132, R129 ;  /* 0x000000818481723e */ /* 0x000fe200000000ff */
[----:B------:R-:W-:Y:S01]  /*5900*/  HADD2.F32 R76, -RZ, R76.H1_H1 ;  /* 0x3000004cff4c7230 */ /* 0x000fe20000004100 */
[----:B------:R-:W-:Y:S01]  /*5910*/  F2FP.F16.F32.PACK_AB R127, R127, R130 ;  /* 0x000000827f7f723e */ /* 0x000fe200000000ff */
[----:B------:R-:W-:Y:S02]  /*5920*/  HADD2.F32 R124, -RZ, R124.H0_H0 ;  /* 0x2000007cff7c7230 */ /* 0x000fe40000004100 */
[----:B------:R-:W-:Y:S02]  /*5930*/  HADD2.F32 R47, -RZ, R47.H1_H1 ;  /* 0x3000002fff2f7230 */ /* 0x000fe40000004100 */
[-C--:B------:R-:W-:Y:S01]  /*5940*/  FMUL.FTZ R126, R76, R51.reuse ;  /* 0x000000334c7e7220 */ /* 0x080fe20000410000 */
[----:B------:R-:W-:Y:S02]  /*5950*/  IMAD.MOV.U32 R15, RZ, RZ, R129 ;  /* 0x000000ffff0f7224 */ /* 0x000fe400078e0081 */
[-C--:B------:R-:W-:Y:S01]  /*5960*/  FMUL.FTZ R77, R49, R124.reuse ;  /* 0x0000007c314d7220 */ /* 0x080fe20000410000 */
[C---:B------:R-:W-:Y:S01]  /*5970*/  FMUL.FTZ R124, R48.reuse, R124 ;  /* 0x0000007c307c7220 */ /* 0x040fe20000410000 */
[C---:B------:R-:W-:Y:S01]  /*5980*/  FMUL.FTZ R51, R47.reuse, R51 ;  /* 0x000000332f337220 */ /* 0x040fe20000410000 */
[-C--:B------:R-:W-:Y:S01]  /*5990*/  FFMA.FTZ R126, R47, R125.reuse, -R126 ;  /* 0x0000007d2f7e7223 */ /* 0x080fe2000001087e */
[-C--:B------:R-:W-:Y:S01]  /*59a0*/  FFMA.FTZ R77, R48, R50.reuse, -R77 ;  /* 0x00000032304d7223 */ /* 0x080fe2000001084d */
[----:B------:R-:W-:Y:S01]  /*59b0*/  FFMA.FTZ R124, R49, R50, R124 ;  /* 0x00000032317c7223 */ /* 0x000fe2000001007c */
[----:B------:R-:W-:Y:S01]  /*59c0*/  FFMA.FTZ R125, R76, R125, R51 ;  /* 0x0000007d4c7d7223 */ /* 0x000fe20000010033 */
[----:B------:R-:W-:-:S02]  /*59d0*/  HADD2.F32 R51, -RZ, R45.H0_H0 ;  /* 0x2000002dff337230 */ /* 0x000fc40000004100 */
[----:B------:R-:W-:Y:S01]  /*59e0*/  HADD2.F32 R47, -RZ, R78.H0_H0 ;  /* 0x2000004eff2f7230 */ /* 0x000fe20000004100 */
[----:B------:R-:W-:Y:S01]  /*59f0*/  F2FP.F16.F32.PACK_AB R12, R126, R77 ;  /* 0x0000004d7e0c723e */ /* 0x000fe200000000ff */
[--C-:B------:R-:W-:Y:S01]  /*5a00*/  HADD2.F32 R50, -RZ, R123.reuse.H0_H0 ;  /* 0x2000007bff327230 */ /* 0x100fe20000004100 */
[----:B------:R-:W-:Y:S01]  /*5a10*/  F2FP.F16.F32.PACK_AB R76, R125, R124 ;  /* 0x0000007c7d4c723e */ /* 0x000fe200000000ff */
[----:B------:R-:W-:Y:S02]  /*5a20*/  HADD2.F32 R45, -RZ, R14.H0_H0 ;  /* 0x2000000eff2d7230 */ /* 0x000fe40000004100 */
[----:B------:R-:W-:Y:S02]  /*5a30*/  HADD2.F32 R78, -RZ, R78.H1_H1 ;  /* 0x3000004eff4e7230 */ /* 0x000fe40000004100 */
[----:B------:R-:W-:Y:S02]  /*5a40*/  HADD2.F32 R14, -RZ, R14.H1_H1 ;  /* 0x3000000eff0e7230 */ /* 0x000fe40000004100 */
[----:B------:R-:W-:-:S02]  /*5a50*/  HADD2.F32 R48, -RZ, R123.H1_H1 ;  /* 0x3000007bff307230 */ /* 0x000fc40000004100 */
[-C--:B------:R-:W-:Y:S01]  /*5a60*/  FMUL.FTZ R79, R78, R51.reuse ;  /* 0x000000334e4f7220 */ /* 0x080fe20000410000 */
[----:B------:R-:W-:Y:S02]  /*5a70*/  HADD2.F32 R49, -RZ, R44.H0_H0 ;  /* 0x2000002cff317230 */ /* 0x000fe40000004100 */
[-C--:B------:R-:W-:Y:S01]  /*5a80*/  FMUL.FTZ R44, R47, R50.reuse ;  /* 0x000000322f2c7220 */ /* 0x080fe20000410000 */
[C---:B------:R-:W-:Y:S01]  /*5a90*/  FMUL.FTZ R50, R45.reuse, R50 ;  /* 0x000000322d327220 */ /* 0x040fe20000410000 */
[C---:B------:R-:W-:Y:S01]  /*5aa0*/  FMUL.FTZ R51, R14.reuse, R51 ;  /* 0x000000330e337220 */ /* 0x040fe20000410000 */
[----:B------:R-:W-:Y:S02]  /*5ab0*/  IMAD.MOV.U32 R77, RZ, RZ, R46 ;  /* 0x000000ffff4d7224 */ /* 0x000fe400078e002e */
[-C--:B------:R-:W-:Y:S01]  /*5ac0*/  FFMA.FTZ R44, R45, R48.reuse, -R44 ;  /* 0x000000302d2c7223 */ /* 0x080fe2000001082c */
[-C--:B------:R-:W-:Y:S01]  /*5ad0*/  FFMA.FTZ R79, R14, R49.reuse, -R79 ;  /* 0x000000310e4f7223 */ /* 0x080fe2000001084f */
[----:B------:R-:W-:Y:S01]  /*5ae0*/  FFMA.FTZ R50, R47, R48, R50 ;  /* 0x000000302f327223 */ /* 0x000fe20000010032 */
[----:B------:R-:W-:-:S03]  /*5af0*/  FFMA.FTZ R51, R78, R49, R51 ;  /* 0x000000314e337223 */ /* 0x000fc60000010033 */
[----:B------:R-:W-:Y:S01]  /*5b00*/  F2FP.F16.F32.PACK_AB R14, R79, R44 ;  /* 0x0000002c4f0e723e */ /* 0x000fe200000000ff */
[----:B------:R-:W-:Y:S01]  /*5b10*/  IMAD.MOV.U32 R79, RZ, RZ, R127 ;  /* 0x000000ffff4f7224 */ /* 0x000fe200078e007f */
[----:B------:R-:W-:-:S07]  /*5b20*/  F2FP.F16.F32.PACK_AB R78, R51, R50 ;  /* 0x00000032334e723e */ /* 0x000fce00000000ff */
.L_x_2945:
[----:B------:R-:W-:Y:S05]  /*5b30*/  BSYNC B2 ;  /* 0x0000000000027941 */ /* 0x000fea0003800000 */
.L_x_2944:
[----:B------:R-:W-:Y:S01]  /*5b40*/  ISETP.GE.AND P4, PT, R11, R110, PT ;  /* 0x0000006e0b00720c */ /* 0x000fe20003f86270 */
[----:B--2---:R4:W-:-:S12]  /*5b50*/  ST.E.128 desc[UR42][R104.64], R12 ;  /* 0x0000000c68007985 */ /* 0x0049d8000c101d2a */
[----:B------:R-:W-:-:S05]  /*5b60*/  @!P4 IMAD.WIDE R106, R11, 0x2, R106 ;  /* 0x000000020b6ac825 */ /* 0x000fca00078e026a */
[----:B---3--:R4:W-:Y:S02]  /*5b70*/  @!P4 ST.E.128 desc[UR42][R106.64], R76 ;  /* 0x0000004c6a00c985 */ /* 0x0089e4000c101d2a */
.L_x_2943:
[----:B------:R-:W-:Y:S05]  /*5b80*/  BSYNC B1 ;  /* 0x0000000000017941 */ /* 0x000fea0003800000 */
.L_x_2942:
[----:B------:R-:W-:-:S03]  /*5b90*/  UMOV UR4, 0xffffffff ;  /* 0xffffffff00047882 */ /* 0x000fc60000000000 */
[----:B------:R-:W-:Y:S05]  /*5ba0*/  BRA.DIV UR4, `(.L_x_2946) ;  /* 0x000001a604207947 */ /* 0x000fea000b800000 */
[----:B------:R0:W0:Y:S04]  /*5bb0*/  SHFL.IDX PT, R51, R103, 0x1, 0x181f ;  /* 0x00381f0067337f89 */ /* 0x00002800000e0000 */
[----:B------:R0:W0:Y:S02]  /*5bc0*/  SHFL.IDX PT, R50, R108, 0x1, 0x181f ;  /* 0x00381f006c327f89 */ /* 0x00002400000e0000 */
.L_x_3245:
[----:B------:R-:W-:Y:S01]  /*5bd0*/  ISETP.GE.OR P4, PT, R219, R97, P1 ;  /* 0x00000061db00720c */ /* 0x000fe20000f86670 */
[----:B------:R-:W-:-:S12]  /*5be0*/  BSSY B1, `(.L_x_2947) ;  /* 0x0000074000017945 */ /* 0x000fd80003800000 */
[----:B------:R-:W-:Y:S05]  /*5bf0*/  @P4 BRA `(.L_x_2948) ;  /* 0x0000000400c84947 */ /* 0x000fea0003800000 */
[----:B------:R-:W-:Y:S01]  /*5c00*/  SEL R11, R37, R112, !P0 ;  /* 0x00000070250b7207 */ /* 0x000fe20004000000 */
[----:B------:R-:W-:Y:S01]  /*5c10*/  BSSY B2, `(.L_x_2949) ;  /* 0x000006c000027945 */ /* 0x000fe20003800000 */
[C---:B0-----:R-:W-:Y:S02]  /*5c20*/  LEA R48, P4, R41.reuse, R50, 0x1 ;  /* 0x0000003229307211 */ /* 0x041fe400078808ff */
[----:B----4-:R-:W-:Y:S02]  /*5c30*/  SHF.R.S32.HI R12, RZ, 0x1f, R11 ;  /* 0x0000001fff0c7819 */ /* 0x010fe4000001140b */
        /* <DEDUP_REMOVED lines=18> */
[--C-:B--2---:R-:W-:Y:S02]  /*5d60*/  SHF.R.U64 R107, R56, 0x10, R57.reuse ;  /* 0x00000010386b7819 */ /* 0x104fe40000001239 */
[----:B------:R-:W-:Y:S01]  /*5d70*/  SHF.R.U32.HI R56, RZ, 0x10, R57 ;  /* 0x00000010ff387819 */ /* 0x000fe20000011639 */
[--C-:B------:R-:W-:Y:S01]  /*5d80*/  HADD2.F32 R57, -RZ, R120.reuse.H1_H1 ;  /* 0x30000078ff397230 */ /* 0x100fe20000004100 */
[----:B------:R-:W-:Y:S01]  /*5d90*/  SHF.R.U64 R123, R52, 0x10, R53 ;  /* 0x00000010347b7819 */ /* 0x000fe20000001235 */
[----:B------:R-:W-:Y:S01]  /*5da0*/  HADD2.F32 R120, -RZ, R120.H0_H0 ;  /* 0x20000078ff787230 */ /* 0x000fe20000004100 */
[--C-:B------:R-:W-:Y:S01]  /*5db0*/  SHF.R.U64 R52, R54, 0x10, R55.reuse ;  /* 0x0000001036347819 */ /* 0x100fe20000001237 */
[----:B----4-:R-:W-:Y:S01]  /*5dc0*/  IMAD.MOV.U32 R54, RZ, RZ, R44 ;  /* 0x000000ffff367224 */ /* 0x010fe200078e002c */
[----:B------:R-:W-:Y:S01]  /*5dd0*/  SHF.R.U32.HI R104, RZ, 0x10, R55 ;  /* 0x00000010ff687819 */ /* 0x000fe20000011637 */
[----:B0-----:R-:W-:Y:S01]  /*5de0*/  IMAD.MOV.U32 R44, RZ, RZ, R14 ;  /* 0x000000ffff2c7224 */ /* 0x001fe200078e000e */
[----:B------:R-:W-:Y:S01]  /*5df0*/  SHF.R.U32.HI R76, RZ, 0x10, R53 ;  /* 0x00000010ff4c7819 */ /* 0x000fe20000011635 */
[----:B------:R-:W-:Y:S01]  /*5e00*/  HADD2.F32 R14, -RZ, R13.H0_H0 ;  /* 0x2000000dff0e7230 */ /* 0x000fe20000004100 */
[----:B------:R-:W-:Y:S01]  /*5e10*/  MOV R55, R46 ;  /* 0x0000002e00377202 */ /* 0x000fe20000000f00 */
[--C-:B------:R-:W-:Y:S01]  /*5e20*/  HADD2.F32 R46, -RZ, R45.reuse.H0_H0 ;  /* 0x2000002dff2e7230 */ /* 0x100fe20000004100 */
[--C-:B------:R-:W-:Y:S01]  /*5e30*/  SHF.R.U64 R53, R58, 0x10, R59.reuse ;  /* 0x000000103a357819 */ /* 0x100fe2000000123b */
[----:B------:R-:W-:Y:S01]  /*5e40*/  HADD2.F32 R45, -RZ, R45.H1_H1 ;  /* 0x3000002dff2d7230 */ /* 0x000fe20000004100 */
[----:B------:R-:W-:Y:S01]  /*5e50*/  SHF.R.U32.HI R79, RZ, 0x10, R59 ;  /* 0x00000010ff4f7819 */ /* 0x000fe2000001163b */
[----:B------:R-:W-:-:S02]  /*5e60*/  HADD2.F32 R58, -RZ, R56.H0_H0 ;  /* 0x20000038ff3a7230 */ /* 0x000fc40000004100 */
[----:B------:R-:W-:Y:S02]  /*5e70*/  HADD2.F32 R13, -RZ, R13.H1_H1 ;  /* 0x3000000dff0d7230 */ /* 0x000fe40000004100 */
[----:B------:R-:W-:Y:S02]  /*5e80*/  HADD2.F32 R59, -RZ, R122.H1_H1 ;  /* 0x3000007aff3b7230 */ /* 0x000fe40000004100 */
[----:B------:R-:W-:Y:S02]  /*5e90*/  HADD2.F32 R56, -RZ, R76.H0_H0 ;  /* 0x2000004cff387230 */ /* 0x000fe40000004100 */
[-C--:B------:R-:W-:Y:S01]  /*5ea0*/  FMUL.FTZ R76, R45, R58.reuse ;  /* 0x0000003a2d4c7220 */ /* 0x080fe20000410000 */
[C---:B------:R-:W-:Y:S01]  /*5eb0*/  FMUL.FTZ R58, R13.reuse, R58 ;  /* 0x0000003a0d3a7220 */ /* 0x040fe20000410000 */
[-C--:B------:R-:W-:Y:S01]  /*5ec0*/  FMUL.FTZ R77, R46, R59.reuse ;  /* 0x0000003b2e4d7220 */ /* 0x080fe20000410000 */
[----:B------:R-:W-:Y:S01]  /*5ed0*/  FMUL.FTZ R59, R14, R59 ;  /* 0x0000003b0e3b7220 */ /* 0x000fe20000410000 */
[-C--:B------:R-:W-:Y:S01]  /*5ee0*/  FFMA.FTZ R76, R13, R56.reuse, -R76 ;  /* 0x000000380d4c7223 */ /* 0x080fe2000001084c */
[----:B------:R-:W-:Y:S01]  /*5ef0*/  FFMA.FTZ R78, R45, R56, R58 ;  /* 0x000000382d4e7223 */ /* 0x000fe2000001003a */
[----:B------:R-:W-:-:S02]  /*5f00*/  HADD2.F32 R56, -RZ, R121.H1_H1 ;  /* 0x30000079ff387230 */ /* 0x000fc40000004100 */
[-C--:B------:R-:W-:Y:S01]  /*5f10*/  FFMA.FTZ R77, R14, R57.reuse, -R77 ;  /* 0x000000390e4d7223 */ /* 0x080fe2000001084d */
[----:B------:R-:W-:Y:S02]  /*5f20*/  HADD2.F32 R13, -RZ, R15.H0_H0 ;  /* 0x2000000fff0d7230 */ /* 0x000fe40000004100 */
[----:B------:R-:W-:Y:S01]  /*5f30*/  FFMA.FTZ R59, R46, R57, R59 ;  /* 0x000000392e3b7223 */ /* 0x000fe2000001003b */
[--C-:B------:R-:W-:Y:S02]  /*5f40*/  HADD2.F32 R14, -RZ, R47.reuse.H0_H0 ;  /* 0x2000002fff0e7230 */ /* 0x100fe40000004100 */
[----:B------:R-:W-:Y:S02]  /*5f50*/  HADD2.F32 R47, -RZ, R47.H1_H1 ;  /* 0x3000002fff2f7230 */ /* 0x000fe40000004100 */
[----:B------:R-:W-:Y:S01]  /*5f60*/  FMUL.FTZ R57, R13, R56 ;  /* 0x000000380d397220 */ /* 0x000fe20000410000 */
[----:B------:R-:W-:Y:S02]  /*5f70*/  HADD2.F32 R58, -RZ, R79.H0_H0 ;  /* 0x2000004fff3a7230 */ /* 0x000fe40000004100 */
[----:B------:R-:W-:-:S02]  /*5f80*/  HADD2.F32 R15, -RZ, R15.H1_H1 ;  /* 0x3000000fff0f7230 */ /* 0x000fc40000004100 */
[----:B------:R-:W-:Y:S02]  /*5f90*/  HADD2.F32 R45, -RZ, R119.H1_H1 ;  /* 0x30000077ff2d7230 */ /* 0x000fe40000004100 */
[----:B------:R-:W-:Y:S02]  /*5fa0*/  HADD2.F32 R46, -RZ, R104.H0_H0 ;  /* 0x20000068ff2e7230 */ /* 0x000fe40000004100 */
[C---:B------:R-:W-:Y:S01]  /*5fb0*/  FMUL.FTZ R104, R14.reuse, R56 ;  /* 0x000000380e687220 */ /* 0x040fe20000410000 */
[-C--:B------:R-:W-:Y:S01]  /*5fc0*/  FMUL.FTZ R56, R47, R58.reuse ;  /* 0x0000003a2f387220 */ /* 0x080fe20000410000 */
[----:B---3--:R-:W-:Y:S01]  /*5fd0*/  FMUL.FTZ R106, R15, R58 ;  /* 0x0000003a0f6a7220 */ /* 0x008fe20000410000 */
[-C--:B------:R-:W-:Y:S01]  /*5fe0*/  FFMA.FTZ R58, R14, R45.reuse, R57 ;  /* 0x0000002d0e3a7223 */ /* 0x080fe20000010039 */
[----:B------:R-:W-:Y:S02]  /*5ff0*/  HADD2.F32 R122, -RZ, R122.H0_H0 ;  /* 0x2000007aff7a7230 */ /* 0x000fe40000004100 */
[----:B------:R-:W-:Y:S01]  /*6000*/  FFMA.FTZ R104, R13, R45, -R104 ;  /* 0x0000002d0d687223 */ /* 0x000fe20000010868 */
[----:B------:R-:W-:-:S02]  /*6010*/  HADD2.F32 R14, -RZ, R54.H0_H0 ;  /* 0x20000036ff0e7230 */ /* 0x000fc40000004100 */
[-C--:B------:R-:W-:Y:S01]  /*6020*/  FFMA.FTZ R79, R15, R46.reuse, -R56 ;  /* 0x0000002e0f4f7223 */ /* 0x080fe20000010838 */
[----:B------:R-:W-:Y:S02]  /*6030*/  HADD2.F32 R45, -RZ, R107.H0_H0 ;  /* 0x2000006bff2d7230 */ /* 0x000fe40000004100 */
[----:B------:R-:W-:Y:S01]  /*6040*/  FFMA.FTZ R105, R47, R46, R106 ;  /* 0x0000002e2f697223 */ /* 0x000fe2000001006a */
[----:B------:R-:W-:Y:S02]  /*6050*/  HADD2.F32 R54, -RZ, R54.H1_H1 ;  /* 0x30000036ff367230 */ /* 0x000fe40000004100 */
[----:B------:R-:W-:Y:S01]  /*6060*/  FMUL.FTZ R46, R14, R122 ;  /* 0x0000007a0e2e7220 */ /* 0x000fe20000410000 */
[--C-:B------:R-:W-:Y:S01]  /*6070*/  HADD2.F32 R13, -RZ, R12.reuse.H0_H0 ;  /* 0x2000000cff0d7230 */ /* 0x100fe20000004100 */
[----:B------:R-:W-:Y:S01]  /*6080*/  F2FP.F16.F32.PACK_AB R79, R79, R104 ;  /* 0x000000684f4f723e */ /* 0x000fe200000000ff */
[----:B------:R-:W-:Y:S02]  /*6090*/  HADD2.F32 R12, -RZ, R12.H1_H1 ;  /* 0x3000000cff0c7230 */ /* 0x000fe40000004100 */
[----:B------:R-:W-:Y:S01]  /*60a0*/  FMUL.FTZ R57, R54, R45 ;  /* 0x0000002d36397220 */ /* 0x000fe20000410000 */
[----:B------:R-:W-:-:S02]  /*60b0*/  HADD2.F32 R15, -RZ, R123.H0_H0 ;  /* 0x2000007bff0f7230 */ /* 0x000fc40000004100 */
[C---:B------:R-:W-:Y:S01]  /*60c0*/  FMUL.FTZ R47, R13.reuse, R122 ;  /* 0x0000007a0d2f7220 */ /* 0x040fe20000410000 */
[----:B------:R-:W-:Y:S01]  /*60d0*/  FFMA.FTZ R46, R13, R120, -R46 ;  /* 0x000000780d2e7223 */ /* 0x000fe2000001082e */
[----:B------:R-:W-:Y:S02]  /*60e0*/  HADD2.F32 R13, -RZ, R55.H0_H0 ;  /* 0x20000037ff0d7230 */ /* 0x000fe40000004100 */
[C---:B------:R-:W-:Y:S01]  /*60f0*/  FMUL.FTZ R45, R12.reuse, R45 ;  /* 0x0000002d0c2d7220 */ /* 0x040fe20000410000 */
[----:B------:R-:W-:Y:S02]  /*6100*/  HADD2.F32 R121, -RZ, R121.H0_H0 ;  /* 0x20000079ff797230 */ /* 0x000fe40000004100 */
[-C--:B------:R-:W-:Y:S01]  /*6110*/  FFMA.FTZ R57, R12, R15.reuse, -R57 ;  /* 0x0000000f0c397223 */ /* 0x080fe20000010839 */
[----:B------:R-:W-:Y:S02]  /*6120*/  HADD2.F32 R53, -RZ, R53.H0_H0 ;  /* 0x20000035ff357230 */ /* 0x000fe40000004100 */
[----:B------:R-:W-:Y:S01]  /*6130*/  FFMA.FTZ R54, R54, R15, R45 ;  /* 0x0000000f36367223 */ /* 0x000fe2000001002d */
[----:B------:R-:W-:-:S02]  /*6140*/  HADD2.F32 R55, -RZ, R55.H1_H1 ;  /* 0x30000037ff377230 */ /* 0x000fc40000004100 */
[----:B------:R-:W-:Y:S01]  /*6150*/  FMUL.FTZ R15, R13, R121 ;  /* 0x000000790d0f7220 */ /* 0x000fe20000410000 */
[--C-:B------:R-:W-:Y:S02]  /*6160*/  HADD2.F32 R12, -RZ, R44.reuse.H0_H0 ;  /* 0x2000002cff0c7230 */ /* 0x100fe40000004100 */
[----:B------:R-:W-:Y:S01]  /*6170*/  FFMA.FTZ R47, R14, R120, R47 ;  /* 0x000000780e2f7223 */ /* 0x000fe2000001002f */
        /* <DEDUP_REMOVED lines=12> */
[----:B------:R-:W-:Y:S02]  /*6240*/  F2FP.F16.F32.PACK_AB R58, R105, R58 ;  /* 0x0000003a693a723e */ /* 0x000fe400000000ff */
[----:B------:R-:W-:Y:S01]  /*6250*/  F2FP.F16.F32.PACK_AB R78, R44, R15 ;  /* 0x0000000f2c4e723e */ /* 0x000fe200000000ff */
[----:B------:R-:W-:Y:S01]  /*6260*/  IMAD.MOV.U32 R44, RZ, RZ, R54 ;  /* 0x000000ffff2c7224 */ /* 0x000fe200078e0036 */
[----:B------:R-:W-:Y:S01]  /*6270*/  F2FP.F16.F32.PACK_AB R12, R57, R46 ;  /* 0x0000002e390c723e */ /* 0x000fe200000000ff */
[----:B------:R-:W-:Y:S01]  /*6280*/  IMAD.MOV.U32 R15, RZ, RZ, R79 ;  /* 0x000000ffff0f7224 */ /* 0x000fe200078e004f */
[----:B------:R-:W-:Y:S01]  /*6290*/  F2FP.F16.F32.PACK_AB R46, R55, R14 ;  /* 0x0000000e372e723e */ /* 0x000fe200000000ff */
[----:B------:R-:W-:Y:S01]  /*62a0*/  IMAD.MOV.U32 R14, RZ, RZ, R78 ;  /* 0x000000ffff0e7224 */ /* 0x000fe200078e004e */
[----:B------:R-:W-:-:S02]  /*62b0*/  F2FP.F16.F32.PACK_AB R13, R76, R77 ;  /* 0x0000004d4c0d723e */ /* 0x000fc400000000ff */
[----:B------:R-:W-:-:S07]  /*62c0*/  MOV R47, R58 ;  /* 0x0000003a002f7202 */ /* 0x000fce0000000f00 */
.L_x_2950:
[----:B------:R-:W-:Y:S05]  /*62d0*/  BSYNC B2 ;  /* 0x0000000000027941 */ /* 0x000fea0003800000 */
.L_x_2949:
[----:B------:R-:W-:Y:S01]  /*62e0*/  ISETP.GE.AND P4, PT, R11, R110, PT ;  /* 0x0000006e0b00720c */ /* 0x000fe20003f86270 */
[----:B0-----:R0:W-:-:S12]  /*62f0*/  ST.E.128 desc[UR42][R48.64], R12 ;  /* 0x0000000c30007985 */ /* 0x0011d8000c101d2a */
[----:B------:R-:W-:-:S05]  /*6300*/  @!P4 IMAD.WIDE R50, R11, 0x2, R50 ;  /* 0x000000020b32c825 */ /* 0x000fca00078e0232 */
[----:B----4-:R0:W-:Y:S02]  /*6310*/  @!P4 ST.E.128 desc[UR42][R50.64], R44 ;  /* 0x0000002c3200c985 */ /* 0x0101e4000c101d2a */
.L_x_2948:
[----:B------:R-:W-:Y:S05]  /*6320*/  BSYNC B1 ;  /* 0x0000000000017941 */ /* 0x000fea0003800000 */
.L_x_2947:
[----:B------:R-:W-:-:S03]  /*6330*/  UMOV UR4, 0xffffffff ;  /* 0xffffffff00047882 */ /* 0x000fc60000000000 */
[----:B------:R-:W-:Y:S05]  /*6340*/  BRA.DIV UR4, `(.L_x_2951) ;  /* 0x0000019e04847947 */ /* 0x000fea000b800000 */
[----:B0-----:R0:W0:Y:S04]  /*6350*/  SHFL.IDX PT, R51, R103, 0x2, 0x181f ;  /* 0x00581f0067337f89 */ /* 0x00102800000e0000 */
[----:B------:R0:W0:Y:S02]  /*6360*/  SHFL.IDX PT, R50, R108, 0x2, 0x181f ;  /* 0x00581f006c327f89 */ /* 0x00002400000e0000 */
.L_x_3249:
        /* <DEDUP_REMOVED lines=17> */
[----:B------:R-:W-:Y:S01]  /*6480*/  IADD3 R12, R13, R12, R198 ;  /* 0x0000000c0d0c7210 */ /* 0x000fe20007ffe0c6 */
[----:B------:R-:W-:-:S03]  /*6490*/  IMAD R13, R19, 0x4000, R4 ;  /* 0x00004000130d7824 */ /* 0x000fc600078e0204 */
[----:B------:R-:W-:Y:S01]  /*64a0*/  LEA R15, R19, R12, 0xe ;  /* 0x0000000c130f7211 */ /* 0x000fe200078e70ff */
[----:B------:R-:W-:-:S04]  /*64b0*/  IMAD R13, R13, 0x2, R18 ;  /* 0x000000020d0d7824 */ /* 0x000fc800078e0212 */
[----:B------:R-:W-:Y:S02]  /*64c0*/  IMAD R44, R15, 0x2, R18 ;  /* 0x000000020f2c7824 */ /* 0x000fe400078e0212 */
[----:B------:R-:W0:Y:S04]  /*64d0*/  LDS.128 R12, [R13+0x18400] ;  /* 0x018400000d0c7984 */ /* 0x000e280000000c00 */
[----:B------:R-:W4:Y:S01]  /*64e0*/  LDS.128 R44, [R44+0x18400] ;  /* 0x018400002c2c7984 */ /* 0x000f220000000c00 */
[----:B------:R-:W-:Y:S05]  /*64f0*/  @P3 BRA `(.L_x_2955) ;  /* 0x0000000400583947 */ /* 0x000fea0003800000 */
[----:B------:R-:W-:Y:S01]  /*6500*/  SHF.R.U32.HI R56, RZ, 0x10, R65 ;  /* 0x00000010ff387819 */ /* 0x000fe20000011641 */
[----:B----4-:R-:W-:Y:S01]  /*6510*/  IMAD.MOV.U32 R52, RZ, RZ, R44 ;  /* 0x000000ffff347224 */ /* 0x010fe200078e002c */
[----:B0-----:R-:W-:Y:S01]  /*6520*/  MOV R44, R14 ;  /* 0x0000000e002c7202 */ /* 0x001fe20000000f00 */
[----:B------:R-:W-:Y:S01]  /*6530*/  IMAD.MOV.U32 R53, RZ, RZ, R46 ;  /* 0x000000ffff357224 */ /* 0x000fe200078e002e */
[--C-:B------:R-:W-:Y:S01]  /*6540*/  SHF.R.U32.HI R54, RZ, 0x10, R61.reuse ;  /* 0x00000010ff367819 */ /* 0x100fe2000001163d */
        /* <DEDUP_REMOVED lines=9> */
[----:B------:R-:W-:Y:S01]  /*65e0*/  SHF.R.U32.HI R66, RZ, 0x10, R67 ;  /* 0x00000010ff427819 */ /* 0x000fe20000011643 */
[----:B------:R-:W-:-:S02]  /*65f0*/  HADD2.F32 R57, -RZ, R118.H1_H1 ;  /* 0x30000076ff397230 */ /* 0x000fc40000004100 */
        /* <DEDUP_REMOVED lines=11> */
[----:B------:R-:W-:Y:S01]  /*66b0*/  HADD2.F32 R13, -RZ, R15.H0_H0 ;  /* 0x2000000fff0d7230 */ /* 0x000fe20000004100 */
[----:B------:R-:W-:Y:S01]  /*66c0*/  SHF.R.U64 R76, R64, 0x10, R65 ;  /* 0x00000010404c7819 */ /* 0x000fe20000001241 */
        /* <DEDUP_REMOVED lines=32> */
[--C-:B------:R-:W-:Y:S02]  /*68d0*/  HADD2.F32 R12, -RZ, R44.reuse.H0_H0 ;  /* 0x2000002cff0c7230 */ /* 0x100fe40000004100 */
[----:B------:R-:W-:Y:S01]  /*68e0*/  FFMA.FTZ R47, R14, R116, R47 ;  /* 0x000000740e2f7223 */ /* 0x000fe2000001002f */
[----:B------:R-:W-:Y:S02]  /*68f0*/  HADD2.F32 R15, -RZ, R61.H0_H0 ;  /* 0x2000003dff0f7230 */ /* 0x000fe40000004100 */
[-C--:B------:R-:W-:Y:S01]  /*6900*/  FMUL.FTZ R45, R13, R117.reuse ;  /* 0x000000750d2d7220 */ /* 0x080fe20000410000 */
[----:B------:R-:W-:Y:S02]  /*6910*/  HADD2.F32 R53, -RZ, R53.H1_H1 ;  /* 0x30000035ff357230 */ /* 0x000fe40000004100 */
[----:B------:R-:W-:Y:S01]  /*6920*/  FMUL.FTZ R54, R12, R117 ;  /* 0x000000750c367220 */ /* 0x000fe20000410000 */
[----:B------:R-:W-:Y:S01]  /*6930*/  HADD2.F32 R44, -RZ, R44.H1_H1 ;  /* 0x3000002cff2c7230 */ /* 0x000fe20000004100 */
[----:B------:R-:W-:Y:S01]  /*6940*/  F2FP.F16.F32.PACK_AB R63, R64, R63 ;  /* 0x0000003f403f723e */ /* 0x000fe200000000ff */
[----:B------:R-:W-:-:S02]  /*6950*/  HADD2.F32 R115, -RZ, R115.H0_H0 ;  /* 0x20000073ff737230 */ /* 0x000fc40000004100 */
        /* <DEDUP_REMOVED lines=8> */
[----:B------:R-:W-:Y:S02]  /*69e0*/  F2FP.F16.F32.PACK_AB R56, R52, R47 ;  /* 0x0000002f3438723e */ /* 0x000fe400000000ff */
[----:B------:R-:W-:-:S02]  /*69f0*/  F2FP.F16.F32.PACK_AB R12, R55, R46 ;  /* 0x0000002e370c723e */ /* 0x000fc400000000ff */
[----:B------:R-:W-:Y:S01]  /*6a00*/  F2FP.F16.F32.PACK_AB R14, R44, R45 ;  /* 0x0000002d2c0e723e */ /* 0x000fe200000000ff */
[----:B------:R-:W-:Y:S01]  /*6a10*/  IMAD.MOV.U32 R44, RZ, RZ, R56 ;  /* 0x000000ffff2c7224 */ /* 0x000fe200078e0038 */
[----:B------:R-:W-:Y:S01]  /*6a20*/  F2FP.F16.F32.PACK_AB R13, R58, R59 ;  /* 0x0000003b3a0d723e */ /* 0x000fe200000000ff */
[----:B------:R-:W-:Y:S01]  /*6a30*/  IMAD.MOV.U32 R45, RZ, RZ, R57 ;  /* 0x000000ffff2d7224 */ /* 0x000fe200078e0039 */
[----:B------:R-:W-:Y:S02]  /*6a40*/  F2FP.F16.F32.PACK_AB R46, R53, R54 ;  /* 0x00000036352e723e */ /* 0x000fe400000000ff */
[----:B------:R-:W-:-:S07]  /*6a50*/  MOV R47, R63 ;  /* 0x0000003f002f7202 */ /* 0x000fce0000000f00 */
.L_x_2955:
[----:B------:R-:W-:Y:S05]  /*6a60*/  BSYNC B2 ;  /* 0x0000000000027941 */ /* 0x000fea0003800000 */
.L_x_2954:
[----:B------:R-:W-:Y:S01]  /*6a70*/  ISETP.GE.AND P4, PT, R11, R110, PT ;  /* 0x0000006e0b00720c */ /* 0x000fe20003f86270 */
[----:B0-----:R0:W-:-:S12]  /*6a80*/  ST.E.128 desc[UR42][R48.64], R12 ;  /* 0x0000000c30007985 */ /* 0x0011d8000c101d2a */
[----:B------:R-:W-:-:S05]  /*6a90*/  @!P4 IMAD.WIDE R50, R11, 0x2, R50 ;  /* 0x000000020b32c825 */ /* 0x000fca00078e0232 */
[----:B----4-:R0:W-:Y:S02]  /*6aa0*/  @!P4 ST.E.128 desc[UR42][R50.64], R44 ;  /* 0x0000002c3200c985 */ /* 0x0101e4000c101d2a */
.L_x_2953:
[----:B------:R-:W-:Y:S05]  /*6ab0*/  BSYNC B1 ;  /* 0x0000000000017941 */ /* 0x000fea0003800000 */
.L_x_2952:
[----:B------:R-:W-:-:S03]  /*6ac0*/  UMOV UR4, 0xffffffff ;  /* 0xffffffff00047882 */ /* 0x000fc60000000000 */
[----:B------:R-:W-:Y:S05]  /*6ad0*/  BRA.DIV UR4, `(.L_x_2956) ;  /* 0x0000019604ec7947 */ /* 0x000fea000b800000 */
[----:B0-----:R-:W0:Y:S04]  /*6ae0*/  SHFL.IDX PT, R103, R103, 0x3, 0x181f ;  /* 0x00781f0067677f89 */ /* 0x001e2800000e0000 */
[----:B------:R-:W0:Y:S02]  /*6af0*/  SHFL.IDX PT, R108, R108, 0x3, 0x181f ;  /* 0x00781f006c6c7f89 */ /* 0x000e2400000e0000 */
.L_x_3253:
        /* <DEDUP_REMOVED lines=8> */
[----:B----4-:R-:W-:-:S04]  /*6b80*/  LEA.HI.SX32 R12, R11, R80, 0x1c ;  /* 0x000000500b0c7211 */ /* 0x010fc800078fe2ff */
        /* <DEDUP_REMOVED lines=57> */
[----:B------:R-:W-:-:S02]  /*6f20*/  HADD2.F32 R114, -RZ, R114.H0_H0 ;  /* 0x20000072ff727230 */ /* 0x000fc40000004100 */
[-C--:B------:R-:W-:Y:S01]  /*6f30*/  FFMA.FTZ R63, R15, R46.reuse, -R52 ;  /* 0x0000002e0f3f7223 */ /* 0x080fe20000010834 */
[----:B------:R-:W-:Y:S02]  /*6f40*/  HADD2.F32 R45, -RZ, R64.H0_H0 ;  /* 0x20000040ff2d7230 */ /* 0x000fe40000004100 */
[----:B------:R-:W-:Y:S01]  /*6f50*/  FFMA.FTZ R62, R47, R46, R54 ;  /* 0x0000002e2f3e7223 */ /* 0x000fe20000010036 */
        /* <DEDUP_REMOVED lines=38> */
[----:B------:R-:W-:-:S02]  /*71c0*/  F2FP.F16.F32.PACK_AB R46, R51, R52 ;  /* 0x00000034332e723e */ /* 0x000fc400000000ff */
[----:B------:R-:W-:-:S07]  /*71d0*/  MOV R47, R61 ;  /* 0x0000003d002f7202 */ /* 0x000fce0000000f00 */
.L_x_2958:
[----:B------:R-:W-:Y:S05]  /*71e0*/  BSYNC B1 ;  /* 0x0000000000017941 */ /* 0x000fea0003800000 */
.L_x_2957:
[----:B0-----:R0:W-:Y:S01]  /*71f0*/  ST.E.128 desc[UR42][R48.64], R12 ;  /* 0x0000000c30007985 */ /* 0x0011e2000c101d2a */
[----:B------:R-:W-:Y:S01]  /*7200*/  ISETP.GE.AND P3, PT, R11, R110, PT ;  /* 0x0000006e0b00720c */ /* 0x000fe20003f66270 */
[----:B------:R-:W-:-:S12]  /*7210*/  IMAD.MOV.U32 R109, RZ, RZ, R103 ;  /* 0x000000ffff6d7224 */ /* 0x000fd800078e0067 */
[----:B------:R-:W-:Y:S05]  /*7220*/  @P3 BRA `(.L_x_2929) ;  /* 0x0000000400b83947 */ /* 0x000fea0003800000 */
[----:B0-----:R-:W-:-:S05]  /*7230*/  IMAD.WIDE R12, R11, 0x2, R108 ;  /* 0x000000020b0c7825 */ /* 0x001fca00078e026c */
[----:B----4-:R0:W-:Y:S01]  /*7240*/  ST.E.128 desc[UR42][R12.64], R44 ;  /* 0x0000002c0c007985 */ /* 0x0101e2000c101d2a */
[----:B------:R-:W-:Y:S05]  /*7250*/  BRA `(.L_x_2929) ;  /* 0x0000000400ac7947 */ /* 0x000fea0003800000 */
.L_x_2888:
[----:B------:R-:W-:-:S06]  /*7260*/  UISETP.NE.AND UP0, UPT, UR39, 0x3, UPT ;  /* 0x000000032700788c */ /* 0x000fcc000bf05270 */
[----:B------:R-:W-:-:S13]  /*7270*/  PLOP3.LUT P5, PT, PT, PT, UP0, 0x80, 0x0 ;  /* 0x000000000000781c */ /* 0x000fda0003faf008 */
[----:B------:R-:W-:Y:S05]  /*7280*/  @!P5 BRA `(.L_x_2959) ;  /* 0x000000000004d947 */ /* 0x000fea0003800000 */
[----:B------:R-:W-:Y:S01]  /*7290*/  BPT.TRAP 0x1 ;  /* 0x000000040000795c */ /* 0x000fe20000300000 */
.L_x_2959:
[----:B------:R-:W-:Y:S01]  /*72a0*/  IMAD R91, R19, 0x8, R18 ;  /* 0x00000008135b7824 */ /* 0x000fe200078e0212 */
[----:B------:R-:W-:Y:S01]  /*72b0*/  SHF.L.U32 R102, R189, 0x1f, RZ ;  /* 0x0000001fbd667819 */ /* 0x000fe200000006ff */
[----:B------:R-:W-:Y:S01]  /*72c0*/  BSSY B1, `(.L_x_2960) ;  /* 0x0000004000017945 */ /* 0x000fe20003800000 */
[----:B------:R-:W-:Y:S02]  /*72d0*/  SHF.R.S32.HI R99, RZ, 0x1f, R100 ;  /* 0x0000001fff637819 */ /* 0x000fe40000011464 */
[----:B------:R-:W0:Y:S02]  /*72e0*/  SYNCS.PHASECHK.TRANS64.TRYWAIT P3, [R91+URZ+0x28890], R102 ;  /* 0x028890665b0075a7 */ /* 0x000e24000806017f */
[----:B0-----:R-:W-:Y:S05]  /*72f0*/  @!P3 BRA `(.L_x_2961) ;  /* 0x000001900030b947 */ /* 0x001fea0003800000 */
.L_x_3254:
[----:B------:R-:W-:Y:S05]  /*7300*/  BSYNC B1 ;  /* 0x0000000000017941 */ /* 0x000fea0003800000 */
.L_x_2960:
        /* <DEDUP_REMOVED lines=13> */
[----:B------:R-:W-:Y:S01]  /*73e0*/  IMAD R15, R35, UR4, RZ ;  /* 0x00000004230f7c24 */ /* 0x000fe2000f8e02ff */
[----:B------:R-:W-:Y:S01]  /*73f0*/  IADD3 R13, R13, R11, RZ ;  /* 0x0000000b0d0d7210 */ /* 0x000fe20007ffe0ff */
[----:B------:R-:W-:Y:S02]  /*7400*/  IMAD.IADD R47, R97, 0x1, -R187 ;  /* 0x00000001612f7824 */ /* 0x000fe400078e0abb */
        /* <DEDUP_REMOVED lines=11> */
.L_x_3258:
        /* <DEDUP_REMOVED lines=13> */
.L_x_2964:
[----:B------:R-:W-:Y:S05]  /*7590*/  BSYNC B1 ;  /* 0x0000000000017941 */ /* 0x000fea0003800000 */
.L_x_2963:
[----:B------:R-:W-:-:S03]  /*75a0*/  UMOV UR4, 0xffffffff ;  /* 0xffffffff00047882 */ /* 0x000fc60000000000 */
[----:B------:R-:W-:Y:S05]  /*75b0*/  BRA.DIV UR4, `(.L_x_2965) ;  /* 0x0000018e04dc7947 */ /* 0x000fea000b800000 */
[----:B--2---:R2:W0:Y:S04]  /*75c0*/  SHFL.IDX PT, R45, R46, 0x1, 0x181f ;  /* 0x00381f002e2d7f89 */ /* 0x00442800000e0000 */
[----:B---34-:R2:W3:Y:S02]  /*75d0*/  SHFL.IDX PT, R14, R44, 0x1, 0x181f ;  /* 0x00381f002c0e7f89 */ /* 0x0184e400000e0000 */
.L_x_3262:
        /* <DEDUP_REMOVED lines=14> */
.L_x_2967:
[----:B------:R-:W-:Y:S05]  /*76c0*/  BSYNC B1 ;  /* 0x0000000000017941 */ /* 0x000fea0003800000 */
.L_x_2966:
[----:B------:R-:W-:-:S03]  /*76d0*/  UMOV UR4, 0xffffffff ;  /* 0xffffffff00047882 */ /* 0x000fc60000000000 */
[----:B------:R-:W-:Y:S05]  /*76e0*/  BRA.DIV UR4, `(.L_x_2968) ;  /* 0x0000018e04d87947 */ /* 0x000fea000b800000 */
[----:B0-----:R0:W0:Y:S04]  /*76f0*/  SHFL.IDX PT, R45, R46, 0x2, 0x181f ;  /* 0x00581f002e2d7f89 */ /* 0x00102800000e0000 */
[----:B---34-:R3:W4:Y:S02]  /*7700*/  SHFL.IDX PT, R14, R44, 0x2, 0x181f ;  /* 0x00581f002c0e7f89 */ /* 0x01872400000e0000 */
.L_x_3266:
        /* <DEDUP_REMOVED lines=14> */
.L_x_2970:
[----:B------:R-:W-:Y:S05]  /*77f0*/  BSYNC B1 ;  /* 0x0000000000017941 */ /* 0x000fea0003800000 */
.L_x_2969:
[----:B------:R-:W-:-:S03]  /*7800*/  UMOV UR4, 0xffffffff ;  /* 0xffffffff00047882 */ /* 0x000fc60000000000 */
[----:B------:R-:W-:Y:S05]  /*7810*/  BRA.DIV UR4, `(.L_x_2971) ;  /* 0x0000018e04d47947 */ /* 0x000fea000b800000 */
[----:B0-----:R0:W0:Y:S04]  /*7820*/  SHFL.IDX PT, R45, R46, 0x3, 0x181f ;  /* 0x00781f002e2d7f89 */ /* 0x00102800000e0000 */
[----:B----4-:R4:W0:Y:S02]  /*7830*/  SHFL.IDX PT, R14, R44, 0x3, 0x181f ;  /* 0x00781f002c0e7f89 */ /* 0x01082400000e0000 */
.L_x_3270:
        /* <DEDUP_REMOVED lines=13> */
.L_x_2929:
[----:B------:R-:W-:Y:S05]  /*7910*/  BSYNC B0 ;  /* 0x0000000000007941 */ /* 0x000fea0003800000 */
.L_x_2887:
        /* <DEDUP_REMOVED lines=17> */
.L_x_2973:
[----:B------:R-:W-:Y:S05]  /*7a30*/  BSYNC B0 ;  /* 0x0000000000007941 */ /* 0x000fea0003800000 */
.L_x_2972:
[----:B------:R-:W5:Y:S01]  /*7a40*/  SYNCS.PHASECHK.TRANS64.TRYWAIT P4, [R91+URZ+0x288b0], R102 ;  /* 0x0288b0665b0075a7 */ /* 0x000f62000808017f */
[----:B------:R-:W-:Y:S01]  /*7a50*/  ULDC UR41, c[0x0][0x2f4] ;  /* 0x0000bd0000297ab9 */ /* 0x000fe20000000800 */
[----:B------:R-:W-:Y:S04]  /*7a60*/  BSSY B0, `(.L_x_2974) ;  /* 0x0000002000007945 */ /* 0x000fe80003800000 */
[----:B-----5:R-:W-:Y:S05]  /*7a70*/  @!P4 BRA `(.L_x_2975) ;  /* 0x0000018c0084c947 */ /* 0x020fea0003800000 */
.L_x_3271:
[----:B------:R-:W-:Y:S05]  /*7a80*/  BSYNC B0 ;  /* 0x0000000000007941 */ /* 0x000fea0003800000 */
.L_x_2974:
[----:B------:R-:W-:Y:S01]  /*7a90*/  ULDC.64 UR4, c[0x0][0x328] ;  /* 0x0000ca0000047ab9 */ /* 0x000fe20000000a00 */
[----:B------:R-:W-:Y:S01]  /*7aa0*/  IMAD.IADD R97, R97, 0x1, -R187 ;  /* 0x0000000161617824 */ /* 0x000fe200078e0abb */
[----:B------:R-:W-:Y:S01]  /*7ab0*/  BSSY B0, `(.L_x_2976) ;  /* 0x0000020000007945 */ /* 0x000fe20003800000 */
[----:B------:R-:W-:Y:S02]  /*7ac0*/  IMAD R99, R99, UR4, RZ ;  /* 0x0000000463637c24 */ /* 0x000fe4000f8e02ff */
[----:B0---4-:R-:W-:-:S04]  /*7ad0*/  IMAD.WIDE.U32 R12, R100, UR4, RZ ;  /* 0x00000004640c7c25 */ /* 0x011fc8000f8e00ff */
[----:B------:R-:W-:Y:S01]  /*7ae0*/  IMAD R99, R100, UR5, R99 ;  /* 0x0000000564637c24 */ /* 0x000fe2000f8e0263 */
[----:B------:R-:W-:Y:S02]  /*7af0*/  ULDC.64 UR4, c[0x0][0x338] ;  /* 0x0000ce0000047ab9 */ /* 0x000fe40000000a00 */
[----:B------:R-:W-:Y:S02]  /*7b00*/  IMAD R98, R98, UR4, RZ ;  /* 0x0000000462627c24 */ /* 0x000fe4000f8e02ff */
[----:B------:R-:W-:Y:S02]  /*7b10*/  IADD3 R13, R13, R99, RZ ;  /* 0x000000630d0d7210 */ /* 0x000fe40007ffe0ff */
        /* <DEDUP_REMOVED lines=11> */
[----:B------:R0:W2:Y:S01]  /*7bd0*/  SHFL.IDX PT, R47, R48, RZ, 0x181f ;  /* 0x00181fff302f7589 */ /* 0x0000a200000e0000 */
[----:B------:R-:W-:-:S03]  /*7be0*/  ISETP.GE.AND P4, PT, R97, 0x1, PT ;  /* 0x000000016100780c */ /* 0x000fc60003f86270 */
[----:B------:R0:W4:Y:S10]  /*7bf0*/  SHFL.IDX PT, R13, R11, RZ, 0x181f ;  /* 0x00181fff0b0d7589 */ /* 0x00013400000e0000 */
[----:B0-----:R-:W-:Y:S05]  /*7c00*/  @!P4 BRA `(.L_x_2977) ;  /* 0x000000000028c947 */ /* 0x001fea0003800000 */
[----:B------:R-:W-:-:S13]  /*7c10*/  ISETP.GE.AND P4, PT, R16, UR41, PT ;  /* 0x0000002910007c0c */ /* 0x000fda000bf86270 */
[----:B-123--:R-:W-:-:S04]  /*7c20*/  @!P4 LEA R44, P5, R16, R47, 0x1 ;  /* 0x0000002f102cc211 */ /* 0x00efc800078a08ff */
[----:B----4-:R-:W-:Y:S02]  /*7c30*/  @!P4 LEA.HI.X R45, R16, R13, R17, 0x1, P5 ;  /* 0x0000000d102dc211 */ /* 0x010fe400028f0c11 */
[----:B------:R-:W-:-:S13]  /*7c40*/  ISETP.GE.AND P5, PT, R2, UR41, PT ;  /* 0x0000002902007c0c */ /* 0x000fda000bfa6270 */
[----:B------:R-:W-:-:S04]  /*7c50*/  @!P5 LEA R46, P6, R2, R47, 0x1 ;  /* 0x0000002f022ed211 */ /* 0x000fc800078c08ff */
[----:B------:R-:W-:Y:S02]  /*7c60*/  @!P5 LEA.HI.X R47, R2, R13, R184, 0x1, P6 ;  /* 0x0000000d022fd211 */ /* 0x000fe400030f0cb8 */
[----:B------:R-:W0:Y:S04]  /*7c70*/  @!P4 LDS.128 R12, [R93+0x400] ;  /* 0x000400005d0cc984 */ /* 0x000e280000000c00 */
[----:B0-----:R-:W-:Y:S04]  /*7c80*/  @!P4 ST.E.128 desc[UR42][R44.64], R12 ;  /* 0x0000000c2c00c985 */ /* 0x001fe8000c101d2a */
[----:B------:R-:W0:Y:S04]  /*7c90*/  @!P5 LDS.128 R12, [R93+0x4400] ;  /* 0x004400005d0cd984 */ /* 0x000e280000000c00 */
[----:B0-----:R0:W-:Y:S02]  /*7ca0*/  @!P5 ST.E.128 desc[UR42][R46.64], R12 ;  /* 0x0000000c2e00d985 */ /* 0x0011e4000c101d2a */
.L_x_2977:
[----:B------:R-:W-:Y:S05]  /*7cb0*/  BSYNC B0 ;  /* 0x0000000000007941 */ /* 0x000fea0003800000 */
.L_x_2976:
[----:B------:R-:W-:Y:S01]  /*7cc0*/  ISETP.GE.AND P4, PT, R97, 0x21, PT ;  /* 0x000000216100780c */ /* 0x000fe20003f86270 */
[----:B0---4-:R0:W4:Y:S01]  /*7cd0*/  SHFL.IDX PT, R13, R11, 0x1, 0x181f ;  /* 0x00381f000b0d7f89 */ /* 0x01112200000e0000 */
[----:B------:R-:W-:Y:S03]  /*7ce0*/  BSSY B0, `(.L_x_2978) ;  /* 0x000000d000007945 */ /* 0x000fe60003800000 */
[----:B--2---:R0:W2:Y:S08]  /*7cf0*/  SHFL.IDX PT, R47, R48, 0x1, 0x181f ;  /* 0x00381f00302f7f89 */ /* 0x0040b000000e0000 */
        /* <DEDUP_REMOVED lines=11> */
.L_x_2979:
[----:B------:R-:W-:Y:S05]  /*7db0*/  BSYNC B0 ;  /* 0x0000000000007941 */ /* 0x000fea0003800000 */
.L_x_2978:
        /* <DEDUP_REMOVED lines=15> */
.L_x_2981:
[----:B------:R-:W-:Y:S05]  /*7eb0*/  BSYNC B0 ;  /* 0x0000000000007941 */ /* 0x000fea0003800000 */
.L_x_2980:
[----:B------:R-:W-:Y:S01]  /*7ec0*/  ISETP.GE.AND P4, PT, R97, 0x61, PT ;  /* 0x000000616100780c */ /* 0x000fe20003f86270 */
[----:B------:R-:W1:Y:S01]  /*7ed0*/  SHFL.IDX PT, R11, R11, 0x3, 0x181f ;  /* 0x00781f000b0b7f89 */ /* 0x000e6200000e0000 */
[----:B------:R-:W-:Y:S03]  /*7ee0*/  BSSY B0, `(.L_x_2982) ;  /* 0x000000d000007945 */ /* 0x000fe60003800000 */
[----:B0-2---:R0:W2:Y:S08]  /*7ef0*/  SHFL.IDX PT, R47, R48, 0x3, 0x181f ;  /* 0x00781f00302f7f89 */ /* 0x0050b000000e0000 */
[----:B0-----:R-:W-:Y:S05]  /*7f00*/  @!P4 BRA `(.L_x_2983) ;  /* 0x000000000028c947 */ /* 0x001fea0003800000 */
[----:B------:R-:W-:-:S13]  /*7f10*/  ISETP.GE.AND P4, PT, R16, UR41, PT ;  /* 0x0000002910007c0c */ /* 0x000fda000bf86270 */
[----:B----4-:R-:W0:Y:S01]  /*7f20*/  @!P4 LDS.128 R12, [R93+0x3400] ;  /* 0x003400005d0cc984 */ /* 0x010e220000000c00 */
[----:B-123--:R-:W-:-:S04]  /*7f30*/  @!P4 LEA R44, P5, R16, R47, 0x1 ;  /* 0x0000002f102cc211 */ /* 0x00efc800078a08ff */
[----:B------:R-:W-:Y:S02]  /*7f40*/  @!P4 LEA.HI.X R45, R16, R11, R17, 0x1, P5 ;  /* 0x0000000b102dc211 */ /* 0x000fe400028f0c11 */
[----:B------:R-:W-:-:S13]  /*7f50*/  ISETP.GE.AND P5, PT, R2, UR41, PT ;  /* 0x0000002902007c0c */ /* 0x000fda000bfa6270 */
[----:B------:R-:W-:-:S04]  /*7f60*/  @!P5 LEA R46, P6, R2, R47, 0x1 ;  /* 0x0000002f022ed211 */ /* 0x000fc800078c08ff */
[----:B------:R-:W-:Y:S01]  /*7f70*/  @!P5 LEA.HI.X R47, R2, R11, R184, 0x1, P6 ;  /* 0x0000000b022fd211 */ /* 0x000fe200030f0cb8 */
[----:B0-----:R-:W-:Y:S04]  /*7f80*/  @!P4 ST.E.128 desc[UR42][R44.64], R12 ;  /* 0x0000000c2c00c985 */ /* 0x001fe8000c101d2a */
[----:B------:R-:W0:Y:S04]  /*7f90*/  @!P5 LDS.128 R12, [R93+0x7400] ;  /* 0x007400005d0cd984 */ /* 0x000e280000000c00 */
[----:B0-----:R0:W-:Y:S02]  /*7fa0*/  @!P5 ST.E.128 desc[UR42][R46.64], R12 ;  /* 0x0000000c2e00d985 */ /* 0x0011e4000c101d2a */
.L_x_2983:
[----:B------:R-:W-:Y:S05]  /*7fb0*/  BSYNC B0 ;  /* 0x0000000000007941 */ /* 0x000fea0003800000 */
.L_x_2982:
[----:B------:R-:W-:Y:S01]  /*7fc0*/  @!PT LDS RZ, [RZ] ;  /* 0x00000000fffff984 */ /* 0x000fe20000000800 */
[----:B------:R-:W-:Y:S01]  /*7fd0*/  @!PT LDS RZ, [RZ] ;  /* 0x00000000fffff984 */ /* 0x000fe20000000800 */
[----:B------:R-:W-:Y:S01]  /*7fe0*/  @!PT LDS RZ, [RZ] ;  /* 0x00000000fffff984 */ /* 0x000fe20000000800 */
[----:B------:R-:W-:Y:S01]  /*7ff0*/  @!PT LDS RZ, [RZ] ;  /* 0x00000000fffff984 */ /* 0x000fe20000000800 */
[----:B------:R5:W-:Y:S06]  /*8000*/  MEMBAR.ALL.CTA ;  /* 0x0000000000007992 */ /* 0x000bec0000008000 */
[----:B-----5:R-:W5:Y:S01]  /*8010*/  FENCE.VIEW.ASYNC.S ;  /* 0x00000000000073c6 */ /* 0x020f620000000000 */
[----:B-1----:R-:W-:Y:S01]  /*8020*/  @!P3 IADD3 R91, R91, 0x288c0, RZ ;  /* 0x000288c05b5bb810 */ /* 0x002fe20007ffe0ff */
[----:B------:R-:W-:Y:S01]  /*8030*/  VIADD R19, R19, 0x1 ;  /* 0x0000000113137836 */ /* 0x000fe20000000000 */
[----:B-----5:R1:W-:Y:S01]  /*8040*/  BAR.SYNC.DEFER_BLOCKING R94, 0x80 ;  /* 0x0002005e0000751d */ /* 0x0203e20000010000 */
[----:B------:R-:W-:-:S02]  /*8050*/  ISETP.NE.AND P4, PT, R92, RZ, PT ;  /* 0x000000ff5c00720c */ /* 0x000fc40003f85270 */
[----:B------:R-:W-:-:S04]  /*8060*/  @!P3 PRMT R91, RZ, 0x654, R91 ;  /* 0x00000654ff5bb816 */ /* 0x000fc8000000005b */
[----:B------:R1:W-:Y:S01]  /*8070*/  @!P3 SYNCS.ARRIVE.TRANS64.RED.A1T0 RZ, [R91+URZ], RZ ;  /* 0x000000ff5bffb9a7 */ /* 0x0003e2000810043f */
[----:B------:R-:W-:-:S04]  /*8080*/  ISETP.NE.AND P3, PT, R19, 0x2, PT ;  /* 0x000000021300780c */ /* 0x000fc80003f65270 */
[----:B0-----:R-:W-:Y:S02]  /*8090*/  SEL R12, RZ, 0x1, P3 ;  /* 0x00000001ff0c7807 */ /* 0x001fe40001800000 */
[----:B------:R-:W-:Y:S02]  /*80a0*/  SEL R19, R19, RZ, P3 ;  /* 0x000000ff13137207 */ /* 0x000fe40001800000 */
[----:B------:R-:W-:Y:S01]  /*80b0*/  LOP3.LUT R189, R189, R12, RZ, 0x3c, !PT ;  /* 0x0000000cbdbd7212 */ /* 0x000fe200078e3cff */
[----:B-1----:R-:W-:Y:S06]  /*80c0*/  @P4 BRA `(.L_x_2984) ;  /* 0xffffff9c00d84947 */ /* 0x002fec000383ffff */
[----:B------:R-:W0:Y:S01]  /*80d0*/  S2R R11, SR_TID.X ;  /* 0x00000000000b7919 */ /* 0x000e220000002100 */
[----:B------:R-:W-:Y:S02]  /*80e0*/  PLOP3.LUT P0, PT, PT, PT, PT, 0x8, 0x0 ;  /* 0x000000000000781c */ /* 0x000fe40003f0e170 */
[----:B0-----:R-:W-:-:S04]  /*80f0*/  SHF.R.U32.HI R11, RZ, 0x7, R11 ;  /* 0x00000007ff0b7819 */ /* 0x001fc8000001160b */
[----:B------:R-:W-:-:S13]  /*8100*/  ISETP.NE.AND P4, PT, R11, 0x1, PT ;  /* 0x000000010b00780c */ /* 0x000fda0003f85270 */
[----:B------:R-:W-:Y:S06]  /*8110*/  @!P4 BAR.ARV 0x9, 0x100 ;  /* 0x024400000000cb1d */ /* 0x000fec0000002000 */
.L_x_2882:
[----:B------:R-:W0:Y:S01]  /*8120*/  LDC R0, c[0x0][0x448] ;  /* 0x00011200ff007b82 */ /* 0x000e220000000800 */
[----:B------:R-:W-:Y:S02]  /*8130*/  CS2R R150, SRZ ;  /* 0x0000000000967805 */ /* 0x000fe4000001ff00 */
[----:B------:R-:W-:Y:S02]  /*8140*/  CS2R R148, SRZ ;  /* 0x0000000000947805 */ /* 0x000fe4000001ff00 */
[----:B------:R-:W-:Y:S02]  /*8150*/  CS2R R146, SRZ ;  /* 0x0000000000927805 */ /* 0x000fe4000001ff00 */
[----:B------:R-:W-:Y:S02]  /*8160*/  CS2R R144, SRZ ;  /* 0x0000000000907805 */ /* 0x000fe4000001ff00 */
[----:B------:R-:W-:Y:S01]  /*8170*/  CS2R R34, SRZ ;  /* 0x0000000000227805 */ /* 0x000fe2000001ff00 */
[----:B------:R-:W-:Y:S01]  /*8180*/  IMAD.MOV.U32 R142, RZ, RZ, RZ ;  /* 0x000000ffff8e7224 */ /* 0x000fe200078e00ff */
[----:B------:R-:W-:Y:S01]  /*8190*/  CS2R R32, SRZ ;  /* 0x0000000000207805 */ /* 0x000fe2000001ff00 */
[----:B------:R-:W-:Y:S01]  /*81a0*/  IMAD.MOV.U32 R141, RZ, RZ, RZ ;  /* 0x000000ffff8d7224 */ /* 0x000fe200078e00ff */
[----:B------:R-:W-:Y:S01]  /*81b0*/  MOV R138, RZ ;  /* 0x000000ff008a7202 */ /* 0x000fe20000000f00 */
        /* <DEDUP_REMOVED lines=14> */
[----:B0-----:R-:W-:Y:S01]  /*82a0*/  ISETP.NE.AND P1, PT, R0, 0x1, PT ;  /* 0x000000010000780c */ /* 0x001fe20003f25270 */
[----:B------:R-:W-:Y:S01]  /*82b0*/  VIADD R0, R191, 0x7f ;  /* 0x0000007fbf007836 */ /* 0x000fe20000000000 */
[----:B------:R-:W-:-:S02]  /*82c0*/  CS2R R110, SRZ ;  /* 0x00000000006e7805 */ /* 0x000fc4000001ff00 */
[----:B------:R-:W-:Y:S02]  /*82d0*/  CS2R R108, SRZ ;  /* 0x00000000006c7805 */ /* 0x000fe4000001ff00 */
[----:B---3--:R-:W-:Y:S02]  /*82e0*/  CS2R R106, SRZ ;  /* 0x00000000006a7805 */ /* 0x008fe4000001ff00 */
[----:B------:R-:W-:Y:S02]  /*82f0*/  CS2R R104, SRZ ;  /* 0x0000000000687805 */ /* 0x000fe4000001ff00 */
[----:B------:R-:W-:Y:S02]  /*8300*/  CS2R R102, SRZ ;  /* 0x0000000000667805 */ /* 0x000fe4000001ff00 */
[----:B------:R-:W-:Y:S02]  /*8310*/  CS2R R100, SRZ ;  /* 0x0000000000647805 */ /* 0x000fe4000001ff00 */
[----:B------:R-:W-:Y:S01]  /*8320*/  CS2R R98, SRZ ;  /* 0x0000000000627805 */ /* 0x000fe2000001ff00 */
[----:B------:R-:W-:Y:S01]  /*8330*/  IMAD.MOV.U32 R36, RZ, RZ, RZ ;  /* 0x000000ffff247224 */ /* 0x000fe200078e00ff */
[----:B------:R-:W-:-:S02]  /*8340*/  CS2R R10, SRZ ;  /* 0x00000000000a7805 */ /* 0x000fc4000001ff00 */
[----:B------:R-:W-:Y:S01]  /*8350*/  MOV R94, RZ ;  /* 0x000000ff005e7202 */ /* 0x000fe20000000f00 */
[----:B------:R-:W-:Y:S01]  /*8360*/  IMAD.MOV.U32 R93, RZ, RZ, RZ ;  /* 0x000000ffff5d7224 */ /* 0x000fe200078e00ff */
[----:B------:R-:W0:Y:S01]  /*8370*/  @P1 LDC R3, c[0x0][0x44c] ;  /* 0x00011300ff031b82 */ /* 0x000e220000000800 */
[----:B------:R-:W-:-:S07]  /*8380*/  CS2R R90, SRZ ;  /* 0x00000000005a7805 */ /* 0x000fce000001ff00 */
[----:B------:R-:W1:Y:S01]  /*8390*/  @P1 LDC R4, c[0x0][0x450] ;  /* 0x00011400ff041b82 */ /* 0x000e620000000800 */
[----:B0-----:R-:W-:-:S05]  /*83a0*/  @P1 IMAD.HI.U32 R3, R0, R3, RZ ;  /* 0x0000000300031227 */ /* 0x001fca00078e00ff */
[----:B-1----:R-:W-:Y:S02]  /*83b0*/  @P1 SHF.R.U32.HI R0, RZ, R4, R3 ;  /* 0x00000004ff001219 */ /* 0x002fe40000011603 */
[----:B------:R-:W-:-:S03]  /*83c0*/  PLOP3.LUT P1, PT, PT, PT, PT, 0x80, 0x0 ;  /* 0x000000000000781c */ /* 0x000fc60003f2f070 */
[----:B------:R-:W-:-:S05]  /*83d0*/  IMAD.IADD R0, R95, 0x1, R0 ;  /* 0x000000015f007824 */ /* 0x000fca00078e0200 */
[----:B------:R-:W-:-:S04]  /*83e0*/  SHF.R.S32.HI R3, RZ, 0x1f, R0 ;  /* 0x0000001fff037819 */ /* 0x000fc80000011400 */
[----:B------:R-:W-:Y:S02]  /*83f0*/  LEA.HI R3, R3, R0, RZ, 0x7 ;  /* 0x0000000003037211 */ /* 0x000fe400078f38ff */
[----:B------:R-:W-:Y:S02]  /*8400*/  MOV R0, RZ ;  /* 0x000000ff00007202 */ /* 0x000fe40000000f00 */
[----:B------:R-:W-:-:S04]  /*8410*/  SHF.R.S32.HI R3, RZ, 0x7, R3 ;  /* 0x00000007ff037819 */ /* 0x000fc80000011403 */
[----:B------:R-:W-:Y:S01]  /*8420*/  VIMNMX R96, R96, R3, PT ;  /* 0x0000000360607248 */ /* 0x000fe20003fe0100 */
[----:B------:R-:W-:-:S03]  /*8430*/  IMAD.MOV.U32 R3, RZ, RZ, RZ ;  /* 0x000000ffff037224 */ /* 0x000fc600078e00ff */
[----:B------:R-:W-:Y:S01]  /*8440*/  ISETP.GE.AND P2, PT, R96, 0x1, PT ;  /* 0x000000016000780c */ /* 0x000fe20003f46270 */
[----:B------:R-:W-:-:S12]  /*8450*/  @P0 BRA `(.L_x_2985) ;  /* 0x00000000000c0947 */ /* 0x000fd80003800000 */
[----:B------:R-:W0:Y:S01]  /*8460*/  FENCE.VIEW.ASYNC.G ;  /* 0x00000000000073c6 */ /* 0x000e220000000100 */
[----:B------:R-:W-:Y:S05]  /*8470*/  WARPSYNC.ALL ;  /* 0x0000000000007948 */ /* 0x000fea0003800000 */
[----:B0-----:R-:W-:Y:S06]  /*8480*/  BAR.ARV 0xc, 0x180 ;  /* 0x0306000000007b1d */ /* 0x001fec0000002000 */
.L_x_2985:
[----:B------:R-:W-:Y:S01]  /*8490*/  CS2R R88, SRZ ;  /* 0x0000000000587805 */ /* 0x000fe2000001ff00 */
[----:B------:R-:W-:Y:S06]  /*84a0*/  @!P2 BRA `(.L_x_2986) ;  /* 0x000000e400f4a947 */ /* 0x000fec0003800000 */
[----:B------:R-:W-:-:S03]  /*84b0*/  UMOV UR4, 0xffffffff ;  /* 0xffffffff00047882 */ /* 0x000fc60000000000 */
[----:B------:R-:W-:Y:S05]  /*84c0*/  BRA.DIV UR4, `(.L_x_2987) ;  /* 0x0000018604047947 */ /* 0x000fea000b800000 */
[----:B------:R0:W1:Y:S02]  /*84d0*/  SHFL.IDX PT, R190, R220, RZ, 0x1f ;  /* 0x00001fffdcbe7589 */ /* 0x00006400000e0000 */
.L_x_3274:
[----:B-1----:R-:W-:-:S04]  /*84e0*/  LEA.HI R0, R190, R190, RZ, 0x1 ;  /* 0x000000bebe007211 */ /* 0x002fc800078f08ff */
        /* <DEDUP_REMOVED lines=12> */
[----:B------:R-:W-:Y:S01]  /*85b0*/  MOV R4, UR4 ;  /* 0x0000000400047c02 */ /* 0x000fe20008000f00 */
[----:B------:R1:W3:Y:S01]  /*85c0*/  LDC.64 R14, c[0x4][R0] ;  /* 0x01000000000e7b82 */ /* 0x0002e20000000a00 */
[----:B------:R-:W-:Y:S01]  /*85d0*/  IMAD.U32 R5, RZ, RZ, UR5 ;  /* 0x00000005ff057e24 */ /* 0x000fe2000f8e00ff */
[----:B------:R-:W-:Y:S01]  /*85e0*/  ULDC.64 UR4, c[0x4][0x20] ;  /* 0x0100080000047ab9 */ /* 0x000fe20000000a00 */
[----:B------:R-:W-:Y:S01]  /*85f0*/  IMAD.U32 R6, RZ, RZ, UR6 ;  /* 0x00000006ff067e24 */ /* 0x000fe2000f8e00ff */
[----:B------:R-:W-:Y:S01]  /*8600*/  MOV R10, UR4 ;  /* 0x00000004000a7c02 */ /* 0x000fe20008000f00 */
[----:B------:R-:W-:Y:S01]  /*8610*/  IMAD.U32 R7, RZ, RZ, UR7 ;  /* 0x00000007ff077e24 */ /* 0x000fe2000f8e00ff */
[----:B----4-:R-:W-:Y:S01]  /*8620*/  MOV R13, RZ ;  /* 0x000000ff000d7202 */ /* 0x010fe20000000f00 */
[----:B------:R-:W-:-:S02]  /*8630*/  IMAD.U32 R11, RZ, RZ, UR5 ;  /* 0x00000005ff0b7e24 */ /* 0x000fc4000f8e00ff */
[----:B------:R-:W-:Y:S02]  /*8640*/  IMAD.MOV.U32 R8, RZ, RZ, 0x70 ;  /* 0x00000070ff087424 */ /* 0x000fe400078e00ff */
[----:B-1----:R-:W-:-:S07]  /*8650*/  IMAD.MOV.U32 R12, RZ, RZ, 0x1 ;  /* 0x00000001ff0c7424 */ /* 0x002fce00078e00ff */
[----:B------:R-:W-:-:S07]  /*8660*/  LEPC R20, `(.L_x_2988) ;  /* 0x000000001014794e */ /* 0x000fce0000000000 */
[----:B0-23-5:R-:W-:Y:S05]  /*8670*/  CALL.ABS.NOINC R14 ;  /* 0x000000000e007343 */ /* 0x02dfea0003c00000 */
.L_x_2988:
        /* <DEDUP_REMOVED lines=8> */
[----:B------:R1:W3:Y:S03]  /*8700*/  SYNCS.PHASECHK.TRANS64.TRYWAIT P0, [R18+URZ+0x28800], R3 ;  /* 0x02880003120075a7 */ /* 0x0002e6000800017f */
[----:B---3--:R-:W-:Y:S05]  /*8710*/  @!P0 NANOSLEEP.SYNCS 0x989680 ;  /* 0x009896800000895d */ /* 0x008fea0003900000 */
[----:B------:R-:W3:Y:S01]  /*8720*/  @!P0 SYNCS.PHASECHK.TRANS64 P0, [R18+URZ+0x28800], R3 ;  /* 0x02880003120085a7 */ /* 0x000ee2000800007f */
[----:B------:R-:W-:Y:S04]  /*8730*/  BSSY B0, `(.L_x_2990) ;  /* 0x0000006000007945 */ /* 0x000fe80003800000 */
[----:B---3--:R-:W-:Y:S05]  /*8740*/  @P0 BRA `(.L_x_2991) ;  /* 0x0000000000100947 */ /* 0x008fea0003800000 */
.L_x_2992:
[----:B---3--:R3:W0:Y:S02]  /*8750*/  SYNCS.PHASECHK.TRANS64.TRYWAIT P0, [R18+URZ+0x28800], R3 ;  /* 0x02880003120075a7 */ /* 0x008624000800017f */
[----:B0-----:R-:W-:Y:S05]  /*8760*/  @!P0 NANOSLEEP.SYNCS 0x989680 ;  /* 0x009896800000895d */ /* 0x001fea0003900000 */
[----:B------:R-:W0:Y:S02]  /*8770*/  @!P0 SYNCS.PHASECHK.TRANS64 P0, [R18+URZ+0x28800], R3 ;  /* 0x02880003120085a7 */ /* 0x000e24000800007f */
[----:B0-----:R-:W-:Y:S05]  /*8780*/  @!P0 BRA `(.L_x_2992) ;  /* 0xfffffffc00f08947 */ /* 0x001fea000383ffff */
.L_x_2991:
[----:B------:R-:W-:Y:S05]  /*8790*/  BSYNC B0 ;  /* 0x0000000000007941 */ /* 0x000fea0003800000 */
.L_x_2990:
[----:B------:R-:W-:Y:S05]  /*87a0*/  BRA `(.L_x_2993) ;  /* 0x0000004c00987947 */ /* 0x000fea0003800000 */
.L_x_2989:
        /* <DEDUP_REMOVED lines=10> */
[----:B------:R-:W-:Y:S02]  /*8850*/  IMAD.IADD R29, R3, 0x1, R27 ;  /* 0x00000001031d7824 */ /* 0x000fe400078e021b */
[----:B------:R-:W-:Y:S01]  /*8860*/  IMAD.IADD R31, R5, 0x1, R25 ;  /* 0x00000001051f7824 */ /* 0x000fe200078e0219 */
        /* <DEDUP_REMOVED lines=8> */
[----:B------:R-:W-:Y:S01]  /*88f0*/  MOV R10, UR6 ;  /* 0x00000006000a7c02 */ /* 0x000fe20008000f00 */
[----:B------:R-:W-:Y:S01]  /*8900*/  IMAD.U32 R6, RZ, RZ, UR4 ;  /* 0x00000004ff067e24 */ /* 0x000fe2000f8e00ff */
[----:B----4-:R-:W-:Y:S01]  /*8910*/  MOV R13, RZ ;  /* 0x000000ff000d7202 */ /* 0x010fe20000000f00 */
[----:B------:R-:W-:-:S02]  /*8920*/  IMAD.U32 R7, RZ, RZ, UR5 ;  /* 0x00000005ff077e24 */ /* 0x000fc4000f8e00ff */
[----:B------:R-:W-:Y:S02]  /*8930*/  IMAD.U32 R11, RZ, RZ, UR7 ;  /* 0x00000007ff0b7e24 */ /* 0x000fe4000f8e00ff */
[----:B------:R-:W-:Y:S02]  /*8940*/  IMAD.MOV.U32 R8, RZ, RZ, 0x70 ;  /* 0x00000070ff087424 */ /* 0x000fe400078e00ff */
[----:B-1----:R-:W-:-:S07]  /*8950*/  IMAD.MOV.U32 R12, RZ, RZ, 0x1 ;  /* 0x00000001ff0c7424 */ /* 0x002fce00078e00ff */
[----:B------:R-:W-:-:S07]  /*8960*/  LEPC R20, `(.L_x_2994) ;  /* 0x000000001014794e */ /* 0x000fce0000000000 */
[----:B0-23--:R-:W-:Y:S05]  /*8970*/  CALL.ABS.NOINC R14 ;  /* 0x000000000e007343 */ /* 0x00dfea0003c00000 */
.L_x_2994:
[----:B------:R-:W-:Y:S01]  /*8980*/  ULDC.U8 UR4, c[0x0][0x410] ;  /* 0x0001040000047ab9 */ /* 0x000fe20000000000 */
[----:B------:R-:W-:Y:S01]  /*8990*/  IMAD.IADD R55, R187, 0x1, R191 ;  /* 0x00000001bb377824 */ /* 0x000fe200078e02bf */
[----:B------:R-:W-:Y:S01]  /*89a0*/  ISETP.NE.AND P0, PT, RZ, UR4, PT ;  /* 0x00000004ff007c0c */ /* 0x000fe2000bf05270 */
[----:B------:R-:W-:Y:S02]  /*89b0*/  BSSY B0, `(.L_x_2995) ;  /* 0x00004bd000007945 */ /* 0x000fe40003800000 */
[----:B------:R-:W-:-:S10]  /*89c0*/  IMAD R3, R206, 0x20, R55 ;  /* 0x00000020ce037824 */ /* 0x000fd400078e0237 */
[----:B------:R-:W-:Y:S05]  /*89d0*/  @!P0 BRA `(.L_x_2996) ;  /* 0x0000002400b88947 */ /* 0x000fea0003800000 */
[----:B------:R-:W1:Y:S01]  /*89e0*/  LDC R21, c[0x0][0x448] ;  /* 0x00011200ff157b82 */ /* 0x000e620000000800 */
[----:B------:R-:W-:Y:S01]  /*89f0*/  ULDC.64 UR4, c[0x0][0x3f8] ;  /* 0x0000fe0000047ab9 */ /* 0x000fe20000000a00 */
[----:B------:R-:W-:Y:S01]  /*8a00*/  MOV R9, R29 ;  /* 0x0000001d00097202 */ /* 0x000fe20000000f00 */
[----:B------:R-:W-:Y:S01]  /*8a10*/  ULDC.64 UR6, c[0x0][0x408] ;  /* 0x0001020000067ab9 */ /* 0x000fe20000000a00 */
[----:B------:R-:W-:Y:S02]  /*8a20*/  IMAD.MOV.U32 R8, RZ, RZ, R26 ;  /* 0x000000ffff087224 */ /* 0x000fe400078e001a */
[----:B------:R-:W-:Y:S02]  /*8a30*/  IMAD.MOV.U32 R10, RZ, RZ, R24 ;  /* 0x000000ffff0a7224 */ /* 0x000fe400078e0018 */
[----:B------:R-:W-:Y:S01]  /*8a40*/  IMAD.MOV.U32 R11, RZ, RZ, R31 ;  /* 0x000000ffff0b7224 */ /* 0x000fe200078e001f */
[----:B-1----:R-:W-:-:S13]  /*8a50*/  ISETP.NE.AND P0, PT, R21, 0x1, PT ;  /* 0x000000011500780c */ /* 0x002fda0003f05270 */
[----:B------:R-:W1:Y:S08]  /*8a60*/  @P0 LDC R0, c[0x0][0x44c] ;  /* 0x00011300ff000b82 */ /* 0x000e700000000800 */
[----:B------:R-:W3:Y:S01]  /*8a70*/  @P0 LDC R5, c[0x0][0x450] ;  /* 0x00011400ff050b82 */ /* 0x000ee20000000800 */
[----:B-1----:R-:W-:-:S05]  /*8a80*/  @P0 IMAD.HI.U32 R0, R3, R0, RZ ;  /* 0x0000000003000227 */ /* 0x002fca00078e00ff */
[----:B---3--:R-:W-:-:S04]  /*8a90*/  @P0 SHF.R.U32.HI R3, RZ, R5, R0 ;  /* 0x00000005ff030219 */ /* 0x008fc80000011600 */
[----:B------:R-:W-:Y:S01]  /*8aa0*/  SHF.R.S32.HI R0, RZ, 0x1f, R3 ;  /* 0x0000001fff007819 */ /* 0x000fe20000011403 */
[----:B------:R-:W-:-:S04]  /*8ab0*/  IMAD.WIDE.U32 R8, R3, UR4, R8 ;  /* 0x0000000403087c25 */ /* 0x000fc8000f8e0008 */
[C---:B------:R-:W-:Y:S02]  /*8ac0*/  IMAD R4, R0.reuse, UR4, RZ ;  /* 0x0000000400047c24 */ /* 0x040fe4000f8e02ff */
[----:B------:R-:W-:Y:S02]  /*8ad0*/  IMAD R0, R0, UR6, RZ ;  /* 0x0000000600007c24 */ /* 0x000fe4000f8e02ff */
[C---:B----4-:R-:W-:Y:S01]  /*8ae0*/  IMAD R13, R3.reuse, UR5, R4 ;  /* 0x00000005030d7c24 */ /* 0x050fe2000f8e0204 */
[----:B------:R-:W-:Y:S01]  /*8af0*/  ULDC.64 UR4, c[0x0][0x3e8] ;  /* 0x0000fa0000047ab9 */ /* 0x000fe20000000a00 */
[C---:B------:R-:W-:Y:S01]  /*8b00*/  IMAD.WIDE.U32 R10, R3.reuse, UR6, R10 ;  /* 0x00000006030a7c25 */ /* 0x040fe2000f8e000a */
[----:B------:R-:W-:Y:S01]  /*8b10*/  LEA R5, P0, R8, UR4, 0x1 ;  /* 0x0000000408057c11 */ /* 0x000fe2000f8008ff */
[----:B------:R-:W-:Y:S02]  /*8b20*/  UMOV UR4, 0xffffffff ;  /* 0xffffffff00047882 */ /* 0x000fe40000000000 */
[----:B------:R-:W-:Y:S01]  /*8b30*/  IMAD R3, R3, UR7, R0 ;  /* 0x0000000703037c24 */ /* 0x000fe2000f8e0200 */
[----:B------:R-:W-:Y:S01]  /*8b40*/  ULDC.64 UR6, c[0x0][0x400] ;  /* 0x0001000000067ab9 */ /* 0x000fe20000000a00 */
[----:B------:R-:W-:Y:S01]  /*8b50*/  IMAD.IADD R9, R9, 0x1, R13 ;  /* 0x0000000109097824 */ /* 0x000fe200078e020d */
[----:B------:R-:W-:-:S02]  /*8b60*/  LEA R7, P1, R10, UR6, 0x1 ;  /* 0x000000060a077c11 */ /* 0x000fc4000f8208ff */
[----:B------:R-:W-:Y:S02]  /*8b70*/  IADD3 R3, R11, R3, RZ ;  /* 0x000000030b037210 */ /* 0x000fe40007ffe0ff */
[----:B------:R-:W-:Y:S02]  /*8b80*/  LEA.HI.X R6, R8, UR5, R9, 0x1, P0 ;  /* 0x0000000508067c11 */ /* 0x000fe400080f0c09 */
[----:B------:R-:W-:Y:S01]  /*8b90*/  LEA.HI.X R8, R10, UR7, R3, 0x1, P1 ;  /* 0x000000070a087c11 */ /* 0x000fe200088f0c03 */
[----:B------:R-:W-:Y:S06]  /*8ba0*/  BRA.DIV UR4, `(.L_x_2997) ;  /* 0x0000017e04787947 */ /* 0x000fec000b800000 */
[----:B------:R1:W3:Y:S04]  /*8bb0*/  SHFL.IDX PT, R0, R6, RZ, 0x181f ;  /* 0x00181fff06007589 */ /* 0x0002e800000e0000 */
[----:B------:R1:W4:Y:S04]  /*8bc0*/  SHFL.IDX PT, R3, R5, RZ, 0x181f ;  /* 0x00181fff05037589 */ /* 0x00032800000e0000 */
[----:B------:R1:W0:Y:S04]  /*8bd0*/  SHFL.IDX PT, R4, R8, RZ, 0x181f ;  /* 0x00181fff08047589 */ /* 0x00022800000e0000 */
[----:B------:R1:W0:Y:S02]  /*8be0*/  SHFL.IDX PT, R14, R7, RZ, 0x181f ;  /* 0x00181fff070e7589 */ /* 0x00022400000e0000 */
.L_x_3280:
[----:B------:R-:W-:Y:S01]  /*8bf0*/  IMAD R64, R192, R21, RZ ;  /* 0x00000015c0407224 */ /* 0x000fe200078e02ff */
[----:B------:R-:W-:Y:S01]  /*8c00*/  BSSY B1, `(.L_x_2998) ;  /* 0x000001e000017945 */ /* 0x000fe20003800000 */
[----:B------:R-:W-:Y:S02]  /*8c10*/  CS2R R48, SRZ ;  /* 0x0000000000307805 */ /* 0x000fe4000001ff00 */
[----:B------:R-:W-:Y:S02]  /*8c20*/  CS2R R44, SRZ ;  /* 0x00000000002c7805 */ /* 0x000fe4000001ff00 */
[----:B--2---:R-:W-:Y:S02]  /*8c30*/  CS2R R46, SRZ ;  /* 0x00000000002e7805 */ /* 0x004fe4000001ff00 */
        /* <DEDUP_REMOVED lines=19> */
[----:B------:R-:W-:Y:S02]  /*8d70*/  @!P5 IMAD.X R21, R0, 0x1, R9, P2 ;  /* 0x000000010015d824 */ /* 0x000fe400010e0609 */
[C---:B------:R-:W-:Y:S01]  /*8d80*/  @!P4 IMAD.X R13, R4.reuse, 0x1, R13, P1 ;  /* 0x00000001040dc824 */ /* 0x040fe200008e060d */
[----:B------:R2:W5:Y:S01]  /*8d90*/  @!P4 LD.E.64 R46, desc[UR42][R10.64] ;  /* 0x0000002a0a2ec980 */ /* 0x000562000c101b00 */
[----:B------:R-:W-:-:S03]  /*8da0*/  @!P5 IMAD.X R15, R4, 0x1, R9, P3 ;  /* 0x00000001040fd824 */ /* 0x000fc600018e0609 */
[----:B------:R2:W5:Y:S04]  /*8db0*/  @!P5 LD.E.64 R40, desc[UR42][R20.64] ;  /* 0x0000002a1428d980 */ /* 0x000568000c101b00 */
[----:B------:R2:W5:Y:S04]  /*8dc0*/  @!P5 LD.E.64 R44, desc[UR42][R14.64] ;  /* 0x0000002a0e2cd980 */ /* 0x000568000c101b00 */
[----:B------:R2:W5:Y:S02]  /*8dd0*/  @!P4 LD.E.64 R48, desc[UR42][R12.64] ;  /* 0x0000002a0c30c980 */ /* 0x000564000c101b00 */
.L_x_2999:
[----:B------:R-:W-:Y:S05]  /*8de0*/  BSYNC B1 ;  /* 0x0000000000017941 */ /* 0x000fea0003800000 */
.L_x_2998:
        /* <DEDUP_REMOVED lines=22> */
[----:B--2---:R2:W0:Y:S02]  /*8f50*/  SHFL.IDX PT, R14, R7, 0x1, 0x181f ;  /* 0x00381f00070e7f89 */ /* 0x00442400000e0000 */
.L_x_3286:
        /* <DEDUP_REMOVED lines=11> */
[----:B------:R-:W-:Y:S02]  /*9010*/  ISETP.GE.AND P5, PT, R185, UR4, PT ;  /* 0x00000004b9007c0c */ /* 0x000fe4000bfa6270 */
[----:B------:R-:W-:-:S07]  /*9020*/  CS2R R36, SRZ ;  /* 0x0000000000247805 */ /* 0x000fce000001ff00 */
[----:B------:R-:W-:-:S04]  /*9030*/  @!P4 SHF.L.U32 R12, R22, 0x1, RZ ;  /* 0x00000001160cc819 */ /* 0x000fc800000006ff */
[C---:B------:R-:W-:Y:S01]  /*9040*/  @!P5 IMAD.SHL.U32 R11, R185.reuse, 0x2, RZ ;  /* 0x00000002b90bd824 */ /* 0x040fe200078e00ff */
[----:B------:R-:W-:Y:S02]  /*9050*/  @!P5 SHF.L.U64.HI R15, R185, 0x1, R212 ;  /* 0x00000001b90fd819 */ /* 0x000fe400000102d4 */
[CC--:B----4-:R-:W-:Y:S02]  /*9060*/  @!P4 IADD3 R10, P0, R3.reuse, R12.reuse, RZ ;  /* 0x0000000c030ac210 */ /* 0x0d0fe40007f1e0ff */
[-C--:B------:R-:W-:Y:S02]  /*9070*/  @!P5 IADD3 R20, P2, R3, R11.reuse, RZ ;  /* 0x0000000b0314d210 */ /* 0x080fe40007f5e0ff */
[----:B0-----:R-:W-:Y:S02]  /*9080*/  @!P4 IADD3 R12, P1, R14, R12, RZ ;  /* 0x0000000c0e0cc210 */ /* 0x001fe40007f3e0ff */
[----:B------:R-:W-:Y:S01]  /*9090*/  @!P4 SHF.L.U64.HI R9, R22, 0x1, R23 ;  /* 0x000000011609c819 */ /* 0x000fe20000010217 */
[----:B---3--:R-:W-:Y:S01]  /*90a0*/  @!P5 IMAD.X R21, R0, 0x1, R15, P2 ;  /* 0x000000010015d824 */ /* 0x008fe200010e060f */
[----:B------:R-:W-:-:S02]  /*90b0*/  @!P5 IADD3 R14, P3, R14, R11, RZ ;  /* 0x0000000b0e0ed210 */ /* 0x000fc40007f7e0ff */
[----:B------:R-:W-:Y:S02]  /*90c0*/  CS2R R38, SRZ ;  /* 0x0000000000267805 */ /* 0x000fe4000001ff00 */
[----:B------:R-:W-:Y:S01]  /*90d0*/  @!P4 IADD3.X R13, R4, R9, RZ, P1, !PT ;  /* 0x00000009040dc210 */ /* 0x000fe20000ffe4ff */
[----:B------:R-:W-:Y:S01]  /*90e0*/  @!P4 IMAD.X R11, R0, 0x1, R9, P0 ;  /* 0x00000001000bc824 */ /* 0x000fe200000e0609 */
[----:B------:R0:W5:Y:S01]  /*90f0*/  @!P5 LD.E.64 R32, desc[UR42][R20.64] ;  /* 0x0000002a1420d980 */ /* 0x000162000c101b00 */
[----:B------:R-:W-:-:S03]  /*9100*/  @!P5 IMAD.X R15, R4, 0x1, R15, P3 ;  /* 0x00000001040fd824 */ /* 0x000fc600018e060f */
[----:B------:R0:W5:Y:S04]  /*9110*/  @!P4 LD.E.64 R36, desc[UR42][R10.64] ;  /* 0x0000002a0a24c980 */ /* 0x000168000c101b00 */
[----:B------:R0:W5:Y:S04]  /*9120*/  @!P5 LD.E.64 R34, desc[UR42][R14.64] ;  /* 0x0000002a0e22d980 */ /* 0x000168000c101b00 */
[----:B------:R0:W5:Y:S02]  /*9130*/  @!P4 LD.E.64 R38, desc[UR42][R12.64] ;  /* 0x0000002a0c26c980 */ /* 0x000164000c101b00 */
.L_x_3002:
[----:B------:R-:W-:Y:S05]  /*9140*/  BSYNC B1 ;  /* 0x0000000000017941 */ /* 0x000fea0003800000 */
.L_x_3001:
[----:B---3-5:R-:W-:Y:S01]  /*9150*/  IMAD.MOV.U32 R0, RZ, RZ, R38 ;  /* 0x000000ffff007224 */ /* 0x028fe200078e0026 */
[----:B0-----:R-:W-:Y:S01]  /*9160*/  MOV R4, R34 ;  /* 0x0000002200047202 */ /* 0x001fe20000000f00 */
[----:B----4-:R-:W-:Y:S01]  /*9170*/  IMAD.MOV.U32 R3, RZ, RZ, R39 ;  /* 0x000000ffff037224 */ /* 0x010fe200078e0027 */
        /* <DEDUP_REMOVED lines=17> */
.L_x_3292:
        /* <DEDUP_REMOVED lines=12> */
[----:B------:R-:W-:Y:S02]  /*9350*/  ISETP.GE.AND P5, PT, R185, UR4, PT ;  /* 0x00000004b9007c0c */ /* 0x000fe4000bfa6270 */
[----:B------:R-:W-:-:S07]  /*9360*/  CS2R R28, SRZ ;  /* 0x00000000001c7805 */ /* 0x000fce000001ff00 */
[C---:B------:R-:W-:Y:S01]  /*9370*/  @!P4 IMAD.SHL.U32 R12, R22.reuse, 0x2, RZ ;  /* 0x00000002160cc824 */ /* 0x040fe200078e00ff */
[----:B------:R-:W-:-:S03]  /*9380*/  @!P4 SHF.L.U64.HI R9, R22, 0x1, R23 ;  /* 0x000000011609c819 */ /* 0x000fc60000010217 */
[C---:B------:R-:W-:Y:S02]  /*9390*/  @!P5 SHF.L.U32 R11, R185.reuse, 0x1, RZ ;  /* 0x00000001b90bd819 */ /* 0x040fe400000006ff */
[----:B------:R-:W-:Y:S02]  /*93a0*/  @!P5 SHF.L.U64.HI R15, R185, 0x1, R212 ;  /* 0x00000001b90fd819 */ /* 0x000fe400000102d4 */
[CC--:B----4-:R-:W-:Y:S02]  /*93b0*/  @!P4 IADD3 R10, P0, R3.reuse, R12.reuse, RZ ;  /* 0x0000000c030ac210 */ /* 0x0d0fe40007f1e0ff */
[-C--:B------:R-:W-:Y:S02]  /*93c0*/  @!P5 IADD3 R26, P2, R3, R11.reuse, RZ ;  /* 0x0000000b031ad210 */ /* 0x080fe40007f5e0ff */
[C---:B0-----:R-:W-:Y:S02]  /*93d0*/  @!P4 IADD3 R12, P1, R14.reuse, R12, RZ ;  /* 0x0000000c0e0cc210 */ /* 0x041fe40007f3e0ff */
[----:B------:R-:W-:Y:S01]  /*93e0*/  @!P5 IADD3 R14, P3, R14, R11, RZ ;  /* 0x0000000b0e0ed210 */ /* 0x000fe20007f7e0ff */
[C---:B---3--:R-:W-:Y:S01]  /*93f0*/  @!P5 IMAD.X R27, R0.reuse, 0x1, R15, P2 ;  /* 0x00000001001bd824 */ /* 0x048fe200010e060f */
[----:B------:R-:W-:Y:S01]  /*9400*/  CS2R R30, SRZ ;  /* 0x00000000001e7805 */ /* 0x000fe2000001ff00 */
[--C-:B------:R-:W-:Y:S01]  /*9410*/  @!P4 IMAD.X R11, R0, 0x1, R9.reuse, P0 ;  /* 0x00000001000bc824 */ /* 0x100fe200000e0609 */
[C---:B------:R-:W-:Y:S01]  /*9420*/  @!P5 IADD3.X R15, R4.reuse, R15, RZ, P3, !PT ;  /* 0x0000000f040fd210 */ /* 0x040fe20001ffe4ff */
[----:B------:R-:W-:Y:S01]  /*9430*/  @!P4 IMAD.X R13, R4, 0x1, R9, P1 ;  /* 0x00000001040dc824 */ /* 0x000fe200008e0609 */
[----:B------:R0:W5:Y:S04]  /*9440*/  @!P5 LD.E.64 R24, desc[UR42][R26.64] ;  /* 0x0000002a1a18d980 */ /* 0x000168000c101b00 */
[----:B------:R0:W5:Y:S04]  /*9450*/  @!P5 LD.E.64 R20, desc[UR42][R14.64] ;  /* 0x0000002a0e14d980 */ /* 0x000168000c101b00 */
[----:B------:R0:W5:Y:S04]  /*9460*/  @!P4 LD.E.64 R28, desc[UR42][R10.64] ;  /* 0x0000002a0a1cc980 */ /* 0x000168000c101b00 */
[----:B------:R0:W5:Y:S02]  /*9470*/  @!P4 LD.E.64 R30, desc[UR42][R12.64] ;  /* 0x0000002a0c1ec980 */ /* 0x000164000c101b00 */
.L_x_3005:
[----:B------:R-:W-:Y:S05]  /*9480*/  BSYNC B1 ;  /* 0x0000000000017941 */ /* 0x000fea0003800000 */
.L_x_3004:
[----:B---3-5:R-:W-:Y:S01]  /*9490*/  IMAD.MOV.U32 R0, RZ, RZ, R30 ;  /* 0x000000ffff007224 */ /* 0x028fe200078e001e */
[----:B------:R-:W-:Y:S01]  /*94a0*/  MOV R9, R21 ;  /* 0x0000001500097202 */ /* 0x000fe20000000f00 */
[----:B----4-:R-:W-:Y:S01]  /*94b0*/  IMAD.MOV.U32 R3, RZ, RZ, R31 ;  /* 0x000000ffff037224 */ /* 0x010fe200078e001f */
[----:B------:R-:W-:Y:S01]  /*94c0*/  UMOV UR4, 0xffffffff ;  /* 0xffffffff00047882 */ /* 0x000fe20000000000 */
[----:B0-----:R-:W-:Y:S01]  /*94d0*/  IMAD.MOV.U32 R4, RZ, RZ, R20 ;  /* 0x000000ffff047224 */ /* 0x001fe200078e0014 */
[----:B------:R-:W-:Y:S02]  /*94e0*/  CS2R R26, SRZ ;  /* 0x00000000001a7805 */ /* 0x000fe4000001ff00 */
        /* <DEDUP_REMOVED lines=9> */
[----:B------:R0:W3:Y:S04]  /*9580*/  SHFL.IDX PT, R0, R6, 0x3, 0x181f ;  /* 0x00781f0006007f89 */ /* 0x0000e800000e0000 */
[----:B------:R0:W4:Y:S04]  /*9590*/  SHFL.IDX PT, R3, R5, 0x3, 0x181f ;  /* 0x00781f0005037f89 */ /* 0x00012800000e0000 */
[----:B------:R0:W0:Y:S04]  /*95a0*/  SHFL.IDX PT, R4, R8, 0x3, 0x181f ;  /* 0x00781f0008047f89 */ /* 0x00002800000e0000 */
[----:B------:R0:W0:Y:S02]  /*95b0*/  SHFL.IDX PT, R14, R7, 0x3, 0x181f ;  /* 0x00781f00070e7f89 */ /* 0x00002400000e0000 */
.L_x_3298:
[----:B------:R-:W-:Y:S01]  /*95c0*/  VIADD R55, R55, 0x60 ;  /* 0x0000006037377836 */ /* 0x000fe20000000000 */
[----:B------:R-:W-:Y:S01]  /*95d0*/  BSSY B1, `(.L_x_3007) ;  /* 0x000001d000017945 */ /* 0x000fe20003800000 */
[----:B------:R-:W-:Y:S02]  /*95e0*/  CS2R R10, SRZ ;  /* 0x00000000000a7805 */ /* 0x000fe4000001ff00 */
[----:B------:R-:W-:Y:S02]  /*95f0*/  CS2R R12, SRZ ;  /* 0x00000000000c7805 */ /* 0x000fe4000001ff00 */
[----:B01----:R-:W-:Y:S02]  /*9600*/  CS2R R8, SRZ ;  /* 0x0000000000087805 */ /* 0x003fe4000001ff00 */
        /* <DEDUP_REMOVED lines=16> */
[C---:B--23--:R-:W-:Y:S01]  /*9710*/  @!P4 IMAD.X R7, R0.reuse, 0x1, R5, P0 ;  /* 0x000000010007c824 */ /* 0x04cfe200000e0605 */
        /* <DEDUP_REMOVED lines=8> */
.L_x_3008:
[----:B------:R-:W-:Y:S05]  /*97a0*/  BSYNC B1 ;  /* 0x0000000000017941 */ /* 0x000fea0003800000 */
.L_x_3007:
[----:B------:R-:W-:Y:S01]  /*97b0*/  ULEA.HI UR4, UR37, UR37, URZ, 0x1 ;  /* 0x0000002525047291 */ /* 0x000fe2000f8f083f */
[----:B----45:R-:W-:Y:S01]  /*97c0*/  IMAD.MOV.U32 R3, RZ, RZ, R26 ;  /* 0x000000ffff037224 */ /* 0x030fe200078e001a */
[----:B---3--:R-:W-:Y:S01]  /*97d0*/  VIADDMNMX R0, R64, -R191, 0x80, PT ;  /* 0x0000008040007446 */ /* 0x008fe200038009bf */
[----:B------:R-:W-:Y:S01]  /*97e0*/  IMAD.MOV.U32 R4, RZ, RZ, R27 ;  /* 0x000000ffff047224 */ /* 0x000fe200078e001b */
[----:B------:R-:W-:Y:S01]  /*97f0*/  ULOP3.LUT UR4, UR4, 0xfffffffe, URZ, 0xc0, !UPT ;  /* 0xfffffffe04047892 */ /* 0x000fe2000f8ec03f */
[----:B0-----:R-:W-:Y:S01]  /*9800*/  IMAD.MOV.U32 R6, RZ, RZ, R12 ;  /* 0x000000ffff067224 */ /* 0x001fe200078e000c */
[----:B------:R-:W-:Y:S01]  /*9810*/  BSSY B1, `(.L_x_3009) ;  /* 0x000000f000017945 */ /* 0x000fe20003800000 */
[----:B--2---:R-:W-:Y:S01]  /*9820*/  IMAD.MOV.U32 R7, RZ, RZ, R13 ;  /* 0x000000ffff077224 */ /* 0x004fe200078e000d */
[----:B------:R-:W-:Y:S01]  /*9830*/  UIADD3 UR4, UR37, -UR4, URZ ;  /* 0x8000000425047290 */ /* 0x000fe2000fffe03f */
[----:B------:R-:W-:Y:S01]  /*9840*/  PRMT R15, R3, 0x5410, R4 ;  /* 0x00005410030f7816 */ /* 0x000fe20000000004 */
[----:B------:R-:W-:Y:S01]  /*9850*/  IMAD.MOV.U32 R3, RZ, RZ, R10 ;  /* 0x000000ffff037224 */ /* 0x000fe200078e000a */
[----:B------:R-:W-:-:S02]  /*9860*/  MOV R4, R11 ;  /* 0x0000000b00047202 */ /* 0x000fc40000000f00 */
[----:B------:R-:W-:Y:S02]  /*9870*/  PRMT R55, R6, 0x5410, R7 ;  /* 0x0000541006377816 */ /* 0x000fe40000000007 */
[----:B------:R-:W-:Y:S02]  /*9880*/  MOV R5, UR4 ;  /* 0x0000000400057c02 */ /* 0x000fe40008000f00 */
[----:B------:R-:W-:Y:S01]  /*9890*/  PRMT R3, R3, 0x5410, R4 ;  /* 0x0000541003037816 */ /* 0x000fe20000000004 */
[----:B------:R-:W-:Y:S01]  /*98a0*/  IMAD.MOV.U32 R4, RZ, RZ, R8 ;  /* 0x000000ffff047224 */ /* 0x000fe200078e0008 */
[----:B------:R-:W-:Y:S02]  /*98b0*/  SHF.L.U32 R5, R5, 0x1f, RZ ;  /* 0x0000001f05057819 */ /* 0x000fe400000006ff */
[----:B------:R-:W-:Y:S02]  /*98c0*/  ISETP.GE.AND P1, PT, R187, R0, PT ;  /* 0x00000000bb00720c */ /* 0x000fe40003f26270 */
[----:B------:R-:W0:Y:S01]  /*98d0*/  SYNCS.PHASECHK.TRANS64.TRYWAIT P0, [R18+URZ+0x28800], R5 ;  /* 0x02880005120075a7 */ /* 0x000e22000800017f */
[----:B------:R-:W-:Y:S01]  /*98e0*/  MOV R6, R9 ;  /* 0x0000000900067202 */ /* 0x000fe20000000f00 */
[----:B0-----:R-:W-:Y:S09]  /*98f0*/  @!P0 BRA `(.L_x_3010) ;  /* 0x0000017400e48947 */ /* 0x001ff20003800000 */
.L_x_3299:
[----:B------:R-:W-:Y:S05]  /*9900*/  BSYNC B1 ;  /* 0x0000000000017941 */ /* 0x000fea0003800000 */
.L_x_3009:
        /* <DEDUP_REMOVED lines=22> */
[-C--:B------:R-:W-:Y:S01]  /*9a70*/  FMUL.FTZ R65, R49, R63.reuse ;  /* 0x0000003f31417220 */ /* 0x080fe20000410000 */
[--C-:B------:R-:W-:Y:S02]  /*9a80*/  HADD2.F32 R46, -RZ, R6.reuse.H0_H0 ;  /* 0x20000006ff2e7230 */ /* 0x100fe40000004100 */
[----:B------:R-:W-:Y:S01]  /*9a90*/  FMUL.FTZ R64, R4, R62 ;  /* 0x0000003e04407220 */ /* 0x000fe20000410000 */
[----:B------:R-:W-:Y:S01]  /*9aa0*/  FFMA.FTZ R68, R48, R63, R66 ;  /* 0x0000003f30447223 */ /* 0x000fe20000010042 */
[----:B------:R-:W-:-:S02]  /*9ab0*/  HADD2.F32 R47, -RZ, R6.H1_H1 ;  /* 0x30000006ff2f7230 */ /* 0x000fc40000004100 */
[-C--:B------:R-:W-:Y:S01]  /*9ac0*/  FMUL.FTZ R66, R4, R60.reuse ;  /* 0x0000003c04427220 */ /* 0x080fe20000410000 */
[C---:B------:R-:W-:Y:S01]  /*9ad0*/  FFMA.FTZ R64, R7.reuse, R60, -R64 ;  /* 0x0000003c07407223 */ /* 0x040fe20000010840 */
[--C-:B------:R-:W-:Y:S02]  /*9ae0*/  HADD2.F32 R6, -RZ, R5.reuse.H0_H0 ;  /* 0x20000005ff067230 */ /* 0x100fe40000004100 */
[----:B------:R-:W-:Y:S01]  /*9af0*/  FFMA.FTZ R65, R48, R61, -R65 ;  /* 0x0000003d30417223 */ /* 0x000fe20000010841 */
[--C-:B------:R-:W-:Y:S02]  /*9b00*/  HADD2.F32 R60, -RZ, R70.reuse.H0_H0 ;  /* 0x20000046ff3c7230 */ /* 0x100fe40000004100 */
[----:B------:R-:W-:Y:S01]  /*9b10*/  FFMA.FTZ R61, R7, R62, R66 ;  /* 0x0000003e073d7223 */ /* 0x000fe20000010042 */
[----:B------:R-:W-:Y:S02]  /*9b20*/  HADD2.F32 R5, -RZ, R5.H1_H1 ;  /* 0x30000005ff057230 */ /* 0x000fe40000004100 */
[----:B------:R-:W-:-:S02]  /*9b30*/  HADD2.F32 R48, -RZ, R70.H1_H1 ;  /* 0x30000046ff307230 */ /* 0x000fc40000004100 */
[C---:B------:R-:W-:Y:S01]  /*9b40*/  FMUL.FTZ R63, R47.reuse, R60 ;  /* 0x0000003c2f3f7220 */ /* 0x040fe20000410000 */
[----:B------:R-:W-:Y:S02]  /*9b50*/  HADD2.F32 R49, -RZ, R67.H0_H0 ;  /* 0x20000043ff317230 */ /* 0x000fe40000004100 */
[----:B------:R-:W-:Y:S02]  /*9b60*/  HADD2.F32 R4, -RZ, R69.H0_H0 ;  /* 0x20000045ff047230 */ /* 0x000fe40000004100 */
[-C--:B------:R-:W-:Y:S01]  /*9b70*/  FMUL.FTZ R47, R47, R48.reuse ;  /* 0x000000302f2f7220 */ /* 0x080fe20000410000 */
[C---:B------:R-:W-:Y:S01]  /*9b80*/  FFMA.FTZ R63, R46.reuse, R48, -R63 ;  /* 0x000000302e3f7223 */ /* 0x040fe2000001083f */
[C---:B------:R-:W-:Y:S01]  /*9b90*/  FMUL.FTZ R7, R5.reuse, R49 ;  /* 0x0000003105077220 */ /* 0x040fe20000410000 */
[----:B------:R-:W-:Y:S01]  /*9ba0*/  FMUL.FTZ R62, R5, R4 ;  /* 0x00000004053e7220 */ /* 0x000fe20000410000 */
[----:B------:R-:W-:Y:S02]  /*9bb0*/  FFMA.FTZ R46, R46, R60, R47 ;  /* 0x0000003c2e2e7223 */ /* 0x000fe4000001002f */
[----:B------:R-:W-:Y:S01]  /*9bc0*/  FFMA.FTZ R5, R6, R4, -R7 ;  /* 0x0000000406057223 */ /* 0x000fe20000010807 */
[----:B------:R-:W-:Y:S01]  /*9bd0*/  F2FP.F16.F32.PACK_AB R7, R68, R65 ;  /* 0x000000414407723e */ /* 0x000fe200000000ff */
[----:B------:R-:W-:Y:S01]  /*9be0*/  FFMA.FTZ R62, R6, R49, R62 ;  /* 0x00000031063e7223 */ /* 0x000fe2000001003e */
[----:B------:R-:W-:-:S02]  /*9bf0*/  F2FP.F16.F32.PACK_AB R4, R61, R64 ;  /* 0x000000403d04723e */ /* 0x000fc400000000ff */
[----:B------:R-:W-:Y:S02]  /*9c00*/  F2FP.F16.F32.PACK_AB R6, R46, R63 ;  /* 0x0000003f2e06723e */ /* 0x000fe400000000ff */
[----:B------:R-:W-:-:S05]  /*9c10*/  F2FP.F16.F32.PACK_AB R5, R62, R5 ;  /* 0x000000053e05723e */ /* 0x000fca00000000ff */
[----:B------:R1:W-:Y:S02]  /*9c20*/  STS.128 [R202], R4 ;  /* 0x00000004ca007388 */ /* 0x0003e40000000c00 */
.L_x_3014:
[----:B------:R-:W-:Y:S05]  /*9c30*/  BSYNC B2 ;  /* 0x0000000000027941 */ /* 0x000fea0003800000 */
.L_x_3013:
[----:B------:R-:W-:Y:S05]  /*9c40*/  @P1 BRA `(.L_x_3012) ;  /* 0x0000000000a81947 */ /* 0x000fea0003800000 */
[----:B01----:R-:W0:Y:S01]  /*9c50*/  LDS.128 R4, [R202+0x4000] ;  /* 0x00400000ca047984 */ /* 0x003e220000000c00 */
        /* <DEDUP_REMOVED lines=18> */
[--C-:B------:R-:W-:Y:S02]  /*9d80*/  HADD2.F32 R45, -RZ, R58.reuse.H1_H1 ;  /* 0x3000003aff2d7230 */ /* 0x100fe40000004100 */
[----:B------:R-:W-:Y:S01]  /*9d90*/  FFMA.FTZ R49, R44, R47, -R49 ;  /* 0x0000002f2c317223 */ /* 0x000fe20000010831 */
[--C-:B------:R-:W-:Y:S02]  /*9da0*/  HADD2.F32 R6, -RZ, R5.reuse.H0_H0 ;  /* 0x20000005ff067230 */ /* 0x100fe40000004100 */
[-C--:B------:R-:W-:Y:S01]  /*9db0*/  FMUL.FTZ R48, R4, R46.reuse ;  /* 0x0000002e04307220 */ /* 0x080fe20000410000 */
[----:B------:R-:W-:Y:S02]  /*9dc0*/  HADD2.F32 R58, -RZ, R58.H0_H0 ;  /* 0x2000003aff3a7230 */ /* 0x000fe40000004100 */
[----:B------:R-:W-:Y:S01]  /*9dd0*/  FFMA.FTZ R60, R7, R46, -R60 ;  /* 0x0000002e073c7223 */ /* 0x000fe2000001083c */
[----:B------:R-:W-:-:S02]  /*9de0*/  HADD2.F32 R5, -RZ, R5.H1_H1 ;  /* 0x30000005ff057230 */ /* 0x000fc40000004100 */
[----:B------:R-:W-:Y:S01]  /*9df0*/  FFMA.FTZ R59, R7, R59, R48 ;  /* 0x0000003b073b7223 */ /* 0x000fe20000010030 */
[----:B------:R-:W-:Y:S02]  /*9e00*/  HADD2.F32 R44, -RZ, R61.H0_H0 ;  /* 0x2000003dff2c7230 */ /* 0x000fe40000004100 */
[CC--:B------:R-:W-:Y:S01]  /*9e10*/  FMUL.FTZ R47, R41.reuse, R45.reuse ;  /* 0x0000002d292f7220 */ /* 0x0c0fe20000410000 */
[----:B------:R-:W-:Y:S02]  /*9e20*/  HADD2.F32 R4, -RZ, R63.H0_H0 ;  /* 0x2000003fff047230 */ /* 0x000fe40000004100 */
[----:B------:R-:W-:Y:S01]  /*9e30*/  FMUL.FTZ R46, R41, R58 ;  /* 0x0000003a292e7220 */ /* 0x000fe20000410000 */
        /* <DEDUP_REMOVED lines=11> */
.L_x_3012:
[----:B------:R-:W-:Y:S05]  /*9ef0*/  BSYNC B1 ;  /* 0x0000000000017941 */ /* 0x000fea0003800000 */
.L_x_3011:
        /* <DEDUP_REMOVED lines=50> */
.L_x_3018:
[----:B------:R-:W-:Y:S05]  /*a220*/  BSYNC B2 ;  /* 0x0000000000027941 */ /* 0x000fea0003800000 */
.L_x_3017:
[----:B------:R-:W-:Y:S05]  /*a230*/  @P1 BRA `(.L_x_3016) ;  /* 0x0000000000a81947 */ /* 0x000fea0003800000 */
[----:B01----:R-:W0:Y:S01]  /*a240*/  LDS.128 R4, [R202+0x5000] ;  /* 0x00500000ca047984 */ /* 0x003e220000000c00 */
        /* <DEDUP_REMOVED lines=41> */
.L_x_3016:
[----:B------:R-:W-:Y:S05]  /*a4e0*/  BSYNC B1 ;  /* 0x0000000000017941 */ /* 0x000fea0003800000 */
.L_x_3015:
        /* <DEDUP_REMOVED lines=50> */
.L_x_3022:
[----:B------:R-:W-:Y:S05]  /*a810*/  BSYNC B2 ;  /* 0x0000000000027941 */ /* 0x000fea0003800000 */
.L_x_3021:
[----:B------:R-:W-:Y:S05]  /*a820*/  @P1 BRA `(.L_x_3020) ;  /* 0x0000000000a81947 */ /* 0x000fea0003800000 */
[----:B01----:R-:W0:Y:S01]  /*a830*/  LDS.128 R4, [R202+0x6000] ;  /* 0x00600000ca047984 */ /* 0x003e220000000c00 */
        /* <DEDUP_REMOVED lines=41> */
.L_x_3020:
[----:B------:R-:W-:Y:S05]  /*aad0*/  BSYNC B1 ;  /* 0x0000000000017941 */ /* 0x000fea0003800000 */
.L_x_3019:
        /* <DEDUP_REMOVED lines=36> */
[----:B------:R-:W-:Y:S01]  /*ad20*/  FMUL.FTZ R24, R12, R55 ;  /* 0x000000370c187220 */ /* 0x000fe20000410000 */
        /* <DEDUP_REMOVED lines=12> */
.L_x_3025:
[----:B------:R-:W-:Y:S05]  /*adf0*/  BSYNC B1 ;  /* 0x0000000000017941 */ /* 0x000fea0003800000 */
.L_x_3024:
[----:B------:R-:W-:Y:S05]  /*ae00*/  @P1 BRA `(.L_x_3023) ;  /* 0x0000002400dc1947 */ /* 0x000fea0003800000 */
[----:B01234-:R-:W0:Y:S01]  /*ae10*/  LDS.128 R4, [R202+0x7000] ;  /* 0x00700000ca047984 */ /* 0x01fe220000000c00 */
        /* <DEDUP_REMOVED lines=42> */
.L_x_2996:
[----:B------:R-:W1:Y:S01]  /*b0c0*/  LDC R5, c[0x0][0x448] ;  /* 0x00011200ff057b82 */ /* 0x000e620000000800 */
[----:B------:R-:W-:Y:S01]  /*b0d0*/  ULDC.64 UR4, c[0x0][0x3f8] ;  /* 0x0000fe0000047ab9 */ /* 0x000fe20000000a00 */
[----:B------:R-:W-:Y:S01]  /*b0e0*/  ULDC.64 UR6, c[0x0][0x408] ;  /* 0x0001020000067ab9 */ /* 0x000fe20000000a00 */
        /* <DEDUP_REMOVED lines=11> */
[C---:B------:R-:W-:Y:S01]  /*b1a0*/  IMAD R7, R3.reuse, UR5, R4 ;  /* 0x0000000503077c24 */ /* 0x040fe2000f8e0204 */
        /* <DEDUP_REMOVED lines=12> */
[----:B------:R-:W1:Y:S01]  /*b270*/  LDC R45, c[0x0][0x3f4] ;  /* 0x0000fd00ff2d7b82 */ /* 0x000e620000000800 */
[----:B------:R-:W3:Y:S01]  /*b280*/  SHFL.IDX PT, R4, R32, RZ, 0x181f ;  /* 0x00181fff20047589 */ /* 0x000ee200000e0000 */
[----:B------:R-:W-:-:S03]  /*b290*/  IMAD R0, R192, R5, RZ ;  /* 0x00000005c0007224 */ /* 0x000fc600078e02ff */
[----:B------:R-:W5:Y:S04]  /*b2a0*/  SHFL.IDX PT, R3, R35, RZ, 0x181f ;  /* 0x00181fff23037589 */ /* 0x000f6800000e0000 */
[----:B------:R-:W0:Y:S04]  /*b2b0*/  SHFL.IDX PT, R14, R34, RZ, 0x181f ;  /* 0x00181fff220e7589 */ /* 0x000e2800000e0000 */
[----:B------:R-:W2:Y:S01]  /*b2c0*/  SHFL.IDX PT, R5, R33, RZ, 0x181f ;  /* 0x00181fff21057589 */ /* 0x000ea200000e0000 */
[----:B-1----:R-:W-:-:S04]  /*b2d0*/  ISETP.GE.AND P0, PT, R16, R45, PT ;  /* 0x0000002d1000720c */ /* 0x002fc80003f06270 */
[----:B------:R-:W-:-:S13]  /*b2e0*/  ISETP.GE.OR P1, PT, R55, R0, P0 ;  /* 0x000000003700720c */ /* 0x000fda0000726670 */
[C---:B------:R-:W-:Y:S01]  /*b2f0*/  @!P1 IMAD.SHL.U32 R7, R16.reuse, 0x2, RZ ;  /* 0x0000000210079824 */ /* 0x040fe200078e00ff */
[----:B------:R-:W-:-:S04]  /*b300*/  @!P1 SHF.L.U64.HI R6, R16, 0x1, R17 ;  /* 0x0000000110069819 */ /* 0x000fc80000010211 */
[----:B---3--:R-:W-:-:S05]  /*b310*/  @!P1 IADD3 R4, P2, R4, R7, RZ ;  /* 0x0000000704049210 */ /* 0x008fca0007f5e0ff */
[----:B-----5:R-:W-:Y:S02]  /*b320*/  @!P1 IMAD.X R3, R3, 0x1, R6, P2 ;  /* 0x0000000103039824 */ /* 0x020fe400010e0606 */
[----:B------:R-:W-:-:S03]  /*b330*/  @!P1 IMAD.MOV.U32 R24, RZ, RZ, R4 ;  /* 0x000000ffff189224 */ /* 0x000fc600078e0004 */
[----:B------:R-:W-:-:S06]  /*b340*/  @!P1 MOV R25, R3 ;  /* 0x0000000300199202 */ /* 0x000fcc0000000f00 */
[----:B------:R-:W3:Y:S01]  /*b350*/  @!P1 LD.E.128 R24, desc[UR42][R24.64] ;  /* 0x0000002a18189980 */ /* 0x000ee2000c101d00 */
[----:B0-----:R-:W-:-:S05]  /*b360*/  @!P1 IADD3 R14, P2, R14, R7, RZ ;  /* 0x000000070e0e9210 */ /* 0x001fca0007f5e0ff */
[----:B--2---:R-:W-:Y:S02]  /*b370*/  @!P1 IMAD.X R5, R5, 0x1, R6, P2 ;  /* 0x0000000105059824 */ /* 0x004fe400010e0606 */
[----:B------:R-:W-:-:S06]  /*b380*/  @!P1 IMAD.MOV.U32 R4, RZ, RZ, R14 ;  /* 0x000000ffff049224 */ /* 0x000fcc00078e000e */
[----:B------:R-:W2:Y:S01]  /*b390*/  @!P1 LD.E.128 R4, desc[UR42][R4.64] ;  /* 0x0000002a04049980 */ /* 0x000ea2000c101d00 */
[----:B------:R-:W-:Y:S02]  /*b3a0*/  CS2R R46, SRZ ;  /* 0x00000000002e7805 */ /* 0x000fe4000001ff00 */
[----:B------:R-:W-:Y:S02]  /*b3b0*/  CS2R R48, SRZ ;  /* 0x0000000000307805 */ /* 0x000fe4000001ff00 */
[----:B------:R-:W-:Y:S01]  /*b3c0*/  CS2R R20, SRZ ;  /* 0x0000000000147805 */ /* 0x000fe2000001ff00 */
[----:B------:R0:W1:Y:S01]  /*b3d0*/  SHFL.IDX PT, R9, R33, 0x1, 0x181f ;  /* 0x00381f0021097f89 */ /* 0x00006200000e0000 */
[----:B------:R-:W-:-:S03]  /*b3e0*/  CS2R R36, SRZ ;  /* 0x0000000000247805 */ /* 0x000fc6000001ff00 */
[----:B------:R0:W0:Y:S01]  /*b3f0*/  SHFL.IDX PT, R14, R34, 0x1, 0x181f ;  /* 0x00381f00220e7f89 */ /* 0x00002200000e0000 */
[----:B---3--:R-:W-:Y:S01]  /*b400*/  @!P1 MOV R47, R25 ;  /* 0x00000019002f9202 */ /* 0x008fe20000000f00 */
[----:B------:R-:W-:Y:S01]  /*b410*/  @!P1 IMAD.MOV.U32 R46, RZ, RZ, R24 ;  /* 0x000000ffff2e9224 */ /* 0x000fe200078e0018 */
[----:B------:R-:W-:Y:S01]  /*b420*/  @!P1 MOV R49, R27 ;  /* 0x0000001b00319202 */ /* 0x000fe20000000f00 */
[----:B------:R-:W-:Y:S01]  /*b430*/  @!P1 IMAD.MOV.U32 R48, RZ, RZ, R26 ;  /* 0x000000ffff309224 */ /* 0x000fe200078e001a */
[----:B------:R-:W-:Y:S01]  /*b440*/  CS2R R24, SRZ ;  /* 0x0000000000187805 */ /* 0x000fe2000001ff00 */
[----:B------:R-:W-:Y:S02]  /*b450*/  IMAD.MOV.U32 R3, RZ, RZ, R46 ;  /* 0x000000ffff037224 */ /* 0x000fe400078e002e */
[----:B------:R-:W-:Y:S02]  /*b460*/  IMAD.MOV.U32 R8, RZ, RZ, R47 ;  /* 0x000000ffff087224 */ /* 0x000fe400078e002f */
[----:B------:R-:W-:Y:S01]  /*b470*/  IMAD.MOV.U32 R10, RZ, RZ, R48 ;  /* 0x000000ffff0a7224 */ /* 0x000fe200078e0030 */
[----:B------:R-:W-:Y:S01]  /*b480*/  PRMT R64, R64, 0x5410, R3 ;  /* 0x0000541040407816 */ /* 0x000fe20000000003 */
[----:B------:R-:W-:Y:S01]  /*b490*/  IMAD.MOV.U32 R11, RZ, RZ, R49 ;  /* 0x000000ffff0b7224 */ /* 0x000fe200078e0031 */
[----:B------:R-:W-:Y:S01]  /*b4a0*/  PRMT R66, R8, 0x7610, R66 ;  /* 0x0000761008427816 */ /* 0x000fe20000000042 */
[----:B------:R3:W0:Y:S01]  /*b4b0*/  SHFL.IDX PT, R3, R35, 0x1, 0x181f ;  /* 0x00381f0023037f89 */ /* 0x00062200000e0000 */
[----:B--2---:R-:W-:Y:S01]  /*b4c0*/  @!P1 IMAD.MOV.U32 R20, RZ, RZ, R4 ;  /* 0x000000ffff149224 */ /* 0x004fe200078e0004 */
[----:B------:R-:W-:Y:S01]  /*b4d0*/  @!P1 MOV R21, R5 ;  /* 0x0000000500159202 */ /* 0x000fe20000000f00 */
[----:B------:R-:W-:Y:S01]  /*b4e0*/  @!P1 IMAD.MOV.U32 R36, RZ, RZ, R6 ;  /* 0x000000ffff249224 */ /* 0x000fe200078e0006 */
[----:B------:R3:W2:Y:S01]  /*b4f0*/  SHFL.IDX PT, R8, R32, 0x1, 0x181f ;  /* 0x00381f0020087f89 */ /* 0x0006a200000e0000 */
[----:B------:R-:W-:Y:S01]  /*b500*/  @!P1 IMAD.MOV.U32 R37, RZ, RZ, R7 ;  /* 0x000000ffff259224 */ /* 0x000fe200078e0007 */
[----:B------:R-:W-:Y:S01]  /*b510*/  MOV R5, R21 ;  /* 0x0000001500057202 */ /* 0x000fe20000000f00 */
[----:B------:R-:W-:Y:S01]  /*b520*/  IMAD.MOV.U32 R4, RZ, RZ, R20 ;  /* 0x000000ffff047224 */ /* 0x000fe200078e0014 */
[----:B------:R-:W-:Y:S01]  /*b530*/  PRMT R43, R10, 0x5410, R11 ;  /* 0x000054100a2b7816 */ /* 0x000fe2000000000b */
[----:B------:R-:W-:Y:S01]  /*b540*/  IMAD.MOV.U32 R6, RZ, RZ, R36 ;  /* 0x000000ffff067224 */ /* 0x000fe200078e0024 */
[----:B------:R-:W-:Y:S01]  /*b550*/  PRMT R66, R66, 0x5410, R5 ;  /* 0x0000541042427816 */ /* 0x000fe20000000005 */
[----:B------:R-:W-:-:S03]  /*b560*/  IMAD.MOV.U32 R7, RZ, RZ, R37 ;  /* 0x000000ffff077224 */ /* 0x000fc600078e0025 */
[----:B------:R-:W-:Y:S02]  /*b570*/  PRMT R65, R6, 0x5410, R4 ;  /* 0x0000541006417816 */ /* 0x000fe40000000004 */
[----:B-1-3--:R-:W-:-:S07]  /*b580*/  PRMT R64, R7, 0x7610, R64 ;  /* 0x0000761007407816 */ /* 0x00afce0000000040 */
.L_x_3309:
        /* <DEDUP_REMOVED lines=13> */
[-C--:B--2---:R-:W-:Y:S02]  /*b660*/  IADD3 R4, P1, R8, R15.reuse, RZ ;  /* 0x0000000f08047210 */ /* 0x084fe40007f3e0ff */
[----:B0-----:R-:W-:-:S03]  /*b670*/  IADD3 R14, P2, R14, R15, RZ ;  /* 0x0000000f0e0e7210 */ /* 0x001fc60007f5e0ff */
[--C-:B------:R-:W-:Y:S02]  /*b680*/  IMAD.X R5, R3, 0x1, R6.reuse, P1 ;  /* 0x0000000103057824 */ /* 0x100fe400008e0606 */
[----:B------:R-:W-:-:S04]  /*b690*/  IMAD.X R15, R9, 0x1, R6, P2 ;  /* 0x00000001090f7824 */ /* 0x000fc800010e0606 */
[----:B------:R-:W5:Y:S04]  /*b6a0*/  LD.E.128 R4, desc[UR42][R4.64] ;  /* 0x0000002a04047980 */ /* 0x000f68000c101d00 */
[----:B------:R1:W5:Y:S02]  /*b6b0*/  LD.E.128 R24, desc[UR42][R14.64] ;  /* 0x0000002a0e187980 */ /* 0x000364000c101d00 */
.L_x_3028:
[----:B------:R-:W-:Y:S05]  /*b6c0*/  BSYNC B1 ;  /* 0x0000000000017941 */ /* 0x000fea0003800000 */
.L_x_3027:
[----:B0----5:R-:W-:Y:S01]  /*b6d0*/  IMAD.MOV.U32 R3, RZ, RZ, R24 ;  /* 0x000000ffff037224 */ /* 0x021fe200078e0018 */
[----:B--2---:R-:W-:Y:S01]  /*b6e0*/  MOV R8, R25 ;  /* 0x0000001900087202 */ /* 0x004fe20000000f00 */
[----:B------:R-:W-:Y:S01]  /*b6f0*/  IMAD.MOV.U32 R9, RZ, RZ, R26 ;  /* 0x000000ffff097224 */ /* 0x000fe200078e001a */
[----:B------:R-:W-:Y:S01]  /*b700*/  UMOV UR4, 0xffffffff ;  /* 0xffffffff00047882 */ /* 0x000fe20000000000 */
[----:B------:R-:W-:Y:S01]  /*b710*/  IMAD.MOV.U32 R10, RZ, RZ, R27 ;  /* 0x000000ffff0a7224 */ /* 0x000fe200078e001b */
[----:B------:R-:W-:Y:S01]  /*b720*/  PRMT R54, R3, 0x5410, R8 ;  /* 0x0000541003367816 */ /* 0x000fe20000000008 */
[----:B------:R-:W-:Y:S01]  /*b730*/  IMAD.MOV.U32 R3, RZ, RZ, R4 ;  /* 0x000000ffff037224 */ /* 0x000fe200078e0004 */
[----:B------:R-:W-:Y:S02]  /*b740*/  MOV R8, R5 ;  /* 0x0000000500087202 */ /* 0x000fe40000000f00 */
[----:B------:R-:W-:Y:S01]  /*b750*/  PRMT R56, R9, 0x5410, R10 ;  /* 0x0000541009387816 */ /* 0x000fe2000000000a */
[----:B------:R-:W-:Y:S01]  /*b760*/  IMAD.MOV.U32 R9, RZ, RZ, R6 ;  /* 0x000000ffff097224 */ /* 0x000fe200078e0006 */
[----:B------:R-:W-:Y:S01]  /*b770*/  PRMT R57, R3, 0x5410, R8 ;  /* 0x0000541003397816 */ /* 0x000fe20000000008 */
[----:B------:R-:W-:-:S05]  /*b780*/  IMAD.MOV.U32 R10, RZ, RZ, R7 ;  /* 0x000000ffff0a7224 */ /* 0x000fca00078e0007 */
[----:B------:R-:W-:Y:S01]  /*b790*/  PRMT R58, R9, 0x5410, R10 ;  /* 0x00005410093a7816 */ /* 0x000fe2000000000a */
[----:B------:R-:W-:Y:S06]  /*b7a0*/  BRA.DIV UR4, `(.L_x_3029) ;  /* 0x0000015e04b47947 */ /* 0x000fec000b800000 */
[----:B------:R-:W0:Y:S01]  /*b7b0*/  SHFL.IDX PT, R8, R32, 0x2, 0x181f ;  /* 0x00581f0020087f89 */ /* 0x000e2200000e0000 */
[----:B------:R-:W-:-:S03]  /*b7c0*/  VIADD R9, R55, 0x40 ;  /* 0x0000004037097836 */ /* 0x000fc60000000000 */
[----:B------:R-:W2:Y:S02]  /*b7d0*/  SHFL.IDX PT, R3, R35, 0x2, 0x181f ;  /* 0x00581f0023037f89 */ /* 0x000ea400000e0000 */
[----:B------:R-:W-:Y:S02]  /*b7e0*/  ISETP.GE.OR P1, PT, R9, R0, P0 ;  /* 0x000000000900720c */ /* 0x000fe40000726670 */
[----:B-1----:R-:W1:Y:S04]  /*b7f0*/  SHFL.IDX PT, R14, R34, 0x2, 0x181f ;  /* 0x00581f00220e7f89 */ /* 0x002e6800000e0000 */
[----:B------:R-:W3:Y:S07]  /*b800*/  SHFL.IDX PT, R28, R33, 0x2, 0x181f ;  /* 0x00581f00211c7f89 */ /* 0x000eee00000e0000 */
[----:B------:R-:W-:-:S02]  /*b810*/  @!P1 SHF.L.U32 R31, R16, 0x1, RZ ;  /* 0x00000001101f9819 */ /* 0x000fc400000006ff */
[----:B------:R-:W-:Y:S02]  /*b820*/  @!P1 SHF.L.U64.HI R29, R16, 0x1, R17 ;  /* 0x00000001101d9819 */ /* 0x000fe40000010211 */
[----:B0-----:R-:W-:-:S05]  /*b830*/  @!P1 IADD3 R8, P2, R8, R31, RZ ;  /* 0x0000001f08089210 */ /* 0x001fca0007f5e0ff */
[----:B--2---:R-:W-:-:S06]  /*b840*/  @!P1 IMAD.X R9, R3, 0x1, R29, P2 ;  /* 0x0000000103099824 */ /* 0x004fcc00010e061d */
[----:B------:R-:W2:Y:S01]  /*b850*/  @!P1 LD.E.128 R8, desc[UR42][R8.64] ;  /* 0x0000002a08089980 */ /* 0x000ea2000c101d00 */
[----:B-1----:R-:W-:-:S05]  /*b860*/  @!P1 IADD3 R14, P2, R14, R31, RZ ;  /* 0x0000001f0e0e9210 */ /* 0x002fca0007f5e0ff */
[----:B---3--:R-:W-:-:S04]  /*b870*/  @!P1 IMAD.X R3, R28, 0x1, R29, P2 ;  /* 0x000000011c039824 */ /* 0x008fc800010e061d */
[----:B------:R-:W-:-:S05]  /*b880*/  @!P1 IMAD.MOV.U32 R15, RZ, RZ, R3 ;  /* 0x000000ffff0f9224 */ /* 0x000fca00078e0003 */
[----:B------:R-:W3:Y:S01]  /*b890*/  @!P1 LD.E.128 R28, desc[UR42][R14.64] ;  /* 0x0000002a0e1c9980 */ /* 0x000ee2000c101d00 */
[----:B------:R-:W-:Y:S02]  /*b8a0*/  CS2R R50, SRZ ;  /* 0x0000000000327805 */ /* 0x000fe4000001ff00 */
[----:B------:R-:W-:Y:S02]  /*b8b0*/  CS2R R52, SRZ ;  /* 0x0000000000347805 */ /* 0x000fe4000001ff00 */
[----:B------:R-:W-:Y:S01]  /*b8c0*/  CS2R R38, SRZ ;  /* 0x0000000000267805 */ /* 0x000fe2000001ff00 */
[----:B------:R-:W0:Y:S01]  /*b8d0*/  SHFL.IDX PT, R32, R32, 0x3, 0x181f ;  /* 0x00781f0020207f89 */ /* 0x000e2200000e0000 */
[----:B------:R-:W-:-:S03]  /*b8e0*/  CS2R R40, SRZ ;  /* 0x0000000000287805 */ /* 0x000fc6000001ff00 */
[----:B------:R-:W1:Y:S04]  /*b8f0*/  SHFL.IDX PT, R34, R34, 0x3, 0x181f ;  /* 0x00781f0022227f89 */ /* 0x000e6800000e0000 */
[----:B------:R-:W0:Y:S01]  /*b900*/  SHFL.IDX PT, R33, R33, 0x3, 0x181f ;  /* 0x00781f0021217f89 */ /* 0x000e2200000e0000 */
[----:B--2---:R-:W-:Y:S01]  /*b910*/  @!P1 MOV R50, R8 ;  /* 0x0000000800329202 */ /* 0x004fe20000000f00 */
[----:B------:R-:W-:Y:S01]  /*b920*/  @!P1 IMAD.MOV.U32 R51, RZ, RZ, R9 ;  /* 0x000000ffff339224 */ /* 0x000fe200078e0009 */
[----:B------:R-:W-:Y:S01]  /*b930*/  @!P1 MOV R52, R10 ;  /* 0x0000000a00349202 */ /* 0x000fe20000000f00 */
[----:B------:R-:W-:Y:S02]  /*b940*/  @!P1 IMAD.MOV.U32 R53, RZ, RZ, R11 ;  /* 0x000000ffff359224 */ /* 0x000fe400078e000b */
[----:B------:R-:W-:-:S02]  /*b950*/  IMAD.MOV.U32 R3, RZ, RZ, R50 ;  /* 0x000000ffff037224 */ /* 0x000fc400078e0032 */
[----:B------:R-:W-:Y:S02]  /*b960*/  IMAD.MOV.U32 R12, RZ, RZ, R51 ;  /* 0x000000ffff0c7224 */ /* 0x000fe400078e0033 */
[----:B------:R-:W-:Y:S02]  /*b970*/  IMAD.MOV.U32 R8, RZ, RZ, R52 ;  /* 0x000000ffff087224 */ /* 0x000fe400078e0034 */
[----:B------:R-:W-:Y:S01]  /*b980*/  IMAD.MOV.U32 R9, RZ, RZ, R53 ;  /* 0x000000ffff097224 */ /* 0x000fe200078e0035 */
[----:B------:R-:W-:Y:S02]  /*b990*/  PRMT R59, R3, 0x5410, R12 ;  /* 0x00005410033b7816 */ /* 0x000fe4000000000c */
[----:B------:R2:W0:Y:S01]  /*b9a0*/  SHFL.IDX PT, R3, R35, 0x3, 0x181f ;  /* 0x00781f0023037f89 */ /* 0x00042200000e0000 */
[----:B---3--:R-:W-:Y:S01]  /*b9b0*/  @!P1 IMAD.MOV.U32 R39, RZ, RZ, R29 ;  /* 0x000000ffff279224 */ /* 0x008fe200078e001d */
[----:B------:R-:W-:Y:S01]  /*b9c0*/  @!P1 MOV R38, R28 ;  /* 0x0000001c00269202 */ /* 0x000fe20000000f00 */
[----:B------:R-:W-:Y:S01]  /*b9d0*/  @!P1 IMAD.MOV.U32 R40, RZ, RZ, R30 ;  /* 0x000000ffff289224 */ /* 0x000fe200078e001e */
[----:B------:R-:W-:Y:S01]  /*b9e0*/  PRMT R44, R8, 0x5410, R9 ;  /* 0x00005410082c7816 */ /* 0x000fe20000000009 */
[----:B------:R-:W-:Y:S01]  /*b9f0*/  @!P1 IMAD.MOV.U32 R41, RZ, RZ, R31 ;  /* 0x000000ffff299224 */ /* 0x000fe200078e001f */
[----:B------:R-:W-:Y:S01]  /*ba00*/  MOV R8, R38 ;  /* 0x0000002600087202 */ /* 0x000fe20000000f00 */
[----:B------:R-:W-:-:S02]  /*ba10*/  IMAD.MOV.U32 R9, RZ, RZ, R39 ;  /* 0x000000ffff097224 */ /* 0x000fc400078e0027 */
[----:B------:R-:W-:Y:S02]  /*ba20*/  IMAD.MOV.U32 R10, RZ, RZ, R40 ;  /* 0x000000ffff0a7224 */ /* 0x000fe400078e0028 */
[----:B------:R-:W-:Y:S01]  /*ba30*/  IMAD.MOV.U32 R11, RZ, RZ, R41 ;  /* 0x000000ffff0b7224 */ /* 0x000fe200078e0029 */
[----:B------:R-:W-:Y:S02]  /*ba40*/  PRMT R62, R8, 0x5410, R9 ;  /* 0x00005410083e7816 */ /* 0x000fe40000000009 */
[----:B------:R-:W-:Y:S02]  /*ba50*/  CS2R R8, SRZ ;  /* 0x0000000000087805 */ /* 0x000fe4000001ff00 */
[----:B-12---:R-:W-:-:S07]  /*ba60*/  PRMT R63, R10, 0x5410, R11 ;  /* 0x000054100a3f7816 */ /* 0x006fce000000000b */
.L_x_3319:
[----:B------:R-:W-:Y:S01]  /*ba70*/  IADD3 R55, R55, 0x60, RZ ;  /* 0x0000006037377810 */ /* 0x000fe20007ffe0ff */
[----:B------:R-:W-:Y:S01]  /*ba80*/  BSSY B1, `(.L_x_3030) ;  /* 0x0000012000017945 */ /* 0x000fe20003800000 */
[----:B------:R-:W-:Y:S02]  /*ba90*/  CS2R R10, SRZ ;  /* 0x00000000000a7805 */ /* 0x000fe4000001ff00 */
[----:B----4-:R-:W-:Y:S02]  /*baa0*/  CS2R R12, SRZ ;  /* 0x00000000000c7805 */ /* 0x010fe4000001ff00 */
[----:B------:R-:W-:Y:S02]  /*bab0*/  ISETP.GE.AND P1, PT, R55, R0, PT ;  /* 0x000000003700720c */ /* 0x000fe40003f26270 */
[----:B------:R-:W-:-:S11]  /*bac0*/  CS2R R14, SRZ ;  /* 0x00000000000e7805 */ /* 0x000fd6000001ff00 */
[----:B------:R-:W-:Y:S05]  /*bad0*/  @P1 BRA `(.L_x_3031) ;  /* 0x0000000000301947 */ /* 0x000fea0003800000 */
[----:B------:R-:W-:Y:S02]  /*bae0*/  CS2R R10, SRZ ;  /* 0x00000000000a7805 */ /* 0x000fe4000001ff00 */
[----:B------:R-:W-:Y:S02]  /*baf0*/  CS2R R12, SRZ ;  /* 0x00000000000c7805 */ /* 0x000fe4000001ff00 */
[----:B------:R-:W-:Y:S01]  /*bb00*/  CS2R R14, SRZ ;  /* 0x00000000000e7805 */ /* 0x000fe2000001ff00 */
[----:B------:R-:W-:Y:S06]  /*bb10*/  @P0 BRA `(.L_x_3031) ;  /* 0x0000000000200947 */ /* 0x000fec0003800000 */
[C---:B------:R-:W-:Y:S01]  /*bb20*/  IMAD.SHL.U32 R9, R16.reuse, 0x2, RZ ;  /* 0x0000000210097824 */ /* 0x040fe200078e00ff */
[----:B------:R-:W-:-:S04]  /*bb30*/  SHF.L.U64.HI R10, R16, 0x1, R17 ;  /* 0x00000001100a7819 */ /* 0x000fc80000010211 */
[-C--:B0-----:R-:W-:Y:S02]  /*bb40*/  IADD3 R12, P1, R32, R9.reuse, RZ ;  /* 0x00000009200c7210 */ /* 0x081fe40007f3e0ff */
[----:B------:R-:W-:-:S03]  /*bb50*/  IADD3 R8, P2, R34, R9, RZ ;  /* 0x0000000922087210 */ /* 0x000fc60007f5e0ff */
[--C-:B------:R-:W-:Y:S02]  /*bb60*/  IMAD.X R13, R3, 0x1, R10.reuse, P1 ;  /* 0x00000001030d7824 */ /* 0x100fe400008e060a */
[----:B------:R-:W-:-:S04]  /*bb70*/  IMAD.X R9, R33, 0x1, R10, P2 ;  /* 0x0000000121097824 */ /* 0x000fc800010e060a */
[----:B------:R-:W5:Y:S04]  /*bb80*/  LD.E.128 R12, desc[UR42][R12.64] ;  /* 0x0000002a0c0c7980 */ /* 0x000f68000c101d00 */
[----:B------:R-:W5:Y:S02]  /*bb90*/  LD.E.128 R8, desc[UR42][R8.64] ;  /* 0x0000002a08087980 */ /* 0x000f64000c101d00 */
.L_x_3031:
[----:B------:R-:W-:Y:S05]  /*bba0*/  BSYNC B1 ;  /* 0x0000000000017941 */ /* 0x000fea0003800000 */
.L_x_3030:
[----:B------:R-:W-:Y:S01]  /*bbb0*/  ULEA.HI UR4, UR37, UR37, URZ, 0x1 ;  /* 0x0000002525047291 */ /* 0x000fe2000f8f083f */
[----:B------:R-:W-:Y:S01]  /*bbc0*/  VIADDMNMX R0, R0, -R191, 0x80, PT ;  /* 0x0000008000007446 */ /* 0x000fe200038009bf */
[----:B0----5:R-:W-:Y:S01]  /*bbd0*/  IMAD.MOV.U32 R3, RZ, RZ, R8 ;  /* 0x000000ffff037224 */ /* 0x021fe200078e0008 */
[----:B------:R-:W-:Y:S01]  /*bbe0*/  BSSY B1, `(.L_x_3032) ;  /* 0x0000015000017945 */ /* 0x000fe20003800000 */
[----:B------:R-:W-:Y:S01]  /*bbf0*/  ULOP3.LUT UR4, UR4, 0xfffffffe, URZ, 0xc0, !UPT ;  /* 0xfffffffe04047892 */ /* 0x000fe2000f8ec03f */
[----:B------:R-:W-:Y:S01]  /*bc00*/  IMAD.MOV.U32 R28, RZ, RZ, R9 ;  /* 0x000000ffff1c7224 */ /* 0x000fe200078e0009 */
[-C--:B------:R-:W-:Y:S01]  /*bc10*/  ISETP.GE.OR P3, PT, R187, R0.reuse, P0 ;  /* 0x00000000bb00720c */ /* 0x080fe20000766670 */
[----:B------:R-:W-:Y:S01]  /*bc20*/  IMAD.MOV.U32 R30, RZ, RZ, R13 ;  /* 0x000000ffff1e7224 */ /* 0x000fe200078e000d */
[----:B------:R-:W-:Y:S01]  /*bc30*/  UIADD3 UR4, UR37, -UR4, URZ ;  /* 0x8000000425047290 */ /* 0x000fe2000fffe03f */
[-C--:B------:R-:W-:Y:S02]  /*bc40*/  ISETP.GE.OR P2, PT, R219, R0.reuse, P0 ;  /* 0x00000000db00720c */ /* 0x080fe40000746670 */
[----:B------:R-:W-:-:S02]  /*bc50*/  ISETP.GE.OR P1, PT, R218, R0, P0 ;  /* 0x00000000da00720c */ /* 0x000fc40000726670 */
[----:B------:R-:W-:Y:S01]  /*bc60*/  ISETP.GE.OR P0, PT, R217, R0, P0 ;  /* 0x00000000d900720c */ /* 0x000fe20000706670 */
[----:B------:R-:W-:Y:S01]  /*bc70*/  IMAD.MOV.U32 R0, RZ, RZ, R10 ;  /* 0x000000ffff007224 */ /* 0x000fe200078e000a */
[----:B------:R-:W-:Y:S02]  /*bc80*/  MOV R29, UR4 ;  /* 0x00000004001d7c02 */ /* 0x000fe40008000f00 */
[----:B------:R-:W-:Y:S01]  /*bc90*/  PRMT R55, R3, 0x5410, R28 ;  /* 0x0000541003377816 */ /* 0x000fe2000000001c */
[----:B------:R-:W-:Y:S01]  /*bca0*/  IMAD.MOV.U32 R28, RZ, RZ, R12 ;  /* 0x000000ffff1c7224 */ /* 0x000fe200078e000c */
[----:B------:R-:W-:Y:S02]  /*bcb0*/  SHF.L.U32 R29, R29, 0x1f, RZ ;  /* 0x0000001f1d1d7819 */ /* 0x000fe400000006ff */
[----:B------:R-:W-:Y:S02]  /*bcc0*/  MOV R3, R11 ;  /* 0x0000000b00037202 */ /* 0x000fe40000000f00 */
[----:B------:R-:W0:Y:S01]  /*bcd0*/  SYNCS.PHASECHK.TRANS64.TRYWAIT P4, [R18+URZ+0x28800], R29 ;  /* 0x0288001d120075a7 */ /* 0x000e22000808017f */
[----:B------:R-:W-:-:S02]  /*bce0*/  PRMT R61, R28, 0x5410, R30 ;  /* 0x000054101c3d7816 */ /* 0x000fc4000000001e */
[----:B------:R-:W-:Y:S01]  /*bcf0*/  PRMT R60, R0, 0x5410, R3 ;  /* 0x00005410003c7816 */ /* 0x000fe20000000003 */
[----:B------:R-:W-:Y:S01]  /*bd00*/  IMAD.MOV.U32 R0, RZ, RZ, R14 ;  /* 0x000000ffff007224 */ /* 0x000fe200078e000e */
[----:B------:R-:W-:Y:S01]  /*bd10*/  MOV R3, R15 ;  /* 0x0000000f00037202 */ /* 0x000fe20000000f00 */
[----:B0-----:R-:W-:Y:S06]  /*bd20*/  @!P4 BRA `(.L_x_3033) ;  /* 0x0000015c00b0c947 */ /* 0x001fec0003800000 */
.L_x_3320:
[----:B------:R-:W-:Y:S05]  /*bd30*/  BSYNC B1 ;  /* 0x0000000000017941 */ /* 0x000fea0003800000 */
.L_x_3032:
[----:B------:R-:W-:Y:S04]  /*bd40*/  BSSY B1, `(.L_x_3034) ;  /* 0x0000061000017945 */ /* 0x000fe80003800000 */
[----:B------:R-:W-:Y:S05]  /*bd50*/  @P3 BRA `(.L_x_3035) ;  /* 0x00000004007c3947 */ /* 0x000fea0003800000 */
[----:B------:R-:W-:Y:S01]  /*bd60*/  LEA.HI R28, R45, R206, RZ, 0x1d ;  /* 0x000000ce2d1c7211 */ /* 0x000fe200078fe8ff */
[--C-:B------:R-:W-:Y:S01]  /*bd70*/  HADD2.F32 R69, -RZ, R66.reuse.H1_H1 ;  /* 0x30000042ff457230 */ /* 0x100fe20000004100 */
[----:B------:R-:W-:Y:S01]  /*bd80*/  SHF.R.U64 R80, R46, 0x10, R47 ;  /* 0x000000102e507819 */ /* 0x000fe2000000122f */
[----:B------:R-:W-:Y:S01]  /*bd90*/  HADD2.F32 R68, -RZ, R66.H0_H0 ;  /* 0x20000042ff447230 */ /* 0x000fe20000004100 */
[----:B------:R-:W-:Y:S01]  /*bda0*/  SHF.R.S32.HI R31, RZ, 0x1f, R28 ;  /* 0x0000001fff1f7819 */ /* 0x000fe2000001141c */
[----:B0-----:R-:W-:Y:S01]  /*bdb0*/  IMAD.SHL.U32 R29, R28, 0x8, RZ ;  /* 0x000000081c1d7824 */ /* 0x001fe200078e00ff */
[----:B------:R-:W-:Y:S02]  /*bdc0*/  SHF.R.U64 R77, R20, 0x10, R21 ;  /* 0x00000010144d7819 */ /* 0x000fe40000001215 */
[----:B------:R-:W-:Y:S02]  /*bdd0*/  LEA.HI R31, R31, R28, RZ, 0x3 ;  /* 0x0000001c1f1f7211 */ /* 0x000fe400078f18ff */
[----:B------:R-:W-:-:S02]  /*bde0*/  LOP3.LUT R29, R29, 0x38, RZ, 0xc0, !PT ;  /* 0x000000381d1d7812 */ /* 0x000fc400078ec0ff */
[----:B------:R-:W-:Y:S01]  /*bdf0*/  SHF.R.U32.HI R70, RZ, 0x10, R21 ;  /* 0x00000010ff467819 */ /* 0x000fe20000011615 */
[----:B------:R-:W-:Y:S01]  /*be00*/  IMAD.SHL.U32 R31, R31, 0x400, RZ ;  /* 0x000004001f1f7824 */ /* 0x000fe200078e00ff */
[----:B------:R-:W-:Y:S02]  /*be10*/  LOP3.LUT R29, R29, 0x1c0, R224, 0xf8, !PT ;  /* 0x000001c01d1d7812 */ /* 0x000fe400078ef8e0 */
[----:B------:R-:W-:Y:S01]  /*be20*/  SHF.R.U32.HI R71, RZ, 0x10, R47 ;  /* 0x00000010ff477819 */ /* 0x000fe2000001162f */
[----:B------:R-:W-:Y:S01]  /*be30*/  HADD2.F32 R70, -RZ, R70.H0_H0 ;  /* 0x20000046ff467230 */ /* 0x000fe20000004100 */
[----:B------:R-:W-:Y:S02]  /*be40*/  LOP3.LUT R33, R29, R200, RZ, 0x3c, !PT ;  /* 0x000000c81d217212 */ /* 0x000fe400078e3cff */
[----:B------:R-:W-:Y:S02]  /*be50*/  LOP3.LUT R32, R31, 0x7fffe000, RZ, 0xc0, !PT ;  /* 0x7fffe0001f207812 */ /* 0x000fe400078ec0ff */
[----:B------:R-:W0:Y:S01]  /*be60*/  LDS.128 R28, [R202] ;  /* 0x00000000ca1c7984 */ /* 0x000e220000000c00 */
[----:B------:R-:W-:-:S02]  /*be70*/  SHF.R.U64 R79, R48, 0x10, R49 ;  /* 0x00000010304f7819 */ /* 0x000fc40000001231 */
[----:B------:R-:W-:Y:S02]  /*be80*/  IADD3 R33, R33, R32, R201 ;  /* 0x0000002021217210 */ /* 0x000fe40007ffe0c9 */
[----:B------:R-:W-:Y:S02]  /*be90*/  SHF.R.U32.HI R78, RZ, 0x10, R49 ;  /* 0x00000010ff4e7819 */ /* 0x000fe40000011631 */
[--C-:B------:R-:W-:Y:S01]  /*bea0*/  SHF.R.U32.HI R73, RZ, 0x10, R37.reuse ;  /* 0x00000010ff497819 */ /* 0x100fe20000011625 */
[----:B------:R-:W-:Y:S01]  /*beb0*/  IMAD R67, R33, 0x2, R18 ;  /* 0x0000000221437824 */ /* 0x000fe200078e0212 */
[----:B------:R-:W-:-:S04]  /*bec0*/  SHF.R.U64 R75, R36, 0x10, R37 ;  /* 0x00000010244b7819 */ /* 0x000fc80000001225 */
[----:B------:R-:W1:Y:S01]  /*bed0*/  LDS.128 R32, [R67+0x10400] ;  /* 0x0104000043207984 */ /* 0x000e620000000c00 */
[--C-:B0-----:R-:W-:Y:S02]  /*bee0*/  HADD2.F32 R21, -RZ, R29.reuse.H0_H0 ;  /* 0x2000001dff157230 */ /* 0x101fe40000004100 */
[----:B------:R-:W-:Y:S02]  /*bef0*/  HADD2.F32 R20, -RZ, R28.H0_H0 ;  /* 0x2000001cff147230 */ /* 0x000fe40000004100 */
[----:B------:R-:W-:Y:S02]  /*bf00*/  HADD2.F32 R29, -RZ, R29.H1_H1 ;  /* 0x3000001dff1d7230 */ /* 0x000fe40000004100 */
        /* <DEDUP_REMOVED lines=10> */
[----:B------:R-:W-:Y:S01]  /*bfb0*/  FMUL.FTZ R74, R47, R70 ;  /* 0x000000462f4a7220 */ /* 0x000fe20000410000 */
[C---:B------:R-:W-:Y:S01]  /*bfc0*/  FFMA.FTZ R68, R21.reuse, R68, -R66 ;  /* 0x0000004415447223 */ /* 0x040fe20000010842 */
[--C-:B------:R-:W-:Y:S02]  /*bfd0*/  HADD2.F32 R66, -RZ, R65.reuse.H1_H1 ;  /* 0x30000041ff427230 */ /* 0x100fe40000004100 */
[----:B------:R-:W-:Y:S01]  /*bfe0*/  FFMA.FTZ R72, R21, R69, R72 ;  /* 0x0000004515487223 */ /* 0x000fe20000010048 */
[----:B------:R-:W-:Y:S02]  /*bff0*/  HADD2.F32 R21, -RZ, R64.H1_H1 ;  /* 0x30000040ff157230 */ /* 0x000fe40000004100 */
[----:B------:R-:W-:Y:S01]  /*c000*/  FMUL.FTZ R76, R47, R46 ;  /* 0x0000002e2f4c7220 */ /* 0x000fe20000410000 */
[----:B------:R-:W-:Y:S02]  /*c010*/  HADD2.F32 R48, -RZ, R34.H0_H0 ;  /* 0x20000022ff307230 */ /* 0x000fe40000004100 */
[----:B------:R-:W-:Y:S01]  /*c020*/  FMUL.FTZ R47, R33, R66 ;  /* 0x00000042212f7220 */ /* 0x000fe20000410000 */
[----:B------:R-:W-:-:S02]  /*c030*/  HADD2.F32 R65, -RZ, R65.H0_H0 ;  /* 0x20000041ff417230 */ /* 0x000fc40000004100 */
[-C--:B------:R-:W-:Y:S01]  /*c040*/  FMUL.FTZ R33, R33, R21.reuse ;  /* 0x0000001521217220 */ /* 0x080fe20000410000 */
[----:B------:R-:W-:Y:S02]  /*c050*/  HADD2.F32 R49, -RZ, R35.H0_H0 ;  /* 0x20000023ff317230 */ /* 0x000fe40000004100 */
[C---:B------:R-:W-:Y:S01]  /*c060*/  FFMA.FTZ R47, R20.reuse, R21, -R47 ;  /* 0x00000015142f7223 */ /* 0x040fe2000001082f */
[--C-:B------:R-:W-:Y:S02]  /*c070*/  HADD2.F32 R21, -RZ, R43.reuse.H0_H0 ;  /* 0x2000002bff157230 */ /* 0x100fe40000004100 */
[C---:B------:R-:W-:Y:S01]  /*c080*/  FFMA.FTZ R69, R29.reuse, R46, -R74 ;  /* 0x0000002e1d457223 */ /* 0x040fe2000001084a */
[----:B------:R-:W-:Y:S02]  /*c090*/  HADD2.F32 R64, -RZ, R64.H0_H0 ;  /* 0x20000040ff407230 */ /* 0x000fe40000004100 */
[----:B------:R-:W-:Y:S01]  /*c0a0*/  FFMA.FTZ R71, R29, R70, R76 ;  /* 0x000000461d477223 */ /* 0x000fe2000001004c */
[----:B------:R-:W-:Y:S01]  /*c0b0*/  FFMA.FTZ R66, R20, R66, R33 ;  /* 0x0000004214427223 */ /* 0x000fe20000010021 */
[----:B------:R-:W-:Y:S01]  /*c0c0*/  FMUL.FTZ R29, R48, R65 ;  /* 0x00000041301d7220 */ /* 0x000fe20000410000 */
[----:B------:R-:W-:-:S02]  /*c0d0*/  HADD2.F32 R20, -RZ, R43.H1_H1 ;  /* 0x3000002bff147230 */ /* 0x000fc40000004100 */
[-C--:B------:R-:W-:Y:S01]  /*c0e0*/  FMUL.FTZ R33, R48, R21.reuse ;  /* 0x0000001530217220 */ /* 0x080fe20000410000 */
[----:B------:R-:W-:Y:S02]  /*c0f0*/  HADD2.F32 R35, -RZ, R35.H1_H1 ;  /* 0x30000023ff237230 */ /* 0x000fe40000004100 */
[C---:B------:R-:W-:Y:S01]  /*c100*/  FMUL.FTZ R70, R49.reuse, R64 ;  /* 0x0000004031467220 */ /* 0x040fe20000410000 */
[----:B------:R-:W-:Y:S02]  /*c110*/  HADD2.F32 R48, -RZ, R73.H0_H0 ;  /* 0x20000049ff307230 */ /* 0x000fe40000004100 */
[C---:B------:R-:W-:Y:S01]  /*c120*/  FFMA.FTZ R43, R36.reuse, R21, -R29 ;  /* 0x00000015242b7223 */ /* 0x040fe2000001081d */
[----:B------:R-:W-:Y:S02]  /*c130*/  HADD2.F32 R46, -RZ, R78.H0_H0 ;  /* 0x2000004eff2e7230 */ /* 0x000fe40000004100 */
[-C--:B------:R-:W-:Y:S01]  /*c140*/  FMUL.FTZ R49, R49, R20.reuse ;  /* 0x0000001431317220 */ /* 0x080fe20000410000 */
[----:B------:R-:W-:Y:S01]  /*c150*/  FFMA.FTZ R70, R37, R20, -R70 ;  /* 0x0000001425467223 */ /* 0x000fe20000010846 */
[----:B------:R-:W-:Y:S01]  /*c160*/  FFMA.FTZ R36, R36, R65, R33 ;  /* 0x0000004124247223 */ /* 0x000fe20000010021 */
[C---:B------:R-:W-:Y:S01]  /*c170*/  FMUL.FTZ R74, R35.reuse, R48 ;  /* 0x00000030234a7220 */ /* 0x040fe20000410000 */
[----:B------:R-:W-:Y:S01]  /*c180*/  FMUL.FTZ R20, R35, R46 ;  /* 0x0000002e23147220 */ /* 0x000fe20000410000 */
[----:B------:R-:W-:-:S02]  /*c190*/  HADD2.F32 R32, -RZ, R32.H1_H1 ;  /* 0x30000020ff207230 */ /* 0x000fc40000004100 */
[----:B------:R-:W-:Y:S01]  /*c1a0*/  FFMA.FTZ R49, R37, R64, R49 ;  /* 0x0000004025317223 */ /* 0x000fe20000010031 */
[----:B------:R-:W-:Y:S02]  /*c1b0*/  HADD2.F32 R34, -RZ, R34.H1_H1 ;  /* 0x30000022ff227230 */ /* 0x000fe40000004100 */
[C---:B------:R-:W-:Y:S01]  /*c1c0*/  FFMA.FTZ R65, R31.reuse, R46, -R74 ;  /* 0x0000002e1f417223 */ /* 0x040fe2000001084a */
[----:B------:R-:W-:Y:S02]  /*c1d0*/  HADD2.F32 R33, -RZ, R77.H0_H0 ;  /* 0x2000004dff217230 */ /* 0x000fe40000004100 */
[----:B------:R-:W-:Y:S01]  /*c1e0*/  FFMA.FTZ R48, R31, R48, R20 ;  /* 0x000000301f307223 */ /* 0x000fe20000010014 */
[----:B------:R-:W-:Y:S02]  /*c1f0*/  HADD2.F32 R35, -RZ, R75.H0_H0 ;  /* 0x2000004bff237230 */ /* 0x000fe40000004100 */
[----:B------:R-:W-:Y:S02]  /*c200*/  HADD2.F32 R21, -RZ, R80.H0_H0 ;  /* 0x20000050ff157230 */ /* 0x000fe40000004100 */
[----:B------:R-:W-:Y:S01]  /*c210*/  FMUL.FTZ R31, R32, R33 ;  /* 0x00000021201f7220 */ /* 0x000fe20000410000 */
[----:B------:R-:W-:-:S02]  /*c220*/  HADD2.F32 R29, -RZ, R79.H0_H0 ;  /* 0x2000004fff1d7230 */ /* 0x000fc40000004100 */
        /* <DEDUP_REMOVED lines=18> */
.L_x_3035:
[----:B------:R-:W-:Y:S05]  /*c350*/  BSYNC B1 ;  /* 0x0000000000017941 */ /* 0x000fea0003800000 */
.L_x_3034:
[----:B------:R-:W-:Y:S04]  /*c360*/  BSSY B1, `(.L_x_3036) ;  /* 0x0000060000017945 */ /* 0x000fe80003800000 */
[----:B------:R-:W-:Y:S05]  /*c370*/  @P2 BRA `(.L_x_3037) ;  /* 0x0000000400782947 */ /* 0x000fea0003800000 */
[----:B------:R-:W-:Y:S01]  /*c380*/  LEA.HI R20, R45, R206, RZ, 0x1d ;  /* 0x000000ce2d147211 */ /* 0x000fe200078fe8ff */
[----:B------:R-:W-:Y:S01]  /*c390*/  HADD2.F32 R36, -RZ, R54.H1_H1 ;  /* 0x30000036ff247230 */ /* 0x000fe20000004100 */
[----:B------:R-:W-:Y:S02]  /*c3a0*/  SHF.R.U64 R49, R24, 0x10, R25 ;  /* 0x0000001018317819 */ /* 0x000fe40000001219 */
[----:B01----:R-:W-:Y:S02]  /*c3b0*/  SHF.R.S32.HI R29, RZ, 0x1f, R20 ;  /* 0x0000001fff1d7819 */ /* 0x003fe40000011414 */
[----:B------:R-:W-:Y:S02]  /*c3c0*/  SHF.L.U32 R21, R20, 0x3, RZ ;  /* 0x0000000314157819 */ /* 0x000fe400000006ff */
[----:B------:R-:W-:Y:S02]  /*c3d0*/  LEA.HI R29, R29, R20, RZ, 0x3 ;  /* 0x000000141d1d7211 */ /* 0x000fe400078f18ff */
[----:B------:R-:W-:-:S02]  /*c3e0*/  LOP3.LUT R20, R196, 0x38, R21, 0xf8, !PT ;  /* 0x00000038c4147812 */ /* 0x000fc400078ef815 */
[----:B------:R-:W-:Y:S01]  /*c3f0*/  SHF.R.U32.HI R46, RZ, 0x10, R25 ;  /* 0x00000010ff2e7819 */ /* 0x000fe20000011619 */
[----:B------:R-:W-:Y:S01]  /*c400*/  IMAD.SHL.U32 R29, R29, 0x400, RZ ;  /* 0x000004001d1d7824 */ /* 0x000fe200078e00ff */
[----:B------:R-:W-:Y:S02]  /*c410*/  LOP3.LUT R20, R20, R227, RZ, 0x3c, !PT ;  /* 0x000000e314147212 */ /* 0x000fe400078e3cff */
[--C-:B------:R-:W-:Y:S01]  /*c420*/  SHF.R.U64 R47, R26, 0x10, R27.reuse ;  /* 0x000000101a2f7819 */ /* 0x100fe2000000121b */
[----:B------:R-:W-:Y:S01]  /*c430*/  HADD2.F32 R46, -RZ, R46.H0_H0 ;  /* 0x2000002eff2e7230 */ /* 0x000fe20000004100 */
[----:B------:R-:W-:Y:S02]  /*c440*/  LOP3.LUT R21, R29, 0x7fffe000, RZ, 0xc0, !PT ;  /* 0x7fffe0001d157812 */ /* 0x000fe400078ec0ff */
[----:B------:R-:W0:Y:S01]  /*c450*/  LDS.128 R28, [R216] ;  /* 0x00000000d81c7984 */ /* 0x000e220000000c00 */
[----:B------:R-:W-:Y:S01]  /*c460*/  SHF.R.U32.HI R43, RZ, 0x10, R27 ;  /* 0x00000010ff2b7819 */ /* 0x000fe2000001161b */
[--C-:B------:R-:W-:Y:S01]  /*c470*/  HADD2.F32 R27, -RZ, R57.reuse.H1_H1 ;  /* 0x30000039ff1b7230 */ /* 0x100fe20000004100 */
[----:B------:R-:W-:Y:S01]  /*c480*/  IADD3 R21, R20, R21, R199 ;  /* 0x0000001514157210 */ /* 0x000fe20007ffe0c7 */
[----:B------:R-:W-:Y:S01]  /*c490*/  HADD2.F32 R57, -RZ, R57.H0_H0 ;  /* 0x20000039ff397230 */ /* 0x000fe20000004100 */
[----:B------:R-:W-:-:S02]  /*c4a0*/  SHF.R.U64 R67, R4, 0x10, R5 ;  /* 0x0000001004437819 */ /* 0x000fc40000001205 */
[----:B------:R-:W-:Y:S01]  /*c4b0*/  SHF.R.U32.HI R37, RZ, 0x10, R5 ;  /* 0x00000010ff257819 */ /* 0x000fe20000011605 */
[----:B------:R-:W-:Y:S01]  /*c4c0*/  IMAD R21, R21, 0x2, R18 ;  /* 0x0000000215157824 */ /* 0x000fe200078e0212 */
[--C-:B------:R-:W-:Y:S02]  /*c4d0*/  SHF.R.U64 R66, R6, 0x10, R7.reuse ;  /* 0x0000001006427819 */ /* 0x100fe40000001207 */
[----:B------:R-:W-:Y:S02]  /*c4e0*/  SHF.R.U32.HI R65, RZ, 0x10, R7 ;  /* 0x00000010ff417819 */ /* 0x000fe40000011607 */
[----:B------:R-:W1:Y:S01]  /*c4f0*/  LDS.128 R32, [R21+0x10400] ;  /* 0x0104000015207984 */ /* 0x000e620000000c00 */
[--C-:B0-----:R-:W-:Y:S02]  /*c500*/  HADD2.F32 R5, -RZ, R29.reuse.H0_H0 ;  /* 0x2000001dff057230 */ /* 0x101fe40000004100 */
[----:B------:R-:W-:Y:S02]  /*c510*/  HADD2.F32 R29, -RZ, R29.H1_H1 ;  /* 0x3000001dff1d7230 */ /* 0x000fe40000004100 */
[----:B------:R-:W-:-:S02]  /*c520*/  HADD2.F32 R4, -RZ, R28.H0_H0 ;  /* 0x2000001cff047230 */ /* 0x000fc40000004100 */
[----:B------:R-:W-:Y:S02]  /*c530*/  HADD2.F32 R6, -RZ, R30.H0_H0 ;  /* 0x2000001eff067230 */ /* 0x000fe40000004100 */
[--C-:B------:R-:W-:Y:S02]  /*c540*/  HADD2.F32 R7, -RZ, R31.reuse.H0_H0 ;  /* 0x2000001fff077230 */ /* 0x100fe40000004100 */
[----:B------:R-:W-:Y:S02]  /*c550*/  HADD2.F32 R31, -RZ, R31.H1_H1 ;  /* 0x3000001fff1f7230 */ /* 0x000fe40000004100 */
[----:B------:R-:W-:Y:S02]  /*c560*/  HADD2.F32 R28, -RZ, R28.H1_H1 ;  /* 0x3000001cff1c7230 */ /* 0x000fe40000004100 */
[--C-:B-1----:R-:W-:Y:S02]  /*c570*/  HADD2.F32 R24, -RZ, R33.reuse.H0_H0 ;  /* 0x20000021ff187230 */ /* 0x102fe40000004100 */
[----:B------:R-:W-:-:S02]  /*c580*/  HADD2.F32 R33, -RZ, R33.H1_H1 ;  /* 0x30000021ff217230 */ /* 0x000fc40000004100 */
[----:B------:R-:W-:Y:S02]  /*c590*/  HADD2.F32 R20, -RZ, R32.H0_H0 ;  /* 0x20000020ff147230 */ /* 0x000fe40000004100 */
[C---:B------:R-:W-:Y:S01]  /*c5a0*/  FMUL.FTZ R48, R24.reuse, R36 ;  /* 0x0000002418307220 */ /* 0x040fe20000410000 */
[-C--:B------:R-:W-:Y:S01]  /*c5b0*/  FMUL.FTZ R64, R24, R27.reuse ;  /* 0x0000001b18407220 */ /* 0x080fe20000410000 */
[----:B------:R-:W-:Y:S02]  /*c5c0*/  HADD2.F32 R24, -RZ, R37.H0_H0 ;  /* 0x20000025ff187230 */ /* 0x000fe40000004100 */
[----:B------:R-:W-:Y:S01]  /*c5d0*/  FFMA.FTZ R48, R5, R27, -R48 ;  /* 0x0000001b05307223 */ /* 0x000fe20000010830 */
[----:B------:R-:W-:Y:S02]  /*c5e0*/  HADD2.F32 R27, -RZ, R54.H0_H0 ;  /* 0x20000036ff1b7230 */ /* 0x000fe40000004100 */
[----:B------:R-:W-:Y:S01]  /*c5f0*/  FMUL.FTZ R54, R33, R46 ;  /* 0x0000002e21367220 */ /* 0x000fe20000410000 */
[----:B------:R-:W-:Y:S01]  /*c600*/  FFMA.FTZ R64, R5, R36, R64 ;  /* 0x0000002405407223 */ /* 0x000fe20000010040 */
[----:B------:R-:W-:Y:S01]  /*c610*/  FMUL.FTZ R36, R33, R24 ;  /* 0x0000001821247220 */ /* 0x000fe20000410000 */
[----:B------:R-:W-:-:S02]  /*c620*/  HADD2.F32 R25, -RZ, R34.H0_H0 ;  /* 0x20000022ff197230 */ /* 0x000fc40000004100 */
[C---:B------:R-:W-:Y:S01]  /*c630*/  FFMA.FTZ R33, R29.reuse, R24, -R54 ;  /* 0x000000181d217223 */ /* 0x040fe20000010836 */
[C---:B------:R-:W-:Y:S01]  /*c640*/  FMUL.FTZ R5, R20.reuse, R27 ;  /* 0x0000001b14057220 */ /* 0x040fe20000410000 */
[----:B------:R-:W-:Y:S02]  /*c650*/  HADD2.F32 R24, -RZ, R56.H0_H0 ;  /* 0x20000038ff187230 */ /* 0x000fe40000004100 */
[-C--:B------:R-:W-:Y:S01]  /*c660*/  FMUL.FTZ R20, R20, R57.reuse ;  /* 0x0000003914147220 */ /* 0x080fe20000410000 */
[----:B------:R-:W-:Y:S01]  /*c670*/  FFMA.FTZ R37, R29, R46, R36 ;  /* 0x0000002e1d257223 */ /* 0x000fe20000010024 */
[C---:B------:R-:W-:Y:S01]  /*c680*/  FFMA.FTZ R57, R4.reuse, R57, -R5 ;  /* 0x0000003904397223 */ /* 0x040fe20000010805 */
[----:B------:R-:W-:Y:S02]  /*c690*/  HADD2.F32 R5, -RZ, R58.H0_H0 ;  /* 0x2000003aff057230 */ /* 0x000fe40000004100 */
[----:B------:R-:W-:Y:S01]  /*c6a0*/  FFMA.FTZ R29, R4, R27, R20 ;  /* 0x0000001b041d7223 */ /* 0x000fe20000010014 */
[----:B------:R-:W-:-:S02]  /*c6b0*/  HADD2.F32 R26, -RZ, R35.H0_H0 ;  /* 0x20000023ff1a7230 */ /* 0x000fc40000004100 */
[C---:B------:R-:W-:Y:S01]  /*c6c0*/  FMUL.FTZ R27, R25.reuse, R24 ;  /* 0x00000018191b7220 */ /* 0x040fe20000410000 */
[----:B------:R-:W-:Y:S02]  /*c6d0*/  HADD2.F32 R58, -RZ, R58.H1_H1 ;  /* 0x3000003aff3a7230 */ /* 0x000fe40000004100 */
[-C--:B------:R-:W-:Y:S01]  /*c6e0*/  FMUL.FTZ R25, R25, R5.reuse ;  /* 0x0000000519197220 */ /* 0x080fe20000410000 */
[----:B------:R-:W-:Y:S02]  /*c6f0*/  HADD2.F32 R56, -RZ, R56.H1_H1 ;  /* 0x30000038ff387230 */ /* 0x000fe40000004100 */
[----:B------:R-:W-:Y:S01]  /*c700*/  FFMA.FTZ R36, R6, R5, -R27 ;  /* 0x0000000506247223 */ /* 0x000fe2000001081b */
[----:B------:R-:W-:Y:S02]  /*c710*/  HADD2.F32 R35, -RZ, R35.H1_H1 ;  /* 0x30000023ff237230 */ /* 0x000fe40000004100 */
[----:B------:R-:W-:Y:S01]  /*c720*/  FMUL.FTZ R5, R26, R58 ;  /* 0x0000003a1a057220 */ /* 0x000fe20000410000 */
[----:B------:R-:W-:-:S02]  /*c730*/  HADD2.F32 R20, -RZ, R43.H0_H0 ;  /* 0x2000002bff147230 */ /* 0x000fc40000004100 */
[----:B------:R-:W-:Y:S01]  /*c740*/  FMUL.FTZ R46, R26, R56 ;  /* 0x000000381a2e7220 */ /* 0x000fe20000410000 */
[----:B------:R-:W-:Y:S02]  /*c750*/  HADD2.F32 R4, -RZ, R65.H0_H0 ;  /* 0x20000041ff047230 */ /* 0x000fe40000004100 */
        /* <DEDUP_REMOVED lines=32> */
.L_x_3037:
[----:B------:R-:W-:Y:S05]  /*c960*/  BSYNC B1 ;  /* 0x0000000000017941 */ /* 0x000fea0003800000 */
.L_x_3036:
[----:B------:R-:W-:Y:S04]  /*c970*/  BSSY B1, `(.L_x_3038) ;  /* 0x0000060000017945 */ /* 0x000fe80003800000 */
[----:B------:R-:W-:Y:S05]  /*c980*/  @P1 BRA `(.L_x_3039) ;  /* 0x0000000400781947 */ /* 0x000fea0003800000 */
[----:B--2---:R-:W-:Y:S01]  /*c990*/  LEA.HI R4, R45, R206, RZ, 0x1d ;  /* 0x000000ce2d047211 */ /* 0x004fe200078fe8ff */
[----:B-1----:R-:W-:Y:S01]  /*c9a0*/  HADD2.F32 R35, -RZ, R59.H1_H1 ;  /* 0x3000003bff237230 */ /* 0x002fe20000004100 */
[--C-:B------:R-:W-:Y:S01]  /*c9b0*/  SHF.R.U64 R54, R50, 0x10, R51.reuse ;  /* 0x0000001032367819 */ /* 0x100fe20000001233 */
[--C-:B------:R-:W-:Y:S01]  /*c9c0*/  HADD2.F32 R36, -RZ, R62.reuse.H1_H1 ;  /* 0x3000003eff247230 */ /* 0x100fe20000004100 */
[----:B------:R-:W-:Y:S01]  /*c9d0*/  SHF.R.S32.HI R5, RZ, 0x1f, R4 ;  /* 0x0000001fff057819 */ /* 0x000fe20000011404 */
[----:B------:R-:W-:Y:S01]  /*c9e0*/  IMAD.SHL.U32 R6, R4, 0x8, RZ ;  /* 0x0000000804067824 */ /* 0x000fe200078e00ff */
[----:B------:R-:W-:Y:S01]  /*c9f0*/  SHF.R.U32.HI R50, RZ, 0x10, R51 ;  /* 0x00000010ff327819 */ /* 0x000fe20000011633 */
[----:B------:R-:W-:Y:S01]  /*ca00*/  HADD2.F32 R62, -RZ, R62.H0_H0 ;  /* 0x2000003eff3e7230 */ /* 0x000fe20000004100 */
[----:B------:R-:W-:Y:S02]  /*ca10*/  LEA.HI R4, R5, R4, RZ, 0x3 ;  /* 0x0000000405047211 */ /* 0x000fe400078f18ff */
[----:B------:R-:W-:-:S02]  /*ca20*/  LOP3.LUT R5, R195, 0x38, R6, 0xf8, !PT ;  /* 0x00000038c3057812 */ /* 0x000fc400078ef806 */
[----:B------:R-:W-:Y:S02]  /*ca30*/  SHF.L.U32 R4, R4, 0xa, RZ ;  /* 0x0000000a04047819 */ /* 0x000fe400000006ff */
[----:B------:R-:W-:Y:S02]  /*ca40*/  LOP3.LUT R21, R5, R226, RZ, 0x3c, !PT ;  /* 0x000000e205157212 */ /* 0x000fe400078e3cff */
[----:B------:R-:W-:Y:S02]  /*ca50*/  LOP3.LUT R20, R4, 0x7fffe000, RZ, 0xc0, !PT ;  /* 0x7fffe00004147812 */ /* 0x000fe400078ec0ff */
[----:B------:R-:W1:Y:S01]  /*ca60*/  LDS.128 R4, [R215] ;  /* 0x00000000d7047984 */ /* 0x000e620000000c00 */
[--C-:B------:R-:W-:Y:S02]  /*ca70*/  SHF.R.U64 R48, R38, 0x10, R39.reuse ;  /* 0x0000001026307819 */ /* 0x100fe40000001227 */
[----:B------:R-:W-:Y:S02]  /*ca80*/  IADD3 R21, R21, R20, R198 ;  /* 0x0000001415157210 */ /* 0x000fe40007ffe0c6 */
[----:B------:R-:W-:-:S02]  /*ca90*/  SHF.R.U32.HI R37, RZ, 0x10, R39 ;  /* 0x00000010ff257819 */ /* 0x000fc40000011627 */
[--C-:B------:R-:W-:Y:S01]  /*caa0*/  SHF.R.U64 R47, R40, 0x10, R41.reuse ;  /* 0x00000010282f7819 */ /* 0x100fe20000001229 */
[----:B------:R-:W-:Y:S01]  /*cab0*/  IMAD R21, R21, 0x2, R18 ;  /* 0x0000000215157824 */ /* 0x000fe200078e0212 */
[----:B------:R-:W-:Y:S01]  /*cac0*/  SHF.R.U32.HI R46, RZ, 0x10, R41 ;  /* 0x00000010ff2e7819 */ /* 0x000fe20000011629 */
[----:B------:R-:W-:Y:S01]  /*cad0*/  HADD2.F32 R37, -RZ, R37.H0_H0 ;  /* 0x20000025ff257230 */ /* 0x000fe20000004100 */
[--C-:B------:R-:W-:Y:S02]  /*cae0*/  SHF.R.U64 R49, R52, 0x10, R53.reuse ;  /* 0x0000001034317819 */ /* 0x100fe40000001235 */
[----:B------:R-:W2:Y:S01]  /*caf0*/  LDS.128 R24, [R21+0x10400] ;  /* 0x0104000015187984 */ /* 0x000ea20000000c00 */
[----:B------:R-:W-:Y:S01]  /*cb00*/  SHF.R.U32.HI R52, RZ, 0x10, R53 ;  /* 0x00000010ff347819 */ /* 0x000fe20000011635 */
[--C-:B-1----:R-:W-:Y:S02]  /*cb10*/  HADD2.F32 R20, -RZ, R5.reuse.H0_H0 ;  /* 0x20000005ff147230 */ /* 0x102fe40000004100 */
[----:B------:R-:W-:-:S02]  /*cb20*/  HADD2.F32 R28, -RZ, R5.H1_H1 ;  /* 0x30000005ff1c7230 */ /* 0x000fc40000004100 */
[----:B------:R-:W-:Y:S02]  /*cb30*/  HADD2.F32 R5, -RZ, R4.H0_H0 ;  /* 0x20000004ff057230 */ /* 0x000fe40000004100 */
[----:B0-----:R-:W-:Y:S02]  /*cb40*/  HADD2.F32 R29, -RZ, R6.H0_H0 ;  /* 0x20000006ff1d7230 */ /* 0x001fe40000004100 */
[--C-:B------:R-:W-:Y:S02]  /*cb50*/  HADD2.F32 R30, -RZ, R7.reuse.H0_H0 ;  /* 0x20000007ff1e7230 */ /* 0x100fe40000004100 */
[----:B------:R-:W-:Y:S02]  /*cb60*/  HADD2.F32 R7, -RZ, R7.H1_H1 ;  /* 0x30000007ff077230 */ /* 0x000fe40000004100 */
[----:B------:R-:W-:Y:S02]  /*cb70*/  HADD2.F32 R4, -RZ, R4.H1_H1 ;  /* 0x30000004ff047230 */ /* 0x000fe40000004100 */
[----:B--2---:R-:W-:-:S02]  /*cb80*/  HADD2.F32 R31, -RZ, R25.H0_H0 ;  /* 0x20000019ff1f7230 */ /* 0x004fc40000004100 */
[----:B------:R-:W-:Y:S02]  /*cb90*/  HADD2.F32 R32, -RZ, R25.H1_H1 ;  /* 0x30000019ff207230 */ /* 0x000fe40000004100 */
[----:B------:R-:W-:Y:S02]  /*cba0*/  HADD2.F32 R25, -RZ, R24.H0_H0 ;  /* 0x20000018ff197230 */ /* 0x000fe40000004100 */
[CC--:B------:R-:W-:Y:S01]  /*cbb0*/  FMUL.FTZ R39, R31.reuse, R36.reuse ;  /* 0x000000241f277220 */ /* 0x0c0fe20000410000 */
[-C--:B------:R-:W-:Y:S01]  /*cbc0*/  FMUL.FTZ R41, R31, R35.reuse ;  /* 0x000000231f297220 */ /* 0x080fe20000410000 */
[----:B------:R-:W-:Y:S02]  /*cbd0*/  HADD2.F32 R31, -RZ, R50.H0_H0 ;  /* 0x20000032ff1f7230 */ /* 0x000fe40000004100 */
[C---:B------:R-:W-:Y:S01]  /*cbe0*/  FFMA.FTZ R39, R20.reuse, R35, -R39 ;  /* 0x0000002314277223 */ /* 0x040fe20000010827 */
[----:B------:R-:W-:Y:S01]  /*cbf0*/  FFMA.FTZ R41, R20, R36, R41 ;  /* 0x0000002414297223 */ /* 0x000fe20000010029 */
[----:B------:R-:W-:-:S02]  /*cc00*/  HADD2.F32 R20, -RZ, R59.H0_H0 ;  /* 0x2000003bff147230 */ /* 0x000fc40000004100 */
[C---:B------:R-:W-:Y:S01]  /*cc10*/  FMUL.FTZ R35, R32.reuse, R37 ;  /* 0x0000002520237220 */ /* 0x040fe20000410000 */
[-C--:B------:R-:W-:Y:S01]  /*cc20*/  FMUL.FTZ R43, R32, R31.reuse ;  /* 0x0000001f202b7220 */ /* 0x080fe20000410000 */
[C---:B------:R-:W-:Y:S01]  /*cc30*/  FMUL.FTZ R36, R25.reuse, R62 ;  /* 0x0000003e19247220 */ /* 0x040fe20000410000 */
[----:B------:R-:W-:Y:S02]  /*cc40*/  HADD2.F32 R33, -RZ, R26.H0_H0 ;  /* 0x2000001aff217230 */ /* 0x000fe40000004100 */
[-C--:B------:R-:W-:Y:S01]  /*cc50*/  FMUL.FTZ R25, R25, R20.reuse ;  /* 0x0000001419197220 */ /* 0x080fe20000410000 */
[----:B------:R-:W-:Y:S02]  /*cc60*/  HADD2.F32 R32, -RZ, R63.H0_H0 ;  /* 0x2000003fff207230 */ /* 0x000fe40000004100 */
[----:B------:R-:W-:Y:S01]  /*cc70*/  FFMA.FTZ R36, R5, R20, -R36 ;  /* 0x0000001405247223 */ /* 0x000fe20000010824 */
[----:B------:R-:W-:Y:S02]  /*cc80*/  HADD2.F32 R34, -RZ, R27.H0_H0 ;  /* 0x2000001bff227230 */ /* 0x000fe40000004100 */
[C---:B------:R-:W-:Y:S01]  /*cc90*/  FFMA.FTZ R38, R28.reuse, R31, -R35 ;  /* 0x0000001f1c267223 */ /* 0x040fe20000010823 */
[----:B------:R-:W-:Y:S01]  /*cca0*/  FFMA.FTZ R40, R28, R37, R43 ;  /* 0x000000251c287223 */ /* 0x000fe2000001002b */
[----:B------:R-:W-:-:S02]  /*ccb0*/  HADD2.F32 R20, -RZ, R44.H0_H0 ;  /* 0x2000002cff147230 */ /* 0x000fc40000004100 */
[----:B------:R-:W-:Y:S01]  /*ccc0*/  FFMA.FTZ R62, R5, R62, R25 ;  /* 0x0000003e053e7223 */ /* 0x000fe20000010019 */
[----:B------:R-:W-:Y:S02]  /*ccd0*/  HADD2.F32 R63, -RZ, R63.H1_H1 ;  /* 0x3000003fff3f7230 */ /* 0x000fe40000004100 */
[C---:B------:R-:W-:Y:S01]  /*cce0*/  FMUL.FTZ R28, R33.reuse, R32 ;  /* 0x00000020211c7220 */ /* 0x040fe20000410000 */
[----:B------:R-:W-:Y:S02]  /*ccf0*/  HADD2.F32 R5, -RZ, R44.H1_H1 ;  /* 0x3000002cff057230 */ /* 0x000fe40000004100 */
[-C--:B------:R-:W-:Y:S01]  /*cd00*/  FMUL.FTZ R44, R33, R20.reuse ;  /* 0x00000014212c7220 */ /* 0x080fe20000410000 */
[----:B------:R-:W-:Y:S02]  /*cd10*/  HADD2.F32 R27, -RZ, R27.H1_H1 ;  /* 0x3000001bff1b7230 */ /* 0x000fe40000004100 */
[----:B------:R-:W-:Y:S01]  /*cd20*/  FFMA.FTZ R35, R29, R20, -R28 ;  /* 0x000000141d237223 */ /* 0x000fe2000001081c */
[----:B------:R-:W-:Y:S01]  /*cd30*/  FMUL.FTZ R25, R34, R63 ;  /* 0x0000003f22197220 */ /* 0x000fe20000410000 */
[----:B------:R-:W-:-:S02]  /*cd40*/  HADD2.F32 R28, -RZ, R46.H0_H0 ;  /* 0x2000002eff1c7230 */ /* 0x000fc40000004100 */
[-C--:B------:R-:W-:Y:S01]  /*cd50*/  FMUL.FTZ R34, R34, R5.reuse ;  /* 0x0000000522227220 */ /* 0x080fe20000410000 */
[----:B------:R-:W-:Y:S02]  /*cd60*/  HADD2.F32 R20, -RZ, R52.H0_H0 ;  /* 0x20000034ff147230 */ /* 0x000fe40000004100 */
[----:B------:R-:W-:Y:S01]  /*cd70*/  FFMA.FTZ R44, R29, R32, R44 ;  /* 0x000000201d2c7223 */ /* 0x000fe2000001002c */
[C---:B------:R-:W-:Y:S01]  /*cd80*/  FFMA.FTZ R32, R30.reuse, R5, -R25 ;  /* 0x000000051e207223 */ /* 0x040fe20000010819 */
[----:B------:R-:W-:Y:S01]  /*cd90*/  FFMA.FTZ R34, R30, R63, R34 ;  /* 0x0000003f1e227223 */ /* 0x000fe20000010022 */
[C---:B------:R-:W-:Y:S01]  /*cda0*/  FMUL.FTZ R46, R27.reuse, R28 ;  /* 0x0000001c1b2e7220 */ /* 0x040fe20000410000 */
[----:B------:R-:W-:Y:S01]  /*cdb0*/  FMUL.FTZ R30, R27, R20 ;  /* 0x000000141b1e7220 */ /* 0x000fe20000410000 */
[----:B------:R-:W-:Y:S02]  /*cdc0*/  HADD2.F32 R24, -RZ, R24.H1_H1 ;  /* 0x30000018ff187230 */ /* 0x000fe40000004100 */
[----:B------:R-:W-:-:S02]  /*cdd0*/  HADD2.F32 R26, -RZ, R26.H1_H1 ;  /* 0x3000001aff1a7230 */ /* 0x000fc40000004100 */
[C---:B------:R-:W-:Y:S01]  /*cde0*/  FFMA.FTZ R43, R7.reuse, R20, -R46 ;  /* 0x00000014072b7223 */ /* 0x040fe2000001082e */
[----:B------:R-:W-:Y:S02]  /*cdf0*/  HADD2.F32 R27, -RZ, R48.H0_H0 ;  /* 0x20000030ff1b7230 */ /* 0x000fe40000004100 */
        /* <DEDUP_REMOVED lines=23> */
.L_x_3039:
[----:B------:R-:W-:Y:S05]  /*cf70*/  BSYNC B1 ;  /* 0x0000000000017941 */ /* 0x000fea0003800000 */
.L_x_3038:
[----:B-1----:R-:W-:Y:S01]  /*cf80*/  PRMT R32, R0, 0x5410, R3 ;  /* 0x0000541000207816 */ /* 0x002fe20000000003 */
[----:B------:R-:W-:Y:S06]  /*cf90*/  @P0 BRA `(.L_x_3023) ;  /* 0x0000000400780947 */ /* 0x000fec0003800000 */
[----:B------:R-:W-:Y:S01]  /*cfa0*/  LEA.HI R45, R45, R206, RZ, 0x1d ;  /* 0x000000ce2d2d7211 */ /* 0x000fe200078fe8ff */
[----:B--23--:R-:W1:Y:S01]  /*cfb0*/  LDS.128 R4, [R214] ;  /* 0x00000000d6047984 */ /* 0x00ce620000000c00 */
[----:B------:R-:W-:Y:S01]  /*cfc0*/  SHF.R.U32.HI R20, RZ, 0x10, R9 ;  /* 0x00000010ff147819 */ /* 0x000fe20000011609 */
        /* <DEDUP_REMOVED lines=15> */
[----:B------:R-:W-:Y:S02]  /*d0c0*/  SHF.R.U32.HI R28, RZ, 0x10, R13 ;  /* 0x00000010ff1c7819 */ /* 0x000fe4000001160d */
[----:B------:R-:W-:-:S02]  /*d0d0*/  IADD3 R3, R0, R3, R197 ;  /* 0x0000000300037210 */ /* 0x000fc40007ffe0c5 */
[----:B------:R-:W-:Y:S02]  /*d0e0*/  SHF.R.U64 R36, R8, 0x10, R9 ;  /* 0x0000001008247819 */ /* 0x000fe40000001209 */
[----:B------:R-:W-:Y:S02]  /*d0f0*/  LEA R3, R3, R18, 0x1 ;  /* 0x0000001203037211 */ /* 0x000fe400078e08ff */
[--C-:B------:R-:W-:Y:S02]  /*d100*/  SHF.R.U64 R35, R10, 0x10, R11.reuse ;  /* 0x000000100a237819 */ /* 0x100fe4000000120b */
[----:B------:R-:W-:Y:S01]  /*d110*/  SHF.R.U32.HI R33, RZ, 0x10, R11 ;  /* 0x00000010ff217819 */ /* 0x000fe2000001160b */
[----:B------:R-:W2:Y:S01]  /*d120*/  LDS.128 R24, [R3+0x10400] ;  /* 0x0104000003187984 */ /* 0x000ea20000000c00 */
[--C-:B-1----:R-:W-:Y:S02]  /*d130*/  HADD2.F32 R8, -RZ, R5.reuse.H0_H0 ;  /* 0x20000005ff087230 */ /* 0x102fe40000004100 */
[----:B------:R-:W-:-:S02]  /*d140*/  HADD2.F32 R5, -RZ, R5.H1_H1 ;  /* 0x30000005ff057230 */ /* 0x000fc40000004100 */
[----:B------:R-:W-:Y:S02]  /*d150*/  HADD2.F32 R0, -RZ, R4.H0_H0 ;  /* 0x20000004ff007230 */ /* 0x000fe40000004100 */
[----:B------:R-:W-:Y:S02]  /*d160*/  HADD2.F32 R9, -RZ, R6.H0_H0 ;  /* 0x20000006ff097230 */ /* 0x000fe40000004100 */
[--C-:B------:R-:W-:Y:S02]  /*d170*/  HADD2.F32 R10, -RZ, R7.reuse.H0_H0 ;  /* 0x20000007ff0a7230 */ /* 0x100fe40000004100 */
[----:B------:R-:W-:Y:S02]  /*d180*/  HADD2.F32 R7, -RZ, R7.H1_H1 ;  /* 0x30000007ff077230 */ /* 0x000fe40000004100 */
[----:B------:R-:W-:Y:S02]  /*d190*/  HADD2.F32 R4, -RZ, R4.H1_H1 ;  /* 0x30000004ff047230 */ /* 0x000fe40000004100 */
[----:B------:R-:W-:-:S02]  /*d1a0*/  HADD2.F32 R6, -RZ, R6.H1_H1 ;  /* 0x30000006ff067230 */ /* 0x000fc40000004100 */
[--C-:B--2---:R-:W-:Y:S02]  /*d1b0*/  HADD2.F32 R12, -RZ, R25.reuse.H0_H0 ;  /* 0x20000019ff0c7230 */ /* 0x104fe40000004100 */
[----:B------:R-:W-:Y:S02]  /*d1c0*/  HADD2.F32 R25, -RZ, R25.H1_H1 ;  /* 0x30000019ff197230 */ /* 0x000fe40000004100 */
[----:B------:R-:W-:Y:S02]  /*d1d0*/  HADD2.F32 R11, -RZ, R24.H0_H0 ;  /* 0x20000018ff0b7230 */ /* 0x000fe40000004100 */
[C---:B0-----:R-:W-:Y:S01]  /*d1e0*/  FMUL.FTZ R29, R12.reuse, R21 ;  /* 0x000000150c1d7220 */ /* 0x041fe20000410000 */
[-C--:B------:R-:W-:Y:S01]  /*d1f0*/  FMUL.FTZ R31, R12, R15.reuse ;  /* 0x0000000f0c1f7220 */ /* 0x080fe20000410000 */
[----:B------:R-:W-:Y:S02]  /*d200*/  HADD2.F32 R12, -RZ, R28.H0_H0 ;  /* 0x2000001cff0c7230 */ /* 0x000fe40000004100 */
[----:B------:R-:W-:Y:S01]  /*d210*/  FMUL.FTZ R28, R25, R20 ;  /* 0x00000014191c7220 */ /* 0x000fe20000410000 */
[C---:B------:R-:W-:Y:S01]  /*d220*/  FFMA.FTZ R29, R8.reuse, R15, -R29 ;  /* 0x0000000f081d7223 */ /* 0x040fe2000001081d */
[----:B------:R-:W-:Y:S01]  /*d230*/  FFMA.FTZ R31, R8, R21, R31 ;  /* 0x00000015081f7223 */ /* 0x000fe2000001001f */
[----:B------:R-:W-:-:S02]  /*d240*/  HADD2.F32 R13, -RZ, R26.H0_H0 ;  /* 0x2000001aff0d7230 */ /* 0x000fc40000004100 */
[-C--:B------:R-:W-:Y:S01]  /*d250*/  FMUL.FTZ R8, R25, R12.reuse ;  /* 0x0000000c19087220 */ /* 0x080fe20000410000 */
[----:B------:R-:W-:Y:S01]  /*d260*/  FFMA.FTZ R30, R5, R12, -R28 ;  /* 0x0000000c051e7223 */ /* 0x000fe2000001081c */
[C---:B------:R-:W-:Y:S01]  /*d270*/  FMUL.FTZ R15, R11.reuse, R55 ;  /* 0x000000370b0f7220 */ /* 0x040fe20000410000 */
[----:B------:R-:W-:Y:S02]  /*d280*/  HADD2.F32 R12, -RZ, R60.H0_H0 ;  /* 0x2000003cff0c7230 */ /* 0x000fe40000004100 */
[-C--:B------:R-:W-:Y:S01]  /*d290*/  FMUL.FTZ R28, R11, R61.reuse ;  /* 0x0000003d0b1c7220 */ /* 0x080fe20000410000 */
[----:B------:R-:W-:Y:S01]  /*d2a0*/  FFMA.FTZ R20, R5, R20, R8 ;  /* 0x0000001405147223 */ /* 0x000fe20000010008 */
[----:B------:R-:W-:Y:S02]  /*d2b0*/  HADD2.F32 R8, -RZ, R32.H0_H0 ;  /* 0x20000020ff087230 */ /* 0x000fe40000004100 */
[----:B------:R-:W-:Y:S01]  /*d2c0*/  FFMA.FTZ R15, R0, R61, -R15 ;  /* 0x0000003d000f7223 */ /* 0x000fe2000001080f */
        /* <DEDUP_REMOVED lines=15> */
[----:B------:R-:W-:Y:S02]  /*d3c0*/  HADD2.F32 R24, -RZ, R24.H1_H1 ;  /* 0x30000018ff187230 */ /* 0x000fe40000004100 */
[C---:B------:R-:W-:Y:S01]  /*d3d0*/  FMUL.FTZ R34, R27.reuse, R8 ;  /* 0x000000081b227220 */ /* 0x040fe20000410000 */
[----:B------:R-:W-:Y:S02]  /*d3e0*/  HADD2.F32 R26, -RZ, R26.H1_H1 ;  /* 0x3000001aff1a7230 */ /* 0x000fe40000004100 */
        /* <DEDUP_REMOVED lines=9> */
[-C--:B------:R-:W-:Y:S01]  /*d480*/  FMUL.FTZ R24, R24, R5.reuse ;  /* 0x0000000518187220 */ /* 0x080fe20000410000 */
[----:B------:R-:W-:Y:S01]  /*d490*/  FFMA.FTZ R0, R4, R5, -R7 ;  /* 0x0000000504007223 */ /* 0x000fe20000010807 */
[-C--:B------:R-:W-:Y:S01]  /*d4a0*/  FMUL.FTZ R26, R26, R9.reuse ;  /* 0x000000091a1a7220 */ /* 0x080fe20000410000 */
[----:B------:R-:W-:Y:S01]  /*d4b0*/  FFMA.FTZ R10, R6, R9, -R27 ;  /* 0x00000009060a7223 */ /* 0x000fe2000001081b */
[----:B------:R-:W-:Y:S01]  /*d4c0*/  FFMA.FTZ R21, R4, R11, R24 ;  /* 0x0000000b04157223 */ /* 0x000fe20000010018 */
[----:B------:R-:W-:Y:S01]  /*d4d0*/  F2FP.F16.F32.PACK_AB R7, R33, R12 ;  /* 0x0000000c2107723e */ /* 0x000fe200000000ff */
        /* <DEDUP_REMOVED lines=10> */
.L_x_3023:
[----:B------:R-:W-:Y:S05]  /*d580*/  BSYNC B0 ;  /* 0x0000000000007941 */ /* 0x000fea0003800000 */
.L_x_2995:
        /* <DEDUP_REMOVED lines=8> */
.L_x_2993:
[----:B------:R-:W-:-:S05]  /*d610*/  IMAD.U32 R0, RZ, RZ, UR39 ;  /* 0x00000027ff007e24 */ /* 0x000fca000f8e00ff */
[----:B------:R-:W-:-:S13]  /*d620*/  ISETP.NE.AND P0, PT, R0, 0x3, PT ;  /* 0x000000030000780c */ /* 0x000fda0003f05270 */
[----:B------:R-:W-:Y:S05]  /*d630*/  @!P0 BRA `(.L_x_3040) ;  /* 0x0000000000048947 */ /* 0x000fea0003800000 */
[----:B------:R-:W-:Y:S01]  /*d640*/  BPT.TRAP 0x1 ;  /* 0x000000040000795c */ /* 0x000fe20000300000 */
.L_x_3040:
[----:B------:R-:W-:Y:S01]  /*d650*/  IMAD R0, R186, 0x8, R18 ;  /* 0x00000008ba007824 */ /* 0x000fe200078e0212 */
[----:B-1-3--:R-:W-:-:S04]  /*d660*/  SHF.L.U32 R3, R188, 0x1f, RZ ;  /* 0x0000001fbc037819 */ /* 0x00afc800000006ff */
[----:B------:R1:W3:Y:S01]  /*d670*/  SYNCS.PHASECHK.TRANS64.TRYWAIT P1, [R0+URZ+0x28830], R3 ;  /* 0x02883003000075a7 */ /* 0x0002e2000802017f */
[----:B------:R-:W-:Y:S05]  /*d680*/  @!P0 BRA `(.L_x_3041) ;  /* 0x0000000000048947 */ /* 0x000fea0003800000 */
[----:B------:R-:W-:Y:S01]  /*d690*/  BPT.TRAP 0x1 ;  /* 0x000000040000795c */ /* 0x000fe20000300000 */
.L_x_3041:
[----:B---3--:R-:W-:Y:S05]  /*d6a0*/  @P1 BRA `(.L_x_3042) ;  /* 0x0000000000081947 */ /* 0x008fea0003800000 */
[----:B------:R-:W3:Y:S02]  /*d6b0*/  SYNCS.PHASECHK.TRANS64.TRYWAIT P1, [R0+URZ+0x28830], R3 ;  /* 0x02883003000075a7 */ /* 0x000ee4000802017f */
[----:B---3--:R-:W-:Y:S05]  /*d6c0*/  @!P1 BRA `(.L_x_3043) ;  /* 0x00000144005c9947 */ /* 0x008fea0003800000 */
.L_x_3042:
[----:B------:R-:W-:Y:S05]  /*d6d0*/  WARPSYNC.ALL ;  /* 0x0000000000007948 */ /* 0x000fea0003800000 */
[----:B-1-3--:R-:W-:Y:S01]  /*d6e0*/  VIADD R3, R18, 0x18400 ;  /* 0x0001840012037836 */ /* 0x00afe20000000000 */
[----:B------:R-:W-:Y:S01]  /*d6f0*/  R2UR UR32, R42 ;  /* 0x000000002a2072ca */ /* 0x000fe200000e0000 */
[----:B0-2-4-:R-:W-:Y:S01]  /*d700*/  IMAD.MOV.U32 R7, RZ, RZ, 0x40000040 ;  /* 0x40000040ff077424 */ /* 0x015fe200078e00ff */
[----:B-----5:R-:W-:Y:S01]  /*d710*/  WARPGROUP.ARRIVE ;  /* 0x00000000000079c5 */ /* 0x020fe20000000000 */
[----:B------:R-:W-:Y:S01]  /*d720*/  UMOV UR33, 0x40000040 ;  /* 0x4000004000217882 */ /* 0x000fe20000000000 */
[----:B------:R-:W-:Y:S01]  /*d730*/  SHF.R.U32.HI R3, RZ, 0x4, R3 ;  /* 0x00000004ff037819 */ /* 0x000fe20000011603 */
[----:B------:R-:W-:Y:S01]  /*d740*/  IMAD.MOV.U32 R9, RZ, RZ, 0x40000040 ;  /* 0x40000040ff097424 */ /* 0x000fe200078e00ff */
[----:B------:R-:W-:Y:S01]  /*d750*/  R2UR UR35, R7 ;  /* 0x00000000072372ca */ /* 0x000fe200000e0000 */
[----:B------:R-:W-:Y:S01]  /*d760*/  UMOV UR5, 0x40000040 ;  /* 0x4000004000057882 */ /* 0x000fe20000000000 */
[----:B------:R-:W-:Y:S01]  /*d770*/  LOP3.LUT R3, R3, 0x3fff, RZ, 0xc0, !PT ;  /* 0x00003fff03037812 */ /* 0x000fe200078ec0ff */
[----:B------:R-:W-:Y:S01]  /*d780*/  UMOV UR9, 0x40000040 ;  /* 0x4000004000097882 */ /* 0x000fe20000000000 */
[----:B------:R-:W-:Y:S01]  /*d790*/  R2UR UR7, R9 ;  /* 0x00000000090772ca */ /* 0x000fe200000e0000 */
[----:B------:R-:W-:Y:S01]  /*d7a0*/  IMAD.MOV.U32 R9, RZ, RZ, 0x40000040 ;  /* 0x40000040ff097424 */ /* 0x000fe200078e00ff */
[----:B------:R-:W-:Y:S01]  /*d7b0*/  LOP3.LUT R4, R3, 0x10000, RZ, 0xfc, !PT ;  /* 0x0001000003047812 */ /* 0x000fe200078efcff */
[----:B------:R-:W-:Y:S01]  /*d7c0*/  ULOP3.LUT UR32, UR32, 0x10000, URZ, 0xfc, !UPT ;  /* 0x0001000020207892 */ /* 0x000fe2000f8efc3f */
[----:B------:R-:W-:Y:S01]  /*d7d0*/  IMAD.MOV.U32 R7, RZ, RZ, 0x40000040 ;  /* 0x40000040ff077424 */ /* 0x000fe200078e00ff */
[----:B------:R-:W-:Y:S01]  /*d7e0*/  UMOV UR13, 0x40000040 ;  /* 0x40000040000d7882 */ /* 0x000fe20000000000 */
[----:B------:R-:W-:Y:S01]  /*d7f0*/  LEA R6, R186, R4, 0xb ;  /* 0x00000004ba067211 */ /* 0x000fe200078e58ff */
[----:B------:R-:W-:Y:S01]  /*d800*/  UIADD3 UR4, UR32, 0x2, URZ ;  /* 0x0000000220047890 */ /* 0x000fe2000fffe03f */
[----:B------:R-:W-:Y:S01]  /*d810*/  R2UR UR11, R9 ;  /* 0x00000000090b72ca */ /* 0x000fe200000e0000 */
[----:B------:R-:W-:Y:S01]  /*d820*/  UIADD3 UR8, UR32, 0x4, URZ ;  /* 0x0000000420087890 */ /* 0x000fe2000fffe03f */
[C---:B------:R-:W-:Y:S01]  /*d830*/  R2UR UR34, R6.reuse ;  /* 0x00000000062272ca */ /* 0x040fe200000e0000 */
[----:B------:R-:W-:Y:S01]  /*d840*/  VIADD R8, R6, 0x2 ;  /* 0x0000000206087836 */ /* 0x000fe20000000000 */
[----:B------:R-:W-:Y:S01]  /*d850*/  UIADD3 UR12, UR32, 0x6, URZ ;  /* 0x00000006200c7890 */ /* 0x000fe2000fffe03f */
[----:B------:R-:W-:Y:S01]  /*d860*/  IMAD.MOV.U32 R9, RZ, RZ, 0x40000040 ;  /* 0x40000040ff097424 */ /* 0x000fe200078e00ff */
[----:B------:R-:W-:Y:S01]  /*d870*/  UIADD3 UR16, UR32, 0x400, URZ ;  /* 0x0000040020107890 */ /* 0x000fe2000fffe03f */
[----:B------:R-:W-:Y:S01]  /*d880*/  R2UR UR31, R7 ;  /* 0x00000000071f72ca */ /* 0x000fe200000e0000 */
[----:B------:R-:W-:Y:S01]  /*d890*/  UMOV UR17, 0x40000040 ;  /* 0x4000004000117882 */ /* 0x000fe20000000000 */
[----:B------:R-:W-:Y:S01]  /*d8a0*/  R2UR UR6, R8 ;  /* 0x00000000080672ca */ /* 0x000fe200000e0000 */
[----:B------:R-:W-:Y:S01]  /*d8b0*/  UIADD3 UR20, UR32, 0x402, URZ ;  /* 0x0000040220147890 */ /* 0x000fe2000fffe03f */
[----:B------:R-:W-:Y:S01]  /*d8c0*/  IADD3 R8, R6, 0x4, RZ ;  /* 0x0000000406087810 */ /* 0x000fe20007ffe0ff */
[----:B------:R-:W-:Y:S01]  /*d8d0*/  UMOV UR21, 0x40000040 ;  /* 0x4000004000157882 */ /* 0x000fe20000000000 */
[----:B------:R-:W-:Y:S01]  /*d8e0*/  R2UR UR15, R9 ;  /* 0x00000000090f72ca */ /* 0x000fe200000e0000 */
[----:B------:R-:W-:Y:S01]  /*d8f0*/  IMAD.MOV.U32 R9, RZ, RZ, 0x40000040 ;  /* 0x40000040ff097424 */ /* 0x000fe200078e00ff */
[----:B------:R-:W-:Y:S01]  /*d900*/  HGMMA.64x128x16.F32 R24, gdesc[UR32], RZ, !UPT, gsb0 ;  /* 0x01e00000201879f0 */ /* 0x000fe2000c0008ff */
[----:B------:R-:W-:Y:S01]  /*d910*/  R2UR UR10, R8 ;  /* 0x00000000080a72ca */ /* 0x000fe200000e0000 */
[----:B------:R-:W-:Y:S01]  /*d920*/  VIADD R8, R6, 0x6 ;  /* 0x0000000606087836 */ /* 0x000fe20000000000 */
[----:B------:R-:W-:Y:S01]  /*d930*/  UIADD3 UR24, UR32, 0x404, URZ ;  /* 0x0000040420187890 */ /* 0x000fe2000fffe03f */
[----:B------:R-:W-:Y:S01]  /*d940*/  R2UR UR19, R9 ;  /* 0x00000000091372ca */ /* 0x000fe200000e0000 */
[----:B------:R-:W-:Y:S01]  /*d950*/  IMAD.MOV.U32 R9, RZ, RZ, 0x40000040 ;  /* 0x40000040ff097424 */ /* 0x000fe200078e00ff */
[----:B------:R-:W-:Y:S01]  /*d960*/  UMOV UR25, 0x40000040 ;  /* 0x4000004000197882 */ /* 0x000fe20000000000 */
[----:B------:R-:W-:Y:S01]  /*d970*/  R2UR UR14, R8 ;  /* 0x00000000080e72ca */ /* 0x000fe200000e0000 */
[----:B------:R-:W-:Y:S01]  /*d980*/  UIADD3 UR28, UR32, 0x406, URZ ;  /* 0x00000406201c7890 */ /* 0x000fe2000fffe03f */
[----:B------:R-:W-:Y:S01]  /*d990*/  IADD3 R8, R6, 0x400, RZ ;  /* 0x0000040006087810 */ /* 0x000fe20007ffe0ff */
[----:B------:R-:W-:Y:S01]  /*d9a0*/  UMOV UR29, 0x40000040 ;  /* 0x40000040001d7882 */ /* 0x000fe20000000000 */
[----:B------:R-:W-:Y:S01]  /*d9b0*/  R2UR UR23, R9 ;  /* 0x00000000091772ca */ /* 0x000fe200000e0000 */
[----:B------:R-:W-:Y:S01]  /*d9c0*/  IMAD.MOV.U32 R9, RZ, RZ, 0x40000040 ;  /* 0x40000040ff097424 */ /* 0x000fe200078e00ff */
[----:B------:R-:W-:Y:S01]  /*d9d0*/  R2UR UR18, R8 ;  /* 0x00000000081272ca */ /* 0x000fe200000e0000 */
[----:B------:R-:W-:-:S03]  /*d9e0*/  VIADD R8, R6, 0x402 ;  /* 0x0000040206087836 */ /* 0x000fc60000000000 */
        /* <DEDUP_REMOVED lines=30> */
.L_x_3044:
[----:B------:R-:W0:Y:S01]  /*dbd0*/  LDC R6, c[0x0][0x448] ;  /* 0x00011200ff067b82 */ /* 0x000e220000000800 */
[----:B------:R-:W-:Y:S01]  /*dbe0*/  ULDC UR6, c[0x0][0x9d8] ;  /* 0x0002760000067ab9 */ /* 0x000fe20000000800 */
[----:B------:R-:W-:Y:S01]  /*dbf0*/  ULDC UR48, c[0x0][0x988] ;  /* 0x0002620000307ab9 */ /* 0x000fe20000000800 */
[----:B------:R-:W-:Y:S01]  /*dc00*/  FMUL.FTZ R27, R27, UR6 ;  /* 0x000000061b1b7c20 */ /* 0x000fe20008410000 */
[----:B------:R-:W-:Y:S01]  /*dc10*/  FMUL.FTZ R8, R28, UR6 ;  /* 0x000000061c087c20 */ /* 0x000fe20008410000 */
[----:B------:R-:W-:Y:S01]  /*dc20*/  FMUL.FTZ R31, R31, UR6 ;  /* 0x000000061f1f7c20 */ /* 0x000fe20008410000 */
        /* <DEDUP_REMOVED lines=12> */
[----:B------:R-:W-:Y:S01]  /*dcf0*/  FMUL.FTZ R59, R59, UR6 ;  /* 0x000000063b3b7c20 */ /* 0x000fe20008410000 */
[----:B------:R-:W-:Y:S01]  /*dd00*/  FMUL.FTZ R46, R46, UR6 ;  /* 0x000000062e2e7c20 */ /* 0x000fe20008410000 */
[----:B------:R-:W-:Y:S01]  /*dd10*/  FMUL.FTZ R13, R41, UR6 ;  /* 0x00000006290d7c20 */ /* 0x000fe20008410000 */
[----:B------:R-:W-:Y:S01]  /*dd20*/  FMUL.FTZ R63, R63, UR6 ;  /* 0x000000063f3f7c20 */ /* 0x000fe20008410000 */
[----:B------:R-:W-:Y:S01]  /*dd30*/  FMUL.FTZ R47, R47, UR6 ;  /* 0x000000062f2f7c20 */ /* 0x000fe20008410000 */
[----:B------:R-:W-:Y:S01]  /*dd40*/  MUFU.TANH R93, R30 ;  /* 0x0000001e005d7308 */ /* 0x000fe20000002400 */
[----:B0-----:R-:W-:Y:S01]  /*dd50*/  ISETP.NE.AND P1, PT, R6, 0x1, PT ;  /* 0x000000010600780c */ /* 0x001fe20003f25270 */
[----:B------:R-:W-:Y:S01]  /*dd60*/  FMUL.FTZ R6, R54, UR6 ;  /* 0x0000000636067c20 */ /* 0x000fe20008410000 */
[----:B------:R-:W-:Y:S01]  /*dd70*/  IADD3 R54, R204, R191, RZ ;  /* 0x000000bfcc367210 */ /* 0x000fe20007ffe0ff */
[----:B-1----:R-:W-:-:S02]  /*dd80*/  IMAD.MOV.U32 R31, RZ, RZ, -0x80 ;  /* 0xffffff80ff1f7424 */ /* 0x002fc400078e00ff */
        /* <DEDUP_REMOVED lines=9> */
[----:B------:R-:W1:Y:S01]  /*de20*/  @P1 LDC R27, c[0x0][0x44c] ;  /* 0x00011300ff1b1b82 */ /* 0x000e620000000800 */
[----:B------:R-:W-:Y:S01]  /*de30*/  FMUL.FTZ R3, R24, UR6 ;  /* 0x0000000618037c20 */ /* 0x000fe20008410000 */
[----:B------:R2:W3:Y:S01]  /*de40*/  MUFU.TANH R97, R26 ;  /* 0x0000001a00617308 */ /* 0x0004e20000002400 */
[----:B0-----:R-:W-:-:S02]  /*de50*/  IMAD R6, R96, R31, 0x80 ;  /* 0x0000008060067424 */ /* 0x001fc400078e021f */
[----:B------:R-:W-:Y:S01]  /*de60*/  FMUL.FTZ R24, R48, UR6 ;  /* 0x0000000630187c20 */ /* 0x000fe20008410000 */
[----:B------:R-:W-:Y:S01]  /*de70*/  FMUL.FTZ R62, R62, UR6 ;  /* 0x000000063e3e7c20 */ /* 0x000fe20008410000 */
[----:B------:R-:W-:Y:S01]  /*de80*/  FMUL.FTZ R66, R66, UR6 ;  /* 0x0000000642427c20 */ /* 0x000fe20008410000 */
[----:B------:R-:W-:Y:S01]  /*de90*/  VIADD R30, R6, 0x1 ;  /* 0x00000001061e7836 */ /* 0x000fe20000000000 */
[----:B------:R-:W0:Y:S01]  /*dea0*/  @P1 LDC R28, c[0x0][0x450] ;  /* 0x00011400ff1c1b82 */ /* 0x000e220000000800 */
[----:B------:R-:W-:Y:S01]  /*deb0*/  FMUL.FTZ R12, R37, UR6 ;  /* 0x00000006250c7c20 */ /* 0x000fe20008410000 */
[----:B------:R-:W4:Y:S01]  /*dec0*/  MUFU.TANH R34, R34 ;  /* 0x0000002200227308 */ /* 0x000f220000002400 */
[----:B------:R-:W-:Y:S02]  /*ded0*/  IMAD R30, R203, -0x2, R30 ;  /* 0xfffffffecb1e7824 */ /* 0x000fe400078e021e */
[----:B--2---:R-:W-:Y:S01]  /*dee0*/  FMUL.FTZ R26, R53, UR6 ;  /* 0x00000006351a7c20 */ /* 0x004fe20008410000 */
        /* <DEDUP_REMOVED lines=11> */
[----:B-1----:R-:W-:-:S04]  /*dfa0*/  @P1 IMAD.HI.U32 R27, R54, R27, RZ ;  /* 0x0000001b361b1227 */ /* 0x002fc800078e00ff */
[----:B------:R-:W-:Y:S01]  /*dfb0*/  FMUL.FTZ R86, R86, UR6 ;  /* 0x0000000656567c20 */ /* 0x000fe20008410000 */
[----:B------:R-:W1:Y:S01]  /*dfc0*/  MUFU.TANH R38, R38 ;  /* 0x0000002600267308 */ /* 0x000e620000002400 */
[----:B------:R-:W-:Y:S01]  /*dfd0*/  FMUL.FTZ R87, R87, UR6 ;  /* 0x0000000657577c20 */ /* 0x000fe20008410000 */
[----:B------:R-:W-:Y:S01]  /*dfe0*/  FMUL.FTZ R21, R49, UR6 ;  /* 0x0000000631157c20 */ /* 0x000fe20008410000 */
[----:B------:R-:W-:Y:S01]  /*dff0*/  FMUL.FTZ R5, R25, UR6 ;  /* 0x0000000619057c20 */ /* 0x000fe20008410000 */
[----:B------:R-:W-:Y:S01]  /*e000*/  FMUL.FTZ R25, R52, UR6 ;  /* 0x0000000634197c20 */ /* 0x000fe20008410000 */
[----:B------:R-:W-:Y:S01]  /*e010*/  FMUL.FTZ R61, R61, UR6 ;  /* 0x000000063d3d7c20 */ /* 0x000fe20008410000 */
[----:B0-----:R-:W-:Y:S01]  /*e020*/  @P1 SHF.R.U32.HI R54, RZ, R28, R27 ;  /* 0x0000001cff361219 */ /* 0x001fe2000001161b */
[----:B------:R-:W-:Y:S01]  /*e030*/  FMUL.FTZ R28, R56, UR6 ;  /* 0x00000006381c7c20 */ /* 0x000fe20008410000 */
[----:B------:R-:W-:Y:S02]  /*e040*/  IMAD.IADD R56, R193, 0x1, R6 ;  /* 0x00000001c1387824 */ /* 0x000fe400078e0206 */
[----:B------:R-:W-:Y:S01]  /*e050*/  FMUL.FTZ R27, R57, UR6 ;  /* 0x00000006391b7c20 */ /* 0x000fe20008410000 */
[----:B------:R-:W-:Y:S01]  /*e060*/  IADD3 R57, -R192, R30, R193 ;  /* 0x0000001ec0397210 */ /* 0x000fe20007ffe1c1 */
[----:B------:R-:W0:Y:S01]  /*e070*/  SHFL.IDX PT, R29, R54, 0x1, 0x1c1f ;  /* 0x003c1f00361d7f89 */ /* 0x000e2200000e0000 */
[----:B------:R-:W-:Y:S01]  /*e080*/  IMAD R56, R203, -0x2, R56 ;  /* 0xfffffffecb387824 */ /* 0x000fe200078e0238 */
[----:B------:R-:W5:Y:S01]  /*e090*/  MUFU.TANH R39, R39 ;  /* 0x0000002700277308 */ /* 0x000f620000002400 */
[----:B------:R-:W-:Y:S01]  /*e0a0*/  FMUL.FTZ R60, R60, UR6 ;  /* 0x000000063c3c7c20 */ /* 0x000fe20008410000 */
[----:B------:R-:W5:Y:S01]  /*e0b0*/  SHFL.IDX PT, R54, R54, RZ, 0x1c1f ;  /* 0x001c1fff36367589 */ /* 0x000f6200000e0000 */
[----:B------:R-:W-:Y:S01]  /*e0c0*/  FMUL.FTZ R64, R64, UR6 ;  /* 0x0000000640407c20 */ /* 0x000fe20008410000 */
[----:B------:R-:W-:Y:S01]  /*e0d0*/  FMUL.FTZ R65, R65, UR6 ;  /* 0x0000000641417c20 */ /* 0x000fe20008410000 */
        /* <DEDUP_REMOVED lines=8> */
[----:B------:R-:W-:Y:S01]  /*e160*/  FMUL.FTZ R81, R81, UR6 ;  /* 0x0000000651517c20 */ /* 0x000fe20008410000 */
[----:B------:R-:W-:Y:S01]  /*e170*/  FMUL.FTZ R84, R84, UR6 ;  /* 0x0000000654547c20 */ /* 0x000fe20008410000 */
[----:B------:R-:W-:Y:S01]  /*e180*/  FMUL.FTZ R85, R85, UR6 ;  /* 0x0000000655557c20 */ /* 0x000fe20008410000 */
[----:B------:R-:W5:Y:S01]  /*e190*/  MUFU.TANH R43, R43 ;  /* 0x0000002b002b7308 */ /* 0x000f620000002400 */
[----:B------:R-:W-:Y:S01]  /*e1a0*/  IADD3 R0, R0, 0x28840, RZ ;  /* 0x0002884000007810 */ /* 0x000fe20007ffe0ff */
[----:B------:R-:W-:Y:S01]  /*e1b0*/  ULDC UR46, c[0x0][0x9d8] ;  /* 0x00027600002e7ab9 */ /* 0x000fe20000000800 */
[----:B------:R-:W-:Y:S01]  /*e1c0*/  ULDC UR47, c[0x0][0x9d8] ;  /* 0x00027600002f7ab9 */ /* 0x000fe20000000800 */
[----:B------:R-:W-:Y:S01]  /*e1d0*/  ULDC UR44, c[0x0][0x988] ;  /* 0x00026200002c7ab9 */ /* 0x000fe20000000800 */
[----:B------:R-:W-:Y:S01]  /*e1e0*/  ULDC UR45, c[0x0][0x988] ;  /* 0x00026200002d7ab9 */ /* 0x000fe20000000800 */
[----:B0-----:R-:W-:-:S02]  /*e1f0*/  VIADDMNMX R29, R29, R57, R56, PT ;  /* 0x000000391d1d7246 */ /* 0x001fc40003800138 */
[----:B------:R-:W-:Y:S01]  /*e200*/  CS2R R150, SRZ ;  /* 0x0000000000967805 */ /* 0x000fe2000001ff00 */
[----:B------:R2:W-:Y:S01]  /*e210*/  MUFU.TANH R41, R59 ;  /* 0x0000003b00297308 */ /* 0x0005e20000002400 */
[----:B------:R-:W-:Y:S02]  /*e220*/  CS2R R148, SRZ ;  /* 0x0000000000947805 */ /* 0x000fe4000001ff00 */
[C---:B------:R-:W-:Y:S02]  /*e230*/  ISETP.GT.AND P2, PT, R29.reuse, RZ, PT ;  /* 0x000000ff1d00720c */ /* 0x040fe40003f44270 */
[----:B------:R-:W-:Y:S02]  /*e240*/  CS2R R146, SRZ ;  /* 0x0000000000927805 */ /* 0x000fe4000001ff00 */
[----:B------:R-:W-:Y:S02]  /*e250*/  ISETP.GT.AND P3, PT, R29, 0x1, PT ;  /* 0x000000011d00780c */ /* 0x000fe40003f64270 */
[----:B------:R-:W-:-:S02]  /*e260*/  CS2R R144, SRZ ;  /* 0x0000000000907805 */ /* 0x000fc4000001ff00 */
[----:B------:R-:W-:Y:S02]  /*e270*/  ISETP.GT.AND P4, PT, R29, 0x8, PT ;  /* 0x000000081d00780c */ /* 0x000fe40003f84270 */
[----:B------:R-:W-:Y:S02]  /*e280*/  CS2R R142, SRZ ;  /* 0x00000000008e7805 */ /* 0x000fe4000001ff00 */
[----:B---3--:R-:W-:Y:S01]  /*e290*/  FSEL R97, R97, -INF , P2 ;  /* 0xff80000061617808 */ /* 0x008fe20001000000 */
[----:B------:R-:W0:Y:S01]  /*e2a0*/  MUFU.TANH R46, R46 ;  /* 0x0000002e002e7308 */ /* 0x000e220000002400 */
[----:B------:R-:W-:Y:S02]  /*e2b0*/  FSEL R95, R95, -INF , P3 ;  /* 0xff8000005f5f7808 */ /* 0x000fe40001800000 */
[----:B------:R-:W-:Y:S02]  /*e2c0*/  CS2R R140, SRZ ;  /* 0x00000000008c7805 */ /* 0x000fe4000001ff00 */
[----:B------:R-:W-:-:S02]  /*e2d0*/  ISETP.GT.AND P2, PT, R29, 0x9, PT ;  /* 0x000000091d00780c */ /* 0x000fc40003f44270 */
[----:B------:R-:W-:Y:S02]  /*e2e0*/  CS2R R138, SRZ ;  /* 0x00000000008a7805 */ /* 0x000fe4000001ff00 */
[----:B------:R-:W-:Y:S02]  /*e2f0*/  FSEL R93, R93, -INF , P4 ;  /* 0xff8000005d5d7808 */ /* 0x000fe40002000000 */
[----:B------:R-:W-:Y:S02]  /*e300*/  CS2R R136, SRZ ;  /* 0x0000000000887805 */ /* 0x000fe4000001ff00 */
[----:B------:R-:W-:Y:S01]  /*e310*/  FMNMX.FTZ R6, R97, R95, !PT ;  /* 0x0000005f61067209 */ /* 0x000fe20007810000 */
[----:B------:R1:W-:Y:S01]  /*e320*/  MUFU.TANH R44, R63 ;  /* 0x0000003f002c7308 */ /* 0x0003e20000002400 */
[----:B------:R-:W-:Y:S02]  /*e330*/  ISETP.GT.AND P3, PT, R29, 0x10, PT ;  /* 0x000000101d00780c */ /* 0x000fe40003f64270 */
[----:B------:R-:W-:-:S02]  /*e340*/  CS2R R134, SRZ ;  /* 0x0000000000867805 */ /* 0x000fc4000001ff00 */
[----:B------:R-:W-:Y:S02]  /*e350*/  FSEL R91, R91, -INF , P2 ;  /* 0xff8000005b5b7808 */ /* 0x000fe40001000000 */
[----:B------:R-:W-:Y:S02]  /*e360*/  CS2R R132, SRZ ;  /* 0x0000000000847805 */ /* 0x000fe4000001ff00 */
[----:B------:R-:W-:Y:S02]  /*e370*/  FMNMX.FTZ R6, R93, R6, !PT ;  /* 0x000000065d067209 */ /* 0x000fe40007810000 */
[----:B------:R-:W-:Y:S02]  /*e380*/  CS2R R130, SRZ ;  /* 0x0000000000827805 */ /* 0x000fe4000001ff00 */
[----:B------:R-:W-:Y:S01]  /*e390*/  ISETP.GT.AND P2, PT, R29, 0x11, PT ;  /* 0x000000111d00780c */ /* 0x000fe20003f44270 */
[----:B------:R-:W3:Y:S01]  /*e3a0*/  MUFU.TANH R47, R47 ;  /* 0x0000002f002f7308 */ /* 0x000ee20000002400 */
[----:B----4-:R-:W-:-:S02]  /*e3b0*/  FSEL R89, R34, -INF , P3 ;  /* 0xff80000022597808 */ /* 0x010fc40001800000 */
[----:B------:R-:W-:Y:S02]  /*e3c0*/  CS2R R128, SRZ ;  /* 0x0000000000807805 */ /* 0x000fe4000001ff00 */
[----:B------:R-:W-:Y:S02]  /*e3d0*/  FMNMX.FTZ R6, R91, R6, !PT ;  /* 0x000000065b067209 */ /* 0x000fe40007810000 */
[----:B------:R-:W-:Y:S02]  /*e3e0*/  CS2R R126, SRZ ;  /* 0x00000000007e7805 */ /* 0x000fe4000001ff00 */
[----:B------:R-:W-:Y:S02]  /*e3f0*/  ISETP.GT.AND P3, PT, R29, 0x18, PT ;  /* 0x000000181d00780c */ /* 0x000fe40003f64270 */
[----:B------:R-:W-:Y:S02]  /*e400*/  CS2R R124, SRZ ;  /* 0x00000000007c7805 */ /* 0x000fe4000001ff00 */
[----:B--2---:R-:W-:Y:S01]  /*e410*/  FSEL R59, R35, -INF , P2 ;  /* 0xff800000233b7808 */ /* 0x004fe20001000000 */
[----:B------:R5:W-:Y:S01]  /*e420*/  MUFU.TANH R36, R55 ;  /* 0x0000003700247308 */ /* 0x000be20000002400 */
[----:B------:R-:W-:-:S02]  /*e430*/  FMNMX.FTZ R6, R89, R6, !PT ;  /* 0x0000000659067209 */ /* 0x000fc40007810000 */
[----:B------:R-:W-:Y:S02]  /*e440*/  CS2R R122, SRZ ;  /* 0x00000000007a7805 */ /* 0x000fe4000001ff00 */
[----:B------:R-:W-:Y:S02]  /*e450*/  ISETP.GT.AND P2, PT, R29, 0x19, PT ;  /* 0x000000191d00780c */ /* 0x000fe40003f44270 */
[----:B------:R-:W-:Y:S02]  /*e460*/  CS2R R120, SRZ ;  /* 0x0000000000787805 */ /* 0x000fe4000001ff00 */
[----:B-1----:R-:W-:Y:S02]  /*e470*/  FSEL R63, R38, -INF , P3 ;  /* 0xff800000263f7808 */ /* 0x002fe40001800000 */
[----:B------:R-:W-:Y:S02]  /*e480*/  CS2R R118, SRZ ;  /* 0x0000000000767805 */ /* 0x000fe4000001ff00 */
[----:B------:R-:W-:Y:S01]  /*e490*/  FMNMX.FTZ R6, R59, R6, !PT ;  /* 0x000000063b067209 */ /* 0x000fe20007810000 */
[----:B------:R-:W1:Y:S01]  /*e4a0*/  MUFU.TANH R40, R50 ;  /* 0x0000003200287308 */ /* 0x000e620000002400 */
[----:B------:R-:W-:-:S02]  /*e4b0*/  ISETP.GT.AND P3, PT, R29, 0x20, PT ;  /* 0x000000201d00780c */ /* 0x000fc40003f64270 */
[----:B------:R-:W-:Y:S02]  /*e4c0*/  CS2R R116, SRZ ;  /* 0x0000000000747805 */ /* 0x000fe4000001ff00 */
[----:B-----5:R-:W-:Y:S02]  /*e4d0*/  FSEL R55, R39, -INF , P2 ;  /* 0xff80000027377808 */ /* 0x020fe40001000000 */
[----:B------:R-:W-:Y:S02]  /*e4e0*/  CS2R R114, SRZ ;  /* 0x0000000000727805 */ /* 0x000fe4000001ff00 */
[----:B------:R-:W-:Y:S02]  /*e4f0*/  FMNMX.FTZ R6, R63, R6, !PT ;  /* 0x000000063f067209 */ /* 0x000fe40007810000 */
[----:B------:R-:W-:Y:S02]  /*e500*/  CS2R R112, SRZ ;  /* 0x0000000000707805 */ /* 0x000fe4000001ff00 */
[----:B------:R-:W-:Y:S01]  /*e510*/  ISETP.GT.AND P2, PT, R29, 0x21, PT ;  /* 0x000000211d00780c */ /* 0x000fe20003f44270 */
[----:B------:R2:W4:Y:S01]  /*e520*/  MUFU.TANH R32, R51 ;  /* 0x0000003300207308 */ /* 0x0005220000002400 */
[----:B------:R-:W-:-:S02]  /*e530*/  FSEL R53, R42, -INF , P3 ;  /* 0xff8000002a357808 */ /* 0x000fc40001800000 */
[----:B------:R-:W-:Y:S02]  /*e540*/  CS2R R110, SRZ ;  /* 0x00000000006e7805 */ /* 0x000fe4000001ff00 */
[----:B------:R-:W-:Y:S02]  /*e550*/  FMNMX.FTZ R6, R55, R6, !PT ;  /* 0x0000000637067209 */ /* 0x000fe40007810000 */
[----:B------:R-:W-:Y:S02]  /*e560*/  CS2R R108, SRZ ;  /* 0x00000000006c7805 */ /* 0x000fe4000001ff00 */
[----:B------:R-:W-:Y:S02]  /*e570*/  ISETP.GT.AND P3, PT, R29, 0x28, PT ;  /* 0x000000281d00780c */ /* 0x000fe40003f64270 */
[----:B------:R-:W-:Y:S02]  /*e580*/  CS2R R106, SRZ ;  /* 0x00000000006a7805 */ /* 0x000fe4000001ff00 */
[----:B------:R-:W-:Y:S01]  /*e590*/  FMNMX.FTZ R6, R53, R6, !PT ;  /* 0x0000000635067209 */ /* 0x000fe20007810000 */
[----:B------:R-:W5:Y:S01]  /*e5a0*/  MUFU.TANH R58, R58 ;  /* 0x0000003a003a7308 */ /* 0x000f620000002400 */
[----:B--2---:R-:W-:-:S02]  /*e5b0*/  FSEL R51, R43, -INF , P2 ;  /* 0xff8000002b337808 */ /* 0x004fc40001000000 */
[----:B------:R-:W-:Y:S02]  /*e5c0*/  CS2R R104, SRZ ;  /* 0x0000000000687805 */ /* 0x000fe4000001ff00 */
        /* <DEDUP_REMOVED lines=8> */
[----:B---3--:R-:W-:Y:S02]  /*e650*/  FSEL R48, R47, -INF , P2 ;  /* 0xff8000002f307808 */ /* 0x008fe40001000000 */
[----:B------:R-:W-:Y:S02]  /*e660*/  FMNMX.FTZ R31, R50, R31, !PT ;  /* 0x0000001f321f7209 */ /* 0x000fe40007810000 */
[----:B------:R-:W-:Y:S01]  /*e670*/  ISETP.GT.AND P2, PT, R29, 0x31, PT ;  /* 0x000000311d00780c */ /* 0x000fe20003f44270 */
[----:B------:R-:W2:Y:S01]  /*e680*/  MUFU.TANH R66, R66 ;  /* 0x0000004200427308 */ /* 0x000ea20000002400 */
[----:B-1----:R-:W-:Y:S02]  /*e690*/  FSEL R40, R40, -INF , P3 ;  /* 0xff80000028287808 */ /* 0x002fe40001800000 */
[----:B------:R-:W-:-:S02]  /*e6a0*/  FMNMX.FTZ R31, R48, R31, !PT ;  /* 0x0000001f301f7209 */ /* 0x000fc40007810000 */
[C---:B------:R-:W-:Y:S02]  /*e6b0*/  ISETP.GT.AND P3, PT, R29.reuse, 0x38, PT ;  /* 0x000000381d00780c */ /* 0x040fe40003f64270 */
[----:B----4-:R-:W-:Y:S01]  /*e6c0*/  FSEL R35, R32, -INF , P2 ;  /* 0xff80000020237808 */ /* 0x010fe20001000000 */
[----:B------:R-:W1:Y:S01]  /*e6d0*/  MUFU.TANH R38, R67 ;  /* 0x0000004300267308 */ /* 0x000e620000002400 */
[----:B------:R-:W-:Y:S02]  /*e6e0*/  FMNMX.FTZ R6, R40, R31, !PT ;  /* 0x0000001f28067209 */ /* 0x000fe40007810000 */
[----:B------:R-:W-:Y:S02]  /*e6f0*/  ISETP.GT.AND P2, PT, R29, 0x39, PT ;  /* 0x000000391d00780c */ /* 0x000fe40003f44270 */
[----:B------:R-:W-:Y:S02]  /*e700*/  FSEL R33, R33, -INF , P3 ;  /* 0xff80000021217808 */ /* 0x000fe40001800000 */
[----:B------:R-:W-:Y:S01]  /*e710*/  FMNMX.FTZ R6, R35, R6, !PT ;  /* 0x0000000623067209 */ /* 0x000fe20007810000 */
[----:B------:R-:W3:Y:S01]  /*e720*/  MUFU.TANH R70, R70 ;  /* 0x0000004600467308 */ /* 0x000ee20000002400 */
[----:B------:R-:W-:-:S02]  /*e730*/  ISETP.GT.AND P3, PT, R29, 0x40, PT ;  /* 0x000000401d00780c */ /* 0x000fc40003f64270 */
[----:B------:R-:W-:Y:S02]  /*e740*/  FSEL R32, R36, -INF , P2 ;  /* 0xff80000024207808 */ /* 0x000fe40001000000 */
[----:B------:R-:W-:Y:S02]  /*e750*/  FMNMX.FTZ R31, R33, R6, !PT ;  /* 0x00000006211f7209 */ /* 0x000fe40007810000 */
[C---:B------:R-:W-:Y:S01]  /*e760*/  ISETP.GT.AND P2, PT, R29.reuse, 0x41, PT ;  /* 0x000000411d00780c */ /* 0x040fe20003f44270 */
[----:B------:R-:W4:Y:S01]  /*e770*/  MUFU.TANH R71, R71 ;  /* 0x0000004700477308 */ /* 0x000f220000002400 */
[----:B-----5:R-:W-:Y:S02]  /*e780*/  FSEL R30, R58, -INF , P3 ;  /* 0xff8000003a1e7808 */ /* 0x020fe40001800000 */
[----:B------:R-:W-:Y:S02]  /*e790*/  FMNMX.FTZ R37, R32, R31, !PT ;  /* 0x0000001f20257209 */ /* 0x000fe40007810000 */
[----:B------:R-:W-:-:S02]  /*e7a0*/  ISETP.GT.AND P3, PT, R29, 0x48, PT ;  /* 0x000000481d00780c */ /* 0x000fc40003f64270 */
[----:B------:R-:W-:Y:S01]  /*e7b0*/  FSEL R31, R41, -INF , P2 ;  /* 0xff800000291f7808 */ /* 0x000fe20001000000 */
[----:B------:R-:W5:Y:S01]  /*e7c0*/  MUFU.TANH R42, R74 ;  /* 0x0000004a002a7308 */ /* 0x000f620000002400 */
[----:B------:R-:W-:Y:S02]  /*e7d0*/  FMNMX.FTZ R6, R30, R37, !PT ;  /* 0x000000251e067209 */ /* 0x000fe40007810000 */
[----:B------:R-:W-:Y:S02]  /*e7e0*/  ISETP.GT.AND P2, PT, R29, 0x49, PT ;  /* 0x000000491d00780c */ /* 0x000fe40003f44270 */
[----:B0-----:R-:W-:Y:S02]  /*e7f0*/  FSEL R34, R62, -INF , P3 ;  /* 0xff8000003e227808 */ /* 0x001fe40001800000 */
[----:B------:R-:W-:Y:S01]  /*e800*/  FMNMX.FTZ R37, R31, R6, !PT ;  /* 0x000000061f257209 */ /* 0x000fe20007810000 */
[----:B------:R-:W0:Y:S01]  /*e810*/  MUFU.TANH R43, R75 ;  /* 0x0000004b002b7308 */ /* 0x000e220000002400 */
[----:B------:R-:W-:-:S02]  /*e820*/  ISETP.GT.AND P3, PT, R29, 0x50, PT ;  /* 0x000000501d00780c */ /* 0x000fc40003f64270 */
[----:B------:R-:W-:Y:S02]  /*e830*/  FSEL R36, R44, -INF , P2 ;  /* 0xff8000002c247808 */ /* 0x000fe40001000000 */
[----:B------:R-:W-:Y:S02]  /*e840*/  FMNMX.FTZ R39, R34, R37, !PT ;  /* 0x0000002522277209 */ /* 0x000fe40007810000 */
[C---:B------:R-:W-:Y:S01]  /*e850*/  ISETP.GT.AND P2, PT, R29.reuse, 0x51, PT ;  /* 0x000000511d00780c */ /* 0x040fe20003f44270 */
[----:B------:R-:W0:Y:S01]  /*e860*/  MUFU.TANH R78, R78 ;  /* 0x0000004e004e7308 */ /* 0x000e220000002400 */
[----:B--2---:R-:W-:Y:S02]  /*e870*/  FSEL R37, R66, -INF , P3 ;  /* 0xff80000042257808 */ /* 0x004fe40001800000 */
[----:B------:R-:W-:Y:S02]  /*e880*/  FMNMX.FTZ R6, R36, R39, !PT ;  /* 0x0000002724067209 */ /* 0x000fe40007810000 */
[----:B------:R-:W-:-:S02]  /*e890*/  ISETP.GT.AND P3, PT, R29, 0x58, PT ;  /* 0x000000581d00780c */ /* 0x000fc40003f64270 */
[----:B-1----:R-:W-:Y:S01]  /*e8a0*/  FSEL R38, R38, -INF , P2 ;  /* 0xff80000026267808 */ /* 0x002fe20001000000 */
[----:B------:R-:W1:Y:S01]  /*e8b0*/  MUFU.TANH R79, R79 ;  /* 0x0000004f004f7308 */ /* 0x000e620000002400 */
[----:B------:R-:W-:Y:S02]  /*e8c0*/  FMNMX.FTZ R41, R37, R6, !PT ;  /* 0x0000000625297209 */ /* 0x000fe40007810000 */
[C---:B------:R-:W-:Y:S02]  /*e8d0*/  ISETP.GT.AND P2, PT, R29.reuse, 0x59, PT ;  /* 0x000000591d00780c */ /* 0x040fe40003f44270 */
[----:B---3--:R-:W-:Y:S02]  /*e8e0*/  FSEL R39, R70, -INF , P3 ;  /* 0xff80000046277808 */ /* 0x008fe40001800000 */
[----:B------:R-:W-:Y:S01]  /*e8f0*/  FMNMX.FTZ R6, R38, R41, !PT ;  /* 0x0000002926067209 */ /* 0x000fe20007810000 */
[----:B------:R-:W2:Y:S01]  /*e900*/  MUFU.TANH R46, R82 ;  /* 0x00000052002e7308 */ /* 0x000ea20000002400 */
[----:B------:R-:W-:-:S02]  /*e910*/  ISETP.GT.AND P3, PT, R29, 0x60, PT ;  /* 0x000000601d00780c */ /* 0x000fc40003f64270 */
[----:B----4-:R-:W-:Y:S02]  /*e920*/  FSEL R41, R71, -INF , P2 ;  /* 0xff80000047297808 */ /* 0x010fe40001000000 */
[----:B------:R-:W-:Y:S02]  /*e930*/  FMNMX.FTZ R6, R39, R6, !PT ;  /* 0x0000000627067209 */ /* 0x000fe40007810000 */
[----:B------:R-:W-:Y:S01]  /*e940*/  ISETP.GT.AND P2, PT, R29, 0x61, PT ;  /* 0x000000611d00780c */ /* 0x000fe20003f44270 */
[----:B------:R-:W3:Y:S01]  /*e950*/  MUFU.TANH R83, R83 ;  /* 0x0000005300537308 */ /* 0x000ee20000002400 */
[----:B-----5:R-:W-:Y:S02]  /*e960*/  FSEL R42, R42, -INF , P3 ;  /* 0xff8000002a2a7808 */ /* 0x020fe40001800000 */
[----:B------:R-:W-:Y:S02]  /*e970*/  FMNMX.FTZ R45, R41, R6, !PT ;  /* 0x00000006292d7209 */ /* 0x000fe40007810000 */
[----:B------:R-:W-:-:S02]  /*e980*/  ISETP.GT.AND P3, PT, R29, 0x68, PT ;  /* 0x000000681d00780c */ /* 0x000fc40003f64270 */
[----:B0-----:R-:W-:Y:S01]  /*e990*/  FSEL R43, R43, -INF , P2 ;  /* 0xff8000002b2b7808 */ /* 0x001fe20001000000 */
[----:B------:R-:W0:Y:S01]  /*e9a0*/  MUFU.TANH R86, R86 ;  /* 0x0000005600567308 */ /* 0x000e220000002400 */
[----:B------:R-:W-:Y:S02]  /*e9b0*/  FMNMX.FTZ R6, R42, R45, !PT ;  /* 0x0000002d2a067209 */ /* 0x000fe40007810000 */
[----:B------:R-:W-:Y:S02]  /*e9c0*/  ISETP.GT.AND P2, PT, R29, 0x69, PT ;  /* 0x000000691d00780c */ /* 0x000fe40003f44270 */
[----:B------:R-:W-:Y:S02]  /*e9d0*/  FSEL R44, R78, -INF , P3 ;  /* 0xff8000004e2c7808 */ /* 0x000fe40001800000 */
[----:B------:R-:W-:Y:S01]  /*e9e0*/  FMNMX.FTZ R47, R43, R6, !PT ;  /* 0x000000062b2f7209 */ /* 0x000fe20007810000 */
[----:B------:R-:W4:Y:S01]  /*e9f0*/  MUFU.TANH R87, R87 ;  /* 0x0000005700577308 */ /* 0x000f220000002400 */
[----:B------:R-:W-:-:S02]  /*ea00*/  ISETP.GT.AND P3, PT, R29, 0x70, PT ;  /* 0x000000701d00780c */ /* 0x000fc40003f64270 */
[----:B-1----:R-:W-:Y:S02]  /*ea10*/  FSEL R45, R79, -INF , P2 ;  /* 0xff8000004f2d7808 */ /* 0x002fe40001000000 */
[----:B------:R-:W-:Y:S02]  /*ea20*/  FMNMX.FTZ R6, R44, R47, !PT ;  /* 0x0000002f2c067209 */ /* 0x000fe40007810000 */
[----:B------:R-:W-:Y:S01]  /*ea30*/  ISETP.GT.AND P2, PT, R29, 0x71, PT ;  /* 0x000000711d00780c */ /* 0x000fe20003f44270 */
[----:B------:R-:W-:Y:S01]  /*ea40*/  MUFU.TANH R3, R3 ;  /* 0x0000000300037308 */ /* 0x000fe20000002400 */
[----:B--2---:R-:W-:Y:S02]  /*ea50*/  FSEL R46, R46, -INF , P3 ;  /* 0xff8000002e2e7808 */ /* 0x004fe40001800000 */
[----:B------:R-:W-:Y:S02]  /*ea60*/  FMNMX.FTZ R49, R45, R6, !PT ;  /* 0x000000062d317209 */ /* 0x000fe40007810000 */
[----:B------:R-:W-:-:S02]  /*ea70*/  ISETP.GT.AND P3, PT, R29, 0x78, PT ;  /* 0x000000781d00780c */ /* 0x000fc40003f64270 */
[----:B---3--:R-:W-:Y:S01]  /*ea80*/  FSEL R47, R83, -INF , P2 ;  /* 0xff800000532f7808 */ /* 0x008fe20001000000 */
[----:B------:R-:W1:Y:S01]  /*ea90*/  MUFU.TANH R5, R5 ;  /* 0x0000000500057308 */ /* 0x000e620000002400 */
[----:B------:R-:W-:Y:S02]  /*eaa0*/  FMNMX.FTZ R6, R46, R49, !PT ;  /* 0x000000312e067209 */ /* 0x000fe40007810000 */
[----:B------:R-:W-:Y:S02]  /*eab0*/  ISETP.GT.AND P2, PT, R29, 0x79, PT ;  /* 0x000000791d00780c */ /* 0x000fe40003f44270 */
[----:B0-----:R-:W-:Y:S02]  /*eac0*/  FSEL R49, R86, -INF , P3 ;  /* 0xff80000056317808 */ /* 0x001fe40001800000 */
[----:B------:R-:W-:Y:S01]  /*ead0*/  FMNMX.FTZ R6, R47, R6, !PT ;  /* 0x000000062f067209 */ /* 0x000fe20007810000 */
[----:B------:R-:W-:Y:S01]  /*eae0*/  MUFU.TANH R8, R8 ;  /* 0x0000000800087308 */ /* 0x000fe20000002400 */
[----:B----4-:R-:W-:-:S02]  /*eaf0*/  FSEL R29, R87, -INF , P2 ;  /* 0xff800000571d7808 */ /* 0x010fc40001000000 */
[----:B------:R-:W-:Y:S02]  /*eb00*/  FMNMX.FTZ R6, R49, R6, !PT ;  /* 0x0000000631067209 */ /* 0x000fe40007810000 */
[----:B------:R-:W-:Y:S02]  /*eb10*/  VIADDMNMX R62, R54, R57, R56, PT ;  /* 0x00000039363e7246 */ /* 0x000fe40003800138 */
[----:B------:R-:W-:Y:S01]  /*eb20*/  FMNMX.FTZ R6, R29, R6, !PT ;  /* 0x000000061d067209 */ /* 0x000fe20007810000 */
[----:B------:R-:W-:Y:S01]  /*eb30*/  MUFU.TANH R7, R7 ;  /* 0x0000000700077308 */ /* 0x000fe20000002400 */
[C---:B------:R-:W-:Y:S02]  /*eb40*/  ISETP.GT.AND P3, PT, R62.reuse, 0x1, PT ;  /* 0x000000013e00780c */ /* 0x040fe40003f64270 */
[----:B------:R-:W-:Y:S01]  /*eb50*/  ISETP.GT.AND P4, PT, R62, 0x8, PT ;  /* 0x000000083e00780c */ /* 0x000fe20003f84270 */
[----:B------:R-:W0:Y:S01]  /*eb60*/  SHFL.BFLY PT, R67, R6, 0x2, 0x1f ;  /* 0x0c401f0006437f89 */ /* 0x000e2200000e0000 */
[----:B-1----:R-:W-:-:S02]  /*eb70*/  FSEL R57, R5, -INF , P3 ;  /* 0xff80000005397808 */ /* 0x002fc40001800000 */
[----:B------:R-:W-:Y:S01]  /*eb80*/  ISETP.GT.AND P3, PT, R62, 0x10, PT ;  /* 0x000000103e00780c */ /* 0x000fe20003f64270 */
[----:B------:R-:W1:Y:S08]  /*eb90*/  MUFU.TANH R10, R10 ;  /* 0x0000000a000a7308 */ /* 0x000e700000002400 */
[----:B------:R-:W-:Y:S08]  /*eba0*/  MUFU.TANH R9, R9 ;  /* 0x0000000900097308 */ /* 0x000ff00000002400 */
[----:B------:R-:W2:Y:S01]  /*ebb0*/  MUFU.TANH R11, R11 ;  /* 0x0000000b000b7308 */ /* 0x000ea20000002400 */
[----:B-1----:R-:W-:-:S02]  /*ebc0*/  FSEL R5, R10, -INF , P3 ;  /* 0xff8000000a057808 */ /* 0x002fc40001800000 */
[----:B------:R-:W-:Y:S02]  /*ebd0*/  ISETP.GT.AND P3, PT, R62, 0x18, PT ;  /* 0x000000183e00780c */ /* 0x000fe40003f64270 */
[----:B0-----:R-:W-:-:S03]  /*ebe0*/  FMNMX.FTZ R67, R6, R67, !PT ;  /* 0x0000004306437209 */ /* 0x001fc60007810000 */
[----:B------:R-:W0:Y:S02]  /*ebf0*/  MUFU.TANH R12, R12 ;  /* 0x0000000c000c7308 */ /* 0x000e240000002400 */
[----:B------:R-:W1:Y:S06]  /*ec00*/  SHFL.BFLY PT, R6, R67, 0x1, 0x1f ;  /* 0x0c201f0043067f89 */ /* 0x000e6c00000e0000 */
[----:B------:R-:W3:Y:S01]  /*ec10*/  MUFU.TANH R14, R14 ;  /* 0x0000000e000e7308 */ /* 0x000ee20000002400 */
[----:B--2---:R-:W-:Y:S02]  /*ec20*/  FSEL R11, R11, -INF , P3 ;  /* 0xff8000000b0b7808 */ /* 0x004fe40001800000 */
[----:B------:R-:W-:-:S05]  /*ec30*/  ISETP.GT.AND P3, PT, R62, 0x20, PT ;  /* 0x000000203e00780c */ /* 0x000fca0003f64270 */
[----:B------:R-:W2:Y:S08]  /*ec40*/  MUFU.TANH R13, R13 ;  /* 0x0000000d000d7308 */ /* 0x000eb00000002400 */
[----:B------:R-:W4:Y:S01]  /*ec50*/  MUFU.TANH R15, R15 ;  /* 0x0000000f000f7308 */ /* 0x000f220000002400 */
[----:B-1----:R-:W-:-:S04]  /*ec60*/  FMNMX.FTZ R6, R67, R6, !PT ;  /* 0x0000000643067209 */ /* 0x002fc80007810000 */
[C---:B------:R-:W-:Y:S01]  /*ec70*/  FSETP.NEU.FTZ.AND P2, PT, R6.reuse, -INF , PT ;  /* 0xff8000000600780b */ /* 0x040fe20003f5d000 */
[----:B------:R-:W-:Y:S02]  /*ec80*/  FMUL.FTZ R52, R6, UR48 ;  /* 0x0000003006347c20 */ /* 0x000fe40008410000 */
[----:B------:R-:W1:Y:S03]  /*ec90*/  MUFU.TANH R20, R20 ;  /* 0x0000001400147308 */ /* 0x000e660000002400 */
[----:B------:R-:W-:Y:S02]  /*eca0*/  FSEL R52, R52, RZ, P2 ;  /* 0x000000ff34347208 */ /* 0x000fe40001000000 */
[----:B------:R-:W-:-:S03]  /*ecb0*/  ISETP.GT.AND P2, PT, R62, RZ, PT ;  /* 0x000000ff3e00720c */ /* 0x000fc60003f44270 */
[----:B------:R5:W-:Y:S01]  /*ecc0*/  MUFU.TANH R71, R61 ;  /* 0x0000003d00477308 */ /* 0x000be20000002400 */
[--C-:B------:R-:W-:Y:S01]  /*ecd0*/  FFMA.FTZ R51, R51, UR48, -R52.reuse ;  /* 0x0000003033337c23 */ /* 0x100fe20008010834 */
[----:B------:R-:W-:Y:S01]  /*ece0*/  FSEL R54, R3, -INF , P2 ;  /* 0xff80000003367808 */ /* 0x000fe20001000000 */
[--C-:B------:R-:W-:Y:S01]  /*ecf0*/  FFMA.FTZ R175, R50, UR48, -R52.reuse ;  /* 0x0000003032af7c23 */ /* 0x100fe20008010834 */
[----:B------:R-:W-:Y:S01]  /*ed00*/  ISETP.GT.AND P2, PT, R62, 0x9, PT ;  /* 0x000000093e00780c */ /* 0x000fe20003f44270 */
[--C-:B------:R-:W-:Y:S01]  /*ed10*/  FFMA.FTZ R173, R53, UR48, -R52.reuse ;  /* 0x0000003035ad7c23 */ /* 0x100fe20008010834 */
[----:B------:R-:W-:Y:S01]  /*ed20*/  FSEL R3, R8, -INF , P4 ;  /* 0xff80000008037808 */ /* 0x000fe20002000000 */
[--C-:B------:R-:W-:Y:S01]  /*ed30*/  FFMA.FTZ R171, R33, UR48, -R52.reuse ;  /* 0x0000003021ab7c23 */ /* 0x100fe20008010834 */
[----:B------:R-:W-:Y:S01]  /*ed40*/  FMNMX.FTZ R56, R54, R57, !PT ;  /* 0x0000003936387209 */ /* 0x000fe20007810000 */
[----:B------:R-:W1:Y:S01]  /*ed50*/  MUFU.TANH R24, R24 ;  /* 0x0000001800187308 */ /* 0x000e620000002400 */
[----:B------:R-:W-:Y:S01]  /*ed60*/  FSEL R7, R7, -INF , P2 ;  /* 0xff80000007077808 */ /* 0x000fe20001000000 */
[--C-:B------:R-:W-:Y:S01]  /*ed70*/  FFMA.FTZ R179, R63, UR48, -R52.reuse ;  /* 0x000000303fb37c23 */ /* 0x100fe20008010834 */
[----:B------:R-:W-:Y:S01]  /*ed80*/  FMNMX.FTZ R56, R3, R56, !PT ;  /* 0x0000003803387209 */ /* 0x000fe20007810000 */
[--C-:B------:R-:W-:Y:S01]  /*ed90*/  FFMA.FTZ R165, R30, UR48, -R52.reuse ;  /* 0x000000301ea57c23 */ /* 0x100fe20008010834 */
[----:B------:R-:W-:Y:S01]  /*eda0*/  ISETP.GT.AND P2, PT, R62, 0x11, PT ;  /* 0x000000113e00780c */ /* 0x000fe20003f44270 */
        /* <DEDUP_REMOVED lines=8> */
[----:B------:R-:W1:Y:S01]  /*ee30*/  @P1 LDC R46, c[0x0][0x44c] ;  /* 0x00011300ff2e1b82 */ /* 0x000e620000000800 */
[----:B------:R-:W-:Y:S01]  /*ee40*/  FMNMX.FTZ R58, R9, R56, !PT ;  /* 0x00000038093a7209 */ /* 0x000fe20007810000 */
[----:B------:R-:W-:Y:S01]  /*ee50*/  MUFU.TANH R25, R25 ;  /* 0x0000001900197308 */ /* 0x000fe20000002400 */
[----:B0-----:R-:W-:Y:S01]  /*ee60*/  FSEL R56, R12, -INF , P2 ;  /* 0xff8000000c387808 */ /* 0x001fe20001000000 */
[--C-:B------:R-:W-:Y:S01]  /*ee70*/  FFMA.FTZ R12, R59, UR48, -R52.reuse ;  /* 0x000000303b0c7c23 */ /* 0x100fe20008010834 */
[----:B-----5:R-:W-:Y:S01]  /*ee80*/  FMNMX.FTZ R61, R11, R58, !PT ;  /* 0x0000003a0b3d7209 */ /* 0x020fe20007810000 */
[--C-:B------:R-:W-:Y:S01]  /*ee90*/  FFMA.FTZ R181, R97, UR48, -R52.reuse ;  /* 0x0000003061b57c23 */ /* 0x100fe20008010834 */
[----:B------:R-:W-:Y:S01]  /*eea0*/  ISETP.GT.AND P2, PT, R62, 0x21, PT ;  /* 0x000000213e00780c */ /* 0x000fe20003f44270 */
[--C-:B------:R-:W-:Y:S01]  /*eeb0*/  FFMA.FTZ R95, R95, UR48, -R52.reuse ;  /* 0x000000305f5f7c23 */ /* 0x100fe20008010834 */
[----:B---3--:R-:W-:Y:S01]  /*eec0*/  FSEL R58, R14, -INF , P3 ;  /* 0xff8000000e3a7808 */ /* 0x008fe20001800000 */
[----:B------:R-:W0:Y:S01]  /*eed0*/  MUFU.TANH R26, R26 ;  /* 0x0000001a001a7308 */ /* 0x000e220000002400 */
[----:B------:R-:W-:Y:S01]  /*eee0*/  FMNMX.FTZ R61, R56, R61, !PT ;  /* 0x0000003d383d7209 */ /* 0x000fe20007810000 */
[--C-:B------:R-:W-:Y:S01]  /*eef0*/  FFMA.FTZ R183, R93, UR48, -R52.reuse ;  /* 0x000000305db77c23 */ /* 0x100fe20008010834 */
[----:B------:R-:W-:Y:S01]  /*ef00*/  ISETP.GT.AND P3, PT, R62, 0x28, PT ;  /* 0x000000283e00780c */ /* 0x000fe20003f64270 */
[--C-:B------:R-:W-:Y:S01]  /*ef10*/  FFMA.FTZ R10, R91, UR48, -R52.reuse ;  /* 0x000000305b0a7c23 */ /* 0x100fe20008010834 */
[----:B--2---:R-:W-:Y:S01]  /*ef20*/  FSEL R13, R13, -INF , P2 ;  /* 0xff8000000d0d7808 */ /* 0x004fe20001000000 */
[--C-:B------:R-:W-:Y:S01]  /*ef30*/  FFMA.FTZ R177, R89, UR48, -R52.reuse ;  /* 0x0000003059b17c23 */ /* 0x100fe20008010834 */
[----:B------:R-:W-:Y:S01]  /*ef40*/  FMNMX.FTZ R14, R58, R61, !PT ;  /* 0x0000003d3a0e7209 */ /* 0x000fe20007810000 */
[----:B------:R-:W2:Y:S01]  /*ef50*/  MUFU.TANH R28, R28 ;  /* 0x0000001c001c7308 */ /* 0x000ea20000002400 */
[----:B------:R-:W-:Y:S01]  /*ef60*/  ISETP.GT.AND P2, PT, R62, 0x29, PT ;  /* 0x000000293e00780c */ /* 0x000fe20003f44270 */
[--C-:B------:R-:W-:Y:S01]  /*ef70*/  FFMA.FTZ R163, R39, UR48, -R52.reuse ;  /* 0x0000003027a37c23 */ /* 0x100fe20008010834 */
[----:B----4-:R-:W-:Y:S01]  /*ef80*/  FSEL R15, R15, -INF , P3 ;  /* 0xff8000000f0f7808 */ /* 0x010fe20001800000 */
[----:B------:R-:W-:Y:S01]  /*ef90*/  IMAD.MOV.U32 R39, RZ, RZ, R191 ;  /* 0x000000ffff277224 */ /* 0x000fe200078e00bf */
[----:B------:R-:W-:Y:S01]  /*efa0*/  FMNMX.FTZ R14, R13, R14, !PT ;  /* 0x0000000e0d0e7209 */ /* 0x000fe20007810000 */
[--C-:B------:R-:W-:Y:S01]  /*efb0*/  FFMA.FTZ R167, R34, UR48, -R52.reuse ;  /* 0x0000003022a77c23 */ /* 0x100fe20008010834 */
[----:B------:R-:W-:Y:S01]  /*efc0*/  ISETP.GT.AND P3, PT, R62, 0x30, PT ;  /* 0x000000303e00780c */ /* 0x000fe20003f64270 */
[----:B------:R3:W-:Y:S01]  /*efd0*/  MUFU.TANH R70, R60 ;  /* 0x0000003c00467308 */ /* 0x0007e20000002400 */
[----:B-1----:R-:W-:Y:S01]  /*efe0*/  FSEL R59, R20, -INF , P2 ;  /* 0xff800000143b7808 */ /* 0x002fe20001000000 */
[--C-:B------:R-:W-:Y:S01]  /*eff0*/  FFMA.FTZ R161, R37, UR48, -R52.reuse ;  /* 0x0000003025a17c23 */ /* 0x100fe20008010834 */
[----:B------:R-:W-:Y:S01]  /*f000*/  FMNMX.FTZ R14, R15, R14, !PT ;  /* 0x0000000e0f0e7209 */ /* 0x000fe20007810000 */
[--C-:B------:R-:W-:Y:S01]  /*f010*/  FFMA.FTZ R34, R38, UR48, -R52.reuse ;  /* 0x0000003026227c23 */ /* 0x100fe20008010834 */
[----:B------:R-:W-:Y:S01]  /*f020*/  ISETP.GT.AND P2, PT, R62, 0x31, PT ;  /* 0x000000313e00780c */ /* 0x000fe20003f44270 */
[--C-:B------:R-:W-:Y:S01]  /*f030*/  FFMA.FTZ R157, R42, UR48, -R52.reuse ;  /* 0x000000302a9d7c23 */ /* 0x100fe20008010834 */
[----:B------:R-:W-:Y:S01]  /*f040*/  FMNMX.FTZ R61, R59, R14, !PT ;  /* 0x0000000e3b3d7209 */ /* 0x000fe20007810000 */
[----:B------:R-:W1:Y:S01]  /*f050*/  MUFU.TANH R27, R27 ;  /* 0x0000001b001b7308 */ /* 0x000e620000002400 */
[----:B---3--:R-:W-:Y:S01]  /*f060*/  FSEL R60, R24, -INF , P3 ;  /* 0xff800000183c7808 */ /* 0x008fe20001800000 */
[--C-:B------:R-:W-:Y:S01]  /*f070*/  FFMA.FTZ R14, R55, UR48, -R52.reuse ;  /* 0x00000030370e7c23 */ /* 0x100fe20008010834 */
[----:B------:R-:W-:Y:S01]  /*f080*/  ISETP.GT.AND P3, PT, R62, 0x38, PT ;  /* 0x000000383e00780c */ /* 0x000fe20003f64270 */
[--C-:B------:R-:W-:Y:S01]  /*f090*/  FFMA.FTZ R38, R43, UR48, -R52.reuse ;  /* 0x000000302b267c23 */ /* 0x100fe20008010834 */
[----:B------:R-:W-:Y:S01]  /*f0a0*/  FMNMX.FTZ R61, R60, R61, !PT ;  /* 0x0000003d3c3d7209 */ /* 0x000fe20007810000 */
[--C-:B------:R-:W-:Y:S01]  /*f0b0*/  FFMA.FTZ R42, R47, UR48, -R52.reuse ;  /* 0x000000302f2a7c23 */ /* 0x100fe20008010834 */
[--C-:B------:R-:W-:Y:S01]  /*f0c0*/  FFMA.FTZ R155, R49, UR48, -R52.reuse ;  /* 0x00000030319b7c23 */ /* 0x100fe20008010834 */
[----:B------:R3:W4:Y:S01]  /*f0d0*/  MUFU.TANH R74, R64 ;  /* 0x00000040004a7308 */ /* 0x0007220000002400 */
[----:B------:R-:W-:Y:S01]  /*f0e0*/  FFMA.FTZ R29, R29, UR48, -R52 ;  /* 0x000000301d1d7c23 */ /* 0x000fe20008010834 */
[----:B------:R-:W-:-:S02]  /*f0f0*/  CS2R R92, SRZ ;  /* 0x00000000005c7805 */ /* 0x000fc4000001ff00 */
[----:B------:R-:W-:Y:S02]  /*f100*/  CS2R R90, SRZ ;  /* 0x00000000005a7805 */ /* 0x000fe4000001ff00 */
[----:B------:R-:W-:Y:S02]  /*f110*/  CS2R R88, SRZ ;  /* 0x0000000000587805 */ /* 0x000fe4000001ff00 */
[----:B------:R5:W4:Y:S01]  /*f120*/  MUFU.TANH R75, R65 ;  /* 0x00000041004b7308 */ /* 0x000b220000002400 */
[----:B---3--:R-:W-:Y:S02]  /*f130*/  FSEL R64, R21, -INF , P2 ;  /* 0xff80000015407808 */ /* 0x008fe40001000000 */
[----:B------:R-:W-:Y:S02]  /*f140*/  ISETP.GT.AND P2, PT, R62, 0x39, PT ;  /* 0x000000393e00780c */ /* 0x000fe40003f44270 */
[----:B------:R-:W-:Y:S02]  /*f150*/  FMNMX.FTZ R20, R64, R61, !PT ;  /* 0x0000003d40147209 */ /* 0x000fe40007810000 */
[----:B0-----:R-:W-:Y:S01]  /*f160*/  FSEL R66, R26, -INF , P2 ;  /* 0xff8000001a427808 */ /* 0x001fe20001000000 */
[----:B------:R1:W-:Y:S01]  /*f170*/  MUFU.TANH R79, R69 ;  /* 0x00000045004f7308 */ /* 0x0003e20000002400 */
[----:B-----5:R-:W-:-:S02]  /*f180*/  FSEL R65, R25, -INF , P3 ;  /* 0xff80000019417808 */ /* 0x020fc40001800000 */
[C---:B------:R-:W-:Y:S02]  /*f190*/  ISETP.GT.AND P3, PT, R62.reuse, 0x40, PT ;  /* 0x000000403e00780c */ /* 0x040fe40003f64270 */
[----:B------:R-:W-:Y:S02]  /*f1a0*/  FMNMX.FTZ R21, R65, R20, !PT ;  /* 0x0000001441157209 */ /* 0x000fe40007810000 */
[----:B------:R-:W-:Y:S01]  /*f1b0*/  ISETP.GT.AND P2, PT, R62, 0x41, PT ;  /* 0x000000413e00780c */ /* 0x000fe20003f44270 */
[----:B------:R0:W3:Y:S01]  /*f1c0*/  MUFU.TANH R78, R68 ;  /* 0x00000044004e7308 */ /* 0x0000e20000002400 */
[----:B--2---:R-:W-:Y:S01]  /*f1d0*/  FSEL R67, R28, -INF , P3 ;  /* 0xff8000001c437808 */ /* 0x004fe20001800000 */
[----:B------:R-:W-:Y:S01]  /*f1e0*/  FFMA.FTZ R28, R48, UR48, -R52 ;  /* 0x00000030301c7c23 */ /* 0x000fe20008010834 */
[----:B------:R-:W-:Y:S02]  /*f1f0*/  FMNMX.FTZ R20, R66, R21, !PT ;  /* 0x0000001542147209 */ /* 0x000fe40007810000 */
[----:B------:R-:W-:-:S02]  /*f200*/  ISETP.GT.AND P3, PT, R62, 0x48, PT ;  /* 0x000000483e00780c */ /* 0x000fc40003f64270 */
[----:B-1----:R-:W-:Y:S01]  /*f210*/  FSEL R69, R27, -INF , P2 ;  /* 0xff8000001b457808 */ /* 0x002fe20001000000 */
[----:B------:R-:W1:Y:S01]  /*f220*/  MUFU.TANH R72, R72 ;  /* 0x0000004800487308 */ /* 0x000e620000002400 */
[----:B------:R-:W-:Y:S02]  /*f230*/  FMNMX.FTZ R24, R67, R20, !PT ;  /* 0x0000001443187209 */ /* 0x000fe40007810000 */
[----:B------:R-:W-:Y:S02]  /*f240*/  ISETP.GT.AND P2, PT, R62, 0x49, PT ;  /* 0x000000493e00780c */ /* 0x000fe40003f44270 */
[----:B------:R-:W-:Y:S02]  /*f250*/  FSEL R70, R70, -INF , P3 ;  /* 0xff80000046467808 */ /* 0x000fe40001800000 */
[----:B------:R-:W-:Y:S01]  /*f260*/  FMNMX.FTZ R21, R69, R24, !PT ;  /* 0x0000001845157209 */ /* 0x000fe20007810000 */
[----:B------:R-:W2:Y:S01]  /*f270*/  MUFU.TANH R73, R73 ;  /* 0x0000004900497308 */ /* 0x000ea20000002400 */
[----:B------:R-:W-:-:S02]  /*f280*/  ISETP.GT.AND P3, PT, R62, 0x50, PT ;  /* 0x000000503e00780c */ /* 0x000fc40003f64270 */
[----:B0-----:R-:W-:Y:S01]  /*f290*/  FSEL R68, R71, -INF , P2 ;  /* 0xff80000047447808 */ /* 0x001fe20001000000 */
[----:B------:R-:W-:Y:S01]  /*f2a0*/  FFMA.FTZ R71, R32, UR48, -R52 ;  /* 0x0000003020477c23 */ /* 0x000fe20008010834 */
[----:B------:R-:W-:Y:S02]  /*f2b0*/  FMNMX.FTZ R21, R70, R21, !PT ;  /* 0x0000001546157209 */ /* 0x000fe40007810000 */
[----:B------:R-:W-:Y:S01]  /*f2c0*/  ISETP.GT.AND P2, PT, R62, 0x51, PT ;  /* 0x000000513e00780c */ /* 0x000fe20003f44270 */
[----:B------:R-:W0:Y:S01]  /*f2d0*/  MUFU.TANH R76, R76 ;  /* 0x0000004c004c7308 */ /* 0x000e220000002400 */
[----:B----4-:R-:W-:Y:S02]  /*f2e0*/  FSEL R25, R74, -INF , P3 ;  /* 0xff8000004a197808 */ /* 0x010fe40001800000 */
[----:B------:R-:W-:Y:S02]  /*f2f0*/  FMNMX.FTZ R24, R68, R21, !PT ;  /* 0x0000001544187209 */ /* 0x000fe40007810000 */
[----:B------:R-:W-:-:S02]  /*f300*/  ISETP.GT.AND P3, PT, R62, 0x58, PT ;  /* 0x000000583e00780c */ /* 0x000fc40003f64270 */
[----:B------:R-:W-:Y:S01]  /*f310*/  FSEL R27, R75, -INF , P2 ;  /* 0xff8000004b1b7808 */ /* 0x000fe20001000000 */
[----:B------:R-:W-:Y:S01]  /*f320*/  MUFU.TANH R77, R77 ;  /* 0x0000004d004d7308 */ /* 0x000fe20000002400 */
[----:B------:R-:W-:Y:S02]  /*f330*/  FMNMX.FTZ R26, R25, R24, !PT ;  /* 0x00000018191a7209 */ /* 0x000fe40007810000 */
[----:B------:R-:W-:Y:S02]  /*f340*/  ISETP.GT.AND P2, PT, R62, 0x59, PT ;  /* 0x000000593e00780c */ /* 0x000fe40003f44270 */
[----:B---3--:R-:W-:Y:S02]  /*f350*/  FSEL R48, R78, -INF , P3 ;  /* 0xff8000004e307808 */ /* 0x008fe40001800000 */
[----:B------:R-:W-:Y:S01]  /*f360*/  FMNMX.FTZ R21, R27, R26, !PT ;  /* 0x0000001a1b157209 */ /* 0x000fe20007810000 */
[----:B------:R3:W-:Y:S01]  /*f370*/  MUFU.EX2 R20, R51 ;  /* 0x0000003300147308 */ /* 0x0007e20000000800 */
[----:B------:R-:W-:-:S02]  /*f380*/  ISETP.GT.AND P3, PT, R62, 0x60, PT ;  /* 0x000000603e00780c */ /* 0x000fc40003f64270 */
[----:B------:R-:W-:Y:S02]  /*f390*/  FMNMX.FTZ R26, R48, R21, !PT ;  /* 0x00000015301a7209 */ /* 0x000fe40007810000 */
[----:B-1----:R-:W-:Y:S02]  /*f3a0*/  FSEL R50, R72, -INF , P3 ;  /* 0xff80000048327808 */ /* 0x002fe40001800000 */
[C---:B------:R-:W-:Y:S01]  /*f3b0*/  ISETP.GT.AND P3, PT, R62.reuse, 0x68, PT ;  /* 0x000000683e00780c */ /* 0x040fe20003f64270 */
[----:B------:R-:W1:Y:S01]  /*f3c0*/  MUFU.TANH R80, R80 ;  /* 0x0000005000507308 */ /* 0x000e620000002400 */
[----:B---3--:R-:W-:Y:S02]  /*f3d0*/  FSEL R51, R79, -INF , P2 ;  /* 0xff8000004f337808 */ /* 0x008fe40001000000 */
[----:B------:R-:W-:Y:S02]  /*f3e0*/  ISETP.GT.AND P2, PT, R62, 0x61, PT ;  /* 0x000000613e00780c */ /* 0x000fe40003f44270 */
[----:B------:R-:W-:-:S02]  /*f3f0*/  FMNMX.FTZ R21, R51, R26, !PT ;  /* 0x0000001a33157209 */ /* 0x000fc40007810000 */
[----:B--2---:R-:W-:Y:S01]  /*f400*/  FSEL R53, R73, -INF , P2 ;  /* 0xff80000049357808 */ /* 0x004fe20001000000 */
[----:B------:R-:W2:Y:S01]  /*f410*/  MUFU.TANH R81, R81 ;  /* 0x0000005100517308 */ /* 0x000ea20000002400 */
[----:B------:R-:W-:Y:S02]  /*f420*/  FMNMX.FTZ R26, R50, R21, !PT ;  /* 0x00000015321a7209 */ /* 0x000fe40007810000 */
[----:B------:R-:W-:Y:S02]  /*f430*/  ISETP.GT.AND P2, PT, R62, 0x69, PT ;  /* 0x000000693e00780c */ /* 0x000fe40003f44270 */
[----:B0-----:R-:W-:Y:S02]  /*f440*/  FSEL R55, R76, -INF , P3 ;  /* 0xff8000004c377808 */ /* 0x001fe40001800000 */
[----:B------:R-:W-:Y:S01]  /*f450*/  FMNMX.FTZ R26, R53, R26, !PT ;  /* 0x0000001a351a7209 */ /* 0x000fe20007810000 */
[----:B------:R-:W0:Y:S01]  /*f460*/  MUFU.TANH R84, R84 ;  /* 0x0000005400547308 */ /* 0x000e220000002400 */
[----:B------:R-:W-:-:S02]  /*f470*/  ISETP.GT.AND P3, PT, R62, 0x70, PT ;  /* 0x000000703e00780c */ /* 0x000fc40003f64270 */
[----:B------:R-:W-:Y:S02]  /*f480*/  FMNMX.FTZ R26, R55, R26, !PT ;  /* 0x0000001a371a7209 */ /* 0x000fe40007810000 */
[----:B-1----:R-:W-:Y:S02]  /*f490*/  FSEL R33, R80, -INF , P3 ;  /* 0xff80000050217808 */ /* 0x002fe40001800000 */
[----:B------:R-:W-:Y:S01]  /*f4a0*/  ISETP.GT.AND P3, PT, R62, 0x78, PT ;  /* 0x000000783e00780c */ /* 0x000fe20003f64270 */
[----:B------:R1:W-:Y:S08]  /*f4b0*/  MUFU.EX2 R24, R28 ;  /* 0x0000001c00187308 */ /* 0x0003f00000000800 */
[----:B------:R-:W3:Y:S01]  /*f4c0*/  MUFU.TANH R85, R85 ;  /* 0x0000005500557308 */ /* 0x000ee20000002400 */
[----:B-1----:R-:W-:Y:S01]  /*f4d0*/  FFMA.FTZ R28, R35, UR48, -R52 ;  /* 0x00000030231c7c23 */ /* 0x002fe20008010834 */
[----:B------:R-:W-:-:S02]  /*f4e0*/  FSEL R35, R77, -INF , P2 ;  /* 0xff8000004d237808 */ /* 0x000fc40001000000 */
[C---:B------:R-:W-:Y:S02]  /*f4f0*/  ISETP.GT.AND P2, PT, R62.reuse, 0x71, PT ;  /* 0x000000713e00780c */ /* 0x040fe40003f44270 */
[----:B------:R-:W-:Y:S02]  /*f500*/  FMNMX.FTZ R26, R35, R26, !PT ;  /* 0x0000001a231a7209 */ /* 0x000fe40007810000 */
[----:B--2---:R-:W-:Y:S01]  /*f510*/  FSEL R61, R81, -INF , P2 ;  /* 0xff800000513d7808 */ /* 0x004fe20001000000 */
[----:B------:R-:W-:Y:S01]  /*f520*/  MUFU.EX2 R181, R181 ;  /* 0x000000b500b57308 */ /* 0x000fe20000000800 */
[----:B------:R-:W-:Y:S02]  /*f530*/  FMNMX.FTZ R32, R33, R26, !PT ;  /* 0x0000001a21207209 */ /* 0x000fe40007810000 */
[----:B------:R-:W-:Y:S02]  /*f540*/  ISETP.GT.AND P2, PT, R62, 0x79, PT ;  /* 0x000000793e00780c */ /* 0x000fe40003f44270 */
[----:B0-----:R-:W-:-:S02]  /*f550*/  FSEL R62, R84, -INF , P3 ;  /* 0xff800000543e7808 */ /* 0x001fc40001800000 */
[----:B------:R-:W-:Y:S01]  /*f560*/  FMNMX.FTZ R21, R61, R32, !PT ;  /* 0x000000203d157209 */ /* 0x000fe20007810000 */
[----:B------:R0:W1:Y:S01]  /*f570*/  MUFU.EX2 R8, R95 ;  /* 0x0000005f00087308 */ /* 0x0000620000000800 */
[----:B---3--:R-:W-:Y:S01]  /*f580*/  FSEL R63, R85, -INF , P2 ;  /* 0xff800000553f7808 */ /* 0x008fe20001000000 */
[--C-:B------:R-:W-:Y:S01]  /*f590*/  FFMA.FTZ R32, R36, UR48, -R52.reuse ;  /* 0x0000003024207c23 */ /* 0x100fe20008010834 */
[----:B------:R-:W-:Y:S01]  /*f5a0*/  FMNMX.FTZ R30, R62, R21, !PT ;  /* 0x000000153e1e7209 */ /* 0x000fe20007810000 */
[--C-:B------:R-:W-:Y:S01]  /*f5b0*/  FFMA.FTZ R36, R41, UR48, -R52.reuse ;  /* 0x0000003029247c23 */ /* 0x100fe20008010834 */
[----:B------:R-:W-:Y:S02]  /*f5c0*/  @P1 IMAD.HI.U32 R41, R191, R46, RZ ;  /* 0x0000002ebf291227 */ /* 0x000fe400078e00ff */
[----:B------:R-:W-:Y:S02]  /*f5d0*/  FMNMX.FTZ R21, R63, R30, !PT ;  /* 0x0000001e3f157209 */ /* 0x000fe40007810000 */
[--C-:B------:R-:W-:Y:S01]  /*f5e0*/  FFMA.FTZ R30, R31, UR48, -R52.reuse ;  /* 0x000000301f1e7c23 */ /* 0x100fe20008010834 */
[----:B------:R-:W-:Y:S01]  /*f5f0*/  MUFU.EX2 R183, R183 ;  /* 0x000000b700b77308 */ /* 0x000fe20000000800 */
[----:B0-----:R-:W-:Y:S01]  /*f600*/  CS2R R94, SRZ ;  /* 0x00000000005e7805 */ /* 0x001fe2000001ff00 */
[----:B------:R-:W0:Y:S06]  /*f610*/  SHFL.BFLY PT, R40, R21, 0x2, 0x1f ;  /* 0x0c401f0015287f89 */ /* 0x000e2c00000e0000 */
[----:B------:R-:W-:Y:S08]  /*f620*/  MUFU.EX2 R10, R10 ;  /* 0x0000000a000a7308 */ /* 0x000ff00000000800 */
[----:B------:R-:W-:Y:S08]  /*f630*/  MUFU.EX2 R177, R177 ;  /* 0x000000b100b17308 */ /* 0x000ff00000000800 */
[----:B------:R-:W-:Y:S01]  /*f640*/  MUFU.EX2 R12, R12 ;  /* 0x0000000c000c7308 */ /* 0x000fe20000000800 */
[----:B0-----:R-:W-:Y:S01]  /*f650*/  FMNMX.FTZ R31, R21, R40, !PT ;  /* 0x00000028151f7209 */ /* 0x001fe20007810000 */
[----:B------:R-:W-:-:S04]  /*f660*/  FFMA.FTZ R40, R45, UR48, -R52 ;  /* 0x000000302d287c23 */ /* 0x000fc80008010834 */
[----:B------:R-:W0:Y:S02]  /*f670*/  SHFL.BFLY PT, R72, R31, 0x1, 0x1f ;  /* 0x0c201f001f487f89 */ /* 0x000e2400000e0000 */
[----:B------:R-:W-:Y:S08]  /*f680*/  MUFU.EX2 R179, R179 ;  /* 0x000000b300b37308 */ /* 0x000ff00000000800 */
[----:B------:R-:W-:Y:S08]  /*f690*/  MUFU.EX2 R14, R14 ;  /* 0x0000000e000e7308 */ /* 0x000ff00000000800 */
[----:B------:R-:W-:Y:S01]  /*f6a0*/  MUFU.EX2 R173, R173 ;  /* 0x000000ad00ad7308 */ /* 0x000fe20000000800 */
[----:B0-----:R-:W-:-:S07]  /*f6b0*/  FMNMX.FTZ R21, R31, R72, !PT ;  /* 0x000000481f157209 */ /* 0x001fce0007810000 */
[----:B------:R-:W-:Y:S01]  /*f6c0*/  MUFU.EX2 R175, R175 ;  /* 0x000000af00af7308 */ /* 0x000fe20000000800 */
[C---:B------:R-:W-:Y:S01]  /*f6d0*/  FSETP.NEU.FTZ.AND P2, PT, R21.reuse, -INF , PT ;  /* 0xff8000001500780b */ /* 0x040fe20003f5d000 */
[----:B------:R-:W-:-:S06]  /*f6e0*/  FMUL.FTZ R31, R21, UR48 ;  /* 0x00000030151f7c20 */ /* 0x000fcc0008410000 */
[----:B------:R-:W-:Y:S01]  /*f6f0*/  MUFU.EX2 R169, R169 ;  /* 0x000000a900a97308 */ /* 0x000fe20000000800 */
[----:B------:R-:W-:-:S05]  /*f700*/  FSEL R44, R31, RZ, P2 ;  /* 0x000000ff1f2c7208 */ /* 0x000fca0001000000 */
[--C-:B------:R-:W-:Y:S01]  /*f710*/  FFMA.FTZ R180, R54, UR48, -R44.reuse ;  /* 0x0000003036b47c23 */ /* 0x100fe2000801082c */
[--C-:B------:R-:W-:Y:S01]  /*f720*/  FFMA.FTZ R31, R57, UR48, -R44.reuse ;  /* 0x00000030391f7c23 */ /* 0x100fe2000801082c */
[----:B------:R-:W0:Y:S01]  /*f730*/  @P1 LDC R54, c[0x0][0x450] ;  /* 0x00011400ff361b82 */ /* 0x000e220000000800 */
[--C-:B------:R-:W-:Y:S01]  /*f740*/  FFMA.FTZ R182, R3, UR48, -R44.reuse ;  /* 0x0000003003b67c23 */ /* 0x100fe2000801082c */
[--C-:B------:R-:W-:Y:S01]  /*f750*/  FFMA.FTZ R3, R7, UR48, -R44.reuse ;  /* 0x0000003007037c23 */ /* 0x100fe2000801082c */
[--C-:B------:R-:W-:Y:S01]  /*f760*/  FFMA.FTZ R176, R5, UR48, -R44.reuse ;  /* 0x0000003005b07c23 */ /* 0x100fe2000801082c */
[----:B------:R-:W-:Y:S01]  /*f770*/  MUFU.EX2 R180, R180 ;  /* 0x000000b400b47308 */ /* 0x000fe20000000800 */
[----:B------:R-:W-:Y:S02]  /*f780*/  IMAD.U32 R5, RZ, RZ, UR38 ;  /* 0x00000026ff057e24 */ /* 0x000fe4000f8e00ff */
[--C-:B------:R-:W-:Y:S01]  /*f790*/  FFMA.FTZ R9, R9, UR48, -R44.reuse ;  /* 0x0000003009097c23 */ /* 0x100fe2000801082c */
[--C-:B------:R-:W-:Y:S01]  /*f7a0*/  FFMA.FTZ R11, R11, UR48, -R44.reuse ;  /* 0x000000300b0b7c23 */ /* 0x100fe2000801082c */
[--C-:B------:R-:W-:Y:S01]  /*f7b0*/  FFMA.FTZ R56, R56, UR48, -R44.reuse ;  /* 0x0000003038387c23 */ /* 0x100fe2000801082c */
[----:B------:R-:W-:Y:S01]  /*f7c0*/  FFMA.FTZ R58, R58, UR48, -R44 ;  /* 0x000000303a3a7c23 */ /* 0x000fe2000801082c */
[----:B------:R-:W-:Y:S01]  /*f7d0*/  PRMT R0, R5, 0x654, R0 ;  /* 0x0000065405007816 */ /* 0x000fe20000000000 */
[--C-:B------:R-:W-:Y:S01]  /*f7e0*/  FFMA.FTZ R13, R13, UR48, -R44.reuse ;  /* 0x000000300d0d7c23 */ /* 0x100fe2000801082c */
[----:B------:R-:W2:Y:S01]  /*f7f0*/  MUFU.EX2 R31, R31 ;  /* 0x0000001f001f7308 */ /* 0x000ea20000000800 */
[--C-:B------:R-:W-:Y:S01]  /*f800*/  FFMA.FTZ R15, R15, UR48, -R44.reuse ;  /* 0x000000300f0f7c23 */ /* 0x100fe2000801082c */
[----:B------:R1:W-:Y:S01]  /*f810*/  SYNCS.ARRIVE.TRANS64.RED.A1T0 RZ, [R0+URZ], RZ ;  /* 0x000000ff00ff79a7 */ /* 0x0003e2000810043f */
[--C-:B------:R-:W-:Y:S01]  /*f820*/  FFMA.FTZ R59, R59, UR48, -R44.reuse ;  /* 0x000000303b3b7c23 */ /* 0x100fe2000801082c */
[--C-:B------:R-:W-:Y:S01]  /*f830*/  FFMA.FTZ R60, R60, UR48, -R44.reuse ;  /* 0x000000303c3c7c23 */ /* 0x100fe2000801082c */
[--C-:B------:R-:W-:Y:S01]  /*f840*/  FFMA.FTZ R64, R64, UR48, -R44.reuse ;  /* 0x0000003040407c23 */ /* 0x100fe2000801082c */
[--C-:B------:R-:W-:Y:S01]  /*f850*/  FFMA.FTZ R65, R65, UR48, -R44.reuse ;  /* 0x0000003041417c23 */ /* 0x100fe2000801082c */
[--C-:B------:R-:W-:Y:S01]  /*f860*/  FFMA.FTZ R27, R27, UR48, -R44.reuse ;  /* 0x000000301b1b7c23 */ /* 0x100fe2000801082c */
[----:B------:R-:W3:Y:S01]  /*f870*/  MUFU.EX2 R182, R182 ;  /* 0x000000b600b67308 */ /* 0x000ee20000000800 */
[----:B------:R-:W-:Y:S01]  /*f880*/  FFMA.FTZ R66, R66, UR48, -R44 ;  /* 0x0000003042427c23 */ /* 0x000fe2000801082c */
[----:B-1----:R-:W-:Y:S01]  /*f890*/  FADD.FTZ R0, R181, R8 ;  /* 0x00000008b5007221 */ /* 0x002fe20000010000 */
[--C-:B------:R-:W-:Y:S01]  /*f8a0*/  FFMA.FTZ R67, R67, UR48, -R44.reuse ;  /* 0x0000003043437c23 */ /* 0x100fe2000801082c */
[----:B0-----:R-:W-:Y:S01]  /*f8b0*/  @P1 SHF.R.U32.HI R39, RZ, R54, R41 ;  /* 0x00000036ff271219 */ /* 0x001fe20000011629 */
[--C-:B------:R-:W-:Y:S01]  /*f8c0*/  FFMA.FTZ R69, R69, UR48, -R44.reuse ;  /* 0x0000003045457c23 */ /* 0x100fe2000801082c */
[--C-:B------:R-:W-:Y:S01]  /*f8d0*/  FFMA.FTZ R70, R70, UR48, -R44.reuse ;  /* 0x0000003046467c23 */ /* 0x100fe2000801082c */
[----:B------:R-:W-:Y:S01]  /*f8e0*/  FFMA.FTZ R68, R68, UR48, -R44 ;  /* 0x0000003044447c23 */ /* 0x000fe2000801082c */
[----:B------:R-:W0:Y:S01]  /*f8f0*/  MUFU.EX2 R3, R3 ;  /* 0x0000000300037308 */ /* 0x000e220000000800 */
[----:B--2---:R-:W-:Y:S01]  /*f900*/  FADD.FTZ R5, R180, R31 ;  /* 0x0000001fb4057221 */ /* 0x004fe20000010000 */
[----:B------:R-:W-:Y:S01]  /*f910*/  IADD3 R41, R39, R193, -R192 ;  /* 0x000000c127297210 */ /* 0x000fe20007ffe8c0 */
[--C-:B------:R-:W-:Y:S01]  /*f920*/  FFMA.FTZ R25, R25, UR48, -R44.reuse ;  /* 0x0000003019197c23 */ /* 0x100fe2000801082c */
[----:B------:R-:W-:Y:S01]  /*f930*/  F2FP.F16.F32.PACK_AB R181, R8, R181 ;  /* 0x000000b508b5723e */ /* 0x000fe200000000ff */
[--C-:B------:R-:W-:Y:S01]  /*f940*/  FFMA.FTZ R48, R48, UR48, -R44.reuse ;  /* 0x0000003030307c23 */ /* 0x100fe2000801082c */
[--C-:B------:R-:W-:Y:S01]  /*f950*/  FFMA.FTZ R51, R51, UR48, -R44.reuse ;  /* 0x0000003033337c23 */ /* 0x100fe2000801082c */
[----:B------:R-:W-:Y:S01]  /*f960*/  FFMA.FTZ R50, R50, UR48, -R44 ;  /* 0x0000003032327c23 */ /* 0x000fe2000801082c */
[----:B------:R-:W1:Y:S01]  /*f970*/  MUFU.EX2 R176, R176 ;  /* 0x000000b000b07308 */ /* 0x000e620000000800 */
[----:B---3--:R-:W-:Y:S01]  /*f980*/  FADD.FTZ R46, R182, R5 ;  /* 0x00000005b62e7221 */ /* 0x008fe20000010000 */
[----:B------:R-:W-:Y:S01]  /*f990*/  FADD.FTZ R5, R183, R0 ;  /* 0x00000000b7057221 */ /* 0x000fe20000010000 */
[--C-:B------:R-:W-:Y:S01]  /*f9a0*/  FFMA.FTZ R53, R53, UR48, -R44.reuse ;  /* 0x0000003035357c23 */ /* 0x100fe2000801082c */
[--C-:B------:R-:W-:Y:S01]  /*f9b0*/  FFMA.FTZ R55, R55, UR48, -R44.reuse ;  /* 0x0000003037377c23 */ /* 0x100fe2000801082c */
[--C-:B------:R-:W-:Y:S01]  /*f9c0*/  FFMA.FTZ R35, R35, UR48, -R44.reuse ;  /* 0x0000003023237c23 */ /* 0x100fe2000801082c */
[----:B------:R-:W-:Y:S01]  /*f9d0*/  FADD.FTZ R0, R10, R5 ;  /* 0x000000050a007221 */ /* 0x000fe20000010000 */
[----:B------:R-:W-:Y:S01]  /*f9e0*/  FFMA.FTZ R33, R33, UR48, -R44 ;  /* 0x0000003021217c23 */ /* 0x000fe2000801082c */
[----:B------:R-:W2:Y:S01]  /*f9f0*/  MUFU.EX2 R9, R9 ;  /* 0x0000000900097308 */ /* 0x000ea20000000800 */
[----:B0-----:R-:W-:Y:S01]  /*fa00*/  FADD.FTZ R39, R3, R46 ;  /* 0x0000002e03277221 */ /* 0x001fe20000010000 */
[----:B------:R-:W-:Y:S01]  /*fa10*/  FADD.FTZ R5, R177, R0 ;  /* 0x00000000b1057221 */ /* 0x000fe20000010000 */
[----:B------:R-:W-:Y:S01]  /*fa20*/  F2FP.F16.F32.PACK_AB R182, R3, R182 ;  /* 0x000000b603b6723e */ /* 0x000fe200000000ff */
[--C-:B------:R-:W-:Y:S01]  /*fa30*/  FFMA.FTZ R61, R61, UR48, -R44.reuse ;  /* 0x000000303d3d7c23 */ /* 0x100fe2000801082c */
[--C-:B------:R-:W-:Y:S01]  /*fa40*/  FFMA.FTZ R62, R62, UR48, -R44.reuse ;  /* 0x000000303e3e7c23 */ /* 0x100fe2000801082c */
[----:B------:R-:W-:Y:S01]  /*fa50*/  FADD.FTZ R0, R12, R5 ;  /* 0x000000050c007221 */ /* 0x000fe20000010000 */
[----:B------:R-:W-:Y:S01]  /*fa60*/  FFMA.FTZ R44, R63, UR48, -R44 ;  /* 0x000000303f2c7c23 */ /* 0x000fe2000801082c */
[----:B------:R-:W0:Y:S01]  /*fa70*/  MUFU.EX2 R11, R11 ;  /* 0x0000000b000b7308 */ /* 0x000e220000000800 */
[----:B-1----:R-:W-:Y:S01]  /*fa80*/  FADD.FTZ R46, R176, R39 ;  /* 0x00000027b02e7221 */ /* 0x002fe20000010000 */
[----:B------:R-:W-:Y:S01]  /*fa90*/  FADD.FTZ R39, R179, R0 ;  /* 0x00000000b3277221 */ /* 0x000fe20000010000 */
[----:B------:R-:W-:Y:S01]  /*faa0*/  F2FP.F16.F32.PACK_AB R177, R12, R177 ;  /* 0x000000b10cb1723e */ /* 0x000fe200000000ff */
[----:B------:R-:W-:Y:S01]  /*fab0*/  VIADD R12, R96, 0xfffffffe ;  /* 0xfffffffe600c7836 */ /* 0x000fe20000000000 */
[----:B------:R-:W-:Y:S01]  /*fac0*/  F2FP.F16.F32.PACK_AB R183, R10, R183 ;  /* 0x000000b70ab7723e */ /* 0x000fe200000000ff */
[C---:B------:R-:W-:Y:S01]  /*fad0*/  FADD.FTZ R0, R14.reuse, R39 ;  /* 0x000000270e007221 */ /* 0x040fe20000010000 */
[----:B------:R-:W-:Y:S01]  /*fae0*/  F2FP.F16.F32.PACK_AB R179, R14, R179 ;  /* 0x000000b30eb3723e */ /* 0x000fe200000000ff */
[----:B------:R-:W1:Y:S01]  /*faf0*/  MUFU.EX2 R56, R56 ;  /* 0x0000003800387308 */ /* 0x000e620000000800 */
[C---:B--2---:R-:W-:Y:S01]  /*fb00*/  FADD.FTZ R46, R9.reuse, R46 ;  /* 0x0000002e092e7221 */ /* 0x044fe20000010000 */
[----:B------:R-:W-:-:S02]  /*fb10*/  F2FP.F16.F32.PACK_AB R176, R9, R176 ;  /* 0x000000b009b0723e */ /* 0x000fc400000000ff */
[----:B------:R-:W-:Y:S02]  /*fb20*/  CS2R R96, SRZ ;  /* 0x0000000000607805 */ /* 0x000fe4000001ff00 */
[----:B------:R-:W-:Y:S02]  /*fb30*/  F2FP.F16.F32.PACK_AB R180, R31, R180 ;  /* 0x000000b41fb4723e */ /* 0x000fe400000000ff */
[----:B------:R-:W2:Y:S01]  /*fb40*/  MUFU.EX2 R58, R58 ;  /* 0x0000003a003a7308 */ /* 0x000ea20000000800 */
[----:B0-----:R-:W-:-:S07]  /*fb50*/  FADD.FTZ R5, R11, R46 ;  /* 0x0000002e0b057221 */ /* 0x001fce0000010000 */
[----:B------:R-:W0:Y:S01]  /*fb60*/  MUFU.EX2 R13, R13 ;  /* 0x0000000d000d7308 */ /* 0x000e220000000800 */
[C---:B-1----:R-:W-:Y:S01]  /*fb70*/  FADD.FTZ R5, R56.reuse, R5 ;  /* 0x0000000538057221 */ /* 0x042fe20000010000 */
[----:B------:R-:W-:-:S06]  /*fb80*/  F2FP.F16.F32.PACK_AB R178, R56, R11 ;  /* 0x0000000b38b2723e */ /* 0x000fcc00000000ff */
[----:B------:R-:W1:Y:S01]  /*fb90*/  MUFU.EX2 R15, R15 ;  /* 0x0000000f000f7308 */ /* 0x000e620000000800 */
[----:B--2---:R-:W-:Y:S01]  /*fba0*/  FADD.FTZ R46, R58, R5 ;  /* 0x000000053a2e7221 */ /* 0x004fe20000010000 */
[----:B------:R-:W-:Y:S01]  /*fbb0*/  FADD.FTZ R5, R173, R0 ;  /* 0x00000000ad057221 */ /* 0x000fe20000010000 */
[----:B------:R-:W-:-:S03]  /*fbc0*/  F2FP.F16.F32.PACK_AB R173, R20, R173 ;  /* 0x000000ad14ad723e */ /* 0x000fc600000000ff */
[----:B------:R-:W-:Y:S02]  /*fbd0*/  FADD.FTZ R0, R20, R5 ;  /* 0x0000000514007221 */ /* 0x000fe40000010000 */
[----:B------:R-:W2:Y:S01]  /*fbe0*/  MUFU.EX2 R174, R59 ;  /* 0x0000003b00ae7308 */ /* 0x000ea20000000800 */
[C---:B0-----:R-:W-:Y:S01]  /*fbf0*/  FADD.FTZ R46, R13.reuse, R46 ;  /* 0x0000002e0d2e7221 */ /* 0x041fe20000010000 */
[----:B------:R-:W-:-:S06]  /*fc00*/  F2FP.F16.F32.PACK_AB R172, R13, R58 ;  /* 0x0000003a0dac723e */ /* 0x000fcc00000000ff */
[----:B------:R-:W0:Y:S01]  /*fc10*/  MUFU.EX2 R60, R60 ;  /* 0x0000003c003c7308 */ /* 0x000e220000000800 */
[----:B-1----:R-:W-:Y:S01]  /*fc20*/  FADD.FTZ R5, R15, R46 ;  /* 0x0000002e0f057221 */ /* 0x002fe20000010000 */
[----:B------:R-:W-:-:S06]  /*fc30*/  SHF.R.S32.HI R46, RZ, 0x1f, R41 ;  /* 0x0000001fff2e7819 */ /* 0x000fcc0000011429 */
[----:B------:R-:W1:Y:S01]  /*fc40*/  MUFU.EX2 R7, R64 ;  /* 0x0000004000077308 */ /* 0x000e620000000800 */
[----:B--2---:R-:W-:Y:S01]  /*fc50*/  FADD.FTZ R39, R174, R5 ;  /* 0x00000005ae277221 */ /* 0x004fe20000010000 */
[----:B------:R-:W-:Y:S02]  /*fc60*/  LEA.HI R5, R46, R41, RZ, 0x7 ;  /* 0x000000292e057211 */ /* 0x000fe400078f38ff */
[----:B------:R-:W-:Y:S02]  /*fc70*/  F2FP.F16.F32.PACK_AB R174, R174, R15 ;  /* 0x0000000faeae723e */ /* 0x000fe400000000ff */
[----:B------:R-:W-:Y:S02]  /*fc80*/  SHF.R.S32.HI R5, RZ, 0x7, R5 ;  /* 0x00000007ff057819 */ /* 0x000fe40000011405 */
[----:B------:R-:W2:Y:S01]  /*fc90*/  MUFU.EX2 R28, R28 ;  /* 0x0000001c001c7308 */ /* 0x000ea20000000800 */
[----:B0-----:R-:W-:Y:S01]  /*fca0*/  FADD.FTZ R46, R60, R39 ;  /* 0x000000273c2e7221 */ /* 0x001fe20000010000 */
[----:B------:R-:W-:-:S04]  /*fcb0*/  VIMNMX R5, RZ, R5, !PT ;  /* 0x00000005ff057248 */ /* 0x000fc80007fe0100 */
[----:B------:R-:W-:Y:S02]  /*fcc0*/  ISETP.GE.AND P2, PT, R12, R5, PT ;  /* 0x000000050c00720c */ /* 0x000fe40003f46270 */
[----:B------:R-:W0:Y:S01]  /*fcd0*/  MUFU.EX2 R65, R65 ;  /* 0x0000004100417308 */ /* 0x000e220000000800 */
[C---:B-1----:R-:W-:Y:S01]  /*fce0*/  FADD.FTZ R46, R7.reuse, R46 ;  /* 0x0000002e072e7221 */ /* 0x042fe20000010000 */
[----:B------:R-:W-:-:S06]  /*fcf0*/  F2FP.F16.F32.PACK_AB R168, R7, R60 ;  /* 0x0000003c07a8723e */ /* 0x000fcc00000000ff */
[----:B------:R-:W1:Y:S08]  /*fd00*/  MUFU.EX2 R171, R171 ;  /* 0x000000ab00ab7308 */ /* 0x000e700000000800 */
[----:B------:R3:W-:Y:S08]  /*fd10*/  MUFU.EX2 R160, R27 ;  /* 0x0000001b00a07308 */ /* 0x0007f00000000800 */
[----:B------:R-:W4:Y:S01]  /*fd20*/  MUFU.EX2 R66, R66 ;  /* 0x0000004200427308 */ /* 0x000f220000000800 */
[----:B---3--:R-:W-:Y:S01]  /*fd30*/  FADD.FTZ R27, R175, R0 ;  /* 0x00000000af1b7221 */ /* 0x008fe20000010000 */
[----:B------:R-:W-:-:S03]  /*fd40*/  F2FP.F16.F32.PACK_AB R175, R24, R175 ;  /* 0x000000af18af723e */ /* 0x000fc600000000ff */
[----:B------:R-:W-:-:S03]  /*fd50*/  FADD.FTZ R0, R24, R27 ;  /* 0x0000001b18007221 */ /* 0x000fc60000010000 */
[----:B------:R-:W3:Y:S01]  /*fd60*/  MUFU.EX2 R26, R71 ;  /* 0x00000047001a7308 */ /* 0x000ee20000000800 */
[----:B------:R-:W-:Y:S01]  /*fd70*/  FADD.FTZ R27, R169, R0 ;  /* 0x00000000a91b7221 */ /* 0x000fe20000010000 */
[----:B--2---:R-:W-:-:S03]  /*fd80*/  F2FP.F16.F32.PACK_AB R169, R28, R169 ;  /* 0x000000a91ca9723e */ /* 0x004fc600000000ff */
[----:B------:R-:W-:Y:S01]  /*fd90*/  FADD.FTZ R0, R28, R27 ;  /* 0x0000001b1c007221 */ /* 0x000fe20000010000 */
[----:B0-----:R-:W-:Y:S02]  /*fda0*/  FADD.FTZ R27, R65, R46 ;  /* 0x0000002e411b7221 */ /* 0x001fe40000010000 */
[----:B------:R-:W0:Y:S01]  /*fdb0*/  MUFU.EX2 R67, R67 ;  /* 0x0000004300437308 */ /* 0x000e220000000800 */
[----:B-1----:R-:W-:Y:S01]  /*fdc0*/  FADD.FTZ R39, R171, R0 ;  /* 0x00000000ab277221 */ /* 0x002fe20000010000 */
[C---:B----4-:R-:W-:Y:S01]  /*fdd0*/  FADD.FTZ R0, R66.reuse, R27 ;  /* 0x0000001b42007221 */ /* 0x050fe20000010000 */
[----:B------:R-:W-:-:S05]  /*fde0*/  F2FP.F16.F32.PACK_AB R170, R66, R65 ;  /* 0x0000004142aa723e */ /* 0x000fca00000000ff */
[----:B------:R-:W1:Y:S01]  /*fdf0*/  MUFU.EX2 R165, R165 ;  /* 0x000000a500a57308 */ /* 0x000e620000000800 */
[C---:B---3--:R-:W-:Y:S01]  /*fe00*/  FADD.FTZ R8, R26.reuse, R39 ;  /* 0x000000271a087221 */ /* 0x048fe20000010000 */
        /* <DEDUP_REMOVED lines=22> */
[----:B--2---:R-:W-:-:S04]  /*ff70*/  FADD.FTZ R3, R25, R8 ;  /* 0x0000000819037221 */ /* 0x004fc80000010000 */
[C---:B------:R-:W-:Y:S01]  /*ff80*/  FADD.FTZ R3, R160.reuse, R3 ;  /* 0x00000003a0037221 */ /* 0x040fe20000010000 */
[----:B------:R-:W-:Y:S02]  /*ff90*/  F2FP.F16.F32.PACK_AB R160, R160, R25 ;  /* 0x00000019a0a0723e */ /* 0x000fe400000000ff */
        /* <DEDUP_REMOVED lines=48> */
[----:B-1----:R-:W-:-:S04]  /*102a0*/  FADD.FTZ R10, R62, R3 ;  /* 0x000000033e0a7221 */ /* 0x002fc80000010000 */
[C---:B--2---:R-:W-:Y:S01]  /*102b0*/  FADD.FTZ R3, R7.reuse, R10 ;  /* 0x0000000a07037221 */ /* 0x044fe20000010000 */
[----:B------:R-:W-:Y:S01]  /*102c0*/  F2FP.F16.F32.PACK_AB R154, R7, R62 ;  /* 0x0000003e079a723e */ /* 0x000fe200000000ff */
[C---:B0-----:R-:W-:Y:S01]  /*102d0*/  FADD.FTZ R0, R8.reuse, R9 ;  /* 0x0000000908007221 */ /* 0x041fe20000010000 */
[----:B------:R-:W-:Y:S01]  /*102e0*/  F2FP.F16.F32.PACK_AB R155, R8, R155 ;  /* 0x0000009b089b723e */ /* 0x000fe200000000ff */
[----:B------:R-:W-:Y:S06]  /*102f0*/  @!P2 BRA `(.L_x_3045) ;  /* 0x0000003000fca947 */ /* 0x000fec0003800000 */
[----:B------:R-:W-:Y:S01]  /*10300*/  MOV R10, R6 ;  /* 0x00000006000a7202 */ /* 0x000fe20000000f00 */
[----:B------:R-:W-:Y:S01]  /*10310*/  IMAD.MOV.U32 R11, RZ, RZ, R21 ;  /* 0x000000ffff0b7224 */ /* 0x000fe200078e0015 */
[----:B------:R-:W-:Y:S01]  /*10320*/  MOV R151, RZ ;  /* 0x000000ff00977202 */ /* 0x000fe20000000f00 */
[----:B------:R-:W-:Y:S02]  /*10330*/  IMAD.MOV.U32 R14, RZ, RZ, R188 ;  /* 0x000000ffff0e7224 */ /* 0x000fe400078e00bc */
[----:B------:R-:W-:-:S07]  /*10340*/  IMAD.MOV.U32 R13, RZ, RZ, R186 ;  /* 0x000000ffff0d7224 */ /* 0x000fce00078e00ba */
.L_x_3057:
        /* <DEDUP_REMOVED lines=8> */
.L_x_3047:
        /* <DEDUP_REMOVED lines=8> */
.L_x_3048:
[----:B------:R-:W-:Y:S04]  /*10450*/  BSSY B0, `(.L_x_3046) ;  /* 0x0000004000007945 */ /* 0x000fe80003800000 */
[----:B-1----:R-:W-:Y:S05]  /*10460*/  @P3 BRA `(.L_x_3049) ;  /* 0x0000000000083947 */ /* 0x002fea0003800000 */
[----:B------:R-:W1:Y:S02]  /*10470*/  SYNCS.PHASECHK.TRANS64.TRYWAIT P3, [R7+URZ+0x28830], R6 ;  /* 0x02883006070075a7 */ /* 0x000e64000806017f */
[----:B-1----:R-:W-:Y:S05]  /*10480*/  @!P3 BRA `(.L_x_3050) ;  /* 0x000001180000b947 */ /* 0x002fea0003800000 */
.L_x_3049:
[----:B------:R-:W-:Y:S05]  /*10490*/  BSYNC B0 ;  /* 0x0000000000007941 */ /* 0x000fea0003800000 */
.L_x_3046:
[----:B------:R-:W2:Y:S01]  /*104a0*/  S2R R8, SR_TID.X ;  /* 0x0000000000087919 */ /* 0x000ea20000002100 */
[----:B01----:R-:W-:Y:S01]  /*104b0*/  IMAD.MOV.U32 R7, RZ, RZ, 0x40000040 ;  /* 0x40000040ff077424 */ /* 0x003fe200078e00ff */
[----:B------:R-:W-:Y:S05]  /*104c0*/  WARPSYNC.ALL ;  /* 0x0000000000007948 */ /* 0x000fea0003800000 */
[----:B------:R-:W-:Y:S01]  /*104d0*/  R2UR UR35, R7 ;  /* 0x00000000072372ca */ /* 0x000fe200000e0000 */
[----:B------:R-:W-:Y:S01]  /*104e0*/  VIADD R186, R13, 0x1 ;  /* 0x000000010dba7836 */ /* 0x000fe20000000000 */
[----:B------:R-:W-:-:S04]  /*104f0*/  MOV R9, 0x40000040 ;  /* 0x4000004000097802 */ /* 0x000fc80000000f00 */
[C---:B------:R-:W-:Y:S02]  /*10500*/  ISETP.NE.AND P3, PT, R186.reuse, 0x2, PT ;  /* 0x00000002ba00780c */ /* 0x040fe40003f65270 */
[----:B------:R-:W-:Y:S01]  /*10510*/  R2UR UR7, R9 ;  /* 0x00000000090772ca */ /* 0x000fe200000e0000 */
[----:B------:R-:W-:Y:S01]  /*10520*/  IMAD.MOV.U32 R9, RZ, RZ, 0x40000040 ;  /* 0x40000040ff097424 */ /* 0x000fe200078e00ff */
[----:B------:R-:W-:-:S04]  /*10530*/  SEL R186, R186, RZ, P3 ;  /* 0x000000ffbaba7207 */ /* 0x000fc80001800000 */
[----:B------:R-:W-:Y:S02]  /*10540*/  LEA R6, R186, R4, 0xb ;  /* 0x00000004ba067211 */ /* 0x000fe400078e58ff */
[----:B------:R-:W-:Y:S02]  /*10550*/  R2UR UR11, R9 ;  /* 0x00000000090b72ca */ /* 0x000fe400000e0000 */
[----:B------:R-:W-:Y:S02]  /*10560*/  R2UR UR34, R6 ;  /* 0x00000000062272ca */ /* 0x000fe400000e0000 */
[----:B------:R-:W-:-:S04]  /*10570*/  MOV R9, 0x40000040 ;  /* 0x4000004000097802 */ /* 0x000fc80000000f00 */
[----:B------:R-:W-:Y:S01]  /*10580*/  R2UR UR15, R9 ;  /* 0x00000000090f72ca */ /* 0x000fe200000e0000 */
[----:B------:R-:W-:Y:S01]  /*10590*/  IMAD.MOV.U32 R9, RZ, RZ, 0x40000040 ;  /* 0x40000040ff097424 */ /* 0x000fe200078e00ff */
[----:B--2---:R-:W-:-:S04]  /*105a0*/  SHF.R.U32.HI R8, RZ, 0x7, R8 ;  /* 0x00000007ff087819 */ /* 0x004fc80000011608 */
[----:B------:R-:W-:Y:S01]  /*105b0*/  R2UR UR19, R9 ;  /* 0x00000000091372ca */ /* 0x000fe200000e0000 */
[----:B------:R-:W-:Y:S02]  /*105c0*/  VIADD R7, R8, 0x8 ;  /* 0x0000000808077836 */ /* 0x000fe40000000000 */
[----:B------:R-:W-:Y:S02]  /*105d0*/  VIADD R8, R6, 0x2 ;  /* 0x0000000206087836 */ /* 0x000fe40000000000 */
[----:B------:R-:W-:Y:S01]  /*105e0*/  IMAD.MOV.U32 R9, RZ, RZ, 0x40000040 ;  /* 0x40000040ff097424 */ /* 0x000fe200078e00ff */
[----:B------:R0:W-:Y:S02]  /*105f0*/  BAR.SYNC.DEFER_BLOCKING R7, 0x100 ;  /* 0x000400070000751d */ /* 0x0001e40000010000 */
[----:B------:R-:W-:Y:S01]  /*10600*/  R2UR UR6, R8 ;  /* 0x00000000080672ca */ /* 0x000fe200000e0000 */
[----:B------:R-:W-:Y:S01]  /*10610*/  VIADD R8, R6, 0x4 ;  /* 0x0000000406087836 */ /* 0x000fe20000000000 */
[----:B------:R-:W-:-:S02]  /*10620*/  R2UR UR23, R9 ;  /* 0x00000000091772ca */ /* 0x000fc400000e0000 */
        /* <DEDUP_REMOVED lines=42> */
.L_x_3052:
[----:B------:R-:W-:Y:S02]  /*108d0*/  SHF.L.U32 R6, R14, 0x1f, RZ ;  /* 0x0000001f0e067819 */ /* 0x000fe400000006ff */
[----:B------:R-:W-:-:S04]  /*108e0*/  LEA R7, R13, R18, 0x3 ;  /* 0x000000120d077211 */ /* 0x000fc800078e18ff */
[----:B------:R0:W1:Y:S01]  /*108f0*/  SYNCS.PHASECHK.TRANS64.TRYWAIT P2, [R7+URZ+0x28850], R6 ;  /* 0x02885006070075a7 */ /* 0x000062000804017f */
[----:B------:R-:W-:Y:S05]  /*10900*/  @!P0 BRA `(.L_x_3053) ;  /* 0x0000000000048947 */ /* 0x000fea0003800000 */
[----:B------:R-:W-:Y:S01]  /*10910*/  BPT.TRAP 0x1 ;  /* 0x000000040000795c */ /* 0x000fe20000300000 */
.L_x_3053:
[----:B-1----:R-:W-:Y:S05]  /*10920*/  @P2 BRA `(.L_x_3051) ;  /* 0x0000000000082947 */ /* 0x002fea0003800000 */
[----:B------:R-:W1:Y:S02]  /*10930*/  SYNCS.PHASECHK.TRANS64.TRYWAIT P2, [R7+URZ+0x28850], R6 ;  /* 0x02885006070075a7 */ /* 0x000e64000804017f */
[----:B-1----:R-:W-:Y:S05]  /*10940*/  @!P2 BRA `(.L_x_3054) ;  /* 0x0000011000e4a947 */ /* 0x002fea0003800000 */
.L_x_3051:
[----:B01----:R-:W-:Y:S01]  /*10950*/  VIADD R6, R18, 0x400 ;  /* 0x0000040012067836 */ /* 0x003fe20000000000 */
[----:B------:R-:W-:Y:S01]  /*10960*/  MOV R7, 0x40000040 ;  /* 0x4000004000077802 */ /* 0x000fe20000000f00 */
[----:B------:R-:W-:Y:S05]  /*10970*/  WARPSYNC.ALL ;  /* 0x0000000000007948 */ /* 0x000fea0003800000 */
[----:B------:R-:W-:Y:S01]  /*10980*/  SHF.R.U32.HI R6, RZ, 0x4, R6 ;  /* 0x00000004ff067819 */ /* 0x000fe20000011606 */
[----:B------:R-:W-:Y:S01]  /*10990*/  WARPGROUP.ARRIVE ;  /* 0x00000000000079c5 */ /* 0x000fe20000000000 */
[----:B------:R-:W-:Y:S01]  /*109a0*/  R2UR UR7, R7 ;  /* 0x00000000070772ca */ /* 0x000fe200000e0000 */
[----:B------:R-:W-:Y:S01]  /*109b0*/  IMAD.MOV.U32 R9, RZ, RZ, 0x40000040 ;  /* 0x40000040ff097424 */ /* 0x000fe200078e00ff */
[----:B------:R-:W-:Y:S01]  /*109c0*/  LOP3.LUT R6, R6, 0x3fff, RZ, 0xc0, !PT ;  /* 0x00003fff06067812 */ /* 0x000fe200078ec0ff */
[----:B------:R-:W-:-:S02]  /*109d0*/  IMAD.MOV.U32 R7, RZ, RZ, 0x40000040 ;  /* 0x40000040ff077424 */ /* 0x000fc400078e00ff */
[----:B------:R-:W0:Y:S01]  /*109e0*/  S2R R14, SR_TID.X ;  /* 0x00000000000e7919 */ /* 0x000e220000002100 */
[----:B------:R-:W-:-:S05]  /*109f0*/  LOP3.LUT R6, R6, 0x4000000, RZ, 0xfc, !PT ;  /* 0x0400000006067812 */ /* 0x000fca00078efcff */
[----:B------:R-:W-:-:S04]  /*10a00*/  IMAD R6, R13, 0x800, R6 ;  /* 0x000008000d067824 */ /* 0x000fc800078e0206 */
[C---:B------:R-:W-:Y:S01]  /*10a10*/  VIADD R8, R6.reuse, 0x80 ;  /* 0x0000008006087836 */ /* 0x040fe20000000000 */
[----:B------:R-:W-:-:S13]  /*10a20*/  R2UR UR6, R6 ;  /* 0x00000000060672ca */ /* 0x000fda00000e0000 */
[----:B------:R-:W-:Y:S01]  /*10a30*/  HGMMA.64x128x16.F32 R88, R180, gdesc[UR4].tnspB, R88, gsb0 ;  /* 0x41e00004b4587df0 */ /* 0x000fe20008000858 */
[----:B------:R-:W-:Y:S02]  /*10a40*/  R2UR UR6, R8 ;  /* 0x00000000080672ca */ /* 0x000fe400000e0000 */
[----:B------:R-:W-:Y:S01]  /*10a50*/  R2UR UR7, R9 ;  /* 0x00000000090772ca */ /* 0x000fe200000e0000 */
[----:B------:R-:W-:Y:S01]  /*10a60*/  IMAD.MOV.U32 R9, RZ, RZ, 0x40000040 ;  /* 0x40000040ff097424 */ /* 0x000fe200078e00ff */
[----:B------:R-:W-:Y:S02]  /*10a70*/  IADD3 R8, R6, 0x100, RZ ;  /* 0x0000010006087810 */ /* 0x000fe40007ffe0ff */
[----:B0-----:R-:W-:Y:S01]  /*10a80*/  SHF.R.U32.HI R14, RZ, 0x7, R14 ;  /* 0x00000007ff0e7819 */ /* 0x001fe2000001160e */
[----:B------:R-:W-:Y:S02]  /*10a90*/  WARPGROUP.DEPBAR.LE gsb0, 0x0 ;  /* 0x00008000000079c5 */ /* 0x000fe40000010000 */
[----:B------:R-:W-:-:S06]  /*10aa0*/  WARPGROUP.ARRIVE ;  /* 0x00000000000079c5 */ /* 0x000fcc0000000000 */
        /* <DEDUP_REMOVED lines=45> */
.L_x_3055:
[----:B------:R-:W1:Y:S01]  /*10d80*/  @P1 LDC R21, c[0x0][0x44c] ;  /* 0x00011300ff151b82 */ /* 0x000e620000000800 */
[----:B------:R-:W-:Y:S01]  /*10d90*/  FMUL.FTZ R14, R34, UR47 ;  /* 0x0000002f220e7c20 */ /* 0x000fe20008410000 */
[----:B------:R-:W-:Y:S01]  /*10da0*/  IADD3 R156, R204, R191, RZ ;  /* 0x000000bfcc9c7210 */ /* 0x000fe20007ffe0ff */
[----:B------:R-:W-:Y:S01]  /*10db0*/  FMUL.FTZ R153, R33, UR47 ;  /* 0x0000002f21997c20 */ /* 0x000fe20008410000 */
[----:B------:R-:W-:Y:S02]  /*10dc0*/  IMAD.MOV.U32 R33, RZ, RZ, -0x80 ;  /* 0xffffff80ff217424 */ /* 0x000fe400078e00ff */
[----:B------:R-:W-:Y:S01]  /*10dd0*/  FMUL.FTZ R159, R24, UR47 ;  /* 0x0000002f189f7c20 */ /* 0x000fe20008410000 */
[----:B------:R-:W-:Y:S01]  /*10de0*/  FMUL.FTZ R161, R25, UR47 ;  /* 0x0000002f19a17c20 */ /* 0x000fe20008410000 */
[----:B------:R-:W-:Y:S01]  /*10df0*/  FMUL.FTZ R163, R28, UR47 ;  /* 0x0000002f1ca37c20 */ /* 0x000fe20008410000 */
[----:B------:R-:W2:Y:S01]  /*10e00*/  @P1 LDC R34, c[0x0][0x450] ;  /* 0x00011400ff221b82 */ /* 0x000ea20000000800 */
[----:B------:R-:W-:Y:S01]  /*10e10*/  FMUL.FTZ R157, R29, UR47 ;  /* 0x0000002f1d9d7c20 */ /* 0x000fe20008410000 */
[----:B------:R-:W-:Y:S01]  /*10e20*/  FMUL.FTZ R155, R32, UR47 ;  /* 0x0000002f209b7c20 */ /* 0x000fe20008410000 */
[----:B------:R-:W3:Y:S01]  /*10e30*/  MUFU.TANH R159, R159 ;  /* 0x0000009f009f7308 */ /* 0x000ee20000002400 */
[----:B------:R-:W-:Y:S01]  /*10e40*/  FMUL.FTZ R152, R36, UR47 ;  /* 0x0000002f24987c20 */ /* 0x000fe20008410000 */
[----:B------:R-:W-:Y:S01]  /*10e50*/  FMUL.FTZ R29, R50, UR47 ;  /* 0x0000002f321d7c20 */ /* 0x000fe20008410000 */
[----:B------:R-:W-:Y:S01]  /*10e60*/  FMUL.FTZ R15, R35, UR47 ;  /* 0x0000002f230f7c20 */ /* 0x000fe20008410000 */
[----:B------:R-:W-:Y:S01]  /*10e70*/  FMUL.FTZ R35, R37, UR47 ;  /* 0x0000002f25237c20 */ /* 0x000fe20008410000 */
[----:B------:R-:W-:Y:S01]  /*10e80*/  FMUL.FTZ R20, R38, UR47 ;  /* 0x0000002f26147c20 */ /* 0x000fe20008410000 */
[----:B------:R-:W-:Y:S01]  /*10e90*/  FMUL.FTZ R38, R40, UR47 ;  /* 0x0000002f28267c20 */ /* 0x000fe20008410000 */
[----:B------:R-:W-:Y:S01]  /*10ea0*/  FMUL.FTZ R36, R41, UR47 ;  /* 0x0000002f29247c20 */ /* 0x000fe20008410000 */
[----:B------:R-:W4:Y:S01]  /*10eb0*/  MUFU.TANH R161, R161 ;  /* 0x000000a100a17308 */ /* 0x000f220000002400 */
[----:B0-----:R-:W-:Y:S01]  /*10ec0*/  FMUL.FTZ R6, R26, UR47 ;  /* 0x0000002f1a067c20 */ /* 0x001fe20008410000 */
[----:B------:R-:W-:Y:S01]  /*10ed0*/  FMUL.FTZ R37, R44, UR47 ;  /* 0x0000002f2c257c20 */ /* 0x000fe20008410000 */
[----:B------:R-:W-:Y:S01]  /*10ee0*/  FMUL.FTZ R26, R43, UR47 ;  /* 0x0000002f2b1a7c20 */ /* 0x000fe20008410000 */
[----:B------:R-:W-:Y:S01]  /*10ef0*/  FMUL.FTZ R43, R52, UR47 ;  /* 0x0000002f342b7c20 */ /* 0x000fe20008410000 */
[----:B-1----:R-:W-:-:S04]  /*10f00*/  @P1 IMAD.HI.U32 R21, R156, R21, RZ ;  /* 0x000000159c151227 */ /* 0x002fc800078e00ff */
[----:B------:R-:W-:Y:S01]  /*10f10*/  FMUL.FTZ R24, R39, UR47 ;  /* 0x0000002f27187c20 */ /* 0x000fe20008410000 */
[----:B------:R-:W-:Y:S01]  /*10f20*/  FMUL.FTZ R39, R45, UR47 ;  /* 0x0000002f2d277c20 */ /* 0x000fe20008410000 */
[----:B------:R-:W0:Y:S01]  /*10f30*/  MUFU.TANH R163, R163 ;  /* 0x000000a300a37308 */ /* 0x000e220000002400 */
[----:B------:R-:W-:Y:S01]  /*10f40*/  FMUL.FTZ R8, R30, UR47 ;  /* 0x0000002f1e087c20 */ /* 0x000fe20008410000 */
[----:B------:R-:W-:Y:S01]  /*10f50*/  FMUL.FTZ R30, R51, UR47 ;  /* 0x0000002f331e7c20 */ /* 0x000fe20008410000 */
[----:B------:R-:W-:Y:S01]  /*10f60*/  FMUL.FTZ R40, R48, UR47 ;  /* 0x0000002f30287c20 */ /* 0x000fe20008410000 */
[----:B------:R-:W-:Y:S01]  /*10f70*/  FMUL.FTZ R25, R42, UR47 ;  /* 0x0000002f2a197c20 */ /* 0x000fe20008410000 */
[----:B--2---:R-:W-:Y:S01]  /*10f80*/  @P1 SHF.R.U32.HI R156, RZ, R34, R21 ;  /* 0x00000022ff9c1219 */ /* 0x004fe20000011615 */
[----:B------:R-:W-:Y:S02]  /*10f90*/  IMAD R34, R12, R33, 0x1 ;  /* 0x000000010c227424 */ /* 0x000fe400078e0221 */
[----:B------:R-:W-:Y:S01]  /*10fa0*/  FMUL.FTZ R42, R49, UR47 ;  /* 0x0000002f312a7c20 */ /* 0x000fe20008410000 */
[----:B------:R-:W1:Y:S01]  /*10fb0*/  MUFU.TANH R157, R157 ;  /* 0x0000009d009d7308 */ /* 0x000e620000002400 */
[----:B------:R-:W-:Y:S01]  /*10fc0*/  FMUL.FTZ R44, R53, UR47 ;  /* 0x0000002f352c7c20 */ /* 0x000fe20008410000 */
[----:B------:R-:W2:Y:S01]  /*10fd0*/  SHFL.IDX PT, R21, R156, RZ, 0x1c1f ;  /* 0x001c1fff9c157589 */ /* 0x000ea200000e0000 */
[----:B------:R-:W-:-:S02]  /*10fe0*/  IMAD R34, R203, -0x2, R34 ;  /* 0xfffffffecb227824 */ /* 0x000fc400078e0222 */
[----:B------:R-:W-:Y:S01]  /*10ff0*/  FMUL.FTZ R9, R31, UR47 ;  /* 0x0000002f1f097c20 */ /* 0x000fe20008410000 */
[----:B------:R-:W-:Y:S01]  /*11000*/  FMUL.FTZ R31, R54, UR47 ;  /* 0x0000002f361f7c20 */ /* 0x000fe20008410000 */
[----:B------:R-:W-:Y:S01]  /*11010*/  FMUL.FTZ R45, R56, UR47 ;  /* 0x0000002f382d7c20 */ /* 0x000fe20008410000 */
[----:B------:R-:W-:Y:S01]  /*11020*/  FMUL.FTZ R7, R27, UR47 ;  /* 0x0000002f1b077c20 */ /* 0x000fe20008410000 */
[----:B------:R-:W-:Y:S01]  /*11030*/  IADD3 R154, -R192, R34, R193 ;  /* 0x00000022c09a7210 */ /* 0x000fe20007ffe1c1 */
        /* <DEDUP_REMOVED lines=17> */
[----:B--2---:R-:W-:-:S02]  /*11150*/  IMAD.IADD R21, R154, 0x1, R21 ;  /* 0x000000019a157824 */ /* 0x004fc400078e0215 */
[----:B------:R-:W-:Y:S01]  /*11160*/  FMUL.FTZ R85, R85, UR47 ;  /* 0x0000002f55557c20 */ /* 0x000fe20008410000 */
[----:B------:R-:W-:Y:S01]  /*11170*/  FMUL.FTZ R33, R58, UR47 ;  /* 0x0000002f3a217c20 */ /* 0x000fe20008410000 */
[----:B------:R-:W-:Y:S01]  /*11180*/  FMUL.FTZ R34, R59, UR47 ;  /* 0x0000002f3b227c20 */ /* 0x000fe20008410000 */
[----:B------:R-:W-:Y:S01]  /*11190*/  FMUL.FTZ R61, R63, UR47 ;  /* 0x0000002f3f3d7c20 */ /* 0x000fe20008410000 */
[----:B------:R-:W-:Y:S01]  /*111a0*/  ISETP.GT.AND P2, PT, R21, RZ, PT ;  /* 0x000000ff1500720c */ /* 0x000fe20003f44270 */
[----:B------:R-:W-:Y:S01]  /*111b0*/  FMUL.FTZ R63, R67, UR47 ;  /* 0x0000002f433f7c20 */ /* 0x000fe20008410000 */
[----:B------:R-:W-:Y:S01]  /*111c0*/  ISETP.GT.AND P3, PT, R21, 0x1, PT ;  /* 0x000000011500780c */ /* 0x000fe20003f64270 */
[----:B------:R-:W2:Y:S01]  /*111d0*/  MUFU.TANH R35, R35 ;  /* 0x0000002300237308 */ /* 0x000ea20000002400 */
[----:B---3--:R-:W-:Y:S01]  /*111e0*/  FSEL R159, R159, -INF , P2 ;  /* 0xff8000009f9f7808 */ /* 0x008fe20001000000 */
[----:B------:R-:W-:Y:S01]  /*111f0*/  FMUL.FTZ R67, R75, UR47 ;  /* 0x0000002f4b437c20 */ /* 0x000fe20008410000 */
[----:B------:R-:W-:Y:S01]  /*11200*/  ISETP.GT.AND P2, PT, R21, 0x8, PT ;  /* 0x000000081500780c */ /* 0x000fe20003f44270 */
[----:B------:R-:W-:Y:S01]  /*11210*/  FMUL.FTZ R60, R62, UR47 ;  /* 0x0000002f3e3c7c20 */ /* 0x000fe20008410000 */
[----:B----4-:R-:W-:Y:S01]  /*11220*/  FSEL R161, R161, -INF , P3 ;  /* 0xff800000a1a17808 */ /* 0x010fe20001800000 */
[----:B------:R-:W3:Y:S01]  /*11230*/  SHFL.IDX PT, R75, R156, 0x1, 0x1c1f ;  /* 0x003c1f009c4b7f89 */ /* 0x000ee200000e0000 */
[----:B------:R-:W-:Y:S01]  /*11240*/  FMNMX.FTZ R50, R159, R11, !PT ;  /* 0x0000000b9f327209 */ /* 0x000fe20007810000 */
[----:B------:R-:W4:Y:S01]  /*11250*/  MUFU.TANH R38, R38 ;  /* 0x0000002600267308 */ /* 0x000f220000002400 */
[----:B------:R-:W-:Y:S01]  /*11260*/  ISETP.GT.AND P3, PT, R21, 0x9, PT ;  /* 0x000000091500780c */ /* 0x000fe20003f64270 */
[----:B------:R-:W-:Y:S01]  /*11270*/  UMOV UR48, UR45 ;  /* 0x0000002d00307c82 */ /* 0x000fe20008000000 */
[----:B0-----:R-:W-:-:S02]  /*11280*/  FSEL R163, R163, -INF , P2 ;  /* 0xff800000a3a37808 */ /* 0x001fc40001000000 */
[----:B------:R-:W-:Y:S02]  /*11290*/  FMNMX.FTZ R50, R161, R50, !PT ;  /* 0x00000032a1327209 */ /* 0x000fe40007810000 */
[----:B------:R-:W-:Y:S01]  /*112a0*/  ISETP.GT.AND P2, PT, R21, 0x10, PT ;  /* 0x000000101500780c */ /* 0x000fe20003f44270 */
[----:B------:R-:W0:Y:S01]  /*112b0*/  MUFU.TANH R36, R36 ;  /* 0x0000002400247308 */ /* 0x000e220000002400 */
[----:B-1----:R-:W-:Y:S02]  /*112c0*/  FSEL R157, R157, -INF , P3 ;  /* 0xff8000009d9d7808 */ /* 0x002fe40001800000 */
[----:B------:R-:W-:Y:S02]  /*112d0*/  FMNMX.FTZ R50, R163, R50, !PT ;  /* 0x00000032a3327209 */ /* 0x000fe40007810000 */
[----:B------:R-:W-:Y:S02]  /*112e0*/  ISETP.GT.AND P3, PT, R21, 0x11, PT ;  /* 0x000000111500780c */ /* 0x000fe40003f64270 */
[----:B-----5:R-:W-:Y:S01]  /*112f0*/  FSEL R155, R155, -INF , P2 ;  /* 0xff8000009b9b7808 */ /* 0x020fe20001000000 */
[----:B------:R-:W1:Y:S01]  /*11300*/  MUFU.TANH R37, R37 ;  /* 0x0000002500257308 */ /* 0x000e620000002400 */
[----:B------:R-:W-:-:S02]  /*11310*/  FMNMX.FTZ R50, R157, R50, !PT ;  /* 0x000000329d327209 */ /* 0x000fc40007810000 */
[----:B------:R-:W-:Y:S02]  /*11320*/  ISETP.GT.AND P2, PT, R21, 0x18, PT ;  /* 0x000000181500780c */ /* 0x000fe40003f44270 */
[----:B------:R-:W-:Y:S02]  /*11330*/  FSEL R153, R153, -INF , P3 ;  /* 0xff80000099997808 */ /* 0x000fe40001800000 */
[----:B------:R-:W-:Y:S01]  /*11340*/  FMNMX.FTZ R52, R155, R50, !PT ;  /* 0x000000329b347209 */ /* 0x000fe20007810000 */
[----:B------:R-:W5:Y:S01]  /*11350*/  MUFU.TANH R39, R39 ;  /* 0x0000002700277308 */ /* 0x000f620000002400 */
        /* <DEDUP_REMOVED lines=8> */
[----:B--2---:R-:W-:-:S02]  /*113e0*/  FSEL R41, R35, -INF , P3 ;  /* 0xff80000023297808 */ /* 0x004fc40001800000 */
[----:B------:R-:W-:Y:S01]  /*113f0*/  FMNMX.FTZ R52, R152, R51, !PT ;  /* 0x0000003398347209 */ /* 0x000fe20007810000 */
[----:B------:R-:W-:Y:S01]  /*11400*/  FMUL.FTZ R51, R68, UR47 ;  /* 0x0000002f44337c20 */ /* 0x000fe20008410000 */
[----:B------:R-:W-:Y:S02]  /*11410*/  ISETP.GT.AND P3, PT, R21, 0x21, PT ;  /* 0x000000211500780c */ /* 0x000fe40003f64270 */
[----:B----4-:R-:W-:Y:S01]  /*11420*/  FSEL R38, R38, -INF , P2 ;  /* 0xff80000026267808 */ /* 0x010fe20001000000 */
[----:B------:R-:W2:Y:S01]  /*11430*/  MUFU.TANH R42, R42 ;  /* 0x0000002a002a7308 */ /* 0x000ea20000002400 */
[----:B------:R-:W-:Y:S01]  /*11440*/  FMNMX.FTZ R53, R41, R52, !PT ;  /* 0x0000003429357209 */ /* 0x000fe20007810000 */
[----:B------:R-:W-:Y:S01]  /*11450*/  FMUL.FTZ R52, R69, UR47 ;  /* 0x0000002f45347c20 */ /* 0x000fe20008410000 */
[----:B------:R-:W-:Y:S01]  /*11460*/  ISETP.GT.AND P2, PT, R21, 0x28, PT ;  /* 0x000000281500780c */ /* 0x000fe20003f44270 */
[----:B------:R-:W-:Y:S01]  /*11470*/  FMUL.FTZ R69, R79, UR47 ;  /* 0x0000002f4f457c20 */ /* 0x000fe20008410000 */
[----:B0-----:R-:W-:-:S02]  /*11480*/  FSEL R35, R36, -INF , P3 ;  /* 0xff80000024237808 */ /* 0x001fc40001800000 */
[----:B------:R-:W-:Y:S01]  /*11490*/  FMNMX.FTZ R54, R38, R53, !PT ;  /* 0x0000003526367209 */ /* 0x000fe20007810000 */
[----:B------:R-:W0:Y:S01]  /*114a0*/  MUFU.TANH R43, R43 ;  /* 0x0000002b002b7308 */ /* 0x000e220000002400 */
[----:B------:R-:W-:Y:S02]  /*114b0*/  ISETP.GT.AND P3, PT, R21, 0x29, PT ;  /* 0x000000291500780c */ /* 0x000fe40003f64270 */
[----:B-1----:R-:W-:Y:S02]  /*114c0*/  FSEL R36, R37, -INF , P2 ;  /* 0xff80000025247808 */ /* 0x002fe40001000000 */
[----:B------:R-:W-:Y:S02]  /*114d0*/  FMNMX.FTZ R53, R35, R54, !PT ;  /* 0x0000003623357209 */ /* 0x000fe40007810000 */
[----:B------:R-:W-:Y:S01]  /*114e0*/  ISETP.GT.AND P2, PT, R21, 0x30, PT ;  /* 0x000000301500780c */ /* 0x000fe20003f44270 */
[----:B------:R-:W1:Y:S01]  /*114f0*/  MUFU.TANH R44, R44 ;  /* 0x0000002c002c7308 */ /* 0x000e620000002400 */
[----:B-----5:R-:W-:-:S02]  /*11500*/  FSEL R37, R39, -INF , P3 ;  /* 0xff80000027257808 */ /* 0x020fc40001800000 */
[----:B------:R-:W-:Y:S02]  /*11510*/  FMNMX.FTZ R54, R36, R53, !PT ;  /* 0x0000003524367209 */ /* 0x000fe40007810000 */
[----:B------:R-:W-:Y:S02]  /*11520*/  ISETP.GT.AND P3, PT, R21, 0x31, PT ;  /* 0x000000311500780c */ /* 0x000fe40003f64270 */
[----:B---3--:R-:W-:Y:S01]  /*11530*/  FSEL R39, R40, -INF , P2 ;  /* 0xff80000028277808 */ /* 0x008fe20001000000 */
[----:B------:R-:W3:Y:S01]  /*11540*/  MUFU.TANH R45, R45 ;  /* 0x0000002d002d7308 */ /* 0x000ee20000002400 */
[----:B------:R-:W-:Y:S02]  /*11550*/  FMNMX.FTZ R54, R37, R54, !PT ;  /* 0x0000003625367209 */ /* 0x000fe40007810000 */
[----:B------:R-:W-:Y:S02]  /*11560*/  ISETP.GT.AND P2, PT, R21, 0x38, PT ;  /* 0x000000381500780c */ /* 0x000fe40003f44270 */
[----:B--2---:R-:W-:-:S02]  /*11570*/  FSEL R40, R42, -INF , P3 ;  /* 0xff8000002a287808 */ /* 0x004fc40001800000 */
[----:B------:R-:W-:Y:S01]  /*11580*/  FMNMX.FTZ R53, R39, R54, !PT ;  /* 0x0000003627357209 */ /* 0x000fe20007810000 */
[----:B------:R-:W2:Y:S01]  /*11590*/  MUFU.TANH R46, R46 ;  /* 0x0000002e002e7308 */ /* 0x000ea20000002400 */
[----:B------:R-:W-:Y:S02]  /*115a0*/  ISETP.GT.AND P3, PT, R21, 0x39, PT ;  /* 0x000000391500780c */ /* 0x000fe40003f64270 */
[----:B0-----:R-:W-:Y:S02]  /*115b0*/  FSEL R42, R43, -INF , P2 ;  /* 0xff8000002b2a7808 */ /* 0x001fe40001000000 */
[----:B------:R-:W-:Y:S02]  /*115c0*/  FMNMX.FTZ R53, R40, R53, !PT ;  /* 0x0000003528357209 */ /* 0x000fe40007810000 */
[----:B------:R-:W-:Y:S01]  /*115d0*/  ISETP.GT.AND P2, PT, R21, 0x40, PT ;  /* 0x000000401500780c */ /* 0x000fe20003f44270 */
[----:B------:R-:W0:Y:S01]  /*115e0*/  MUFU.TANH R47, R47 ;  /* 0x0000002f002f7308 */ /* 0x000e220000002400 */
[----:B-1----:R-:W-:-:S02]  /*115f0*/  FSEL R43, R44, -INF , P3 ;  /* 0xff8000002c2b7808 */ /* 0x002fc40001800000 */
[----:B------:R-:W-:Y:S02]  /*11600*/  FMNMX.FTZ R54, R42, R53, !PT ;  /* 0x000000352a367209 */ /* 0x000fe40007810000 */
[----:B------:R-:W-:Y:S02]  /*11610*/  ISETP.GT.AND P3, PT, R21, 0x41, PT ;  /* 0x000000411500780c */ /* 0x000fe40003f64270 */
[----:B---3--:R-:W-:Y:S01]  /*11620*/  FSEL R44, R45, -INF , P2 ;  /* 0xff8000002d2c7808 */ /* 0x008fe20001000000 */
[----:B------:R-:W1:Y:S01]  /*11630*/  MUFU.TANH R48, R48 ;  /* 0x0000003000307308 */ /* 0x000e620000002400 */
[----:B------:R-:W-:Y:S02]  /*11640*/  FMNMX.FTZ R53, R43, R54, !PT ;  /* 0x000000362b357209 */ /* 0x000fe40007810000 */
[----:B--2---:R-:W-:Y:S02]  /*11650*/  FSEL R45, R46, -INF , P3 ;  /* 0xff8000002e2d7808 */ /* 0x004fe40001800000 */
[----:B------:R-:W-:-:S02]  /*11660*/  ISETP.GT.AND P2, PT, R21, 0x48, PT ;  /* 0x000000481500780c */ /* 0x000fc40003f44270 */
        /* <DEDUP_REMOVED lines=10> */
[----:B------:R-:W-:Y:S01]  /*11710*/  FMNMX.FTZ R53, R46, R53, !PT ;  /* 0x000000352e357209 */ /* 0x000fe20007810000 */
        /* <DEDUP_REMOVED lines=10> */
[----:B------:R-:W-:-:S05]  /*117c0*/  ISETP.GT.AND P2, PT, R21, 0x60, PT ;  /* 0x000000601500780c */ /* 0x000fca0003f44270 */
[----:B------:R-:W1:Y:S01]  /*117d0*/  MUFU.TANH R73, R73 ;  /* 0x0000004900497308 */ /* 0x000e620000002400 */
[----:B--2---:R-:W-:Y:S02]  /*117e0*/  FSEL R51, R52, -INF , P3 ;  /* 0xff80000034337808 */ /* 0x004fe40001800000 */
[----:B------:R-:W-:Y:S02]  /*117f0*/  FMNMX.FTZ R52, R50, R53, !PT ;  /* 0x0000003532347209 */ /* 0x000fe40007810000 */
[----:B------:R-:W-:Y:S02]  /*11800*/  ISETP.GT.AND P3, PT, R21, 0x61, PT ;  /* 0x000000611500780c */ /* 0x000fe40003f64270 */
[----:B------:R-:W-:Y:S01]  /*11810*/  FMNMX.FTZ R54, R51, R52, !PT ;  /* 0x0000003433367209 */ /* 0x000fe20007810000 */
[----:B------:R-:W2:Y:S01]  /*11820*/  MUFU.TANH R76, R76 ;  /* 0x0000004c004c7308 */ /* 0x000ea20000002400 */
[----:B0-----:R-:W-:Y:S02]  /*11830*/  FSEL R53, R72, -INF , P2 ;  /* 0xff80000048357808 */ /* 0x001fe40001000000 */
[----:B------:R-:W-:-:S02]  /*11840*/  ISETP.GT.AND P2, PT, R21, 0x68, PT ;  /* 0x000000681500780c */ /* 0x000fc40003f44270 */
[----:B------:R-:W-:-:S03]  /*11850*/  FMNMX.FTZ R55, R53, R54, !PT ;  /* 0x0000003635377209 */ /* 0x000fc60007810000 */
[----:B------:R-:W0:Y:S01]  /*11860*/  MUFU.TANH R77, R77 ;  /* 0x0000004d004d7308 */ /* 0x000e220000002400 */
[----:B-1----:R-:W-:Y:S01]  /*11870*/  FSEL R52, R73, -INF , P3 ;  /* 0xff80000049347808 */ /* 0x002fe20001800000 */
[----:B------:R-:W-:Y:S01]  /*11880*/  FMUL.FTZ R73, R87, UR47 ;  /* 0x0000002f57497c20 */ /* 0x000fe20008410000 */
[----:B------:R-:W-:Y:S02]  /*11890*/  ISETP.GT.AND P3, PT, R21, 0x69, PT ;  /* 0x000000691500780c */ /* 0x000fe40003f64270 */
[----:B------:R-:W-:-:S03]  /*118a0*/  FMNMX.FTZ R57, R52, R55, !PT ;  /* 0x0000003734397209 */ /* 0x000fc60007810000 */
[----:B------:R1:W3:Y:S01]  /*118b0*/  MUFU.TANH R56, R80 ;  /* 0x0000005000387308 */ /* 0x0002e20000002400 */
[----:B--2---:R-:W-:Y:S02]  /*118c0*/  FSEL R54, R76, -INF , P2 ;  /* 0xff8000004c367808 */ /* 0x004fe40001000000 */
[----:B------:R-:W-:Y:S02]  /*118d0*/  ISETP.GT.AND P2, PT, R21, 0x70, PT ;  /* 0x000000701500780c */ /* 0x000fe40003f44270 */
[----:B------:R-:W-:-:S03]  /*118e0*/  FMNMX.FTZ R58, R54, R57, !PT ;  /* 0x00000039363a7209 */ /* 0x000fc60007810000 */
[----:B------:R-:W2:Y:S01]  /*118f0*/  MUFU.TANH R81, R81 ;  /* 0x0000005100517308 */ /* 0x000ea20000002400 */
[----:B0-----:R-:W-:Y:S02]  /*11900*/  FSEL R55, R77, -INF , P3 ;  /* 0xff8000004d377808 */ /* 0x001fe40001800000 */
[----:B------:R-:W-:Y:S02]  /*11910*/  ISETP.GT.AND P3, PT, R21, 0x71, PT ;  /* 0x000000711500780c */ /* 0x000fe40003f64270 */
[----:B------:R-:W-:Y:S02]  /*11920*/  FMNMX.FTZ R59, R55, R58, !PT ;  /* 0x0000003a373b7209 */ /* 0x000fe40007810000 */
[----:B-1----:R-:W-:Y:S01]  /*11930*/  IADD3 R80, R154, R75, RZ ;  /* 0x0000004b9a507210 */ /* 0x002fe20007ffe0ff */
[----:B------:R-:W0:Y:S01]  /*11940*/  MUFU.TANH R84, R84 ;  /* 0x0000005400547308 */ /* 0x000e220000002400 */
[----:B---3--:R-:W-:Y:S02]  /*11950*/  FSEL R56, R56, -INF , P2 ;  /* 0xff80000038387808 */ /* 0x008fe40001000000 */
[----:B------:R-:W-:-:S02]  /*11960*/  ISETP.GT.AND P2, PT, R21, 0x78, PT ;  /* 0x000000781500780c */ /* 0x000fc40003f44270 */
[----:B------:R-:W-:Y:S02]  /*11970*/  FMNMX.FTZ R62, R56, R59, !PT ;  /* 0x0000003b383e7209 */ /* 0x000fe40007810000 */
[----:B------:R-:W-:Y:S01]  /*11980*/  ISETP.GT.AND P4, PT, R80, 0x1, PT ;  /* 0x000000015000780c */ /* 0x000fe20003f84270 */
[----:B------:R-:W1:Y:S01]  /*11990*/  MUFU.TANH R85, R85 ;  /* 0x0000005500557308 */ /* 0x000e620000002400 */
[----:B--2---:R-:W-:Y:S02]  /*119a0*/  FSEL R57, R81, -INF , P3 ;  /* 0xff80000051397808 */ /* 0x004fe40001800000 */
[----:B------:R-:W-:Y:S02]  /*119b0*/  ISETP.GT.AND P3, PT, R21, 0x79, PT ;  /* 0x000000791500780c */ /* 0x000fe40003f64270 */
[----:B------:R-:W-:Y:S01]  /*119c0*/  FMNMX.FTZ R21, R57, R62, !PT ;  /* 0x0000003e39157209 */ /* 0x000fe20007810000 */
[----:B------:R-:W-:Y:S01]  /*119d0*/  FMUL.FTZ R62, R66, UR47 ;  /* 0x0000002f423e7c20 */ /* 0x000fe20008410000 */
[----:B------:R-:W-:Y:S01]  /*119e0*/  FMUL.FTZ R66, R74, UR47 ;  /* 0x0000002f4a427c20 */ /* 0x000fe20008410000 */
[----:B------:R-:W2:Y:S01]  /*119f0*/  MUFU.TANH R6, R6 ;  /* 0x0000000600067308 */ /* 0x000ea20000002400 */
[----:B0-----:R-:W-:-:S04]  /*11a00*/  FSEL R58, R84, -INF , P2 ;  /* 0xff800000543a7808 */ /* 0x001fc80001000000 */
[----:B------:R-:W-:-:S03]  /*11a10*/  FMNMX.FTZ R64, R58, R21, !PT ;  /* 0x000000153a407209 */ /* 0x000fc60007810000 */
[----:B------:R-:W0:Y:S01]  /*11a20*/  MUFU.TANH R7, R7 ;  /* 0x0000000700077308 */ /* 0x000e220000002400 */
[----:B-1----:R-:W-:Y:S02]  /*11a30*/  FSEL R59, R85, -INF , P3 ;  /* 0xff800000553b7808 */ /* 0x002fe40001800000 */
[----:B------:R-:W-:Y:S02]  /*11a40*/  ISETP.GT.AND P3, PT, R80, RZ, PT ;  /* 0x000000ff5000720c */ /* 0x000fe40003f64270 */
[----:B------:R-:W-:Y:S01]  /*11a50*/  FMNMX.FTZ R21, R59, R64, !PT ;  /* 0x000000403b157209 */ /* 0x000fe20007810000 */
[----:B------:R-:W-:Y:S01]  /*11a60*/  FMUL.FTZ R64, R70, UR47 ;  /* 0x0000002f46407c20 */ /* 0x000fe20008410000 */
[----:B------:R-:W-:Y:S01]  /*11a70*/  FMUL.FTZ R70, R82, UR47 ;  /* 0x0000002f52467c20 */ /* 0x000fe20008410000 */
[----:B------:R-:W1:Y:S01]  /*11a80*/  MUFU.TANH R8, R8 ;  /* 0x0000000800087308 */ /* 0x000e620000002400 */
[----:B--2---:R-:W-:Y:S01]  /*11a90*/  FSEL R77, R6, -INF , P3 ;  /* 0xff800000064d7808 */ /* 0x004fe20001800000 */
[----:B------:R-:W2:Y:S01]  /*11aa0*/  SHFL.BFLY PT, R68, R21, 0x2, 0x1f ;  /* 0x0c401f0015447f89 */ /* 0x000ea200000e0000 */
[----:B------:R-:W-:-:S02]  /*11ab0*/  ISETP.GT.AND P3, PT, R80, 0x8, PT ;  /* 0x000000085000780c */ /* 0x000fc40003f64270 */
[----:B------:R-:W-:-:S03]  /*11ac0*/  FMNMX.FTZ R6, R77, R10, !PT ;  /* 0x0000000a4d067209 */ /* 0x000fc60007810000 */
[----:B------:R-:W3:Y:S01]  /*11ad0*/  MUFU.TANH R9, R9 ;  /* 0x0000000900097308 */ /* 0x000ee20000002400 */
        /* <DEDUP_REMOVED lines=8> */
[----:B---3--:R-:W-:Y:S02]  /*11b60*/  FSEL R76, R9, -INF , P4 ;  /* 0xff800000094c7808 */ /* 0x008fe40002000000 */
[----:B--2---:R-:W-:Y:S01]  /*11b70*/  FMNMX.FTZ R72, R21, R68, !PT ;  /* 0x0000004415487209 */ /* 0x004fe20007810000 */
[----:B------:R-:W-:Y:S01]  /*11b80*/  FMUL.FTZ R68, R78, UR47 ;  /* 0x0000002f4e447c20 */ /* 0x000fe20008410000 */
[----:B------:R-:W-:Y:S02]  /*11b90*/  ISETP.GT.AND P4, PT, R80, 0x11, PT ;  /* 0x000000115000780c */ /* 0x000fe40003f84270 */
[----:B------:R-:W-:Y:S01]  /*11ba0*/  FMNMX.FTZ R79, R76, R79, !PT ;  /* 0x0000004f4c4f7209 */ /* 0x000fe20007810000 */
[----:B------:R-:W2:Y:S01]  /*11bb0*/  MUFU.TANH R20, R20 ;  /* 0x0000001400147308 */ /* 0x000ea20000002400 */
[----:B------:R-:W3:Y:S01]  /*11bc0*/  SHFL.BFLY PT, R21, R72, 0x1, 0x1f ;  /* 0x0c201f0048157f89 */ /* 0x000ee200000e0000 */
[----:B0-----:R-:W-:-:S02]  /*11bd0*/  FSEL R14, R14, -INF , P3 ;  /* 0xff8000000e0e7808 */ /* 0x001fc40001800000 */
[----:B------:R-:W-:Y:S02]  /*11be0*/  ISETP.GT.AND P3, PT, R80, 0x18, PT ;  /* 0x000000185000780c */ /* 0x000fe40003f64270 */
[----:B------:R-:W-:Y:S02]  /*11bf0*/  FMNMX.FTZ R79, R14, R79, !PT ;  /* 0x0000004f0e4f7209 */ /* 0x000fe40007810000 */
        /* <DEDUP_REMOVED lines=11> */
[----:B------:R-:W-:Y:S02]  /*11cb0*/  FMNMX.FTZ R6, R24, R81, !PT ;  /* 0x0000005118067209 */ /* 0x000fe40007810000 */
[----:B---3--:R-:W-:Y:S01]  /*11cc0*/  FMNMX.FTZ R21, R72, R21, !PT ;  /* 0x0000001548157209 */ /* 0x008fe20007810000 */
[----:B------:R-:W0:Y:S01]  /*11cd0*/  MUFU.TANH R27, R27 ;  /* 0x0000001b001b7308 */ /* 0x000e220000002400 */
[----:B-1----:R-:W-:Y:S01]  /*11ce0*/  FSEL R79, R25, -INF , P3 ;  /* 0xff800000194f7808 */ /* 0x002fe20001800000 */
[----:B------:R-:W-:Y:S01]  /*11cf0*/  FMUL.FTZ R72, R86, UR47 ;  /* 0x0000002f56487c20 */ /* 0x000fe20008410000 */
[----:B------:R-:W-:Y:S01]  /*11d00*/  ISETP.GT.AND P3, PT, R80, 0x28, PT ;  /* 0x000000285000780c */ /* 0x000fe20003f64270 */
[----:B------:R-:W-:Y:S01]  /*11d10*/  FMUL.FTZ R74, R21, UR48 ;  /* 0x00000030154a7c20 */ /* 0x000fe20008410000 */
        /* <DEDUP_REMOVED lines=10> */
[--C-:B------:R-:W-:Y:S01]  /*11dc0*/  FFMA.FTZ R172, R38, UR48, -R74.reuse ;  /* 0x0000003026ac7c23 */ /* 0x100fe2000801084a */
[----:B------:R-:W-:Y:S01]  /*11dd0*/  FMNMX.FTZ R27, R81, R6, !PT ;  /* 0x00000006511b7209 */ /* 0x000fe20007810000 */
[--C-:B------:R-:W-:Y:S01]  /*11de0*/  FFMA.FTZ R41, R41, UR48, -R74.reuse ;  /* 0x0000003029297c23 */ /* 0x100fe2000801084a */
[--C-:B------:R-:W-:Y:S01]  /*11df0*/  FFMA.FTZ R174, R36, UR48, -R74.reuse ;  /* 0x0000003024ae7c23 */ /* 0x100fe2000801084a */
[----:B------:R-:W0:Y:S01]  /*11e00*/  MUFU.TANH R30, R30 ;  /* 0x0000001e001e7308 */ /* 0x000e220000002400 */
[----:B-1----:R-:W-:Y:S01]  /*11e10*/  FSEL R28, R28, -INF , P4 ;  /* 0xff8000001c1c7808 */ /* 0x002fe20002000000 */
[--C-:B------:R-:W-:Y:S01]  /*11e20*/  FFMA.FTZ R37, R37, UR48, -R74.reuse ;  /* 0x0000003025257c23 */ /* 0x100fe2000801084a */
[----:B------:R-:W-:Y:S01]  /*11e30*/  ISETP.GT.AND P4, PT, R80, 0x31, PT ;  /* 0x000000315000780c */ /* 0x000fe20003f84270 */
[--C-:B------:R-:W-:Y:S01]  /*11e40*/  FFMA.FTZ R168, R39, UR48, -R74.reuse ;  /* 0x0000003027a87c23 */ /* 0x100fe2000801084a */
[----:B------:R-:W-:Y:S01]  /*11e50*/  FMNMX.FTZ R6, R28, R27, !PT ;  /* 0x0000001b1c067209 */ /* 0x000fe20007810000 */
[--C-:B------:R-:W-:Y:S01]  /*11e60*/  FFMA.FTZ R39, R40, UR48, -R74.reuse ;  /* 0x0000003028277c23 */ /* 0x100fe2000801084a */
[--C-:B------:R-:W-:Y:S01]  /*11e70*/  FFMA.FTZ R164, R44, UR48, -R74.reuse ;  /* 0x000000302ca47c23 */ /* 0x100fe2000801084a */
[----:B------:R-:W1:Y:S01]  /*11e80*/  MUFU.TANH R31, R31 ;  /* 0x0000001f001f7308 */ /* 0x000e620000002400 */
[----:B--2---:R-:W-:Y:S01]  /*11e90*/  FSEL R29, R29, -INF , P3 ;  /* 0xff8000001d1d7808 */ /* 0x004fe20001800000 */
[--C-:B------:R-:W-:Y:S01]  /*11ea0*/  FFMA.FTZ R180, R159, UR48, -R74.reuse ;  /* 0x000000309fb47c23 */ /* 0x100fe2000801084a */
[----:B------:R-:W-:Y:S01]  /*11eb0*/  ISETP.GT.AND P3, PT, R80, 0x38, PT ;  /* 0x000000385000780c */ /* 0x000fe20003f64270 */
[--C-:B------:R-:W-:Y:S01]  /*11ec0*/  FFMA.FTZ R170, R42, UR48, -R74.reuse ;  /* 0x000000302aaa7c23 */ /* 0x100fe2000801084a */
[----:B------:R-:W-:Y:S01]  /*11ed0*/  FMNMX.FTZ R27, R29, R6, !PT ;  /* 0x000000061d1b7209 */ /* 0x000fe20007810000 */
[--C-:B------:R-:W-:Y:S01]  /*11ee0*/  FFMA.FTZ R161, R161, UR48, -R74.reuse ;  /* 0x00000030a1a17c23 */ /* 0x100fe2000801084a */
[----:B------:R-:W-:Y:S01]  /*11ef0*/  FSEL R44, R21, RZ, P2 ;  /* 0x000000ff152c7208 */ /* 0x000fe20001000000 */
[----:B------:R-:W2:Y:S01]  /*11f00*/  MUFU.TANH R32, R32 ;  /* 0x0000002000207308 */ /* 0x000ea20000002400 */
[----:B0-----:R-:W-:Y:S01]  /*11f10*/  FSEL R30, R30, -INF , P4 ;  /* 0xff8000001e1e7808 */ /* 0x001fe20002000000 */
[--C-:B------:R-:W-:Y:S01]  /*11f20*/  FFMA.FTZ R182, R163, UR48, -R74.reuse ;  /* 0x00000030a3b67c23 */ /* 0x100fe2000801084a */
[----:B------:R-:W-:Y:S01]  /*11f30*/  ISETP.GT.AND P4, PT, R80, 0x39, PT ;  /* 0x000000395000780c */ /* 0x000fe20003f84270 */
[----:B------:R-:W-:Y:S01]  /*11f40*/  FADD.FTZ R44, -R44, R11 ;  /* 0x0000000b2c2c7221 */ /* 0x000fe20000010100 */
[--C-:B------:R-:W-:Y:S01]  /*11f50*/  FFMA.FTZ R157, R157, UR48, -R74.reuse ;  /* 0x000000309d9d7c23 */ /* 0x100fe2000801084a */
[--C-:B------:R-:W-:Y:S01]  /*11f60*/  FFMA.FTZ R176, R155, UR48, -R74.reuse ;  /* 0x000000309bb07c23 */ /* 0x100fe2000801084a */
[--C-:B------:R-:W-:Y:S01]  /*11f70*/  FFMA.FTZ R15, R153, UR48, -R74.reuse ;  /* 0x00000030990f7c23 */ /* 0x100fe2000801084a */
[----:B------:R-:W-:Y:S01]  /*11f80*/  MUFU.TANH R33, R33 ;  /* 0x0000002100217308 */ /* 0x000fe20000002400 */
[----:B-1----:R-:W-:Y:S01]  /*11f90*/  FSEL R38, R31, -INF , P3 ;  /* 0xff8000001f267808 */ /* 0x002fe20001800000 */
[----:B------:R-:W-:Y:S01]  /*11fa0*/  FMUL.FTZ R11, R44, UR48 ;  /* 0x000000302c0b7c20 */ /* 0x000fe20008410000 */
[----:B------:R-:W-:Y:S01]  /*11fb0*/  FMNMX.FTZ R31, R30, R27, !PT ;  /* 0x0000001b1e1f7209 */ /* 0x000fe20007810000 */
[--C-:B------:R-:W-:Y:S01]  /*11fc0*/  FFMA.FTZ R178, R152, UR48, -R74.reuse ;  /* 0x0000003098b27c23 */ /* 0x100fe2000801084a */
[----:B------:R-:W-:Y:S01]  /*11fd0*/  ISETP.GT.AND P3, PT, R80, 0x40, PT ;  /* 0x000000405000780c */ /* 0x000fe20003f64270 */
[--C-:B------:R-:W-:Y:S01]  /*11fe0*/  FFMA.FTZ R166, R47, UR48, -R74.reuse ;  /* 0x000000302fa67c23 */ /* 0x100fe2000801084a */
[----:B------:R-:W-:Y:S01]  /*11ff0*/  FMNMX.FTZ R31, R38, R31, !PT ;  /* 0x0000001f261f7209 */ /* 0x000fe20007810000 */
[----:B------:R-:W0:Y:S01]  /*12000*/  MUFU.TANH R34, R34 ;  /* 0x0000002200227308 */ /* 0x000e220000002400 */
[----:B--2---:R-:W-:Y:S01]  /*12010*/  FSEL R32, R32, -INF , P4 ;  /* 0xff80000020207808 */ /* 0x004fe20002000000 */
[--C-:B------:R-:W-:Y:S01]  /*12020*/  FFMA.FTZ R160, R48, UR48, -R74.reuse ;  /* 0x0000003030a07c23 */ /* 0x100fe2000801084a */
[----:B------:R-:W-:Y:S01]  /*12030*/  ISETP.GT.AND P4, PT, R80, 0x41, PT ;  /* 0x000000415000780c */ /* 0x000fe20003f84270 */
[--C-:B------:R-:W-:Y:S01]  /*12040*/  FFMA.FTZ R47, R49, UR48, -R74.reuse ;  /* 0x00000030312f7c23 */ /* 0x100fe2000801084a */
[----:B------:R-:W-:Y:S01]  /*12050*/  FMNMX.FTZ R6, R32, R31, !PT ;  /* 0x0000001f20067209 */ /* 0x000fe20007810000 */
[--C-:B------:R-:W-:Y:S01]  /*12060*/  FFMA.FTZ R162, R50, UR48, -R74.reuse ;  /* 0x0000003032a27c23 */ /* 0x100fe2000801084a */
[--C-:B------:R-:W-:Y:S01]  /*12070*/  FFMA.FTZ R156, R53, UR48, -R74.reuse ;  /* 0x00000030359c7c23 */ /* 0x100fe2000801084a */
[----:B------:R-:W1:Y:S01]  /*12080*/  MUFU.TANH R60, R60 ;  /* 0x0000003c003c7308 */ /* 0x000e620000002400 */
[--C-:B------:R-:W-:Y:S01]  /*12090*/  FFMA.FTZ R158, R54, UR48, -R74.reuse ;  /* 0x00000030369e7c23 */ /* 0x100fe2000801084a */
[--C-:B------:R-:W-:Y:S01]  /*120a0*/  FFMA.FTZ R152, R56, UR48, -R74.reuse ;  /* 0x0000003038987c23 */ /* 0x100fe2000801084a */
[--C-:B------:R-:W-:Y:S01]  /*120b0*/  FFMA.FTZ R57, R57, UR48, -R74.reuse ;  /* 0x0000003039397c23 */ /* 0x100fe2000801084a */
[----:B------:R-:W-:Y:S01]  /*120c0*/  FFMA.FTZ R154, R58, UR48, -R74 ;  /* 0x000000303a9a7c23 */ /* 0x000fe2000801084a */
[----:B------:R-:W-:-:S02]  /*120d0*/  IMAD.U32 R53, RZ, RZ, UR38 ;  /* 0x00000026ff357e24 */ /* 0x000fc4000f8e00ff */
[----:B------:R-:W-:Y:S01]  /*120e0*/  FFMA.FTZ R49, R59, UR48, -R74 ;  /* 0x000000303b317c23 */ /* 0x000fe2000801084a */
[----:B------:R-:W2:Y:S01]  /*120f0*/  MUFU.TANH R61, R61 ;  /* 0x0000003d003d7308 */ /* 0x000ea20000002400 */
[----:B0-----:R-:W-:Y:S02]  /*12100*/  FSEL R34, R34, -INF , P4 ;  /* 0xff80000022227808 */ /* 0x001fe40002000000 */
[----:B------:R-:W-:-:S05]  /*12110*/  ISETP.GT.AND P4, PT, R80, 0x49, PT ;  /* 0x000000495000780c */ /* 0x000fca0003f84270 */
[----:B------:R0:W-:Y:S08]  /*12120*/  MUFU.EX2 R25, R41 ;  /* 0x0000002900197308 */ /* 0x0001f00000000800 */
[----:B------:R-:W3:Y:S01]  /*12130*/  MUFU.TANH R62, R62 ;  /* 0x0000003e003e7308 */ /* 0x000ee20000002400 */
[----:B0-----:R-:W-:Y:S01]  /*12140*/  FFMA.FTZ R41, R35, UR48, -R74 ;  /* 0x0000003023297c23 */ /* 0x001fe2000801084a */
[----:B------:R-:W-:-:S02]  /*12150*/  FSEL R35, R33, -INF , P3 ;  /* 0xff80000021237808 */ /* 0x000fc40001800000 */
[----:B------:R-:W-:Y:S02]  /*12160*/  ISETP.GT.AND P3, PT, R80, 0x48, PT ;  /* 0x000000485000780c */ /* 0x000fe40003f64270 */
[----:B------:R-:W-:Y:S02]  /*12170*/  FMNMX.FTZ R31, R35, R6, !PT ;  /* 0x00000006231f7209 */ /* 0x000fe40007810000 */
[----:B------:R-:W0:Y:S01]  /*12180*/  MUFU.TANH R63, R63 ;  /* 0x0000003f003f7308 */ /* 0x000e220000002400 */
[----:B-1----:R-:W-:Y:S02]  /*12190*/  FSEL R60, R60, -INF , P3 ;  /* 0xff8000003c3c7808 */ /* 0x002fe40001800000 */
[----:B------:R-:W-:Y:S02]  /*121a0*/  FMNMX.FTZ R33, R34, R31, !PT ;  /* 0x0000001f22217209 */ /* 0x000fe40007810000 */
[----:B------:R-:W-:Y:S02]  /*121b0*/  ISETP.GT.AND P3, PT, R80, 0x50, PT ;  /* 0x000000505000780c */ /* 0x000fe40003f64270 */
[----:B--2---:R-:W-:Y:S01]  /*121c0*/  FSEL R61, R61, -INF , P4 ;  /* 0xff8000003d3d7808 */ /* 0x004fe20002000000 */
[----:B------:R-:W1:Y:S01]  /*121d0*/  MUFU.TANH R64, R64 ;  /* 0x0000004000407308 */ /* 0x000e620000002400 */
[----:B------:R-:W-:-:S02]  /*121e0*/  FMNMX.FTZ R6, R60, R33, !PT ;  /* 0x000000213c067209 */ /* 0x000fc40007810000 */
[----:B------:R-:W-:Y:S02]  /*121f0*/  ISETP.GT.AND P4, PT, R80, 0x51, PT ;  /* 0x000000515000780c */ /* 0x000fe40003f84270 */
[----:B---3--:R-:W-:Y:S02]  /*12200*/  FSEL R62, R62, -INF , P3 ;  /* 0xff8000003e3e7808 */ /* 0x008fe40001800000 */
[----:B------:R-:W-:Y:S01]  /*12210*/  FMNMX.FTZ R33, R61, R6, !PT ;  /* 0x000000063d217209 */ /* 0x000fe20007810000 */
[----:B------:R-:W2:Y:S01]  /*12220*/  MUFU.TANH R65, R65 ;  /* 0x0000004100417308 */ /* 0x000ea20000002400 */
[----:B------:R-:W-:Y:S02]  /*12230*/  ISETP.GT.AND P3, PT, R80, 0x58, PT ;  /* 0x000000585000780c */ /* 0x000fe40003f64270 */
[----:B0-----:R-:W-:Y:S01]  /*12240*/  FSEL R36, R63, -INF , P4 ;  /* 0xff8000003f247808 */ /* 0x001fe20002000000 */
[----:B------:R-:W-:Y:S01]  /*12250*/  FFMA.FTZ R63, R46, UR48, -R74 ;  /* 0x000000302e3f7c23 */ /* 0x000fe2000801084a */
[----:B------:R-:W-:-:S02]  /*12260*/  FMNMX.FTZ R33, R62, R33, !PT ;  /* 0x000000213e217209 */ /* 0x000fc40007810000 */
[----:B------:R-:W-:Y:S01]  /*12270*/  ISETP.GT.AND P4, PT, R80, 0x59, PT ;  /* 0x000000595000780c */ /* 0x000fe20003f84270 */
[----:B------:R-:W0:Y:S01]  /*12280*/  MUFU.TANH R66, R66 ;  /* 0x0000004200427308 */ /* 0x000e220000002400 */
[----:B-1----:R-:W-:Y:S02]  /*12290*/  FSEL R64, R64, -INF , P3 ;  /* 0xff80000040407808 */ /* 0x002fe40001800000 */
[----:B------:R-:W-:-:S05]  /*122a0*/  ISETP.GT.AND P3, PT, R80, 0x60, PT ;  /* 0x000000605000780c */ /* 0x000fca0003f64270 */
[----:B------:R-:W1:Y:S01]  /*122b0*/  MUFU.TANH R67, R67 ;  /* 0x0000004300437308 */ /* 0x000e620000002400 */
[----:B--2---:R-:W-:Y:S01]  /*122c0*/  FSEL R40, R65, -INF , P4 ;  /* 0xff80000041287808 */ /* 0x004fe20002000000 */
[--C-:B------:R-:W-:Y:S01]  /*122d0*/  FFMA.FTZ R65, R45, UR48, -R74.reuse ;  /* 0x000000302d417c23 */ /* 0x100fe2000801084a */
[----:B------:R-:W-:Y:S01]  /*122e0*/  ISETP.GT.AND P4, PT, R80, 0x61, PT ;  /* 0x000000615000780c */ /* 0x000fe20003f84270 */
[----:B------:R-:W-:-:S04]  /*122f0*/  FFMA.FTZ R45, R51, UR48, -R74 ;  /* 0x00000030332d7c23 */ /* 0x000fc8000801084a */
[----:B------:R-:W2:Y:S01]  /*12300*/  MUFU.TANH R68, R68 ;  /* 0x0000004400447308 */ /* 0x000ea20000002400 */
[----:B0-----:R-:W-:Y:S02]  /*12310*/  FSEL R66, R66, -INF , P3 ;  /* 0xff80000042427808 */ /* 0x001fe40001800000 */
[----:B------:R-:W-:-:S05]  /*12320*/  ISETP.GT.AND P3, PT, R80, 0x68, PT ;  /* 0x000000685000780c */ /* 0x000fca0003f64270 */
[----:B------:R0:W-:Y:S01]  /*12330*/  MUFU.EX2 R31, R37 ;  /* 0x00000025001f7308 */ /* 0x0001e20000000800 */
[----:B-1----:R-:W-:Y:S02]  /*12340*/  FSEL R67, R67, -INF , P4 ;  /* 0xff80000043437808 */ /* 0x002fe40002000000 */
[----:B------:R-:W-:-:S05]  /*12350*/  ISETP.GT.AND P4, PT, R80, 0x69, PT ;  /* 0x000000695000780c */ /* 0x000fca0003f84270 */
[----:B------:R-:W1:Y:S01]  /*12360*/  MUFU.TANH R69, R69 ;  /* 0x0000004500457308 */ /* 0x000e620000002400 */
[----:B0-----:R-:W-:Y:S02]  /*12370*/  FMNMX.FTZ R37, R36, R33, !PT ;  /* 0x0000002124257209 */ /* 0x001fe40007810000 */
[----:B--2---:R-:W-:Y:S02]  /*12380*/  FSEL R68, R68, -INF , P3 ;  /* 0xff80000044447808 */ /* 0x004fe40001800000 */
[----:B------:R-:W-:Y:S02]  /*12390*/  FMNMX.FTZ R37, R64, R37, !PT ;  /* 0x0000002540257209 */ /* 0x000fe40007810000 */
[----:B------:R-:W-:Y:S01]  /*123a0*/  ISETP.GT.AND P3, PT, R80, 0x70, PT ;  /* 0x000000705000780c */ /* 0x000fe20003f64270 */
[----:B------:R-:W0:Y:S01]  /*123b0*/  MUFU.TANH R70, R70 ;  /* 0x0000004600467308 */ /* 0x000e220000002400 */
[----:B------:R-:W-:-:S04]  /*123c0*/  FMNMX.FTZ R37, R40, R37, !PT ;  /* 0x0000002528257209 */ /* 0x000fc80007810000 */
[----:B------:R-:W-:Y:S01]  /*123d0*/  FMNMX.FTZ R6, R66, R37, !PT ;  /* 0x0000002542067209 */ /* 0x000fe20007810000 */
[--C-:B------:R-:W-:Y:S01]  /*123e0*/  FFMA.FTZ R37, R43, UR48, -R74.reuse ;  /* 0x000000302b257c23 */ /* 0x100fe2000801084a */
[----:B------:R-:W-:Y:S01]  /*123f0*/  FFMA.FTZ R43, R52, UR48, -R74 ;  /* 0x00000030342b7c23 */ /* 0x000fe2000801084a */
[----:B------:R-:W2:Y:S01]  /*12400*/  MUFU.TANH R71, R71 ;  /* 0x0000004700477308 */ /* 0x000ea20000002400 */
[----:B-1----:R-:W-:Y:S02]  /*12410*/  FSEL R69, R69, -INF , P4 ;  /* 0xff80000045457808 */ /* 0x002fe40002000000 */
[----:B------:R-:W-:-:S05]  /*12420*/  ISETP.GT.AND P4, PT, R80, 0x71, PT ;  /* 0x000000715000780c */ /* 0x000fca0003f84270 */
[----:B------:R-:W1:Y:S01]  /*12430*/  MUFU.TANH R72, R72 ;  /* 0x0000004800487308 */ /* 0x000e620000002400 */
[----:B0-----:R-:W-:Y:S02]  /*12440*/  FSEL R70, R70, -INF , P3 ;  /* 0xff80000046467808 */ /* 0x001fe40001800000 */
[----:B------:R-:W-:-:S05]  /*12450*/  ISETP.GT.AND P3, PT, R80, 0x78, PT ;  /* 0x000000785000780c */ /* 0x000fca0003f64270 */
[----:B------:R0:W-:Y:S01]  /*12460*/  MUFU.EX2 R33, R39 ;  /* 0x0000002700217308 */ /* 0x0001e20000000800 */
[----:B--2---:R-:W-:Y:S02]  /*12470*/  FSEL R71, R71, -INF , P4 ;  /* 0xff80000047477808 */ /* 0x004fe40002000000 */
[----:B------:R-:W-:-:S05]  /*12480*/  ISETP.GT.AND P4, PT, R80, 0x79, PT ;  /* 0x000000795000780c */ /* 0x000fca0003f84270 */
[----:B------:R-:W2:Y:S01]  /*12490*/  MUFU.TANH R73, R73 ;  /* 0x0000004900497308 */ /* 0x000ea20000002400 */
[----:B0-----:R-:W-:Y:S02]  /*124a0*/  FMNMX.FTZ R39, R67, R6, !PT ;  /* 0x0000000643277209 */ /* 0x001fe40007810000 */
[----:B-1----:R-:W-:Y:S02]  /*124b0*/  FSEL R72, R72, -INF , P3 ;  /* 0xff80000048487808 */ /* 0x002fe40001800000 */
[----:B------:R-:W-:-:S03]  /*124c0*/  FMNMX.FTZ R6, R68, R39, !PT ;  /* 0x0000002744067209 */ /* 0x000fc60007810000 */
[----:B------:R-:W-:Y:S01]  /*124d0*/  MUFU.EX2 R180, R180 ;  /* 0x000000b400b47308 */ /* 0x000fe20000000800 */
[----:B------:R-:W-:-:S04]  /*124e0*/  FMNMX.FTZ R39, R69, R6, !PT ;  /* 0x0000000645277209 */ /* 0x000fc80007810000 */
[----:B------:R-:W-:-:S03]  /*124f0*/  FMNMX.FTZ R6, R70, R39, !PT ;  /* 0x0000002746067209 */ /* 0x000fc60007810000 */
[----:B------:R-:W0:Y:S01]  /*12500*/  MUFU.EX2 R11, R11 ;  /* 0x0000000b000b7308 */ /* 0x000e220000000800 */
[----:B------:R-:W-:Y:S02]  /*12510*/  FMNMX.FTZ R39, R71, R6, !PT ;  /* 0x0000000647277209 */ /* 0x000fe40007810000 */
[----:B--2---:R-:W-:Y:S02]  /*12520*/  FSEL R73, R73, -INF , P4 ;  /* 0xff80000049497808 */ /* 0x004fe40002000000 */
[----:B------:R-:W-:-:S03]  /*12530*/  FMNMX.FTZ R6, R72, R39, !PT ;  /* 0x0000002748067209 */ /* 0x000fc60007810000 */
[----:B------:R-:W1:Y:S01]  /*12540*/  MUFU.EX2 R75, R161 ;  /* 0x000000a1004b7308 */ /* 0x000e620000000800 */
[----:B------:R-:W-:-:S05]  /*12550*/  FMNMX.FTZ R6, R73, R6, !PT ;  /* 0x0000000649067209 */ /* 0x000fca0007810000 */
[----:B------:R-:W2:Y:S02]  /*12560*/  SHFL.BFLY PT, R39, R6, 0x2, 0x1f ;  /* 0x0c401f0006277f89 */ /* 0x000ea400000e0000 */
[----:B------:R-:W3:Y:S08]  /*12570*/  MUFU.EX2 R182, R182 ;  /* 0x000000b600b67308 */ /* 0x000ef00000000800 */
[----:B------:R-:W4:Y:S08]  /*12580*/  MUFU.EX2 R9, R157 ;  /* 0x0000009d00097308 */ /* 0x000f300000000800 */
[----:B------:R-:W5:Y:S01]  /*12590*/  MUFU.EX2 R176, R176 ;  /* 0x000000b000b07308 */ /* 0x000f620000000800 */
[----:B--2---:R-:W-:-:S07]  /*125a0*/  FMNMX.FTZ R39, R6, R39, !PT ;  /* 0x0000002706277209 */ /* 0x004fce0007810000 */
[----:B------:R-:W2:Y:S01]  /*125b0*/  MUFU.EX2 R15, R15 ;  /* 0x0000000f000f7308 */ /* 0x000ea20000000800 */
[----:B------:R-:W0:Y:S07]  /*125c0*/  SHFL.BFLY PT, R6, R39, 0x1, 0x1f ;  /* 0x0c201f0027067f89 */ /* 0x000e2e00000e0000 */
[----:B------:R-:W2:Y:S08]  /*125d0*/  MUFU.EX2 R178, R178 ;  /* 0x000000b200b27308 */ /* 0x000eb00000000800 */
[----:B------:R-:W-:Y:S08]  /*125e0*/  MUFU.EX2 R172, R172 ;  /* 0x000000ac00ac7308 */ /* 0x000ff00000000800 */
[----:B------:R1:W-:Y:S01]  /*125f0*/  MUFU.EX2 R27, R41 ;  /* 0x00000029001b7308 */ /* 0x0003e20000000800 */
[----:B0-----:R-:W-:-:S04]  /*12600*/  FMNMX.FTZ R6, R39, R6, !PT ;  /* 0x0000000627067209 */ /* 0x001fc80007810000 */
[C---:B------:R-:W-:Y:S01]  /*12610*/  FSETP.NEU.FTZ.AND P3, PT, R6.reuse, -INF , PT ;  /* 0xff8000000600780b */ /* 0x040fe20003f7d000 */
[----:B------:R-:W-:Y:S02]  /*12620*/  FMUL.FTZ R51, R6, UR48 ;  /* 0x0000003006337c20 */ /* 0x000fe40008410000 */
[----:B------:R-:W-:Y:S01]  /*12630*/  MUFU.EX2 R174, R174 ;  /* 0x000000ae00ae7308 */ /* 0x000fe20000000800 */
[----:B-1----:R-:W-:Y:S02]  /*12640*/  FFMA.FTZ R41, R55, UR48, -R74 ;  /* 0x0000003037297c23 */ /* 0x002fe4000801084a */
[----:B------:R-:W-:-:S05]  /*12650*/  FSEL R51, R51, RZ, P3 ;  /* 0x000000ff33337208 */ /* 0x000fca0001800000 */
[----:B------:R-:W-:Y:S01]  /*12660*/  MUFU.EX2 R168, R168 ;  /* 0x000000a800a87308 */ /* 0x000fe20000000800 */
        /* <DEDUP_REMOVED lines=8> */
[--C-:B------:R-:W-:Y:S01]  /*126f0*/  FFMA.FTZ R14, R78, UR48, -R51.reuse ;  /* 0x000000304e0e7c23 */ /* 0x100fe20008010833 */
[--C-:B------:R-:W-:Y:S01]  /*12700*/  FFMA.FTZ R10, R32, UR48, -R51.reuse ;  /* 0x00000030200a7c23 */ /* 0x100fe20008010833 */
[----:B------:R-:W-:Y:S01]  /*12710*/  FMUL.FTZ R7, R7, UR48 ;  /* 0x0000003007077c20 */ /* 0x000fe20008410000 */
[----:B------:R-:W-:Y:S01]  /*12720*/  FFMA.FTZ R32, R11, R3, R180 ;  /* 0x000000030b207223 */ /* 0x000fe200000100b4 */
[--C-:B------:R-:W-:Y:S01]  /*12730*/  FFMA.FTZ R179, R20, UR48, -R51.reuse ;  /* 0x0000003014b37c23 */ /* 0x100fe20008010833 */
[--C-:B------:R-:W-:Y:S01]  /*12740*/  FFMA.FTZ R20, R24, UR48, -R51.reuse ;  /* 0x0000003018147c23 */ /* 0x100fe20008010833 */
[--C-:B------:R-:W-:Y:S01]  /*12750*/  FFMA.FTZ R24, R26, UR48, -R51.reuse ;  /* 0x000000301a187c23 */ /* 0x100fe20008010833 */
[----:B------:R-:W-:Y:S01]  /*12760*/  MUFU.EX2 R42, R42 ;  /* 0x0000002a002a7308 */ /* 0x000fe20000000800 */
[----:B------:R-:W-:Y:S01]  /*12770*/  FADD.FTZ R3, R75, R32 ;  /* 0x000000204b037221 */ /* 0x000fe20000010000 */
[--C-:B------:R-:W-:Y:S01]  /*12780*/  FFMA.FTZ R26, R28, UR48, -R51.reuse ;  /* 0x000000301c1a7c23 */ /* 0x100fe20008010833 */
[--C-:B------:R-:W-:Y:S01]  /*12790*/  FFMA.FTZ R28, R30, UR48, -R51.reuse ;  /* 0x000000301e1c7c23 */ /* 0x100fe20008010833 */
[----:B------:R-:W-:Y:S01]  /*127a0*/  FFMA.FTZ R30, R34, UR48, -R51 ;  /* 0x00000030221e7c23 */ /* 0x000fe20008010833 */
[----:B---3--:R-:W-:Y:S01]  /*127b0*/  FADD.FTZ R34, R182, R3 ;  /* 0x00000003b6227221 */ /* 0x008fe20000010000 */
[--C-:B------:R-:W-:Y:S01]  /*127c0*/  FFMA.FTZ R173, R79, UR48, -R51.reuse ;  /* 0x000000304fad7c23 */ /* 0x100fe20008010833 */
[--C-:B------:R-:W-:Y:S01]  /*127d0*/  FFMA.FTZ R169, R29, UR48, -R51.reuse ;  /* 0x000000301da97c23 */ /* 0x100fe20008010833 */
[----:B------:R-:W0:Y:S01]  /*127e0*/  MUFU.EX2 R7, R7 ;  /* 0x0000000700077308 */ /* 0x000e220000000800 */
[----:B----4-:R-:W-:Y:S01]  /*127f0*/  FADD.FTZ R29, R9, R34 ;  /* 0x00000022091d7221 */ /* 0x010fe20000010000 */
[--C-:B------:R-:W-:Y:S01]  /*12800*/  FFMA.FTZ R175, R81, UR48, -R51.reuse ;  /* 0x0000003051af7c23 */ /* 0x100fe20008010833 */
[--C-:B------:R-:W-:Y:S01]  /*12810*/  FFMA.FTZ R171, R38, UR48, -R51.reuse ;  /* 0x0000003026ab7c23 */ /* 0x100fe20008010833 */
[----:B------:R-:W-:Y:S01]  /*12820*/  FFMA.FTZ R165, R35, UR48, -R51 ;  /* 0x0000003023a57c23 */ /* 0x000fe20008010833 */
[----:B-----5:R-:W-:Y:S01]  /*12830*/  FADD.FTZ R34, R176, R29 ;  /* 0x0000001db0227221 */ /* 0x020fe20000010000 */
[--C-:B------:R-:W-:Y:S01]  /*12840*/  FFMA.FTZ R167, R60, UR48, -R51.reuse ;  /* 0x000000303ca77c23 */ /* 0x100fe20008010833 */
[--C-:B------:R-:W-:Y:S01]  /*12850*/  FFMA.FTZ R32, R61, UR48, -R51.reuse ;  /* 0x000000303d207c23 */ /* 0x100fe20008010833 */
[----:B------:R-:W1:Y:S01]  /*12860*/  MUFU.EX2 R183, R183 ;  /* 0x000000b700b77308 */ /* 0x000e620000000800 */
[----:B--2---:R-:W-:Y:S01]  /*12870*/  FADD.FTZ R29, R15, R34 ;  /* 0x000000220f1d7221 */ /* 0x004fe20000010000 */
[--C-:B------:R-:W-:Y:S01]  /*12880*/  FFMA.FTZ R34, R36, UR48, -R51.reuse ;  /* 0x0000003024227c23 */ /* 0x100fe20008010833 */
[--C-:B------:R-:W-:Y:S01]  /*12890*/  FFMA.FTZ R161, R62, UR48, -R51.reuse ;  /* 0x000000303ea17c23 */ /* 0x100fe20008010833 */
[----:B------:R-:W-:Y:S01]  /*128a0*/  FFMA.FTZ R163, R64, UR48, -R51 ;  /* 0x0000003040a37c23 */ /* 0x000fe20008010833 */
[----:B------:R-:W-:Y:S01]  /*128b0*/  FADD.FTZ R36, R178, R29 ;  /* 0x0000001db2247221 */ /* 0x000fe20000010000 */
[--C-:B------:R-:W-:Y:S01]  /*128c0*/  FFMA.FTZ R157, R66, UR48, -R51.reuse ;  /* 0x00000030429d7c23 */ /* 0x100fe20008010833 */
[--C-:B------:R-:W-:Y:S01]  /*128d0*/  FFMA.FTZ R159, R68, UR48, -R51.reuse ;  /* 0x00000030449f7c23 */ /* 0x100fe20008010833 */
[----:B------:R-:W2:Y:S01]  /*128e0*/  MUFU.EX2 R8, R8 ;  /* 0x0000000800087308 */ /* 0x000ea20000000800 */
[----:B0-----:R-:W-:Y:S01]  /*128f0*/  FFMA.FTZ R0, R7, R0, R42 ;  /* 0x0000000007007223 */ /* 0x001fe2000001002a */
[----:B------:R-:W-:Y:S01]  /*12900*/  FADD.FTZ R29, R25, R36 ;  /* 0x00000024191d7221 */ /* 0x000fe20000010000 */
[----:B------:R-:W-:Y:S01]  /*12910*/  FFMA.FTZ R153, R70, UR48, -R51 ;  /* 0x0000003046997c23 */ /* 0x000fe20008010833 */
[----:B------:R-:W-:-:S02]  /*12920*/  IMAD R35, R186, 0x8, R18 ;  /* 0x00000008ba237824 */ /* 0x000fc400078e0212 */
[----:B------:R-:W-:Y:S01]  /*12930*/  FADD.FTZ R0, R181, R0 ;  /* 0x00000000b5007221 */ /* 0x000fe20000010000 */
[----:B------:R-:W-:Y:S01]  /*12940*/  FADD.FTZ R36, R172, R29 ;  /* 0x0000001dac247221 */ /* 0x000fe20000010000 */
[--C-:B------:R-:W-:Y:S01]  /*12950*/  FFMA.FTZ R155, R72, UR48, -R51.reuse ;  /* 0x00000030489b7c23 */ /* 0x100fe20008010833 */
        /* <DEDUP_REMOVED lines=12> */
[----:B------:R-:W-:-:S05]  /*12a20*/  FFMA.FTZ R38, R67, UR48, -R51 ;  /* 0x0000003043267c23 */ /* 0x000fca0008010833 */
        /* <DEDUP_REMOVED lines=64> */
[----:B------:R-:W-:-:S04]  /*12e30*/  IADD3 R0, R35, 0x28840, RZ ;  /* 0x0002884023007810 */ /* 0x000fc80007ffe0ff */
[----:B------:R-:W-:Y:S02]  /*12e40*/  PRMT R0, R53, 0x654, R0 ;  /* 0x0000065435007816 */ /* 0x000fe40000000000 */
[----:B------:R-:W1:Y:S01]  /*12e50*/  MUFU.EX2 R158, R158 ;  /* 0x0000009e009e7308 */ /* 0x000e620000000800 */
[----:B--2---:R-:W-:Y:S01]  /*12e60*/  FADD.FTZ R29, R43, R46 ;  /* 0x0000002e2b1d7221 */ /* 0x004fe20000010000 */
[----:B------:R-:W-:Y:S01]  /*12e70*/  FFMA.FTZ R46, R73, UR48, -R51 ;  /* 0x00000030492e7c23 */ /* 0x000fe20008010833 */
[----:B------:R2:W-:Y:S05]  /*12e80*/  SYNCS.ARRIVE.TRANS64.RED.A1T0 RZ, [R0+URZ], RZ ;  /* 0x000000ff00ff79a7 */ /* 0x0005ea000810043f */
[----:B------:R-:W3:Y:S01]  /*12e90*/  MUFU.EX2 R159, R159 ;  /* 0x0000009f009f7308 */ /* 0x000ee20000000800 */
[----:B0-----:R-:W-:-:S07]  /*12ea0*/  FADD.FTZ R48, R38, R3 ;  /* 0x0000000326307221 */ /* 0x001fce0000010000 */
[----:B------:R-:W0:Y:S01]  /*12eb0*/  MUFU.EX2 R41, R41 ;  /* 0x0000002900297308 */ /* 0x000e220000000800 */
[----:B-1----:R-:W-:-:S07]  /*12ec0*/  FADD.FTZ R50, R158, R29 ;  /* 0x0000001d9e327221 */ /* 0x002fce0000010000 */
[----:B------:R-:W2:Y:S01]  /*12ed0*/  MUFU.EX2 R40, R40 ;  /* 0x0000002800287308 */ /* 0x000ea20000000800 */
[----:B---3--:R-:W-:-:S07]  /*12ee0*/  FADD.FTZ R3, R159, R48 ;  /* 0x000000309f037221 */ /* 0x008fce0000010000 */
        /* <DEDUP_REMOVED lines=20> */
.L_x_3056:
[----:B------:R-:W-:Y:S01]  /*13030*/  IMAD R13, R13, 0x8, R18 ;  /* 0x000000080d0d7824 */ /* 0x000fe200078e0212 */
[----:B------:R-:W-:Y:S01]  /*13040*/  ISETP.GT.AND P2, PT, R12, R5, PT ;  /* 0x000000050c00720c */ /* 0x000fe20003f44270 */
[----:B------:R-:W-:Y:S01]  /*13050*/  IMAD.U32 R48, RZ, RZ, UR38 ;  /* 0x00000026ff307e24 */ /* 0x000fe2000f8e00ff */
[----:B------:R-:W-:Y:S01]  /*13060*/  F2FP.F16.F32.PACK_AB R177, R14, R177 ;  /* 0x000000b10eb1723e */ /* 0x000fe200000000ff */
[-C--:B------:R-:W-:Y:S01]  /*13070*/  FMUL.FTZ R88, R88, R11.reuse ;  /* 0x0000000b58587220 */ /* 0x080fe20000410000 */
[----:B------:R-:W-:Y:S01]  /*13080*/  IADD3 R13, R13, 0x28860, RZ ;  /* 0x000288600d0d7810 */ /* 0x000fe20007ffe0ff */
        /* <DEDUP_REMOVED lines=94> */
[-C--:B------:R-:W-:Y:S01]  /*13670*/  FMUL.FTZ R150, R150, R7.reuse ;  /* 0x0000000796967220 */ /* 0x080fe20000410000 */
[----:B------:R-:W-:Y:S01]  /*13680*/  FMUL.FTZ R151, R151, R7 ;  /* 0x0000000797977220 */ /* 0x000fe20000410000 */
[----:B------:R-:W-:Y:S01]  /*13690*/  VIADD R12, R12, 0xffffffff ;  /* 0xffffffff0c0c7836 */ /* 0x000fe20000000000 */
[----:B------:R-:W-:Y:S01]  /*136a0*/  MOV R11, R21 ;  /* 0x00000015000b7202 */ /* 0x000fe20000000f00 */
[----:B------:R-:W-:-:S02]  /*136b0*/  IMAD.MOV.U32 R10, RZ, RZ, R6 ;  /* 0x000000ffff0a7224 */ /* 0x000fc400078e0006 */
[----:B------:R-:W-:Y:S02]  /*136c0*/  IMAD.MOV.U32 R14, RZ, RZ, R188 ;  /* 0x000000ffff0e7224 */ /* 0x000fe400078e00bc */
[----:B0-----:R-:W-:Y:S01]  /*136d0*/  IMAD.MOV.U32 R13, RZ, RZ, R186 ;  /* 0x000000ffff0d7224 */ /* 0x001fe200078e00ba */
[----:B------:R-:W-:Y:S06]  /*136e0*/  @P2 BRA `(.L_x_3057) ;  /* 0xffffffcc00182947 */ /* 0x000fec000383ffff */
.L_x_3045:
[----:B------:R-:W-:-:S13]  /*136f0*/  ISETP.GE.AND P1, PT, R12, RZ, PT ;  /* 0x000000ff0c00720c */ /* 0x000fda0003f26270 */
[----:B------:R-:W-:Y:S05]  /*13700*/  @!P1 BRA `(.L_x_3058) ;  /* 0x00000028009c9947 */ /* 0x000fea0003800000 */
[----:B------:R-:W-:Y:S01]  /*13710*/  MOV R5, R6 ;  /* 0x0000000600057202 */ /* 0x000fe20000000f00 */
[----:B------:R-:W-:Y:S01]  /*13720*/  IMAD.MOV.U32 R10, RZ, RZ, R21 ;  /* 0x000000ffff0a7224 */ /* 0x000fe200078e0015 */
[----:B------:R-:W-:Y:S01]  /*13730*/  MOV R11, R186 ;  /* 0x000000ba000b7202 */ /* 0x000fe20000000f00 */
[----:B------:R-:W-:-:S07]  /*13740*/  IMAD.MOV.U32 R13, RZ, RZ, R188 ;  /* 0x000000ffff0d7224 */ /* 0x000fce00078e00bc */
.L_x_3070:
        /* <DEDUP_REMOVED lines=10> */
.L_x_3060:
[----:B------:R-:W-:Y:S01]  /*137f0*/  IMAD R6, R186, 0x8, R18 ;  /* 0x00000008ba067824 */ /* 0x000fe200078e0212 */
[----:B------:R-:W-:-:S04]  /*13800*/  SHF.L.U32 R7, R188, 0x1f, RZ ;  /* 0x0000001fbc077819 */ /* 0x000fc800000006ff */
[----:B------:R0:W1:Y:S01]  /*13810*/  SYNCS.PHASECHK.TRANS64.TRYWAIT P1, [R6+URZ+0x28830], R7 ;  /* 0x02883007060075a7 */ /* 0x000062000802017f */
[----:B------:R-:W-:Y:S05]  /*13820*/  @!P0 BRA `(.L_x_3061) ;  /* 0x0000000000048947 */ /* 0x000fea0003800000 */
[----:B------:R-:W-:Y:S01]  /*13830*/  BPT.TRAP 0x1 ;  /* 0x000000040000795c */ /* 0x000fe20000300000 */
.L_x_3061:
[----:B------:R-:W-:Y:S04]  /*13840*/  BSSY B0, `(.L_x_3059) ;  /* 0x0000004000007945 */ /* 0x000fe80003800000 */
[----:B-1----:R-:W-:Y:S05]  /*13850*/  @P1 BRA `(.L_x_3062) ;  /* 0x0000000000081947 */ /* 0x002fea0003800000 */
[----:B------:R-:W1:Y:S02]  /*13860*/  SYNCS.PHASECHK.TRANS64.TRYWAIT P1, [R6+URZ+0x28830], R7 ;  /* 0x02883007060075a7 */ /* 0x000e64000802017f */
[----:B-1----:R-:W-:Y:S05]  /*13870*/  @!P1 BRA `(.L_x_3063) ;  /* 0x000000e4002c9947 */ /* 0x002fea0003800000 */
.L_x_3062:
[----:B------:R-:W-:Y:S05]  /*13880*/  BSYNC B0 ;  /* 0x0000000000007941 */ /* 0x000fea0003800000 */
.L_x_3059:
[----:B------:R-:W2:Y:S01]  /*13890*/  S2R R8, SR_TID.X ;  /* 0x0000000000087919 */ /* 0x000ea20000002100 */
[----:B01----:R-:W-:Y:S01]  /*138a0*/  IMAD.MOV.U32 R7, RZ, RZ, 0x40000040 ;  /* 0x40000040ff077424 */ /* 0x003fe200078e00ff */
[----:B------:R-:W-:Y:S05]  /*138b0*/  WARPSYNC.ALL ;  /* 0x0000000000007948 */ /* 0x000fea0003800000 */
[----:B------:R-:W-:Y:S01]  /*138c0*/  R2UR UR35, R7 ;  /* 0x00000000072372ca */ /* 0x000fe200000e0000 */
[----:B------:R-:W-:Y:S01]  /*138d0*/  IMAD.MOV.U32 R9, RZ, RZ, 0x40000040 ;  /* 0x40000040ff097424 */ /* 0x000fe200078e00ff */
[----:B------:R-:W-:-:S04]  /*138e0*/  LEA R6, R186, R4, 0xb ;  /* 0x00000004ba067211 */ /* 0x000fc800078e58ff */
[----:B------:R-:W-:Y:S02]  /*138f0*/  R2UR UR34, R6 ;  /* 0x00000000062272ca */ /* 0x000fe400000e0000 */
[----:B------:R-:W-:Y:S02]  /*13900*/  R2UR UR7, R9 ;  /* 0x00000000090772ca */ /* 0x000fe400000e0000 */
[----:B------:R-:W-:-:S04]  /*13910*/  MOV R9, 0x40000040 ;  /* 0x4000004000097802 */ /* 0x000fc80000000f00 */
[----:B------:R-:W-:Y:S01]  /*13920*/  R2UR UR11, R9 ;  /* 0x00000000090b72ca */ /* 0x000fe200000e0000 */
[----:B------:R-:W-:-:S05]  /*13930*/  IMAD.MOV.U32 R9, RZ, RZ, 0x40000040 ;  /* 0x40000040ff097424 */ /* 0x000fca00078e00ff */
[----:B------:R-:W-:Y:S01]  /*13940*/  R2UR UR15, R9 ;  /* 0x00000000090f72ca */ /* 0x000fe200000e0000 */
[----:B------:R-:W-:Y:S01]  /*13950*/  IMAD.MOV.U32 R9, RZ, RZ, 0x40000040 ;  /* 0x40000040ff097424 */ /* 0x000fe200078e00ff */
[----:B--2---:R-:W-:-:S04]  /*13960*/  SHF.R.U32.HI R8, RZ, 0x7, R8 ;  /* 0x00000007ff087819 */ /* 0x004fc80000011608 */
[----:B------:R-:W-:Y:S02]  /*13970*/  R2UR UR19, R9 ;  /* 0x00000000091372ca */ /* 0x000fe400000e0000 */
[----:B------:R-:W-:Y:S01]  /*13980*/  MOV R9, 0x40000040 ;  /* 0x4000004000097802 */ /* 0x000fe20000000f00 */
[----:B------:R-:W-:Y:S01]  /*13990*/  VIADD R7, R8, 0x8 ;  /* 0x0000000808077836 */ /* 0x000fe20000000000 */
[----:B------:R-:W-:Y:S02]  /*139a0*/  IADD3 R8, R6, 0x2, RZ ;  /* 0x0000000206087810 */ /* 0x000fe40007ffe0ff */
[----:B------:R-:W-:Y:S01]  /*139b0*/  R2UR UR23, R9 ;  /* 0x00000000091772ca */ /* 0x000fe200000e0000 */
[----:B------:R-:W-:Y:S01]  /*139c0*/  IMAD.MOV.U32 R9, RZ, RZ, 0x40000040 ;  /* 0x40000040ff097424 */ /* 0x000fe200078e00ff */
[----:B------:R0:W-:Y:S01]  /*139d0*/  BAR.SYNC.DEFER_BLOCKING R7, 0x100 ;  /* 0x000400070000751d */ /* 0x0001e20000010000 */
[----:B------:R-:W-:Y:S01]  /*139e0*/  R2UR UR6, R8 ;  /* 0x00000000080672ca */ /* 0x000fe200000e0000 */
[----:B------:R-:W-:-:S02]  /*139f0*/  VIADD R8, R6, 0x4 ;  /* 0x0000000406087836 */ /* 0x000fc40000000000 */
[----:B------:R-:W-:-:S03]  /*13a00*/  R2UR UR27, R9 ;  /* 0x00000000091b72ca */ /* 0x000fc600000e0000 */
[----:B------:R-:W-:Y:S01]  /*13a10*/  R2UR UR10, R8 ;  /* 0x00000000080a72ca */ /* 0x000fe200000e0000 */
[----:B------:R-:W-:Y:S02]  /*13a20*/  VIADD R8, R6, 0x6 ;  /* 0x0000000606087836 */ /* 0x000fe40000000000 */
[----:B0-----:R-:W-:-:S03]  /*13a30*/  IMAD.MOV.U32 R7, RZ, RZ, 0x40000040 ;  /* 0x40000040ff077424 */ /* 0x001fc600078e00ff */
[----:B------:R-:W-:Y:S02]  /*13a40*/  R2UR UR14, R8 ;  /* 0x00000000080e72ca */ /* 0x000fe400000e0000 */
[----:B------:R-:W-:Y:S02]  /*13a50*/  IADD3 R8, R6, 0x400, RZ ;  /* 0x0000040006087810 */ /* 0x000fe40007ffe0ff */
[----:B------:R-:W-:Y:S02]  /*13a60*/  R2UR UR31, R7 ;  /* 0x00000000071f72ca */ /* 0x000fe400000e0000 */
[----:B------:R-:W-:Y:S01]  /*13a70*/  R2UR UR18, R8 ;  /* 0x00000000081272ca */ /* 0x000fe200000e0000 */
[----:B------:R-:W-:Y:S01]  /*13a80*/  VIADD R8, R6, 0x402 ;  /* 0x0000040206087836 */ /* 0x000fe20000000000 */
[----:B------:R-:W-:-:S04]  /*13a90*/  WARPGROUP.ARRIVE ;  /* 0x00000000000079c5 */ /* 0x000fc80000000000 */
[----:B------:R-:W-:Y:S01]  /*13aa0*/  R2UR UR22, R8 ;  /* 0x00000000081672ca */ /* 0x000fe200000e0000 */
[C---:B------:R-:W-:Y:S01]  /*13ab0*/  VIADD R8, R6.reuse, 0x404 ;  /* 0x0000040406087836 */ /* 0x040fe20000000000 */
[----:B------:R-:W-:Y:S01]  /*13ac0*/  IADD3 R6, R6, 0x406, RZ ;  /* 0x0000040606067810 */ /* 0x000fe20007ffe0ff */
[----:B------:R-:W-:Y:S03]  /*13ad0*/  HGMMA.64x128x16.F32 R24, gdesc[UR32], RZ, !UPT, gsb0 ;  /* 0x01e00000201879f0 */ /* 0x000fe6000c0008ff */
        /* <DEDUP_REMOVED lines=27> */
.L_x_3065:
[----:B------:R-:W-:Y:S01]  /*13c90*/  SHF.L.U32 R6, R13, 0x1f, RZ ;  /* 0x0000001f0d067819 */ /* 0x000fe200000006ff */
[----:B------:R-:W-:-:S04]  /*13ca0*/  IMAD R7, R11, 0x8, R18 ;  /* 0x000000080b077824 */ /* 0x000fc800078e0212 */
[----:B------:R0:W1:Y:S01]  /*13cb0*/  SYNCS.PHASECHK.TRANS64.TRYWAIT P1, [R7+URZ+0x28850], R6 ;  /* 0x02885006070075a7 */ /* 0x000062000802017f */
[----:B------:R-:W-:Y:S05]  /*13cc0*/  @!P0 BRA `(.L_x_3066) ;  /* 0x0000000000048947 */ /* 0x000fea0003800000 */
[----:B------:R-:W-:Y:S01]  /*13cd0*/  BPT.TRAP 0x1 ;  /* 0x000000040000795c */ /* 0x000fe20000300000 */
.L_x_3066:
[----:B-1----:R-:W-:Y:S05]  /*13ce0*/  @P1 BRA `(.L_x_3064) ;  /* 0x0000000000081947 */ /* 0x002fea0003800000 */
[----:B------:R-:W1:Y:S02]  /*13cf0*/  SYNCS.PHASECHK.TRANS64.TRYWAIT P1, [R7+URZ+0x28850], R6 ;  /* 0x02885006070075a7 */ /* 0x000e64000802017f */
[----:B-1----:R-:W-:Y:S05]  /*13d00*/  @!P1 BRA `(.L_x_3067) ;  /* 0x000000e0001c9947 */ /* 0x002fea0003800000 */
.L_x_3064:
[----:B01----:R-:W-:Y:S01]  /*13d10*/  IADD3 R6, R18, 0x400, RZ ;  /* 0x0000040012067810 */ /* 0x003fe20007ffe0ff */
[----:B------:R-:W-:Y:S01]  /*13d20*/  IMAD.MOV.U32 R7, RZ, RZ, 0x40000040 ;  /* 0x40000040ff077424 */ /* 0x000fe200078e00ff */
        /* <DEDUP_REMOVED lines=9> */
[----:B------:R-:W-:-:S05]  /*13dc0*/  IMAD R6, R11, 0x800, R6 ;  /* 0x000008000b067824 */ /* 0x000fca00078e0206 */
[C---:B------:R-:W-:Y:S02]  /*13dd0*/  R2UR UR6, R6.reuse ;  /* 0x00000000060672ca */ /* 0x040fe400000e0000 */
[----:B------:R-:W-:-:S11]  /*13de0*/  IADD3 R8, R6, 0x80, RZ ;  /* 0x0000008006087810 */ /* 0x000fd60007ffe0ff */
        /* <DEDUP_REMOVED lines=33> */
[----:B------:R-:W-:Y:S01]  /*14000*/  IMAD.MOV.U32 R9, RZ, RZ, 0x40000040 ;  /* 0x40000040ff097424 */ /* 0x000fe200078e00ff */
[----:B------:R-:W-:Y:S01]  /*14010*/  IADD3 R6, R6, 0x380, RZ ;  /* 0x0000038006067810 */ /* 0x000fe20007ffe0ff */
        /* <DEDUP_REMOVED lines=18> */
.L_x_3068:
        /* <DEDUP_REMOVED lines=68> */
[----:B------:R-:W-:-:S02]  /*14580*/  UMOV UR48, UR44 ;  /* 0x0000002c00307c82 */ /* 0x000fc40008000000 */
        /* <DEDUP_REMOVED lines=15> */
[----:B0-----:R-:W-:Y:S01]  /*14680*/  FMNMX.FTZ R67, R31, R66, !PT ;  /* 0x000000421f437209 */ /* 0x001fe20007810000 */
[----:B------:R-:W-:Y:S01]  /*14690*/  FMUL.FTZ R66, R78, UR46 ;  /* 0x0000002e4e427c20 */ /* 0x000fe20008410000 */
[----:B------:R-:W-:Y:S01]  /*146a0*/  FMUL.FTZ R78, R80, UR46 ;  /* 0x0000002e504e7c20 */ /* 0x000fe20008410000 */
[----:B------:R-:W-:-:S04]  /*146b0*/  FMUL.FTZ R80, R81, UR46 ;  /* 0x0000002e51507c20 */ /* 0x000fc80008410000 */
        /* <DEDUP_REMOVED lines=12> */
[----:B------:R-:W-:-:S06]  /*14780*/  FMUL.FTZ R67, R79, UR46 ;  /* 0x0000002e4f437c20 */ /* 0x000fcc0008410000 */
        /* <DEDUP_REMOVED lines=25> */
[----:B--2---:R-:W-:Y:S01]  /*14920*/  FMNMX.FTZ R21, R55, R70, !PT ;  /* 0x0000004637157209 */ /* 0x004fe20007810000 */
[----:B------:R-:W-:Y:S01]  /*14930*/  FMUL.FTZ R70, R82, UR46 ;  /* 0x0000002e52467c20 */ /* 0x000fe20008410000 */
[----:B------:R-:W-:Y:S01]  /*14940*/  FMUL.FTZ R82, R84, UR46 ;  /* 0x0000002e54527c20 */ /* 0x000fe20008410000 */
[----:B------:R-:W-:-:S04]  /*14950*/  FMUL.FTZ R84, R85, UR46 ;  /* 0x0000002e55547c20 */ /* 0x000fc80008410000 */
[----:B------:R-:W2:Y:S01]  /*14960*/  MUFU.TANH R48, R48 ;  /* 0x0000003000307308 */ /* 0x000ea20000002400 */
[----:B-1----:R-:W-:-:S07]  /*14970*/  FMNMX.FTZ R71, R47, R6, !PT ;  /* 0x000000062f477209 */ /* 0x002fce0007810000 */
[----:B------:R-:W1:Y:S01]  /*14980*/  MUFU.TANH R58, R58 ;  /* 0x0000003a003a7308 */ /* 0x000e620000002400 */
[----:B0-----:R-:W-:-:S07]  /*14990*/  FMNMX.FTZ R21, R56, R21, !PT ;  /* 0x0000001538157209 */ /* 0x001fce0007810000 */
[----:B------:R-:W0:Y:S01]  /*149a0*/  MUFU.TANH R49, R49 ;  /* 0x0000003100317308 */ /* 0x000e220000002400 */
[----:B--2---:R-:W-:Y:S01]  /*149b0*/  FMNMX.FTZ R6, R48, R71, !PT ;  /* 0x0000004730067209 */ /* 0x004fe20007810000 */
[----:B------:R-:W-:-:S06]  /*149c0*/  FMUL.FTZ R71, R83, UR46 ;  /* 0x0000002e53477c20 */ /* 0x000fcc0008410000 */
        /* <DEDUP_REMOVED lines=54> */
[----:B--2---:R-:W-:Y:S02]  /*14d30*/  FMNMX.FTZ R75, R84, R21, !PT ;  /* 0x00000015544b7209 */ /* 0x004fe40007810000 */
[----:B-1----:R-:W-:-:S03]  /*14d40*/  FMNMX.FTZ R77, R73, R6, !PT ;  /* 0x00000006494d7209 */ /* 0x002fc60007810000 */
[----:B------:R-:W0:Y:S04]  /*14d50*/  SHFL.BFLY PT, R6, R75, 0x2, 0x1f ;  /* 0x0c401f004b067f89 */ /* 0x000e2800000e0000 */
[----:B------:R-:W1:Y:S01]  /*14d60*/  SHFL.BFLY PT, R86, R77, 0x2, 0x1f ;  /* 0x0c401f004d567f89 */ /* 0x000e6200000e0000 */
[----:B0-----:R-:W-:Y:S02]  /*14d70*/  FMNMX.FTZ R79, R75, R6, !PT ;  /* 0x000000064b4f7209 */ /* 0x001fe40007810000 */
[----:B-1----:R-:W-:-:S03]  /*14d80*/  FMNMX.FTZ R86, R77, R86, !PT ;  /* 0x000000564d567209 */ /* 0x002fc60007810000 */
[----:B------:R-:W0:Y:S04]  /*14d90*/  SHFL.BFLY PT, R6, R79, 0x1, 0x1f ;  /* 0x0c201f004f067f89 */ /* 0x000e2800000e0000 */
[----:B------:R-:W1:Y:S01]  /*14da0*/  SHFL.BFLY PT, R81, R86, 0x1, 0x1f ;  /* 0x0c201f0056517f89 */ /* 0x000e6200000e0000 */
[----:B0-----:R-:W-:Y:S02]  /*14db0*/  FMNMX.FTZ R21, R79, R6, !PT ;  /* 0x000000064f157209 */ /* 0x001fe40007810000 */
[----:B-1----:R-:W-:-:S03]  /*14dc0*/  FMNMX.FTZ R6, R86, R81, !PT ;  /* 0x0000005156067209 */ /* 0x002fc60007810000 */
[C---:B------:R-:W-:Y:S01]  /*14dd0*/  FMUL.FTZ R87, R21.reuse, UR48 ;  /* 0x0000003015577c20 */ /* 0x040fe20008410000 */
[----:B------:R-:W-:-:S03]  /*14de0*/  FADD.FTZ R10, -R21, R10 ;  /* 0x0000000a150a7221 */ /* 0x000fc60000010100 */
[--C-:B------:R-:W-:Y:S01]  /*14df0*/  FFMA.FTZ R77, R43, UR48, -R87.reuse ;  /* 0x000000302b4d7c23 */ /* 0x100fe20008010857 */
[----:B------:R-:W-:Y:S01]  /*14e00*/  FFMA.FTZ R43, R59, UR48, -R87 ;  /* 0x000000303b2b7c23 */ /* 0x000fe20008010857 */
[C---:B------:R-:W-:Y:S01]  /*14e10*/  FADD.FTZ R5, -R6.reuse, R5 ;  /* 0x0000000506057221 */ /* 0x040fe20000010100 */
[----:B------:R-:W-:Y:S01]  /*14e20*/  FMUL.FTZ R59, R6, UR48 ;  /* 0x00000030063b7c20 */ /* 0x000fe20008410000 */
[----:B------:R-:W-:Y:S01]  /*14e30*/  FMUL.FTZ R10, R10, UR48 ;  /* 0x000000300a0a7c20 */ /* 0x000fe20008410000 */
[--C-:B------:R-:W-:Y:S01]  /*14e40*/  FFMA.FTZ R7, R7, UR48, -R87.reuse ;  /* 0x0000003007077c23 */ /* 0x100fe20008010857 */
[----:B------:R-:W-:Y:S01]  /*14e50*/  FFMA.FTZ R180, R8, UR48, -R87 ;  /* 0x0000003008b47c23 */ /* 0x000fe20008010857 */
[----:B------:R-:W-:Y:S01]  /*14e60*/  FMUL.FTZ R5, R5, UR48 ;  /* 0x0000003005057c20 */ /* 0x000fe20008410000 */
[--C-:B------:R-:W-:Y:S01]  /*14e70*/  FFMA.FTZ R8, R14, UR48, -R59.reuse ;  /* 0x000000300e087c23 */ /* 0x100fe2000801083b */
[----:B------:R-:W-:Y:S01]  /*14e80*/  FFMA.FTZ R181, R9, UR48, -R59 ;  /* 0x0000003009b57c23 */ /* 0x000fe2000801083b */
[----:B------:R-:W-:Y:S01]  /*14e90*/  MUFU.EX2 R10, R10 ;  /* 0x0000000a000a7308 */ /* 0x000fe20000000800 */
[----:B------:R-:W-:Y:S01]  /*14ea0*/  FFMA.FTZ R182, R13, UR48, -R87 ;  /* 0x000000300db67c23 */ /* 0x000fe20008010857 */
[----:B------:R-:W-:Y:S01]  /*14eb0*/  FFMA.FTZ R183, R20, UR48, -R59 ;  /* 0x0000003014b77c23 */ /* 0x000fe2000801083b */
[----:B------:R-:W-:Y:S01]  /*14ec0*/  FFMA.FTZ R85, R15, UR48, -R87 ;  /* 0x000000300f557c23 */ /* 0x000fe20008010857 */
[----:B------:R-:W-:Y:S01]  /*14ed0*/  FFMA.FTZ R14, R24, UR48, -R59 ;  /* 0x00000030180e7c23 */ /* 0x000fe2000801083b */
[----:B------:R-:W-:Y:S01]  /*14ee0*/  FFMA.FTZ R176, R25, UR48, -R87 ;  /* 0x0000003019b07c23 */ /* 0x000fe20008010857 */
[----:B------:R-:W-:Y:S01]  /*14ef0*/  FFMA.FTZ R177, R27, UR48, -R59 ;  /* 0x000000301bb17c23 */ /* 0x000fe2000801083b */
[----:B------:R-:W-:Y:S01]  /*14f00*/  FFMA.FTZ R83, R26, UR48, -R87 ;  /* 0x000000301a537c23 */ /* 0x000fe20008010857 */
[----:B------:R-:W0:Y:S01]  /*14f10*/  MUFU.EX2 R7, R7 ;  /* 0x0000000700077308 */ /* 0x000e220000000800 */
[----:B------:R-:W-:Y:S01]  /*14f20*/  FFMA.FTZ R20, R28, UR48, -R59 ;  /* 0x000000301c147c23 */ /* 0x000fe2000801083b */
[----:B------:R-:W-:Y:S01]  /*14f30*/  FFMA.FTZ R178, R29, UR48, -R87 ;  /* 0x000000301db27c23 */ /* 0x000fe20008010857 */
[----:B------:R-:W-:Y:S01]  /*14f40*/  FFMA.FTZ R179, R31, UR48, -R59 ;  /* 0x000000301fb37c23 */ /* 0x000fe2000801083b */
[----:B------:R-:W-:Y:S01]  /*14f50*/  FFMA.FTZ R81, R30, UR48, -R87 ;  /* 0x000000301e517c23 */ /* 0x000fe20008010857 */
[--C-:B------:R-:W-:Y:S01]  /*14f60*/  FFMA.FTZ R24, R32, UR48, -R59.reuse ;  /* 0x0000003020187c23 */ /* 0x100fe2000801083b */
[----:B------:R-:W-:Y:S01]  /*14f70*/  FFMA.FTZ R28, R38, UR48, -R59 ;  /* 0x00000030261c7c23 */ /* 0x000fe2000801083b */
[----:B------:R-:W-:Y:S01]  /*14f80*/  FFMA.FTZ R172, R33, UR48, -R87 ;  /* 0x0000003021ac7c23 */ /* 0x000fe20008010857 */
[----:B------:R-:W-:Y:S01]  /*14f90*/  MUFU.EX2 R5, R5 ;  /* 0x0000000500057308 */ /* 0x000fe20000000800 */
[----:B------:R-:W-:Y:S01]  /*14fa0*/  FFMA.FTZ R173, R35, UR48, -R59 ;  /* 0x0000003023ad7c23 */ /* 0x000fe2000801083b */
[----:B------:R-:W-:Y:S01]  /*14fb0*/  FFMA.FTZ R79, R34, UR48, -R87 ;  /* 0x00000030224f7c23 */ /* 0x000fe20008010857 */
[----:B------:R-:W-:Y:S01]  /*14fc0*/  FFMA.FTZ R26, R36, UR48, -R59 ;  /* 0x00000030241a7c23 */ /* 0x000fe2000801083b */
[----:B------:R-:W-:Y:S01]  /*14fd0*/  FFMA.FTZ R174, R42, UR48, -R87 ;  /* 0x000000302aae7c23 */ /* 0x000fe20008010857 */
[--C-:B------:R-:W-:Y:S01]  /*14fe0*/  FFMA.FTZ R175, R37, UR48, -R59.reuse ;  /* 0x0000003025af7c23 */ /* 0x100fe2000801083b */
[----:B------:R-:W-:Y:S01]  /*14ff0*/  FFMA.FTZ R30, R40, UR48, -R59 ;  /* 0x00000030281e7c23 */ /* 0x000fe2000801083b */
[----:B------:R-:W-:Y:S01]  /*15000*/  FFMA.FTZ R168, R45, UR48, -R87 ;  /* 0x000000302da87c23 */ /* 0x000fe20008010857 */
[----:B------:R-:W1:Y:S01]  /*15010*/  MUFU.EX2 R8, R8 ;  /* 0x0000000800087308 */ /* 0x000e620000000800 */
[----:B0-----:R-:W-:Y:S01]  /*15020*/  FFMA.FTZ R3, R10, R3, R7 ;  /* 0x000000030a037223 */ /* 0x001fe20000010007 */
[----:B------:R-:W-:Y:S01]  /*15030*/  FFMA.FTZ R169, R39, UR48, -R59 ;  /* 0x0000003027a97c23 */ /* 0x000fe2000801083b */
[--C-:B------:R-:W-:Y:S01]  /*15040*/  FFMA.FTZ R75, R46, UR48, -R87.reuse ;  /* 0x000000302e4b7c23 */ /* 0x100fe20008010857 */
        /* <DEDUP_REMOVED lines=13> */
[----:B-1----:R-:W-:Y:S01]  /*15120*/  FFMA.FTZ R0, R5, R0, R8 ;  /* 0x0000000005007223 */ /* 0x002fe20000010008 */
[----:B------:R-:W-:Y:S01]  /*15130*/  FFMA.FTZ R160, R62, UR48, -R87 ;  /* 0x000000303ea07c23 */ /* 0x000fe20008010857 */
[----:B------:R-:W-:Y:S01]  /*15140*/  FFMA.FTZ R161, R51, UR48, -R59 ;  /* 0x0000003033a17c23 */ /* 0x000fe2000801083b */
[--C-:B------:R-:W-:Y:S01]  /*15150*/  FFMA.FTZ R33, R63, UR48, -R87.reuse ;  /* 0x000000303f217c23 */ /* 0x100fe20008010857 */
[----:B------:R-:W-:Y:S01]  /*15160*/  FFMA.FTZ R162, R64, UR48, -R87 ;  /* 0x0000003040a27c23 */ /* 0x000fe20008010857 */
[----:B------:R-:W-:Y:S01]  /*15170*/  FFMA.FTZ R163, R54, UR48, -R59 ;  /* 0x0000003036a37c23 */ /* 0x000fe2000801083b */
[----:B------:R-:W-:Y:S01]  /*15180*/  FFMA.FTZ R29, R65, UR48, -R87 ;  /* 0x00000030411d7c23 */ /* 0x000fe20008010857 */
[----:B------:R-:W1:Y:S01]  /*15190*/  MUFU.EX2 R182, R182 ;  /* 0x000000b600b67308 */ /* 0x000e620000000800 */
[----:B0-----:R-:W-:Y:S01]  /*151a0*/  FADD.FTZ R3, R180, R3 ;  /* 0x00000003b4037221 */ /* 0x001fe20000010000 */
[----:B------:R-:W-:Y:S01]  /*151b0*/  FFMA.FTZ R156, R68, UR48, -R87 ;  /* 0x00000030449c7c23 */ /* 0x000fe20008010857 */
[----:B------:R-:W-:Y:S01]  /*151c0*/  FFMA.FTZ R157, R60, UR48, -R59 ;  /* 0x000000303c9d7c23 */ /* 0x000fe2000801083b */
[--C-:B------:R-:W-:Y:S01]  /*151d0*/  FFMA.FTZ R25, R69, UR48, -R87.reuse ;  /* 0x0000003045197c23 */ /* 0x100fe20008010857 */
[----:B------:R-:W-:Y:S01]  /*151e0*/  FFMA.FTZ R158, R74, UR48, -R87 ;  /* 0x000000304a9e7c23 */ /* 0x000fe20008010857 */
[----:B------:R-:W-:Y:S01]  /*151f0*/  FFMA.FTZ R159, R66, UR48, -R59 ;  /* 0x00000030429f7c23 */ /* 0x000fe2000801083b */
[--C-:B------:R-:W-:Y:S01]  /*15200*/  FFMA.FTZ R15, R76, UR48, -R87.reuse ;  /* 0x000000304c0f7c23 */ /* 0x100fe20008010857 */
[----:B------:R-:W0:Y:S01]  /*15210*/  MUFU.EX2 R183, R183 ;  /* 0x000000b700b77308 */ /* 0x000e220000000800 */
[----:B--2---:R-:W-:Y:S01]  /*15220*/  FADD.FTZ R0, R181, R0 ;  /* 0x00000000b5007221 */ /* 0x004fe20000010000 */
[----:B------:R-:W-:Y:S01]  /*15230*/  FFMA.FTZ R152, R78, UR48, -R87 ;  /* 0x000000304e987c23 */ /* 0x000fe20008010857 */
[----:B------:R-:W-:Y:S01]  /*15240*/  FFMA.FTZ R153, R70, UR48, -R59 ;  /* 0x0000003046997c23 */ /* 0x000fe2000801083b */
[----:B------:R-:W-:Y:S01]  /*15250*/  FFMA.FTZ R13, R80, UR48, -R87 ;  /* 0x00000030500d7c23 */ /* 0x000fe20008010857 */
[----:B------:R-:W-:-:S02]  /*15260*/  IMAD R27, R186, 0x8, R18 ;  /* 0x00000008ba1b7824 */ /* 0x000fc400078e0212 */
[----:B------:R-:W-:Y:S01]  /*15270*/  FFMA.FTZ R154, R82, UR48, -R87 ;  /* 0x00000030529a7c23 */ /* 0x000fe20008010857 */
[----:B------:R-:W-:Y:S01]  /*15280*/  FFMA.FTZ R155, R72, UR48, -R59 ;  /* 0x00000030489b7c23 */ /* 0x000fe2000801083b */
[----:B------:R-:W2:Y:S01]  /*15290*/  MUFU.EX2 R85, R85 ;  /* 0x0000005500557308 */ /* 0x000ea20000000800 */
[----:B-1----:R-:W-:Y:S01]  /*152a0*/  FADD.FTZ R38, R182, R3 ;  /* 0x00000003b6267221 */ /* 0x002fe20000010000 */
[----:B------:R-:W-:Y:S01]  /*152b0*/  VIADD R27, R27, 0x28840 ;  /* 0x000288401b1b7836 */ /* 0x000fe20000000000 */
[----:B------:R-:W-:Y:S01]  /*152c0*/  MOV R50, UR38 ;  /* 0x0000002600327c02 */ /* 0x000fe20008000f00 */
[----:B------:R-:W-:-:S03]  /*152d0*/  FFMA.FTZ R55, R84, UR48, -R87 ;  /* 0x0000003054377c23 */ /* 0x000fc60008010857 */
[----:B------:R-:W-:Y:S01]  /*152e0*/  PRMT R27, R50, 0x654, R27 ;  /* 0x00000654321b7816 */ /* 0x000fe2000000001b */
[----:B------:R-:W1:Y:S01]  /*152f0*/  MUFU.EX2 R14, R14 ;  /* 0x0000000e000e7308 */ /* 0x000e620000000800 */
[----:B0-----:R-:W-:Y:S02]  /*15300*/  FADD.FTZ R3, R183, R0 ;  /* 0x00000000b7037221 */ /* 0x001fe40000010000 */
[----:B------:R0:W-:Y:S05]  /*15310*/  SYNCS.ARRIVE.TRANS64.RED.A1T0 RZ, [R27+URZ], RZ ;  /* 0x000000ff1bff79a7 */ /* 0x0001ea000810043f */
[----:B------:R-:W3:Y:S01]  /*15320*/  MUFU.EX2 R176, R176 ;  /* 0x000000b000b07308 */ /* 0x000ee20000000800 */
[----:B--2---:R-:W-:-:S07]  /*15330*/  FADD.FTZ R9, R85, R38 ;  /* 0x0000002655097221 */ /* 0x004fce0000010000 */
[----:B------:R-:W2:Y:S01]  /*15340*/  MUFU.EX2 R177, R177 ;  /* 0x000000b100b17308 */ /* 0x000ea20000000800 */
[----:B-1----:R-:W-:-:S07]  /*15350*/  FADD.FTZ R0, R14, R3 ;  /* 0x000000030e007221 */ /* 0x002fce0000010000 */
[----:B------:R-:W1:Y:S01]  /*15360*/  MUFU.EX2 R83, R83 ;  /* 0x0000005300537308 */ /* 0x000e620000000800 */
[----:B---3--:R-:W-:-:S07]  /*15370*/  FADD.FTZ R38, R176, R9 ;  /* 0x00000009b0267221 */ /* 0x008fce0000010000 */
[----:B------:R-:W3:Y:S01]  /*15380*/  MUFU.EX2 R20, R20 ;  /* 0x0000001400147308 */ /* 0x000ee20000000800 */
[----:B--2---:R-:W-:-:S07]  /*15390*/  FADD.FTZ R3, R177, R0 ;  /* 0x00000000b1037221 */ /* 0x004fce0000010000 */
[----:B------:R-:W2:Y:S01]  /*153a0*/  MUFU.EX2 R178, R178 ;  /* 0x000000b200b27308 */ /* 0x000ea20000000800 */
[----:B-1----:R-:W-:Y:S01]  /*153b0*/  FADD.FTZ R9, R83, R38 ;  /* 0x0000002653097221 */ /* 0x002fe20000010000 */
[----:B------:R-:W-:-:S06]  /*153c0*/  FFMA.FTZ R38, R52, UR48, -R59 ;  /* 0x0000003034267c23 */ /* 0x000fcc000801083b */
[----:B------:R-:W1:Y:S01]  /*153d0*/  MUFU.EX2 R179, R179 ;  /* 0x000000b300b37308 */ /* 0x000e620000000800 */
[----:B---3--:R-:W-:-:S07]  /*153e0*/  FADD.FTZ R0, R20, R3 ;  /* 0x0000000314007221 */ /* 0x008fce0000010000 */
        /* <DEDUP_REMOVED lines=13> */
[----:B--2---:R-:W-:Y:S01]  /*154c0*/  FADD.FTZ R9, R79, R40 ;  /* 0x000000284f097221 */ /* 0x004fe20000010000 */
[----:B------:R-:W-:-:S06]  /*154d0*/  FFMA.FTZ R40, R57, UR48, -R59 ;  /* 0x0000003039287c23 */ /* 0x000fcc000801083b */
        /* <DEDUP_REMOVED lines=15> */
[----:B---3--:R-:W-:Y:S01]  /*155d0*/  FADD.FTZ R9, R75, R42 ;  /* 0x0000002a4b097221 */ /* 0x008fe20000010000 */
[----:B------:R-:W-:-:S06]  /*155e0*/  FFMA.FTZ R42, R61, UR48, -R59 ;  /* 0x000000303d2a7c23 */ /* 0x000fcc000801083b */
        /* <DEDUP_REMOVED lines=73> */
[----:B---3--:R-:W-:-:S03]  /*15a80*/  FADD.FTZ R3, R55, R50 ;  /* 0x0000003237037221 */ /* 0x008fc60000010000 */
[----:B--2---:R-:W-:Y:S01]  /*15a90*/  FADD.FTZ R0, R48, R9 ;  /* 0x0000000930007221 */ /* 0x004fe20000010000 */
[----:B0-----:R-:W-:Y:S06]  /*15aa0*/  @!P0 BRA `(.L_x_3069) ;  /* 0x0000000000048947 */ /* 0x001fec0003800000 */
[----:B------:R-:W-:Y:S01]  /*15ab0*/  BPT.TRAP 0x1 ;  /* 0x000000040000795c */ /* 0x000fe20000300000 */
.L_x_3069:
[----:B------:R-:W-:Y:S01]  /*15ac0*/  IMAD R9, R11, 0x8, R18 ;  /* 0x000000080b097824 */ /* 0x000fe200078e0212 */
[----:B------:R-:W-:Y:S01]  /*15ad0*/  ISETP.GT.AND P1, PT, R12, RZ, PT ;  /* 0x000000ff0c00720c */ /* 0x000fe20003f24270 */
        /* <DEDUP_REMOVED lines=106> */
.L_x_3058:
[----:B------:R-:W-:Y:S05]  /*16180*/  WARPSYNC.ALL ;  /* 0x0000000000007948 */ /* 0x000fea0003800000 */
[----:B------:R-:W-:Y:S06]  /*16190*/  BAR.ARV 0x8, 0x180 ;  /* 0x0206000000007b1d */ /* 0x000fec0000002000 */
[----:B------:R-:W-:Y:S05]  /*161a0*/  @!P0 BRA `(.L_x_3071) ;  /* 0x0000000000048947 */ /* 0x000fea0003800000 */
[----:B------:R-:W-:Y:S01]  /*161b0*/  BPT.TRAP 0x1 ;  /* 0x000000040000795c */ /* 0x000fe20000300000 */
.L_x_3071:
[----:B------:R-:W-:Y:S01]  /*161c0*/  IMAD R13, R186, 0x8, R18 ;  /* 0x00000008ba0d7824 */ /* 0x000fe200078e0212 */
[----:B------:R-:W-:-:S04]  /*161d0*/  SHF.L.U32 R4, R188, 0x1f, RZ ;  /* 0x0000001fbc047819 */ /* 0x000fc800000006ff */
[----:B------:R0:W1:Y:S01]  /*161e0*/  SYNCS.PHASECHK.TRANS64.TRYWAIT P1, [R13+URZ+0x28850], R4 ;  /* 0x028850040d0075a7 */ /* 0x000062000802017f */
[----:B------:R-:W-:Y:S05]  /*161f0*/  @!P0 BRA `(.L_x_3072) ;  /* 0x0000000000048947 */ /* 0x000fea0003800000 */
[----:B------:R-:W-:Y:S01]  /*16200*/  BPT.TRAP 0x1 ;  /* 0x000000040000795c */ /* 0x000fe20000300000 */
.L_x_3072:
[----:B------:R-:W-:-:S05]  /*16210*/  VIADD R18, R18, 0x400 ;  /* 0x0000040012127836 */ /* 0x000fca0000000000 */
[----:B------:R-:W-:-:S04]  /*16220*/  SHF.R.U32.HI R18, RZ, 0x4, R18 ;  /* 0x00000004ff127819 */ /* 0x000fc80000011612 */
[----:B------:R-:W-:-:S04]  /*16230*/  LOP3.LUT R18, R18, 0x3fff, RZ, 0xc0, !PT ;  /* 0x00003fff12127812 */ /* 0x000fc800078ec0ff */
[----:B------:R-:W-:Y:S01]  /*16240*/  LOP3.LUT R5, R18, 0x4000000, RZ, 0xfc, !PT ;  /* 0x0400000012057812 */ /* 0x000fe200078efcff */
[----:B-1----:R-:W-:Y:S06]  /*16250*/  @P1 BRA `(.L_x_3073) ;  /* 0x0000000000081947 */ /* 0x002fec0003800000 */
[----:B------:R-:W1:Y:S02]  /*16260*/  SYNCS.PHASECHK.TRANS64.TRYWAIT P1, [R13+URZ+0x28850], R4 ;  /* 0x028850040d0075a7 */ /* 0x000e64000802017f */
[----:B-1----:R-:W-:Y:S05]  /*16270*/  @!P1 BRA `(.L_x_3074) ;  /* 0x000000b800d49947 */ /* 0x002fea0003800000 */
.L_x_3073:
[----:B01----:R-:W-:Y:S01]  /*16280*/  LEA R4, R186, R5, 0xb ;  /* 0x00000005ba047211 */ /* 0x003fe200078e58ff */
[----:B------:R-:W-:Y:S01]  /*16290*/  IMAD.MOV.U32 R5, RZ, RZ, 0x40000040 ;  /* 0x40000040ff057424 */ /* 0x000fe200078e00ff */
[----:B------:R-:W-:Y:S05]  /*162a0*/  WARPSYNC.ALL ;  /* 0x0000000000007948 */ /* 0x000fea0003800000 */
[C---:B------:R-:W-:Y:S01]  /*162b0*/  R2UR UR6, R4.reuse ;  /* 0x00000000040672ca */ /* 0x040fe200000e0000 */
[----:B------:R-:W-:Y:S01]  /*162c0*/  WARPGROUP.ARRIVE ;  /* 0x00000000000079c5 */ /* 0x000fe20000000000 */
[----:B------:R-:W-:Y:S01]  /*162d0*/  R2UR UR7, R5 ;  /* 0x00000000050772ca */ /* 0x000fe200000e0000 */
[----:B------:R-:W-:Y:S01]  /*162e0*/  VIADD R8, R4, 0x80 ;  /* 0x0000008004087836 */ /* 0x000fe20000000000 */
[----:B------:R-:W-:Y:S01]  /*162f0*/  MOV R9, 0x40000040 ;  /* 0x4000004000097802 */ /* 0x000fe20000000f00 */
[----:B------:R-:W-:Y:S01]  /*16300*/  IMAD.U32 R18, RZ, RZ, UR48 ;  /* 0x00000030ff127e24 */ /* 0x000fe2000f8e00ff */
        /* <DEDUP_REMOVED lines=40> */
[----:B------:R-:W-:Y:S01]  /*16590*/  IMAD.MOV.U32 R9, RZ, RZ, RZ ;  /* 0x000000ffff097224 */ /* 0x000fe200078e00ff */
[----:B------:R-:W-:Y:S02]  /*165a0*/  WARPGROUP.DEPBAR.LE gsb0, 0x0 ;  /* 0x00008000000079c5 */ /* 0x000fe40000010000 */
[----:B------:R-:W-:-:S09]  /*165b0*/  WARPGROUP.ARRIVE ;  /* 0x00000000000079c5 */ /* 0x000fd20000000000 */
[----:B------:R-:W-:Y:S01]  /*165c0*/  HGMMA.64x128x16.F32 R88, R156, gdesc[UR4].tnspB, R88, gsb0 ;  /* 0x41e000049c587df0 */ /* 0x000fe20008000858 */
[----:B------:R-:W-:Y:S02]  /*165d0*/  R2UR UR6, R4 ;  /* 0x00000000040672ca */ /* 0x000fe400000e0000 */
[----:B------:R-:W-:Y:S01]  /*165e0*/  R2UR UR7, R5 ;  /* 0x00000000050772ca */ /* 0x000fe200000e0000 */
[----:B------:R-:W0:Y:S04]  /*165f0*/  SHFL.BFLY PT, R4, R3, 0x2, 0x1f ;  /* 0x0c401f0003047f89 */ /* 0x000e2800000e0000 */
[----:B------:R-:W1:Y:S01]  /*16600*/  SHFL.BFLY PT, R5, R0, 0x2, 0x1f ;  /* 0x0c401f0000057f89 */ /* 0x000e6200000e0000 */
[----:B0-----:R-:W-:Y:S01]  /*16610*/  FADD.FTZ R4, R4, R3 ;  /* 0x0000000304047221 */ /* 0x001fe20000010000 */
[----:B------:R-:W-:-:S02]  /*16620*/  IMAD.MOV.U32 R3, RZ, RZ, -0x800000 ;  /* 0xff800000ff037424 */ /* 0x000fc400078e00ff */
[----:B-1----:R-:W-:Y:S01]  /*16630*/  FADD.FTZ R7, R5, R0 ;  /* 0x0000000005077221 */ /* 0x002fe20000010000 */
[----:B------:R-:W-:Y:S01]  /*16640*/  MOV R0, 0xff800000 ;  /* 0xff80000000007802 */ /* 0x000fe20000000f00 */
[----:B------:R-:W0:Y:S04]  /*16650*/  SHFL.BFLY PT, R5, R4, 0x1, 0x1f ;  /* 0x0c201f0004057f89 */ /* 0x000e2800000e0000 */
[----:B------:R-:W1:Y:S01]  /*16660*/  SHFL.BFLY PT, R8, R7, 0x1, 0x1f ;  /* 0x0c201f0007087f89 */ /* 0x000e6200000e0000 */
[----:B0-----:R-:W-:Y:S01]  /*16670*/  FADD.FTZ R12, R4, R5 ;  /* 0x00000005040c7221 */ /* 0x001fe20000010000 */
[----:B------:R-:W-:Y:S01]  /*16680*/  IMAD.MOV.U32 R5, RZ, RZ, RZ ;  /* 0x000000ffff057224 */ /* 0x000fe200078e00ff */
[----:B------:R-:W-:Y:S01]  /*16690*/  MOV R4, UR48 ;  /* 0x0000003000047c02 */ /* 0x000fe20008000f00 */
[----:B-1----:R-:W-:-:S02]  /*166a0*/  FADD.FTZ R14, R7, R8 ;  /* 0x00000008070e7221 */ /* 0x002fc40000010000 */
[----:B------:R-:W-:-:S03]  /*166b0*/  FSETP.NE.FTZ.AND P1, PT, R12, RZ, PT ;  /* 0x000000ff0c00720b */ /* 0x000fc60003f35000 */
[----:B------:R-:W-:-:S10]  /*166c0*/  FSETP.NE.FTZ.AND P2, PT, R14, RZ, PT ;  /* 0x000000ff0e00720b */ /* 0x000fd40003f55000 */
[----:B------:R-:W0:Y:S01]  /*166d0*/  @P1 MUFU.LG2 R8, R12 ;  /* 0x0000000c00081308 */ /* 0x000e220000000c00 */
[----:B------:R-:W-:Y:S02]  /*166e0*/  @P1 FMUL.FTZ R4, R4, 0.69314718246459960938 ;  /* 0x3f31721804041820 */ /* 0x000fe40000410000 */
        /* <DEDUP_REMOVED lines=14> */
.L_x_3075:
[----:B------:R-:W-:Y:S01]  /*167d0*/  VIADD R4, R13, 0x28860 ;  /* 0x000288600d047836 */ /* 0x000fe20000000000 */
[----:B------:R-:W-:Y:S01]  /*167e0*/  IADD3 R186, R186, 0x1, RZ ;  /* 0x00000001baba7810 */ /* 0x000fe20007ffe0ff */
[----:B------:R-:W-:Y:S02]  /*167f0*/  IMAD.U32 R7, RZ, RZ, UR38 ;  /* 0x00000026ff077e24 */ /* 0x000fe4000f8e00ff */
[-C--:B------:R-:W-:Y:S01]  /*16800*/  FMUL.FTZ R88, R88, R5.reuse ;  /* 0x0000000558587220 */ /* 0x080fe20000410000 */
[-C--:B------:R-:W-:Y:S01]  /*16810*/  FMUL.FTZ R89, R89, R5.reuse ;  /* 0x0000000559597220 */ /* 0x080fe20000410000 */
[----:B------:R-:W-:Y:S01]  /*16820*/  ISETP.NE.AND P0, PT, R186, 0x2, PT ;  /* 0x00000002ba00780c */ /* 0x000fe20003f05270 */
        /* <DEDUP_REMOVED lines=68> */
[----:B-1----:R-:W-:-:S11]  /*16c70*/  SEL R186, R186, RZ, P0 ;  /* 0x000000ffbaba7207 */ /* 0x002fd60000000000 */
.L_x_2986:
[----:B------:R-:W-:Y:S05]  /*16c80*/  WARPSYNC.ALL ;  /* 0x0000000000007948 */ /* 0x000fea0003800000 */
[----:B------:R-:W0:Y:S08]  /*16c90*/  S2UR UR38, SR_CgaCtaId ;  /* 0x00000000002679c3 */ /* 0x000e300000008800 */
[----:B------:R-:W-:Y:S06]  /*16ca0*/  BAR.SYNC.DEFER_BLOCKING 0x5, 0x180 ;  /* 0x0146000000007b1d */ /* 0x000fec0000010000 */
[----:B------:R-:W-:Y:S01]  /*16cb0*/  UMOV UR4, 0x400 ;  /* 0x0000040000047882 */ /* 0x000fe20000000000 */
[----:B------:R-:W-:Y:S01]  /*16cc0*/  BSSY B0, `(.L_x_3076) ;  /* 0x00001f9000007945 */ /* 0x000fe20003800000 */
[----:B0-----:R-:W-:-:S06]  /*16cd0*/  ULEA UR4, UR38, UR4, 0x18 ;  /* 0x0000000426047291 */ /* 0x001fcc000f8ec03f */
[----:B------:R-:W-:-:S05]  /*16ce0*/  IMAD.U32 R18, RZ, RZ, UR4 ;  /* 0x00000004ff127e24 */ /* 0x000fca000f8e00ff */
[----:B------:R0:W1:Y:S01]  /*16cf0*/  LDS.128 R40, [R18+0x288d0] ;  /* 0x0288d00012287984 */ /* 0x0000620000000c00 */
[----:B------:R-:W-:Y:S06]  /*16d00*/  BAR.ARV 0x4, 0x180 ;  /* 0x0106000000007b1d */ /* 0x000fec0000002000 */
[----:B------:R-:W-:Y:S05]  /*16d10*/  @P1 BRA `(.L_x_3077) ;  /* 0x0000001400001947 */ /* 0x000fea0003800000 */
[----:B------:R-:W3:Y:S01]  /*16d20*/  S2R R5, SR_SWINHI ;  /* 0x0000000000057919 */ /* 0x000ee20000002f00 */
[----:B------:R-:W-:Y:S05]  /*16d30*/  WARPSYNC.ALL ;  /* 0x0000000000007948 */ /* 0x000fea0003800000 */
[----:B------:R-:W-:Y:S01]  /*16d40*/  BAR.SYNC.DEFER_BLOCKING 0x1, 0x100 ;  /* 0x0044000000007b1d */ /* 0x000fe20000010000 */
[----:B------:R-:W-:Y:S02]  /*16d50*/  F2FP.F16.F32.PACK_AB R10, R93, R10 ;  /* 0x0000000a5d0a723e */ /* 0x000fe400000000ff */
[----:B------:R-:W-:Y:S02]  /*16d60*/  F2FP.F16.F32.PACK_AB R11, R11, R94 ;  /* 0x0000005e0b0b723e */ /* 0x000fe400000000ff */
[----:B------:R-:W-:Y:S01]  /*16d70*/  F2FP.F16.F32.PACK_AB R30, R133, R30 ;  /* 0x0000001e851e723e */ /* 0x000fe200000000ff */
[----:B------:R-:W-:Y:S01]  /*16d80*/  ULDC.64 UR4, c[0x0][0xc00] ;  /* 0x0003000000047ab9 */ /* 0x000fe20000000a00 */
[----:B------:R-:W-:Y:S01]  /*16d90*/  F2FP.F16.F32.PACK_AB R32, R137, R32 ;  /* 0x000000208920723e */ /* 0x000fe200000000ff */
[----:B------:R-:W0:Y:S01]  /*16da0*/  LDC R55, c[0x0][0xbe8] ;  /* 0x0002fa00ff377b82 */ /* 0x000e220000000800 */
[----:B------:R-:W-:-:S02]  /*16db0*/  F2FP.F16.F32.PACK_AB R33, R33, R138 ;  /* 0x0000008a2121723e */ /* 0x000fc400000000ff */
[----:B------:R-:W-:Y:S02]  /*16dc0*/  F2FP.F16.F32.PACK_AB R34, R141, R34 ;  /* 0x000000228d22723e */ /* 0x000fe400000000ff */
[----:B------:R-:W-:Y:S02]  /*16dd0*/  F2FP.F16.F32.PACK_AB R35, R35, R142 ;  /* 0x0000008e2323723e */ /* 0x000fe400000000ff */
[----:B------:R-:W-:Y:S02]  /*16de0*/  MOV R48, RZ ;  /* 0x000000ff00307202 */ /* 0x000fe40000000f00 */
[----:B------:R-:W-:Y:S02]  /*16df0*/  MOV R20, R18 ;  /* 0x0000001200147202 */ /* 0x000fe40000000f00 */
[----:B---3--:R-:W-:-:S03]  /*16e00*/  MOV R21, R5 ;  /* 0x0000000500157202 */ /* 0x008fc60000000f00 */
[----:B------:R-:W-:-:S03]  /*16e10*/  IMAD.WIDE R8, R222, 0x2, R20 ;  /* 0x00000002de087825 */ /* 0x000fc600078e0214 */
[C---:B------:R-:W-:Y:S02]  /*16e20*/  LOP3.LUT R29, R8.reuse, 0x380, RZ, 0xc0, !PT ;  /* 0x00000380081d7812 */ /* 0x040fe400078ec0ff */
[C---:B------:R-:W-:Y:S02]  /*16e30*/  IADD3 R37, P5, R8.reuse, 0x20, RZ ;  /* 0x0000002008257810 */ /* 0x040fe40007fbe0ff */
[C---:B------:R-:W-:Y:S02]  /*16e40*/  IADD3 R39, P0, R8.reuse, 0x40, RZ ;  /* 0x0000004008277810 */ /* 0x040fe40007f1e0ff */
[----:B------:R-:W-:Y:S01]  /*16e50*/  IADD3 R45, P1, R8, 0x60, RZ ;  /* 0x00000060082d7810 */ /* 0x000fe20007f3e0ff */
[--C-:B------:R-:W-:Y:S01]  /*16e60*/  IMAD.X R5, RZ, RZ, R9.reuse, P5 ;  /* 0x000000ffff057224 */ /* 0x100fe200028e0609 */
[----:B------:R-:W-:Y:S02]  /*16e70*/  SHF.R.U64 R29, R29, 0x3, RZ ;  /* 0x000000031d1d7819 */ /* 0x000fe400000012ff */
[----:B------:R-:W-:Y:S01]  /*16e80*/  LOP3.LUT R4, R37, 0x380, RZ, 0xc0, !PT ;  /* 0x0000038025047812 */ /* 0x000fe200078ec0ff */
[----:B----4-:R-:W-:Y:S01]  /*16e90*/  IMAD.X R13, RZ, RZ, R9, P1 ;  /* 0x000000ffff0d7224 */ /* 0x010fe200008e0609 */
[----:B------:R-:W-:-:S02]  /*16ea0*/  LOP3.LUT R6, R39, 0x380, RZ, 0xc0, !PT ;  /* 0x0000038027067812 */ /* 0x000fc400078ec0ff */
[C---:B--2---:R-:W-:Y:S02]  /*16eb0*/  IADD3 R47, P2, R8.reuse, 0x4000, RZ ;  /* 0x00004000082f7810 */ /* 0x044fe40007f5e0ff */
[C---:B------:R-:W-:Y:S02]  /*16ec0*/  IADD3 R49, P3, R8.reuse, 0x4020, RZ ;  /* 0x0000402008317810 */ /* 0x040fe40007f7e0ff */
[C---:B------:R-:W-:Y:S01]  /*16ed0*/  IADD3 R51, P4, R8.reuse, 0x4040, RZ ;  /* 0x0000404008337810 */ /* 0x040fe20007f9e0ff */
[--C-:B------:R-:W-:Y:S01]  /*16ee0*/  IMAD.X R15, RZ, RZ, R9.reuse, P2 ;  /* 0x000000ffff0f7224 */ /* 0x100fe200010e0609 */
[----:B------:R-:W-:Y:S02]  /*16ef0*/  IADD3 R53, P5, R8, 0x4060, RZ ;  /* 0x0000406008357810 */ /* 0x000fe40007fbe0ff */
[----:B------:R-:W-:Y:S01]  /*16f00*/  LOP3.LUT R12, R45, 0x380, RZ, 0xc0, !PT ;  /* 0x000003802d0c7812 */ /* 0x000fe200078ec0ff */
[--C-:B------:R-:W-:Y:S01]  /*16f10*/  IMAD.X R27, RZ, RZ, R9.reuse, P4 ;  /* 0x000000ffff1b7224 */ /* 0x100fe200020e0609 */
[----:B------:R-:W-:Y:S01]  /*16f20*/  LOP3.LUT R8, R29, R8, RZ, 0x3c, !PT ;  /* 0x000000081d087212 */ /* 0x000fe200078e3cff */
[----:B------:R-:W-:Y:S01]  /*16f30*/  IMAD.X R29, RZ, RZ, R9, P5 ;  /* 0x000000ffff1d7224 */ /* 0x000fe200028e0609 */
[----:B------:R-:W-:-:S02]  /*16f40*/  SHF.R.U64 R4, R4, 0x3, RZ ;  /* 0x0000000304047819 */ /* 0x000fc400000012ff */
[----:B------:R-:W-:Y:S02]  /*16f50*/  SHF.R.U64 R6, R6, 0x3, RZ ;  /* 0x0000000306067819 */ /* 0x000fe400000012ff */
[----:B------:R-:W-:Y:S02]  /*16f60*/  LOP3.LUT R14, R47, 0x380, RZ, 0xc0, !PT ;  /* 0x000003802f0e7812 */ /* 0x000fe400078ec0ff */
[-C--:B------:R-:W-:Y:S02]  /*16f70*/  IADD3.X R7, RZ, R9.reuse, RZ, P0, !PT ;  /* 0x00000009ff077210 */ /* 0x080fe400007fe4ff */
[----:B------:R-:W-:Y:S02]  /*16f80*/  IADD3.X R25, RZ, R9, RZ, P3, !PT ;  /* 0x00000009ff197210 */ /* 0x000fe40001ffe4ff */
[----:B------:R-:W-:Y:S02]  /*16f90*/  SHF.R.U64 R12, R12, 0x3, RZ ;  /* 0x000000030c0c7819 */ /* 0x000fe400000012ff */
[----:B-----5:R-:W-:-:S02]  /*16fa0*/  LOP3.LUT R24, R49, 0x380, RZ, 0xc0, !PT ;  /* 0x0000038031187812 */ /* 0x020fc400078ec0ff */
[----:B------:R-:W-:Y:S02]  /*16fb0*/  LOP3.LUT R26, R51, 0x380, RZ, 0xc0, !PT ;  /* 0x00000380331a7812 */ /* 0x000fe400078ec0ff */
[----:B------:R-:W-:Y:S02]  /*16fc0*/  MOV R46, R8 ;  /* 0x00000008002e7202 */ /* 0x000fe40000000f00 */
[----:B------:R-:W-:Y:S02]  /*16fd0*/  LOP3.LUT R4, R4, R37, RZ, 0x3c, !PT ;  /* 0x0000002504047212 */ /* 0x000fe400078e3cff */
[----:B------:R-:W-:Y:S02]  /*16fe0*/  LOP3.LUT R6, R6, R39, RZ, 0x3c, !PT ;  /* 0x0000002706067212 */ /* 0x000fe400078e3cff */
[----:B------:R-:W-:Y:S02]  /*16ff0*/  LOP3.LUT R28, R53, 0x380, RZ, 0xc0, !PT ;  /* 0x00000380351c7812 */ /* 0x000fe400078ec0ff */
[----:B------:R-:W-:-:S02]  /*17000*/  F2FP.F16.F32.PACK_AB R8, R89, R88 ;  /* 0x000000585908723e */ /* 0x000fc400000000ff */
[----:B------:R-:W-:Y:S02]  /*17010*/  F2FP.F16.F32.PACK_AB R9, R91, R90 ;  /* 0x0000005a5b09723e */ /* 0x000fe400000000ff */
[----:B------:R-:W-:Y:S02]  /*17020*/  SHF.R.U64 R14, R14, 0x3, RZ ;  /* 0x000000030e0e7819 */ /* 0x000fe400000012ff */
[----:B------:R-:W-:Y:S01]  /*17030*/  LOP3.LUT R12, R12, R45, RZ, 0x3c, !PT ;  /* 0x0000002d0c0c7212 */ /* 0x000fe200078e3cff */
[----:B------:R2:W-:Y:S01]  /*17040*/  STSM.16.M88.4 [R46], R8 ;  /* 0x000000082e007844 */ /* 0x0005e20000000200 */
[----:B------:R-:W-:Y:S02]  /*17050*/  SHF.R.U64 R24, R24, 0x3, RZ ;  /* 0x0000000318187819 */ /* 0x000fe400000012ff */
[----:B------:R-:W-:Y:S02]  /*17060*/  SHF.R.U64 R26, R26, 0x3, RZ ;  /* 0x000000031a1a7819 */ /* 0x000fe400000012ff */
[----:B------:R-:W-:-:S02]  /*17070*/  SHF.R.U64 R28, R28, 0x3, RZ ;  /* 0x000000031c1c7819 */ /* 0x000fc400000012ff */
[----:B------:R-:W-:Y:S02]  /*17080*/  MOV R45, R4 ;  /* 0x00000004002d7202 */ /* 0x000fe40000000f00 */
[----:B------:R-:W-:Y:S02]  /*17090*/  MOV R44, R6 ;  /* 0x00000006002c7202 */ /* 0x000fe40000000f00 */
[----:B------:R-:W-:Y:S02]  /*170a0*/  F2FP.F16.F32.PACK_AB R4, R36, R31 ;  /* 0x0000001f2404723e */ /* 0x000fe400000000ff */
[----:B------:R-:W-:Y:S02]  /*170b0*/  F2FP.F16.F32.PACK_AB R5, R99, R98 ;  /* 0x000000626305723e */ /* 0x000fe400000000ff */
[----:B------:R-:W-:Y:S02]  /*170c0*/  F2FP.F16.F32.PACK_AB R6, R101, R100 ;  /* 0x000000646506723e */ /* 0x000fe400000000ff */
[----:B------:R-:W-:-:S02]  /*170d0*/  F2FP.F16.F32.PACK_AB R7, R103, R102 ;  /* 0x000000666707723e */ /* 0x000fc400000000ff */
[----:B------:R-:W-:Y:S02]  /*170e0*/  LOP3.LUT R14, R14, R47, RZ, 0x3c, !PT ;  /* 0x0000002f0e0e7212 */ /* 0x000fe400078e3cff */
[----:B--2---:R-:W-:Y:S01]  /*170f0*/  F2FP.F16.F32.PACK_AB R8, R105, R104 ;  /* 0x000000686908723e */ /* 0x004fe200000000ff */
[----:B------:R-:W-:Y:S01]  /*17100*/  STSM.16.M88.4 [R45], R4 ;  /* 0x000000042d007844 */ /* 0x000fe20000000200 */
[----:B------:R-:W-:Y:S02]  /*17110*/  F2FP.F16.F32.PACK_AB R9, R107, R106 ;  /* 0x0000006a6b09723e */ /* 0x000fe400000000ff */
[----:B------:R-:W-:Y:S02]  /*17120*/  F2FP.F16.F32.PACK_AB R10, R109, R108 ;  /* 0x0000006c6d0a723e */ /* 0x000fe400000000ff */
[----:B------:R-:W-:Y:S02]  /*17130*/  F2FP.F16.F32.PACK_AB R11, R111, R110 ;  /* 0x0000006e6f0b723e */ /* 0x000fe400000000ff */
[----:B------:R-:W-:-:S02]  /*17140*/  LOP3.LUT R24, R24, R49, RZ, 0x3c, !PT ;  /* 0x0000003118187212 */ /* 0x000fc400078e3cff */
[----:B------:R-:W-:Y:S01]  /*17150*/  LOP3.LUT R26, R26, R51, RZ, 0x3c, !PT ;  /* 0x000000331a1a7212 */ /* 0x000fe200078e3cff */
[----:B------:R2:W-:Y:S01]  /*17160*/  STSM.16.M88.4 [R44], R8 ;  /* 0x000000082c007844 */ /* 0x0005e20000000200 */
[----:B------:R-:W-:Y:S02]  /*17170*/  LOP3.LUT R28, R28, R53, RZ, 0x3c, !PT ;  /* 0x000000351c1c7212 */ /* 0x000fe400078e3cff */
[----:B-1----:R-:W-:Y:S02]  /*17180*/  MOV R40, R12 ;  /* 0x0000000c00287202 */ /* 0x002fe40000000f00 */
[----:B------:R-:W-:Y:S02]  /*17190*/  MOV R39, R14 ;  /* 0x0000000e00277202 */ /* 0x000fe40000000f00 */
[----:B------:R-:W-:Y:S02]  /*171a0*/  MOV R38, R24 ;  /* 0x0000001800267202 */ /* 0x000fe40000000f00 */
[----:B------:R-:W-:-:S02]  /*171b0*/  MOV R37, R26 ;  /* 0x0000001a00257202 */ /* 0x000fc40000000f00 */
[----:B------:R-:W-:Y:S02]  /*171c0*/  F2FP.F16.F32.PACK_AB R12, R113, R112 ;  /* 0x00000070710c723e */ /* 0x000fe400000000ff */
[----:B------:R-:W-:Y:S02]  /*171d0*/  F2FP.F16.F32.PACK_AB R13, R115, R114 ;  /* 0x00000072730d723e */ /* 0x000fe400000000ff */
[----:B------:R-:W-:Y:S02]  /*171e0*/  F2FP.F16.F32.PACK_AB R14, R117, R116 ;  /* 0x00000074750e723e */ /* 0x000fe400000000ff */
[----:B------:R-:W-:Y:S02]  /*171f0*/  F2FP.F16.F32.PACK_AB R15, R119, R118 ;  /* 0x00000076770f723e */ /* 0x000fe400000000ff */
[----:B------:R-:W-:Y:S02]  /*17200*/  F2FP.F16.F32.PACK_AB R24, R121, R120 ;  /* 0x000000787918723e */ /* 0x000fe400000000ff */
[----:B------:R-:W-:Y:S01]  /*17210*/  F2FP.F16.F32.PACK_AB R25, R123, R122 ;  /* 0x0000007a7b19723e */ /* 0x000fe200000000ff */
[----:B------:R-:W-:Y:S01]  /*17220*/  STSM.16.M88.4 [R40], R12 ;  /* 0x0000000c28007844 */ /* 0x000fe20000000200 */
[----:B------:R-:W-:-:S02]  /*17230*/  F2FP.F16.F32.PACK_AB R26, R125, R124 ;  /* 0x0000007c7d1a723e */ /* 0x000fc400000000ff */
[----:B------:R-:W-:Y:S02]  /*17240*/  F2FP.F16.F32.PACK_AB R27, R127, R126 ;  /* 0x0000007e7f1b723e */ /* 0x000fe400000000ff */
[----:B------:R-:W-:Y:S02]  /*17250*/  MOV R36, R28 ;  /* 0x0000001c00247202 */ /* 0x000fe40000000f00 */
[----:B------:R-:W-:Y:S01]  /*17260*/  ISETP.NE.U32.AND P0, PT, RZ, UR4, PT ;  /* 0x00000004ff007c0c */ /* 0x000fe2000bf05070 */
[----:B------:R-:W-:Y:S01]  /*17270*/  STSM.16.M88.4 [R39], R24 ;  /* 0x0000001827007844 */ /* 0x000fe20000000200 */
[----:B--2---:R-:W-:Y:S02]  /*17280*/  IADD3 R8, P1, R208, UR4, RZ ;  /* 0x00000004d0087c10 */ /* 0x004fe4000ff3e0ff */
[----:B------:R-:W-:Y:S02]  /*17290*/  F2FP.F16.F32.PACK_AB R28, R129, R128 ;  /* 0x00000080811c723e */ /* 0x000fe400000000ff */
[----:B------:R-:W-:-:S02]  /*172a0*/  F2FP.F16.F32.PACK_AB R29, R131, R130 ;  /* 0x00000082831d723e */ /* 0x000fc400000000ff */
[----:B------:R-:W-:Y:S02]  /*172b0*/  F2FP.F16.F32.PACK_AB R31, R135, R134 ;  /* 0x00000086871f723e */ /* 0x000fe400000000ff */
[----:B------:R-:W-:Y:S02]  /*172c0*/  F2FP.F16.F32.PACK_AB R4, R145, R144 ;  /* 0x000000909104723e */ /* 0x000fe400000000ff */
[----:B------:R-:W-:Y:S01]  /*172d0*/  F2FP.F16.F32.PACK_AB R5, R147, R146 ;  /* 0x000000929305723e */ /* 0x000fe200000000ff */
[----:B------:R-:W-:Y:S01]  /*172e0*/  STSM.16.M88.4 [R38], R28 ;  /* 0x0000001c26007844 */ /* 0x000fe20000000200 */
[----:B------:R-:W-:Y:S02]  /*172f0*/  F2FP.F16.F32.PACK_AB R6, R149, R148 ;  /* 0x000000949506723e */ /* 0x000fe400000000ff */
[----:B------:R-:W-:Y:S01]  /*17300*/  F2FP.F16.F32.PACK_AB R7, R151, R150 ;  /* 0x000000969707723e */ /* 0x000fe200000000ff */
[----:B------:R-:W-:Y:S01]  /*17310*/  STSM.16.M88.4 [R37], R32 ;  /* 0x0000002025007844 */ /* 0x000fe20000000200 */
[----:B------:R-:W-:-:S02]  /*17320*/  ISETP.NE.AND.EX P0, PT, RZ, UR5, PT, P0 ;  /* 0x00000005ff007c0c */ /* 0x000fc4000bf05300 */
[----:B------:R-:W-:Y:S01]  /*17330*/  IADD3.X R9, R209, UR5, RZ, P1, !PT ;  /* 0x00000005d1097c10 */ /* 0x000fe20008ffe4ff */
[----:B------:R-:W-:Y:S01]  /*17340*/  ULDC.64 UR4, c[0x0][0xc08] ;  /* 0x0003020000047ab9 */ /* 0x000fe20000000a00 */
[----:B------:R1:W-:Y:S01]  /*17350*/  STSM.16.M88.4 [R36], R4 ;  /* 0x0000000424007844 */ /* 0x0003e20000000200 */
[----:B------:R-:W-:Y:S01]  /*17360*/  BAR.SYNC.DEFER_BLOCKING 0x1, 0x100 ;  /* 0x0044000000007b1d */ /* 0x000fe20000010000 */
[----:B------:R-:W-:-:S04]  /*17370*/  ISETP.NE.U32.AND P2, PT, RZ, UR4, PT ;  /* 0x00000004ff007c0c */ /* 0x000fc8000bf45070 */
[----:B------:R-:W-:-:S13]  /*17380*/  ISETP.NE.AND.EX P2, PT, RZ, UR5, PT, P2 ;  /* 0x00000005ff007c0c */ /* 0x000fda000bf45320 */
[----:B------:R-:W-:Y:S01]  /*17390*/  @P2 IADD3 R208, P3, R208, UR4, RZ ;  /* 0x00000004d0d02c10 */ /* 0x000fe2000ff7e0ff */
[----:B------:R-:W-:Y:S02]  /*173a0*/  ULDC UR4, c[0x0][0xa88] ;  /* 0x0002a20000047ab9 */ /* 0x000fe40000000800 */
[----:B-1----:R-:W-:Y:S01]  /*173b0*/  IMAD.U32 R6, RZ, RZ, UR4 ;  /* 0x00000004ff067e24 */ /* 0x002fe2000f8e00ff */
[----:B------:R-:W-:Y:S01]  /*173c0*/  @P2 IADD3.X R209, R209, UR5, RZ, P3, !PT ;  /* 0x00000005d1d12c10 */ /* 0x000fe20009ffe4ff */
[----:B------:R1:W5:Y:S01]  /*173d0*/  @P0 LDG.E R48, desc[UR42][R8.64] ;  /* 0x0000002a08300981 */ /* 0x000362000c1e1900 */
[----:B0-----:R-:W-:Y:S01]  /*173e0*/  ISETP.NE.AND P1, PT, R55, 0x1, PT ;  /* 0x000000013700780c */ /* 0x001fe20003f25270 */
[----:B------:R-:W-:Y:S02]  /*173f0*/  IMAD.IADD R13, R204, 0x1, R191 ;  /* 0x00000001cc0d7824 */ /* 0x000fe400078e02bf */
[----:B------:R1:W5:Y:S10]  /*17400*/  @P2 LDG.E R6, desc[UR42][R208.64] ;  /* 0x0000002ad0062981 */ /* 0x000374000c1e1900 */
[----:B------:R-:W0:Y:S08]  /*17410*/  @P1 LDC R10, c[0x0][0xbec] ;  /* 0x0002fb00ff0a1b82 */ /* 0x000e300000000800 */
[----:B------:R-:W2:Y:S01]  /*17420*/  @P1 LDC R11, c[0x0][0xbf0] ;  /* 0x0002fc00ff0b1b82 */ /* 0x000ea20000000800 */
[----:B-1----:R-:W-:Y:S05]  /*17430*/  @P2 BRA `(.L_x_3078) ;  /* 0x0000000000102947 */ /* 0x002fea0003800000 */
[----:B------:R-:W-:Y:S05]  /*17440*/  @!P0 BRA `(.L_x_3078) ;  /* 0x00000000000c8947 */ /* 0x000fea0003800000 */
[----:B------:R-:W3:Y:S04]  /*17450*/  LDG.E R5, desc[UR42][R8.64] ;  /* 0x0000002a08057981 */ /* 0x000ee8000c1e1900 */
[----:B-----5:R-:W3:Y:S02]  /*17460*/  LDG.E R6, desc[UR42][R8.64+0x4] ;  /* 0x0000042a08067981 */ /* 0x020ee4000c1e1900 */
[----:B---3--:R-:W-:-:S07]  /*17470*/  IADD3 R6, -R5, R6, RZ ;  /* 0x0000000605067210 */ /* 0x008fce0007ffe1ff */
.L_x_3078:
[----:B------:R-:W-:Y:S01]  /*17480*/  SHF.R.S32.HI R54, RZ, 0x1f, R207 ;  /* 0x0000001fff367819 */ /* 0x000fe200000114cf */
[----:B0-----:R-:W-:Y:S01]  /*17490*/  @P1 IMAD.HI.U32 R4, R13, R10, RZ ;  /* 0x0000000a0d041227 */ /* 0x001fe200078e00ff */
[----:B------:R-:W-:Y:S01]  /*174a0*/  ULDC.64 UR4, c[0x0][0xb90] ;  /* 0x0002e40000047ab9 */ /* 0x000fe20000000a00 */
[----:B-----5:R-:W-:Y:S02]  /*174b0*/  SHF.R.S32.HI R49, RZ, 0x1f, R48 ;  /* 0x0000001fff317819 */ /* 0x020fe40000011430 */
[----:B------:R-:W-:Y:S01]  /*174c0*/  IMAD R8, R54, UR4, RZ ;  /* 0x0000000436087c24 */ /* 0x000fe2000f8e02ff */
[----:B------:R-:W-:Y:S01]  /*174d0*/  SEL R40, R211, RZ, !P0 ;  /* 0x000000ffd3287207 */ /* 0x000fe20004000000 */
[----:B------:R-:W-:Y:S01]  /*174e0*/  IMAD.MOV.U32 R7, RZ, RZ, R13 ;  /* 0x000000ffff077224 */ /* 0x000fe200078e000d */
[----:B--2---:R-:W-:Y:S01]  /*174f0*/  @P1 SHF.R.U32.HI R7, RZ, R11, R4 ;  /* 0x0000000bff071219 */ /* 0x004fe20000011604 */
        /* <DEDUP_REMOVED lines=33> */
[----:B------:R-:W-:Y:S01]  /*17710*/  IMAD.IADD R4, R221, 0x1, R191 ;  /* 0x00000001dd047824 */ /* 0x000fe200078e02bf */
[----:B------:R-:W-:Y:S01]  /*17720*/  LOP3.LUT R12, R13, 0x380, RZ, 0xc0, !PT ;  /* 0x000003800d0c7812 */ /* 0x000fe200078ec0ff */
[----:B------:R-:W0:Y:S01]  /*17730*/  SHFL.IDX PT, R51, R11, RZ, 0x1c1f ;  /* 0x001c1fff0b337589 */ /* 0x000e2200000e0000 */
[----:B------:R-:W-:Y:S01]  /*17740*/  LOP3.LUT R24, R25, 0x380, RZ, 0xc0, !PT ;  /* 0x0000038019187812 */ /* 0x000fe200078ec0ff */
[----:B------:R-:W-:Y:S01]  /*17750*/  ULDC.64 UR4, c[0x0][0xaa0] ;  /* 0x0002a80000047ab9 */ /* 0x000fe20000000a00 */
[----:B------:R-:W-:Y:S01]  /*17760*/  LOP3.LUT R8, R7, 0x380, RZ, 0xc0, !PT ;  /* 0x0000038007087812 */ /* 0x000fe200078ec0ff */
[----:B------:R-:W-:Y:S01]  /*17770*/  SHFL.IDX PT, R52, R10, 0x1, 0x1c1f ;  /* 0x003c1f000a347f89 */ /* 0x000fe200000e0000 */
[----:B------:R-:W-:-:S02]  /*17780*/  SHF.R.U64 R24, R24, 0x3, RZ ;  /* 0x0000000318187819 */ /* 0x000fc400000012ff */
[----:B------:R-:W-:Y:S01]  /*17790*/  SHF.R.U64 R28, R28, 0x3, RZ ;  /* 0x000000031c1c7819 */ /* 0x000fe200000012ff */
[----:B------:R-:W1:Y:S01]  /*177a0*/  SHFL.IDX PT, R53, R11, 0x1, 0x1c1f ;  /* 0x003c1f000b357f89 */ /* 0x000e6200000e0000 */
[----:B------:R-:W-:Y:S02]  /*177b0*/  LOP3.LUT R24, R24, R25, RZ, 0x3c, !PT ;  /* 0x0000001918187212 */ /* 0x000fe400078e3cff */
[----:B------:R-:W-:Y:S02]  /*177c0*/  IADD3.X R25, RZ, R21, RZ, P2, !PT ;  /* 0x00000015ff197210 */ /* 0x000fe400017fe4ff */
[C---:B------:R-:W-:Y:S01]  /*177d0*/  ISETP.GE.OR P2, PT, R4.reuse, R59, P0 ;  /* 0x0000003b0400720c */ /* 0x040fe20000746670 */
[----:B------:R-:W-:Y:S01]  /*177e0*/  VIADD R4, R4, 0x8 ;  /* 0x0000000804047836 */ /* 0x000fe20000000000 */
[----:B------:R-:W-:Y:S02]  /*177f0*/  SHF.R.U64 R12, R12, 0x3, RZ ;  /* 0x000000030c0c7819 */ /* 0x000fe400000012ff */
[----:B------:R-:W-:-:S02]  /*17800*/  SHF.R.U64 R8, R8, 0x3, RZ ;  /* 0x0000000308087819 */ /* 0x000fc400000012ff */
[----:B------:R-:W-:Y:S01]  /*17810*/  LOP3.LUT R28, R28, R29, RZ, 0x3c, !PT ;  /* 0x0000001d1c1c7212 */ /* 0x000fe200078e3cff */
[--C-:B------:R-:W-:Y:S01]  /*17820*/  IMAD.X R29, RZ, RZ, R21.reuse, P3 ;  /* 0x000000ffff1d7224 */ /* 0x100fe200018e0615 */
[----:B------:R-:W-:Y:S01]  /*17830*/  LOP3.LUT R12, R12, R13, RZ, 0x3c, !PT ;  /* 0x0000000d0c0c7212 */ /* 0x000fe200078e3cff */
[--C-:B------:R-:W-:Y:S01]  /*17840*/  IMAD.X R13, RZ, RZ, R21.reuse, P4 ;  /* 0x000000ffff0d7224 */ /* 0x100fe200020e0615 */
[----:B------:R-:W-:Y:S02]  /*17850*/  LOP3.LUT R8, R8, R7, RZ, 0x3c, !PT ;  /* 0x0000000708087212 */ /* 0x000fe400078e3cff */
[----:B------:R-:W-:Y:S01]  /*17860*/  IADD3 R5, P3, R20, 0x7000, RZ ;  /* 0x0000700014057810 */ /* 0x000fe20007f7e0ff */
[----:B0-----:R0:W-:Y:S01]  /*17870*/  @!P2 ST.E desc[UR42][R50.64], R3 ;  /* 0x000000033200a985 */ /* 0x0011e2000c10192a */
[----:B------:R-:W-:Y:S02]  /*17880*/  ISETP.GE.OR P0, PT, R4, R59, P0 ;  /* 0x0000003b0400720c */ /* 0x000fe40000706670 */
[C---:B------:R-:W-:Y:S01]  /*17890*/  IADD3 R33, P5, R20.reuse, 0x5000, RZ ;  /* 0x0000500014217810 */ /* 0x040fe20007fbe0ff */
[----:B------:R-:W-:Y:S01]  /*178a0*/  IMAD.X R45, RZ, RZ, R21, P3 ;  /* 0x000000ffff2d7224 */ /* 0x000fe200018e0615 */
[----:B------:R-:W-:-:S02]  /*178b0*/  IADD3 R37, P4, R20, 0x6000, RZ ;  /* 0x0000600014257810 */ /* 0x000fc40007f9e0ff */
[----:B------:R-:W-:Y:S02]  /*178c0*/  LOP3.LUT R7, R20, 0x380, RZ, 0xc0, !PT ;  /* 0x0000038014077812 */ /* 0x000fe400078ec0ff */
[----:B------:R-:W-:Y:S02]  /*178d0*/  LOP3.LUT R4, R5, 0x380, RZ, 0xc0, !PT ;  /* 0x0000038005047812 */ /* 0x000fe400078ec0ff */
[----:B------:R-:W-:Y:S01]  /*178e0*/  LOP3.LUT R32, R33, 0x380, RZ, 0xc0, !PT ;  /* 0x0000038021207812 */ /* 0x000fe200078ec0ff */
[----:B0-----:R-:W0:Y:S01]  /*178f0*/  @P1 LDC R51, c[0x0][0xbec] ;  /* 0x0002fb00ff331b82 */ /* 0x001e220000000800 */
[----:B------:R-:W-:Y:S01]  /*17900*/  LOP3.LUT R36, R37, 0x380, RZ, 0xc0, !PT ;  /* 0x0000038025247812 */ /* 0x000fe200078ec0ff */
[----:B------:R-:W-:Y:S01]  /*17910*/  IMAD R3, R49, UR4, RZ ;  /* 0x0000000431037c24 */ /* 0x000fe2000f8e02ff */
[----:B------:R-:W-:Y:S01]  /*17920*/  SHF.R.U64 R7, R7, 0x3, RZ ;  /* 0x0000000307077819 */ /* 0x000fe200000012ff */
[----:B-1----:R1:W-:Y:S01]  /*17930*/  @!P0 ST.E desc[UR42][R52.64], R0 ;  /* 0x0000000034008985 */ /* 0x0023e2000c10192a */
[----:B------:R-:W-:-:S02]  /*17940*/  SHF.R.U64 R4, R4, 0x3, RZ ;  /* 0x0000000304047819 */ /* 0x000fc400000012ff */
[----:B------:R-:W-:Y:S01]  /*17950*/  SHF.R.U64 R32, R32, 0x3, RZ ;  /* 0x0000000320207819 */ /* 0x000fe200000012ff */
[----:B------:R-:W2:Y:S01]  /*17960*/  @P1 LDC R49, c[0x0][0xbf0] ;  /* 0x0002fc00ff311b82 */ /* 0x000ea20000000800 */
[----:B------:R-:W-:Y:S01]  /*17970*/  SHF.R.U64 R36, R36, 0x3, RZ ;  /* 0x0000000324247819 */ /* 0x000fe200000012ff */
[----:B------:R-:W-:Y:S01]  /*17980*/  IMAD R3, R48, UR5, R3 ;  /* 0x0000000530037c24 */ /* 0x000fe2000f8e0203 */
[----:B------:R-:W-:Y:S01]  /*17990*/  LOP3.LUT R20, R7, R20, RZ, 0x3c, !PT ;  /* 0x0000001407147212 */ /* 0x000fe200078e3cff */
[----:B------:R-:W5:Y:S01]  /*179a0*/  LD.E.128 R8, desc[UR42][R8.64] ;  /* 0x0000002a08087980 */ /* 0x000f62000c101d00 */
[----:B------:R-:W-:Y:S02]  /*179b0*/  LOP3.LUT R32, R32, R33, RZ, 0x3c, !PT ;  /* 0x0000002120207212 */ /* 0x000fe400078e3cff */
[----:B------:R-:W-:Y:S01]  /*179c0*/  LOP3.LUT R36, R36, R37, RZ, 0x3c, !PT ;  /* 0x0000002524247212 */ /* 0x000fe200078e3cff */
[----:B------:R-:W-:Y:S01]  /*179d0*/  IMAD.X R37, RZ, RZ, R21, P4 ;  /* 0x000000ffff257224 */ /* 0x000fe200020e0615 */
[----:B------:R-:W-:Y:S01]  /*179e0*/  LOP3.LUT R44, R4, R5, RZ, 0x3c, !PT ;  /* 0x00000005042c7212 */ /* 0x000fe200078e3cff */
[----:B------:R-:W5:Y:S01]  /*179f0*/  LD.E.128 R12, desc[UR42][R12.64] ;  /* 0x0000002a0c0c7980 */ /* 0x000f62000c101d00 */
[----:B------:R-:W-:-:S03]  /*17a00*/  IADD3.X R33, RZ, R21, RZ, P5, !PT ;  /* 0x00000015ff217210 */ /* 0x000fc60002ffe4ff */
        /* <DEDUP_REMOVED lines=8> */
[----:B-1----:R-:W-:Y:S01]  /*17a90*/  IMAD R0, R54, UR4, RZ ;  /* 0x0000000436007c24 */ /* 0x002fe2000f8e02ff */
[----:B------:R-:W5:Y:S01]  /*17aa0*/  LD.E.128 R36, desc[UR42][R36.64] ;  /* 0x0000002a24247980 */ /* 0x000f62000c101d00 */
[----:B------:R-:W-:Y:S02]  /*17ab0*/  IMAD.IADD R48, R191, 0x1, R48 ;  /* 0x00000001bf307824 */ /* 0x000fe400078e0230 */
[C---:B------:R-:W-:Y:S01]  /*17ac0*/  IMAD R3, R207.reuse, UR5, R0 ;  /* 0x00000005cf037c24 */ /* 0x040fe2000f8e0200 */
[----:B------:R-:W5:Y:S01]  /*17ad0*/  LD.E.128 R44, desc[UR42][R44.64] ;  /* 0x0000002a2c2c7980 */ /* 0x000f62000c101d00 */
[----:B------:R-:W-:Y:S01]  /*17ae0*/  IMAD.WIDE.U32 R20, R207, UR4, R20 ;  /* 0x00000004cf147c25 */ /* 0x000fe2000f8e0014 */
[----:B------:R-:W-:Y:S01]  /*17af0*/  ULDC.64 UR4, c[0x0][0xaf0] ;  /* 0x0002bc0000047ab9 */ /* 0x000fe20000000a00 */
[----:B------:R-:W-:Y:S01]  /*17b00*/  @!PT LDS RZ, [RZ] ;  /* 0x00000000fffff984 */ /* 0x000fe20000000800 */
[----:B------:R-:W-:Y:S01]  /*17b10*/  @!PT LDS RZ, [RZ] ;  /* 0x00000000fffff984 */ /* 0x000fe20000000800 */
[----:B------:R-:W-:Y:S01]  /*17b20*/  @!PT LDS RZ, [RZ] ;  /* 0x00000000fffff984 */ /* 0x000fe20000000800 */
[----:B------:R-:W-:Y:S01]  /*17b30*/  @!PT LDS RZ, [RZ] ;  /* 0x00000000fffff984 */ /* 0x000fe20000000800 */
[----:B------:R1:W-:Y:S06]  /*17b40*/  MEMBAR.ALL.CTA ;  /* 0x0000000000007992 */ /* 0x0003ec0000008000 */
[----:B-1----:R-:W1:Y:S01]  /*17b50*/  FENCE.VIEW.ASYNC.S ;  /* 0x00000000000073c6 */ /* 0x002e620000000000 */
[----:B0-----:R-:W-:Y:S01]  /*17b60*/  @P1 IMAD.HI.U32 R0, R48, R51, RZ ;  /* 0x0000003330001227 */ /* 0x001fe200078e00ff */
        /* <DEDUP_REMOVED lines=16> */
[----:B------:R-:W-:Y:S02]  /*17c70*/  IMAD.IADD R50, R187, 0x1, R191 ;  /* 0x00000001bb327824 */ /* 0x000fe400078e02bf */
        /* <DEDUP_REMOVED lines=15> */
[----:B-1----:R0:W1:Y:S01]  /*17d70*/  SHFL.IDX PT, R21, R40, RZ, 0x181f ;  /* 0x00181fff28157589 */ /* 0x00206200000e0000 */
[----:B------:R-:W-:Y:S02]  /*17d80*/  BSSY B1, `(.L_x_3079) ;  /* 0x000000d000017945 */ /* 0x000fe40003800000 */
[----:B------:R0:W-:Y:S01]  /*17d90*/  SYNCS.ARRIVE.TRANS64.RED.A1T0 RZ, [R0+URZ], RZ ;  /* 0x000000ff00ff79a7 */ /* 0x0001e2000810043f */
[----:B------:R0:W2:Y:S01]  /*17da0*/  SHFL.IDX PT, R49, R3, RZ, 0x181f ;  /* 0x00181fff03317589 */ /* 0x0000a200000e0000 */
[----:B------:R-:W-:Y:S05]  /*17db0*/  @P2 BRA `(.L_x_3080) ;  /* 0x0000000000242947 */ /* 0x000fea0003800000 */
        /* <DEDUP_REMOVED lines=9> */
.L_x_3080:
[----:B------:R-:W-:Y:S05]  /*17e50*/  BSYNC B1 ;  /* 0x0000000000017941 */ /* 0x000fea0003800000 */
.L_x_3079:
[----:B---3-5:R3:W4:Y:S01]  /*17e60*/  SHFL.IDX PT, R7, R3, 0x1, 0x181f ;  /* 0x00381f0003077f89 */ /* 0x02872200000e0000 */
        /* <DEDUP_REMOVED lines=8> */
[-C--:B----4-:R-:W-:Y:S02]  /*17ef0*/  @!P3 LEA.HI.X R5, R16, R7.reuse, R17, 0x1, P0 ;  /* 0x000000071005b211 */ /* 0x090fe400000f0c11 */
[----:B------:R-:W-:-:S03]  /*17f00*/  @!P4 LEA.HI.X R7, R2, R7, R184, 0x1, P2 ;  /* 0x000000070207c211 */ /* 0x000fc600010f0cb8 */
[----:B------:R0:W-:Y:S04]  /*17f10*/  @!P3 ST.E.128 desc[UR42][R4.64], R8 ;  /* 0x000000080400b985 */ /* 0x0001e8000c101d2a */
[----:B------:R0:W-:Y:S02]  /*17f20*/  @!P4 ST.E.128 desc[UR42][R6.64], R32 ;  /* 0x000000200600c985 */ /* 0x0001e4000c101d2a */
.L_x_3082:
[----:B------:R-:W-:Y:S05]  /*17f30*/  BSYNC B1 ;  /* 0x0000000000017941 */ /* 0x000fea0003800000 */
.L_x_3081:
[----:B0---4-:R0:W4:Y:S01]  /*17f40*/  SHFL.IDX PT, R7, R3, 0x2, 0x181f ;  /* 0x00581f0003077f89 */ /* 0x01112200000e0000 */
        /* <DEDUP_REMOVED lines=12> */
.L_x_3084:
[----:B------:R-:W-:Y:S05]  /*18010*/  BSYNC B1 ;  /* 0x0000000000017941 */ /* 0x000fea0003800000 */
.L_x_3083:
[----:B------:R-:W-:Y:S01]  /*18020*/  VIADD R0, R50, 0x60 ;  /* 0x0000006032007836 */ /* 0x000fe20000000000 */
[----:B0--3--:R-:W3:Y:S04]  /*18030*/  SHFL.IDX PT, R3, R3, 0x3, 0x181f ;  /* 0x00781f0003037f89 */ /* 0x009ee800000e0000 */
[----:B------:R-:W-:Y:S01]  /*18040*/  ISETP.GE.AND P0, PT, R0, R59, PT ;  /* 0x0000003b0000720c */ /* 0x000fe20003f06270 */
[----:B----4-:R4:W0:-:S12]  /*18050*/  SHFL.IDX PT, R7, R40, 0x3, 0x181f ;  /* 0x00781f0028077f89 */ /* 0x01081800000e0000 */
[----:B----4-:R-:W-:Y:S05]  /*18060*/  @P0 BRA `(.L_x_3085) ;  /* 0x0000000800f80947 */ /* 0x010fea0003800000 */
[----:B------:R-:W-:Y:S02]  /*18070*/  ULDC UR4, c[0x0][0xac8] ;  /* 0x0002b20000047ab9 */ /* 0x000fe40000000800 */
[----:B------:R-:W-:-:S13]  /*18080*/  ISETP.GE.AND P1, PT, R16, UR4, PT ;  /* 0x0000000410007c0c */ /* 0x000fda000bf26270 */
[----:B0-----:R-:W-:-:S04]  /*18090*/  @!P1 LEA R4, P0, R16, R7, 0x1 ;  /* 0x0000000710049211 */ /* 0x001fc800078008ff */
[----:B---3--:R-:W-:Y:S02]  /*180a0*/  @!P1 LEA.HI.X R5, R16, R3, R17, 0x1, P0 ;  /* 0x0000000310059211 */ /* 0x008fe400000f0c11 */
[----:B------:R-:W-:-:S03]  /*180b0*/  ISETP.GE.AND P0, PT, R2, UR4, PT ;  /* 0x0000000402007c0c */ /* 0x000fc6000bf06270 */
[----:B------:R4:W-:Y:S10]  /*180c0*/  @!P1 ST.E.128 desc[UR42][R4.64], R24 ;  /* 0x0000001804009985 */ /* 0x0009f4000c101d2a */
[----:B------:R-:W-:Y:S05]  /*180d0*/  @P0 BRA `(.L_x_3085) ;  /* 0x0000000800dc0947 */ /* 0x000fea0003800000 */
[----:B----4-:R-:W-:-:S04]  /*180e0*/  LEA R4, P0, R2, R7, 0x1 ;  /* 0x0000000702047211 */ /* 0x010fc800078008ff */
[----:B------:R-:W-:-:S05]  /*180f0*/  LEA.HI.X R5, R2, R3, R184, 0x1, P0 ;  /* 0x0000000302057211 */ /* 0x000fca00000f0cb8 */
[----:B------:R0:W-:Y:S01]  /*18100*/  ST.E.128 desc[UR42][R4.64], R44 ;  /* 0x0000002c04007985 */ /* 0x0001e2000c101d2a */
[----:B------:R-:W-:Y:S05]  /*18110*/  BRA `(.L_x_3085) ;  /* 0x0000000800cc7947 */ /* 0x000fea0003800000 */
.L_x_3077:
[----:B------:R-:W-:Y:S01]  /*18120*/  ULDC.64 UR4, c[0x0][0xc00] ;  /* 0x0003000000047ab9 */ /* 0x000fe20000000a00 */
[----:B------:R-:W-:Y:S01]  /*18130*/  IMAD.MOV.U32 R0, RZ, RZ, RZ ;  /* 0x000000ffff007224 */ /* 0x000fe200078e00ff */
[----:B------:R-:W-:Y:S01]  /*18140*/  ISETP.NE.U32.AND P0, PT, RZ, UR4, PT ;  /* 0x00000004ff007c0c */ /* 0x000fe2000bf05070 */
[----:B------:R-:W3:Y:S01]  /*18150*/  LDC R25, c[0x0][0xbe8] ;  /* 0x0002fa00ff197b82 */ /* 0x000ee20000000800 */
        /* <DEDUP_REMOVED lines=12> */
[----:B---3--:R-:W-:Y:S02]  /*18220*/  ISETP.NE.AND P2, PT, R25, 0x1, PT ;  /* 0x000000011900780c */ /* 0x008fe40003f45270 */
[----:B------:R-:W-:-:S11]  /*18230*/  ISETP.GE.AND P3, PT, R228, 0x80, PT ;  /* 0x00000080e400780c */ /* 0x000fd60003f66270 */
[----:B------:R-:W3:Y:S08]  /*18240*/  @P2 LDC R14, c[0x0][0xbec] ;  /* 0x0002fb00ff0e2b82 */ /* 0x000ef00000000800 */
[----:B------:R-:W0:Y:S01]  /*18250*/  @P2 LDC R27, c[0x0][0xbf0] ;  /* 0x0002fc00ff1b2b82 */ /* 0x000e220000000800 */
[----:B------:R-:W-:Y:S05]  /*18260*/  @P1 BRA `(.L_x_3086) ;  /* 0x0000000000101947 */ /* 0x000fea0003800000 */
[----:B------:R-:W-:Y:S05]  /*18270*/  @!P0 BRA `(.L_x_3086) ;  /* 0x00000000000c8947 */ /* 0x000fea0003800000 */
[----:B------:R-:W2:Y:S04]  /*18280*/  LDG.E R3, desc[UR42][R4.64] ;  /* 0x0000002a04037981 */ /* 0x000ea8000c1e1900 */
[----:B-----5:R-:W2:Y:S02]  /*18290*/  LDG.E R8, desc[UR42][R4.64+0x4] ;  /* 0x0000042a04087981 */ /* 0x020ea4000c1e1900 */
[----:B--2---:R-:W-:-:S07]  /*182a0*/  IMAD.IADD R8, R8, 0x1, -R3 ;  /* 0x0000000108087824 */ /* 0x004fce00078e0a03 */
.L_x_3086:
[----:B------:R-:W-:Y:S01]  /*182b0*/  BSSY B1, `(.L_x_3087) ;  /* 0x000002d000017945 */ /* 0x000fe20003800000 */
[----:B----4-:R-:W-:Y:S02]  /*182c0*/  SHF.R.S32.HI R13, RZ, 0x1f, R207 ;  /* 0x0000001fff0d7819 */ /* 0x010fe400000114cf */
[----:B------:R-:W-:Y:S02]  /*182d0*/  SEL R15, R210, RZ, !P0 ;  /* 0x000000ffd20f7207 */ /* 0x000fe40004000000 */
[----:B------:R-:W-:Y:S02]  /*182e0*/  SEL R211, R211, RZ, !P0 ;  /* 0x000000ffd3d37207 */ /* 0x000fe40004000000 */
[----:B-----5:R-:W-:Y:S01]  /*182f0*/  SHF.R.S32.HI R11, RZ, 0x1f, R0 ;  /* 0x0000001fff0b7819 */ /* 0x020fe20000011400 */
[----:B------:R-:W-:Y:S06]  /*18300*/  @P3 BRA `(.L_x_3088) ;  /* 0x00000000009c3947 */ /* 0x000fec0003800000 */
[----:B------:R-:W4:Y:S01]  /*18310*/  S2R R12, SR_TID.X ;  /* 0x00000000000c7919 */ /* 0x000f220000002100 */
[----:B------:R-:W5:Y:S02]  /*18320*/  LDC R9, c[0x0][0xbe8] ;  /* 0x0002fa00ff097b82 */ /* 0x000f640000000800 */
[----:B-----5:R-:W-:Y:S01]  /*18330*/  IMAD R3, R8, R9, RZ ;  /* 0x0000000908037224 */ /* 0x020fe200078e02ff */
[----:B----4-:R-:W-:-:S04]  /*18340*/  IADD3 R12, R191, -0x80, R12 ;  /* 0xffffff80bf0c7810 */ /* 0x010fc80007ffe00c */
[----:B------:R-:W-:-:S13]  /*18350*/  ISETP.GE.AND P0, PT, R12, R3, PT ;  /* 0x000000030c00720c */ /* 0x000fda0003f06270 */
[----:B------:R-:W-:Y:S05]  /*18360*/  @P0 BRA `(.L_x_3088) ;  /* 0x0000000000840947 */ /* 0x000fea0003800000 */
[----:B------:R-:W-:Y:S01]  /*18370*/  ISETP.NE.AND P0, PT, R9, 0x1, PT ;  /* 0x000000010900780c */ /* 0x000fe20003f05270 */
[----:B------:R-:W-:Y:S01]  /*18380*/  ULDC.64 UR4, c[0x0][0xb90] ;  /* 0x0002e40000047ab9 */ /* 0x000fe20000000a00 */
[----:B0-----:R-:W-:Y:S01]  /*18390*/  MOV R4, R0 ;  /* 0x0000000000047202 */ /* 0x001fe20000000f00 */
[----:B------:R-:W-:Y:S02]  /*183a0*/  IMAD R10, R13, UR4, RZ ;  /* 0x000000040d0a7c24 */ /* 0x000fe4000f8e02ff */
[----:B------:R-:W-:Y:S02]  /*183b0*/  IMAD.MOV.U32 R5, RZ, RZ, R11 ;  /* 0x000000ffff057224 */ /* 0x000fe400078e000b */
[----:B------:R-:W-:Y:S02]  /*183c0*/  IMAD.MOV.U32 R3, RZ, RZ, R12 ;  /* 0x000000ffff037224 */ /* 0x000fe400078e000c */
[----:B------:R-:W-:-:S04]  /*183d0*/  IMAD.WIDE.U32 R4, R207, UR4, R4 ;  /* 0x00000004cf047c25 */ /* 0x000fc8000f8e0004 */
[----:B------:R-:W0:Y:S08]  /*183e0*/  @P0 LDC R7, c[0x0][0xbec] ;  /* 0x0002fb00ff070b82 */ /* 0x000e300000000800 */
[----:B------:R-:W4:Y:S01]  /*183f0*/  @P0 LDC R21, c[0x0][0xbf0] ;  /* 0x0002fc00ff150b82 */ /* 0x000f220000000800 */
[----:B0-----:R-:W-:-:S04]  /*18400*/  @P0 IMAD.HI.U32 R6, R12, R7, RZ ;  /* 0x000000070c060227 */ /* 0x001fc800078e00ff */
[----:B------:R-:W-:Y:S01]  /*18410*/  IMAD R7, R207, UR5, R10 ;  /* 0x00000005cf077c24 */ /* 0x000fe2000f8e020a */
[----:B------:R-:W-:Y:S01]  /*18420*/  ULDC.64 UR4, c[0x0][0xb98] ;  /* 0x0002e60000047ab9 */ /* 0x000fe20000000a00 */
[----:B----4-:R-:W-:Y:S02]  /*18430*/  @P0 SHF.R.U32.HI R3, RZ, R21, R6 ;  /* 0x00000015ff030219 */ /* 0x010fe40000011606 */
[----:B------:R-:W-:Y:S02]  /*18440*/  IMAD.IADD R5, R5, 0x1, R7 ;  /* 0x0000000105057824 */ /* 0x000fe400078e0207 */
[----:B------:R-:W-:Y:S01]  /*18450*/  IMAD R6, R211, UR4, RZ ;  /* 0x00000004d3067c24 */ /* 0x000fe2000f8e02ff */
[----:B------:R-:W-:Y:S01]  /*18460*/  IADD3 R7, -R3, RZ, RZ ;  /* 0x000000ff03077210 */ /* 0x000fe20007ffe1ff */
[----:B------:R-:W-:-:S04]  /*18470*/  IMAD.WIDE.U32 R4, R15, UR4, R4 ;  /* 0x000000040f047c25 */ /* 0x000fc8000f8e0004 */
[----:B------:R-:W-:Y:S01]  /*18480*/  IMAD R7, R9, R7, R12 ;  /* 0x0000000709077224 */ /* 0x000fe200078e020c */
[----:B------:R-:W-:Y:S01]  /*18490*/  SHF.R.S32.HI R9, RZ, 0x1f, R3 ;  /* 0x0000001fff097819 */ /* 0x000fe20000011403 */
[----:B------:R-:W-:Y:S01]  /*184a0*/  IMAD R6, R15, UR5, R6 ;  /* 0x000000050f067c24 */ /* 0x000fe2000f8e0206 */
[----:B------:R-:W-:Y:S01]  /*184b0*/  IADD3 R4, P0, R3, R4, RZ ;  /* 0x0000000403047210 */ /* 0x000fe20007f1e0ff */
[----:B------:R-:W-:Y:S01]  /*184c0*/  ULDC.64 UR4, c[0x0][0xb88] ;  /* 0x0002e20000047ab9 */ /* 0x000fe20000000a00 */
        /* <DEDUP_REMOVED lines=11> */
.L_x_3088:
[----:B------:R-:W-:Y:S05]  /*18580*/  BSYNC B1 ;  /* 0x0000000000017941 */ /* 0x000fea0003800000 */
.L_x_3087:
[----:B------:R-:W-:Y:S02]  /*18590*/  ULDC.64 UR4, c[0x0][0xaa0] ;  /* 0x0002a80000047ab9 */ /* 0x000fe40000000a00 */
[----:B----4-:R-:W-:Y:S02]  /*185a0*/  IMAD R3, R11, UR4, RZ ;  /* 0x000000040b037c24 */ /* 0x010fe4000f8e02ff */
[----:B0-----:R-:W-:-:S04]  /*185b0*/  IMAD.WIDE.U32 R4, R0, UR4, RZ ;  /* 0x0000000400047c25 */ /* 0x001fc8000f8e00ff */
[----:B------:R-:W-:Y:S01]  /*185c0*/  IMAD R3, R0, UR5, R3 ;  /* 0x0000000500037c24 */ /* 0x000fe2000f8e0203 */
[----:B------:R-:W-:Y:S01]  /*185d0*/  LEA R0, R206, R187, 0x5 ;  /* 0x000000bbce007211 */ /* 0x000fe200078e28ff */
[----:B------:R-:W-:Y:S02]  /*185e0*/  ULDC.64 UR4, c[0x0][0xae8] ;  /* 0x0002ba0000047ab9 */ /* 0x000fe40000000a00 */
[----:B------:R-:W-:Y:S02]  /*185f0*/  IMAD.IADD R5, R5, 0x1, R3 ;  /* 0x0000000105057824 */ /* 0x000fe400078e0203 */
[----:B------:R-:W-:Y:S01]  /*18600*/  IMAD.IADD R9, R191, 0x1, R0 ;  /* 0x00000001bf097824 */ /* 0x000fe200078e0200 */
[----:B------:R-:W-:Y:S01]  /*18610*/  IADD3 R191, R187, R191, RZ ;  /* 0x000000bfbbbf7210 */ /* 0x000fe20007ffe0ff */
[----:B------:R-:W-:Y:S02]  /*18620*/  IMAD R6, R13, UR4, RZ ;  /* 0x000000040d067c24 */ /* 0x000fe4000f8e02ff */
[----:B---3--:R-:W-:Y:S01]  /*18630*/  @P2 IMAD.HI.U32 R0, R9, R14, RZ ;  /* 0x0000000e09002227 */ /* 0x008fe200078e00ff */
[----:B------:R-:W-:-:S03]  /*18640*/  MOV R3, R9 ;  /* 0x0000000900037202 */ /* 0x000fc60000000f00 */
        /* <DEDUP_REMOVED lines=28> */
[----:B------:R0:W3:Y:S04]  /*18810*/  SHFL.IDX PT, R3, R4, RZ, 0x181f ;  /* 0x00181fff04037589 */ /* 0x0000e800000e0000 */
[----:B------:R0:W4:Y:S02]  /*18820*/  SHFL.IDX PT, R14, R0, RZ, 0x181f ;  /* 0x00181fff000e7589 */ /* 0x00012400000e0000 */
.L_x_3323:
[----:B------:R-:W-:Y:S01]  /*18830*/  IMAD R8, R8, R25, RZ ;  /* 0x0000001908087224 */ /* 0x000fe200078e02ff */
        /* <DEDUP_REMOVED lines=8> */
[-C--:B---3--:R-:W-:Y:S02]  /*188c0*/  @!P2 LEA.HI.X R7, R16, R3.reuse, R17, 0x1, P0 ;  /* 0x000000031007a211 */ /* 0x088fe400000f0c11 */
[----:B------:R-:W-:-:S03]  /*188d0*/  @!P3 LEA.HI.X R15, R2, R3, R184, 0x1, P1 ;  /* 0x00000003020fb211 */ /* 0x000fc600008f0cb8 */
[----:B------:R3:W-:Y:S04]  /*188e0*/  @!P2 ST.E.128 desc[UR42][R6.64], RZ ;  /* 0x000000ff0600a985 */ /* 0x0007e8000c101d2a */
[----:B------:R3:W-:Y:S02]  /*188f0*/  @!P3 ST.E.128 desc[UR42][R14.64], RZ ;  /* 0x000000ff0e00b985 */ /* 0x0007e4000c101d2a */
.L_x_3091:
[----:B------:R-:W-:Y:S05]  /*18900*/  BSYNC B1 ;  /* 0x0000000000017941 */ /* 0x000fea0003800000 */
.L_x_3090:
[----:B------:R-:W-:-:S03]  /*18910*/  UMOV UR4, 0xffffffff ;  /* 0xffffffff00047882 */ /* 0x000fc60000000000 */
[----:B------:R-:W-:Y:S05]  /*18920*/  BRA.DIV UR4, `(.L_x_3092) ;  /* 0x0000009604707947 */ /* 0x000fea000b800000 */
[----:B---3--:R3:W0:Y:S04]  /*18930*/  SHFL.IDX PT, R3, R4, 0x1, 0x181f ;  /* 0x00381f0004037f89 */ /* 0x00862800000e0000 */
[----:B----4-:R3:W4:Y:S02]  /*18940*/  SHFL.IDX PT, R14, R0, 0x1, 0x181f ;  /* 0x00381f00000e7f89 */ /* 0x01072400000e0000 */
.L_x_3327:
        /* <DEDUP_REMOVED lines=13> */
.L_x_3094:
[----:B------:R-:W-:Y:S05]  /*18a20*/  BSYNC B1 ;  /* 0x0000000000017941 */ /* 0x000fea0003800000 */
.L_x_3093:
[----:B------:R-:W-:-:S03]  /*18a30*/  UMOV UR4, 0xffffffff ;  /* 0xffffffff00047882 */ /* 0x000fc60000000000 */
[----:B------:R-:W-:Y:S05]  /*18a40*/  BRA.DIV UR4, `(.L_x_3095) ;  /* 0x0000009604707947 */ /* 0x000fea000b800000 */
[----:B0-----:R0:W0:Y:S04]  /*18a50*/  SHFL.IDX PT, R3, R4, 0x2, 0x181f ;  /* 0x00581f0004037f89 */ /* 0x00102800000e0000 */
[----:B----4-:R4:W0:Y:S02]  /*18a60*/  SHFL.IDX PT, R14, R0, 0x2, 0x181f ;  /* 0x00581f00000e7f89 */ /* 0x01082400000e0000 */
.L_x_3331:
[----:B------:R-:W-:Y:S01]  /*18a70*/  VIADD R5, R191, 0x40 ;  /* 0x00000040bf057836 */ /* 0x000fe20000000000 */
[----:B------:R-:W-:Y:S04]  /*18a80*/  BSSY B1, `(.L_x_3096) ;  /* 0x000000c000017945 */ /* 0x000fe80003800000 */
        /* <DEDUP_REMOVED lines=11> */
.L_x_3097:
[----:B------:R-:W-:Y:S05]  /*18b40*/  BSYNC B1 ;  /* 0x0000000000017941 */ /* 0x000fea0003800000 */
.L_x_3096:
[----:B------:R-:W-:-:S03]  /*18b50*/  UMOV UR4, 0xffffffff ;  /* 0xffffffff00047882 */ /* 0x000fc60000000000 */
[----:B------:R-:W-:Y:S05]  /*18b60*/  BRA.DIV UR4, `(.L_x_3098) ;  /* 0x0000009604707947 */ /* 0x000fea000b800000 */
[----:B0-----:R0:W0:Y:S04]  /*18b70*/  SHFL.IDX PT, R3, R4, 0x3, 0x181f ;  /* 0x00781f0004037f89 */ /* 0x00102800000e0000 */
[----:B------:R0:W0:Y:S02]  /*18b80*/  SHFL.IDX PT, R14, R0, 0x3, 0x181f ;  /* 0x00781f00000e7f89 */ /* 0x00002400000e0000 */
.L_x_3335:
[----:B0--34-:R-:W-:-:S04]  /*18b90*/  IADD3 R0, R191, 0x60, RZ ;  /* 0x00000060bf007810 */ /* 0x019fc80007ffe0ff */
[----:B------:R-:W-:-:S13]  /*18ba0*/  ISETP.GE.AND P0, PT, R0, R8, PT ;  /* 0x000000080000720c */ /* 0x000fda0003f06270 */
[----:B------:R-:W-:Y:S05]  /*18bb0*/  @P0 BRA `(.L_x_3085) ;  /* 0x0000000000240947 */ /* 0x000fea0003800000 */
[----:B------:R-:W-:Y:S02]  /*18bc0*/  ULDC UR4, c[0x0][0xac8] ;  /* 0x0002b20000047ab9 */ /* 0x000fe40000000800 */
[----:B------:R-:W-:Y:S02]  /*18bd0*/  ISETP.GE.AND P2, PT, R16, UR4, PT ;  /* 0x0000000410007c0c */ /* 0x000fe4000bf46270 */
[----:B------:R-:W-:-:S11]  /*18be0*/  ISETP.GE.AND P3, PT, R2, UR4, PT ;  /* 0x0000000402007c0c */ /* 0x000fd6000bf66270 */
[-C--:B------:R-:W-:Y:S02]  /*18bf0*/  @!P2 LEA R4, P0, R16, R14.reuse, 0x1 ;  /* 0x0000000e1004a211 */ /* 0x080fe400078008ff */
[----:B------:R-:W-:Y:S02]  /*18c00*/  @!P3 LEA R14, P1, R2, R14, 0x1 ;  /* 0x0000000e020eb211 */ /* 0x000fe400078208ff */
[-C--:B------:R-:W-:Y:S02]  /*18c10*/  @!P2 LEA.HI.X R5, R16, R3.reuse, R17, 0x1, P0 ;  /* 0x000000031005a211 */ /* 0x080fe400000f0c11 */
[----:B------:R-:W-:-:S03]  /*18c20*/  @!P3 LEA.HI.X R15, R2, R3, R184, 0x1, P1 ;  /* 0x00000003020fb211 */ /* 0x000fc600008f0cb8 */
[----:B------:R0:W-:Y:S04]  /*18c30*/  @!P2 ST.E.128 desc[UR42][R4.64], RZ ;  /* 0x000000ff0400a985 */ /* 0x0001e8000c101d2a */
[----:B------:R0:W-:Y:S02]  /*18c40*/  @!P3 ST.E.128 desc[UR42][R14.64], RZ ;  /* 0x000000ff0e00b985 */ /* 0x0001e4000c101d2a */
.L_x_3085:
[----:B------:R-:W-:Y:S05]  /*18c50*/  BSYNC B0 ;  /* 0x0000000000007941 */ /* 0x000fea0003800000 */
.L_x_3076:
[----:B------:R-:W-:Y:S02]  /*18c60*/  ULDC UR4, c[0x0][0xc3c] ;  /* 0x00030f0000047ab9 */ /* 0x000fe40000000800 */
[----:B-1----:R-:W-:-:S13]  /*18c70*/  ISETP.GE.AND P0, PT, R43, UR4, PT ;  /* 0x000000042b007c0c */ /* 0x002fda000bf06270 */
[----:B------:R-:W-:Y:S05]  /*18c80*/  @!P0 BRA `(.L_x_3099) ;  /* 0xfffffe8400208947 */ /* 0x000fea000383ffff */
[----:B------:R-:W-:Y:S05]  /*18c90*/  BRA `(.L_x_2878) ;  /* 0x0000006c00387947 */ /* 0x000fea0003800000 */
.L_x_2876:
        /* <DEDUP_REMOVED lines=16> */
.L_x_3100:
        /* <DEDUP_REMOVED lines=41> */
.L_x_3106:
        /* <DEDUP_REMOVED lines=12> */
.L_x_3105:
[----:B------:R-:W-:Y:S05]  /*190f0*/  BSYNC B0 ;  /* 0x0000000000007941 */ /* 0x000fea0003800000 */
.L_x_3104:
        /* <DEDUP_REMOVED lines=20> */
.L_x_3102:
        /* <DEDUP_REMOVED lines=20> */
.L_x_3107:
        /* <DEDUP_REMOVED lines=23> */
[----:B------:R-:W-:Y:S02]  /*194f0*/  IMAD R13, R7, R2, RZ ;  /* 0x00000002070d7224 */ /* 0x000fe400078e02ff */
[----:B------:R-:W-:Y:S02]  /*19500*/  IMAD.MOV R2, RZ, RZ, -R2 ;  /* 0x000000ffff027224 */ /* 0x000fe400078e0a02 */
[----:B------:R-:W-:Y:S02]  /*19510*/  IMAD.MOV R8, RZ, RZ, -R13 ;  /* 0x000000ffff087224 */ /* 0x000fe400078e0a0d */
[----:B------:R-:W-:Y:S02]  /*19520*/  IMAD R6, R6, R2, R9 ;  /* 0x0000000206067224 */ /* 0x000fe400078e0209 */
[----:B------:R-:W-:Y:S01]  /*19530*/  IMAD.MOV.U32 R2, RZ, RZ, RZ ;  /* 0x000000ffff027224 */ /* 0x000fe200078e00ff */
[----:B------:R-:W-:Y:S02]  /*19540*/  VIADDMNMX R15, R8, UR5, R7, PT ;  /* 0x00000005080f7c46 */ /* 0x000fe4000b800107 */
[----:B------:R-:W-:-:S02]  /*19550*/  IABS R11, R6 ;  /* 0x00000006000b7213 */ /* 0x000fc40000000000 */
[----:B------:R-:W-:Y:S01]  /*19560*/  IABS R8, R15 ;  /* 0x0000000f00087213 */ /* 0x000fe20000000000 */
[----:B------:R-:W-:-:S03]  /*19570*/  IMAD.MOV R18, RZ, RZ, -R15 ;  /* 0x000000ffff127224 */ /* 0x000fc600078e0a0f */
[----:B------:R-:W0:Y:S08]  /*19580*/  I2F.RP R7, R8 ;  /* 0x0000000800077306 */ /* 0x000e300000209400 */
[----:B0-----:R-:W0:Y:S02]  /*19590*/  MUFU.RCP R7, R7 ;  /* 0x0000000700077308 */ /* 0x001e240000001000 */
[----:B0-----:R-:W-:-:S06]  /*195a0*/  IADD3 R3, R7, 0xffffffe, RZ ;  /* 0x0ffffffe07037810 */ /* 0x001fcc0007ffe0ff */
[----:B------:R-:W0:Y:S02]  /*195b0*/  F2I.FTZ.U32.TRUNC.NTZ R3, R3 ;  /* 0x0000000300037305 */ /* 0x000e24000021f000 */
[----:B0-----:R-:W-:-:S05]  /*195c0*/  IMAD.MOV R10, RZ, RZ, -R3 ;  /* 0x000000ffff0a7224 */ /* 0x001fca00078e0a03 */
[----:B------:R-:W-:Y:S02]  /*195d0*/  MOV R9, R10 ;  /* 0x0000000a00097202 */ /* 0x000fe40000000f00 */
        /* <DEDUP_REMOVED lines=15> */
[----:B------:R-:W-:Y:S02]  /*196d0*/  @!P2 IADD3 R2, -R2, RZ, RZ ;  /* 0x000000ff0202a210 */ /* 0x000fe40007ffe1ff */
[----:B------:R-:W-:-:S04]  /*196e0*/  @!P1 LOP3.LUT R2, RZ, R15, RZ, 0x33, !PT ;  /* 0x0000000fff029212 */ /* 0x000fc800078e33ff */
[----:B------:R-:W-:Y:S01]  /*196f0*/  LOP3.LUT R17, RZ, R2, RZ, 0x33, !PT ;  /* 0x00000002ff117212 */ /* 0x000fe200078e33ff */
[----:B------:R-:W-:-:S03]  /*19700*/  IMAD R18, R2, R18, R3 ;  /* 0x0000001202127224 */ /* 0x000fc600078e0203 */
[----:B------:R-:W-:Y:S01]  /*19710*/  IADD3 R17, R4, R17, RZ ;  /* 0x0000001104117210 */ /* 0x000fe20007ffe0ff */
[----:B------:R-:W-:Y:S06]  /*19720*/  BRA `(.L_x_3108) ;  /* 0x00000000000c7947 */ /* 0x000fec0003800000 */
.L_x_3103:
[----:B------:R-:W-:Y:S01]  /*19730*/  IMAD.MOV.U32 R17, RZ, RZ, RZ ;  /* 0x000000ffff117224 */ /* 0x000fe200078e00ff */
[----:B------:R-:W-:Y:S01]  /*19740*/  MOV R18, RZ ;  /* 0x000000ff00127202 */ /* 0x000fe20000000f00 */
[----:B------:R-:W-:-:S07]  /*19750*/  IMAD.U32 R16, RZ, RZ, UR6 ;  /* 0x00000006ff107e24 */ /* 0x000fce000f8e00ff */
.L_x_3108:
[----:B------:R-:W-:-:S13]  /*19760*/  ISETP.NE.AND P0, PT, R5, RZ, PT ;  /* 0x000000ff0500720c */ /* 0x000fda0003f05270 */
[----:B------:R-:W0:Y:S01]  /*19770*/  @!P0 S2R R3, SR_CgaCtaId ;  /* 0x0000000000038919 */ /* 0x000e220000008800 */
[----:B------:R-:W-:-:S04]  /*19780*/  @!P0 MOV R2, 0x400 ;  /* 0x0000040000028802 */ /* 0x000fc80000000f00 */
[----:B0-----:R-:W-:-:S05]  /*19790*/  @!P0 LEA R2, R3, R2, 0x18 ;  /* 0x0000000203028211 */ /* 0x001fca00078ec0ff */
[----:B------:R1:W-:Y:S01]  /*197a0*/  @!P0 STS.128 [R2+0x288d0], R16 ;  /* 0x0288d01002008388 */ /* 0x0003e20000000c00 */
[----:B------:R-:W-:Y:S06]  /*197b0*/  BAR.ARV 0x5, 0x180 ;  /* 0x0146000000007b1d */ /* 0x000fec0000002000 */
.L_x_3101:
[----:B------:R2:W-:Y:S01]  /*197c0*/  STL [R1+0x24], RZ ;  /* 0x000024ff01007387 */ /* 0x0005e20000100800 */
[----:B------:R-:W-:Y:S01]  /*197d0*/  ULDC UR4, c[0x0][0xc3c] ;  /* 0x00030f0000047ab9 */ /* 0x000fe20000000800 */
[----:B------:R-:W-:Y:S01]  /*197e0*/  IMAD.MOV.U32 R28, RZ, RZ, 0x1 ;  /* 0x00000001ff1c7424 */ /* 0x000fe200078e00ff */
[----:B0-----:R-:W-:Y:S01]  /*197f0*/  ISETP.GE.AND P0, PT, R19, UR4, PT ;  /* 0x0000000413007c0c */ /* 0x001fe2000bf06270 */
[----:B------:R-:W-:-:S12]  /*19800*/  IMAD.MOV.U32 R25, RZ, RZ, RZ ;  /* 0x000000ffff197224 */ /* 0x000fd800078e00ff */
[----:B--2---:R-:W-:Y:S05]  /*19810*/  @P0 BRA `(.L_x_3109) ;  /* 0x0000005c007c0947 */ /* 0x004fea0003800000 */
[----:B------:R-:W0:Y:S01]  /*19820*/  S2UR UR5, SR_CgaCtaId ;  /* 0x00000000000579c3 */ /* 0x000e220000008800 */
[C---:B------:R-:W-:Y:S01]  /*19830*/  SHF.L.U32 R31, R0.reuse, 0x3, RZ ;  /* 0x00000003001f7819 */ /* 0x040fe200000006ff */
[----:B------:R-:W-:Y:S01]  /*19840*/  UMOV UR4, 0x400 ;  /* 0x0000040000047882 */ /* 0x000fe20000000000 */
[----:B-1----:R-:W-:Y:S01]  /*19850*/  LOP3.LUT R2, R0, 0x7f, RZ, 0xc0, !PT ;  /* 0x0000007f00027812 */ /* 0x002fe200078ec0ff */
[----:B------:R1:W-:Y:S01]  /*19860*/  STL [R1+0x24], RZ ;  /* 0x000024ff01007387 */ /* 0x0003e20000100800 */
[C---:B------:R-:W-:Y:S01]  /*19870*/  LOP3.LUT R3, R31.reuse, 0x1f8, RZ, 0xc0, !PT ;  /* 0x000001f81f037812 */ /* 0x040fe200078ec0ff */
[----:B------:R-:W-:Y:S01]  /*19880*/  BSSY B8, `(.L_x_3109) ;  /* 0x00005d8000087945 */ /* 0x000fe20003800000 */
[----:B------:R-:W-:Y:S01]  /*19890*/  LOP3.LUT R31, R31, 0x38, RZ, 0xc0, !PT ;  /* 0x000000381f1f7812 */ /* 0x000fe200078ec0ff */
[----:B------:R-:W-:Y:S01]  /*198a0*/  IMAD.SHL.U32 R36, R2, 0x8, RZ ;  /* 0x0000000802247824 */ /* 0x000fe200078e00ff */
[----:B------:R-:W-:Y:S01]  /*198b0*/  LOP3.LUT R3, R3, 0x38, R0, 0x78, !PT ;  /* 0x0000003803037812 */ /* 0x000fe200078e7800 */
[----:B------:R-:W-:Y:S01]  /*198c0*/  IMAD.SHL.U32 R0, R0, 0x10, RZ ;  /* 0x0000001000007824 */ /* 0x000fe200078e00ff */
[----:B------:R-:W-:Y:S01]  /*198d0*/  SHF.R.U32.HI R2, RZ, 0x3, R2 ;  /* 0x00000003ff027819 */ /* 0x000fe20000011602 */
[----:B------:R-:W-:Y:S01]  /*198e0*/  IMAD.MOV.U32 R25, RZ, RZ, RZ ;  /* 0x000000ffff197224 */ /* 0x000fe200078e00ff */
[----:B------:R-:W-:Y:S01]  /*198f0*/  LOP3.LUT R36, R3, 0x200, R36, 0xf8, !PT ;  /* 0x0000020003247812 */ /* 0x000fe200078ef824 */
[----:B------:R-:W-:Y:S01]  /*19900*/  IMAD.MOV.U32 R27, RZ, RZ, RZ ;  /* 0x000000ffff1b7224 */ /* 0x000fe200078e00ff */
[----:B------:R-:W-:Y:S01]  /*19910*/  LOP3.LUT R0, R0, 0x70, RZ, 0xc0, !PT ;  /* 0x0000007000007812 */ /* 0x000fe200078ec0ff */
[----:B------:R-:W-:Y:S01]  /*19920*/  IMAD.MOV.U32 R29, RZ, RZ, 0x1 ;  /* 0x00000001ff1d7424 */ /* 0x000fe200078e00ff */
[----:B------:R-:W-:Y:S01]  /*19930*/  MOV R28, 0x1 ;  /* 0x00000001001c7802 */ /* 0x000fe20000000f00 */
[----:B------:R-:W-:Y:S01]  /*19940*/  ULOP3.LUT UR38, UR36, 0x2, URZ, 0xfc, !UPT ;  /* 0x0000000224267892 */ /* 0x000fe2000f8efc3f */
[----:B------:R-:W-:Y:S01]  /*19950*/  LOP3.LUT R2, R2, R0, RZ, 0xfc, !PT ;  /* 0x0000000002027212 */ /* 0x000fe200078efcff */
[----:B------:R-:W-:Y:S01]  /*19960*/  ULDC.64 UR40, c[0x0][0x198] ;  /* 0x0000660000287ab9 */ /* 0x000fe20000000a00 */
[----:B------:R-:W-:Y:S01]  /*19970*/  LOP3.LUT R30, R31, 0x40, RZ, 0xfc, !PT ;  /* 0x000000401f1e7812 */ /* 0x000fe200078efcff */
[----:B------:R-:W-:Y:S01]  /*19980*/  ULDC UR37, c[0x0][0xc] ;  /* 0x0000030000257ab9 */ /* 0x000fe20000000800 */
[----:B0-----:R-:W-:-:S06]  /*19990*/  ULEA UR4, UR5, UR4, 0x18 ;  /* 0x0000000405047291 */ /* 0x001fcc000f8ec03f */
[----:B------:R-:W-:-:S05]  /*199a0*/  MOV R22, UR4 ;  /* 0x0000000400167c02 */ /* 0x000fca0008000f00 */
[----:B------:R-:W-:-:S05]  /*199b0*/  IMAD R0, R36, 0x2, R22 ;  /* 0x0000000224007824 */ /* 0x000fca00078e0216 */
[----:B------:R1:W-:Y:S02]  /*199c0*/  STL [R1+0x8], R0 ;  /* 0x0000080001007387 */ /* 0x0003e40000100800 */
.L_x_3208:
        /* <DEDUP_REMOVED lines=18> */
[----:B------:R1:W2:Y:S01]  /*19af0*/  @P0 LDG.E R11, desc[UR42][R2.64] ;  /* 0x0000002a020b0981 */ /* 0x0002a2000c1e1900 */
        /* <DEDUP_REMOVED lines=10> */
[----:B---3--:R-:W3:Y:S01]  /*19ba0*/  @P0 LDG.E R6, desc[UR42][R2.64] ;  /* 0x0000002a02060981 */ /* 0x008ee2000c1e1900 */
        /* <DEDUP_REMOVED lines=14> */
[----:B------:R-:W-:-:S03]  /*19c90*/  UIMAD UR4, UR4, UR5, URZ ;  /* 0x00000005040472a4 */ /* 0x000fc6000f8e023f */
[----:B------:R-:W-:Y:S02]  /*19ca0*/  ULDC UR5, c[0x0][0x348] ;  /* 0x0000d20000057ab9 */ /* 0x000fe40000000800 */
[----:B0-----:R-:W-:Y:S01]  /*19cb0*/  MOV R7, UR5 ;  /* 0x0000000500077c02 */ /* 0x001fe20008000f00 */
[----:B---3--:R0:W-:Y:S04]  /*19cc0*/  STL [R1+0x14], R8 ;  /* 0x0000140801007387 */ /* 0x0081e80000100800 */
[----:B--2---:R1:W-:Y:S01]  /*19cd0*/  STL [R1], R11 ;  /* 0x0000000b01007387 */ /* 0x0043e20000100800 */
[----:B------:R-:W-:Y:S02]  /*19ce0*/  IMAD.MOV.U32 R10, RZ, RZ, R8 ;  /* 0x000000ffff0a7224 */ /* 0x000fe400078e0008 */
[----:B0-----:R-:W-:Y:S01]  /*19cf0*/  IMAD.U32 R8, RZ, RZ, UR4 ;  /* 0x00000004ff087e24 */ /* 0x001fe2000f8e00ff */
[----:B----4-:R-:W-:Y:S06]  /*19d00*/  @P2 BRA `(.L_x_3110) ;  /* 0x0000000000142947 */ /* 0x010fec0003800000 */
[----:B------:R-:W-:Y:S05]  /*19d10*/  @!P0 BRA `(.L_x_3110) ;  /* 0x0000000000108947 */ /* 0x000fea0003800000 */
[----:B------:R-:W2:Y:S04]  /*19d20*/  LDG.E R9, desc[UR42][R2.64] ;  /* 0x0000002a02097981 */ /* 0x000ea8000c1e1900 */
[----:B------:R-:W2:Y:S02]  /*19d30*/  LDG.E R6, desc[UR42][R2.64+0x4] ;  /* 0x0000042a02067981 */ /* 0x000ea4000c1e1900 */
[----:B--2---:R-:W-:-:S05]  /*19d40*/  IMAD.IADD R10, R6, 0x1, -R9 ;  /* 0x00000001060a7824 */ /* 0x004fca00078e0a09 */
[----:B------:R0:W-:Y:S02]  /*19d50*/  STL [R1+0x14], R10 ;  /* 0x0000140a01007387 */ /* 0x0001e40000100800 */
.L_x_3110:
        /* <DEDUP_REMOVED lines=9> */
.L_x_3111:
[----:B------:R-:W-:Y:S02]  /*19df0*/  ULDC.64 UR4, c[0x0][0xa08] ;  /* 0x0002820000047ab9 */ /* 0x000fe40000000a00 */
[----:B------:R-:W-:-:S04]  /*19e00*/  ISETP.NE.U32.AND P0, PT, RZ, UR4, PT ;  /* 0x00000004ff007c0c */ /* 0x000fc8000bf05070 */
[----:B------:R-:W-:-:S13]  /*19e10*/  ISETP.NE.AND.EX P0, PT, RZ, UR5, PT, P0 ;  /* 0x00000005ff007c0c */ /* 0x000fda000bf05300 */
[----:B------:R-:W-:Y:S05]  /*19e20*/  @!P0 BRA `(.L_x_3112) ;  /* 0x0000000000148947 */ /* 0x000fea0003800000 */
[----:B------:R-:W2:Y:S02]  /*19e30*/  LDC.64 R2, c[0x0][0xa08] ;  /* 0x00028200ff027b82 */ /* 0x000ea40000000a00 */
[----:B--2---:R-:W-:-:S05]  /*19e40*/  IMAD.WIDE R2, R34, 0x4, R2 ;  /* 0x0000000422027825 */ /* 0x004fca00078e0202 */
[----:B------:R-:W2:Y:S04]  /*19e50*/  LDG.E R8, desc[UR42][R2.64] ;  /* 0x0000002a02087981 */ /* 0x000ea8000c1e1900 */
[----:B------:R-:W2:Y:S02]  /*19e60*/  LDG.E R9, desc[UR42][R2.64+0x4] ;  /* 0x0000042a02097981 */ /* 0x000ea4000c1e1900 */
[----:B--2---:R-:W-:-:S07]  /*19e70*/  IMAD.IADD R8, R9, 0x1, -R8 ;  /* 0x0000000109087824 */ /* 0x004fce00078e0a08 */
.L_x_3112:
[----:B--2---:R-:W2:Y:S01]  /*19e80*/  @P1 LDG.E R2, desc[UR42][R4.64] ;  /* 0x0000002a04021981 */ /* 0x004ea2000c1e1900 */
[----:B------:R-:W3:Y:S03]  /*19e90*/  LDC R3, c[0x0][0x448] ;  /* 0x00011200ff037b82 */ /* 0x000ee60000000800 */
[----:B------:R4:W2:Y:S01]  /*19ea0*/  @P1 LDG.E R9, desc[UR42][R4.64+0x4] ;  /* 0x0000042a04091981 */ /* 0x0008a2000c1e1900 */
[----:B-----5:R-:W-:Y:S01]  /*19eb0*/  IADD3 R8, -R11, R8, RZ ;  /* 0x000000080b087210 */ /* 0x020fe20007ffe1ff */
[----:B------:R-:W-:Y:S04]  /*19ec0*/  BSSY B0, `(.L_x_3113) ;  /* 0x0000127000007945 */ /* 0x000fe80003800000 */
[----:B----4-:R-:W-:-:S05]  /*19ed0*/  IMAD.MOV R4, RZ, RZ, -R8 ;  /* 0x000000ffff047224 */ /* 0x010fca00078e0a08 */
[----:B------:R-:W-:Y:S02]  /*19ee0*/  VIMNMX R4, RZ, R4, !PT ;  /* 0x00000004ff047248 */ /* 0x000fe40007fe0100 */
[----:B---3--:R-:W-:-:S13]  /*19ef0*/  ISETP.NE.AND P0, PT, R3, 0x1, PT ;  /* 0x000000010300780c */ /* 0x008fda0003f05270 */
[----:B------:R-:W3:Y:S08]  /*19f00*/  @P0 LDC R3, c[0x0][0x44c] ;  /* 0x00011300ff030b82 */ /* 0x000ef00000000800 */
[----:B------:R-:W4:Y:S01]  /*19f10*/  @P0 LDC R6, c[0x0][0x450] ;  /* 0x00011400ff060b82 */ /* 0x000f220000000800 */
[----:B--2---:R-:W-:Y:S01]  /*19f20*/  @P1 IMAD.IADD R7, R9, 0x1, -R2 ;  /* 0x0000000109071824 */ /* 0x004fe200078e0a02 */
[----:B------:R-:W-:-:S03]  /*19f30*/  SHF.L.U32 R2, R17, 0x7, RZ ;  /* 0x0000000711027819 */ /* 0x000fc600000006ff */
[----:B------:R-:W-:Y:S02]  /*19f40*/  IMAD.IADD R37, R8, 0x1, R7 ;  /* 0x0000000108257824 */ /* 0x000fe400078e0207 */
[----:B------:R-:W-:Y:S02]  /*19f50*/  VIADD R2, R2, 0x7f ;  /* 0x0000007f02027836 */ /* 0x000fe40000000000 */
[----:B------:R-:W-:Y:S02]  /*19f60*/  VIADD R5, R37, 0x7f ;  /* 0x0000007f25057836 */ /* 0x000fe40000000000 */
[----:B---3--:R-:W-:-:S04]  /*19f70*/  @P0 IMAD.HI.U32 R9, R2, R3, RZ ;  /* 0x0000000302090227 */ /* 0x008fc800078e00ff */
[----:B------:R-:W-:Y:S01]  /*19f80*/  IMAD.MOV.U32 R3, RZ, RZ, R2 ;  /* 0x000000ffff037224 */ /* 0x000fe200078e0002 */
[----:B----4-:R-:W-:Y:S02]  /*19f90*/  @P0 SHF.R.U32.HI R3, RZ, R6, R9 ;  /* 0x00000006ff030219 */ /* 0x010fe40000011609 */
[----:B------:R-:W-:Y:S02]  /*19fa0*/  IADD3 R6, R37, 0x80, -R10 ;  /* 0x0000008025067810 */ /* 0x000fe40007ffe80a */
[----:B------:R-:W-:Y:S02]  /*19fb0*/  SHF.R.S32.HI R2, RZ, 0x1f, R5 ;  /* 0x0000001fff027819 */ /* 0x000fe40000011405 */
[----:B------:R-:W-:Y:S02]  /*19fc0*/  IADD3 R3, R6, R3, RZ ;  /* 0x0000000306037210 */ /* 0x000fe40007ffe0ff */
[----:B------:R-:W-:Y:S02]  /*19fd0*/  LEA.HI R5, R2, R5, RZ, 0x7 ;  /* 0x0000000502057211 */ /* 0x000fe400078f38ff */
[----:B------:R-:W-:-:S02]  /*19fe0*/  SHF.R.S32.HI R2, RZ, 0x1f, R3 ;  /* 0x0000001fff027819 */ /* 0x000fc40000011403 */
[----:B------:R-:W-:Y:S02]  /*19ff0*/  SHF.R.S32.HI R5, RZ, 0x7, R5 ;  /* 0x00000007ff057819 */ /* 0x000fe40000011405 */
[----:B------:R-:W-:-:S04]  /*1a000*/  LEA.HI R2, R2, R3, RZ, 0x7 ;  /* 0x0000000302027211 */ /* 0x000fc800078f38ff */
[----:B------:R-:W-:-:S04]  /*1a010*/  SHF.R.S32.HI R2, RZ, 0x7, R2 ;  /* 0x00000007ff027819 */ /* 0x000fc80000011402 */
[----:B------:R-:W-:-:S05]  /*1a020*/  VIMNMX R3, R5, R2, PT ;  /* 0x0000000205037248 */ /* 0x000fca0003fe0100 */
[----:B------:R-:W-:-:S05]  /*1a030*/  IMAD R2, R3, 0x80, -R8 ;  /* 0x0000008003027824 */ /* 0x000fca00078e0a08 */
[----:B------:R-:W-:-:S04]  /*1a040*/  VIMNMX R7, R2, R7, PT ;  /* 0x0000000702077248 */ /* 0x000fc80003fe0100 */
[----:B------:R-:W-:Y:S02]  /*1a050*/  ISETP.GT.AND P0, PT, R7, R4, PT ;  /* 0x000000040700720c */ /* 0x000fe40003f04270 */
[----:B------:R-:W-:-:S11]  /*1a060*/  SHF.R.U32.HI R4, RZ, 0x7, R4 ;  /* 0x00000007ff047819 */ /* 0x000fd60000011604 */
        /* <DEDUP_REMOVED lines=11> */
[----:B------:R-:W2:Y:S02]  /*1a120*/  S2R R7, SR_TID.X ;  /* 0x0000000000077919 */ /* 0x000ea40000002100 */
[----:B--2---:R-:W-:-:S04]  /*1a130*/  SHF.R.U32.HI R7, RZ, 0x5, R7 ;  /* 0x00000005ff077819 */ /* 0x004fc80000011607 */
[----:B------:R-:W-:-:S05]  /*1a140*/  LOP3.LUT R7, R7, 0x3, RZ, 0xc0, !PT ;  /* 0x0000000307077812 */ /* 0x000fca00078ec0ff */
[----:B------:R2:W3:Y:S02]  /*1a150*/  SHFL.IDX PT, R14, R7, RZ, 0x1f ;  /* 0x00001fff070e7589 */ /* 0x0004e400000e0000 */
.L_x_3338:
[----:B---3--:R-:W-:Y:S02]  /*1a160*/  ISETP.NE.AND P0, PT, R14, RZ, PT ;  /* 0x000000ff0e00720c */ /* 0x008fe40003f05270 */
[----:B------:R-:W-:-:S11]  /*1a170*/  PLOP3.LUT P6, PT, PT, PT, PT, 0x8, 0x0 ;  /* 0x000000000000781c */ /* 0x000fd60003fce170 */
[----:B------:R-:W-:Y:S05]  /*1a180*/  @P0 BRA `(.L_x_3116) ;  /* 0x00000000000c0947 */ /* 0x000fea0003800000 */
[----:B------:R-:W-:-:S03]  /*1a190*/  UMOV UR4, 0xffffffff ;  /* 0xffffffff00047882 */ /* 0x000fc60000000000 */
[----:B------:R-:W-:Y:S05]  /*1a1a0*/  BRA.DIV UR4, `(.L_x_3117) ;  /* 0x00000082045c7947 */ /* 0x000fea000b800000 */
[----:B------:R-:W-:-:S13]  /*1a1b0*/  ELECT P6, URZ, PT ;  /* 0x00000000003f782f */ /* 0x000fda00038c0000 */
.L_x_3116:
[----:B--2---:R-:W2:Y:S01]  /*1a1c0*/  LDL R7, [R1+0x24] ;  /* 0x0000240001077983 */ /* 0x004ea20000100800 */
[----:B------:R-:W-:Y:S01]  /*1a1d0*/  BSSY B1, `(.L_x_3118) ;  /* 0x0000008000017945 */ /* 0x000fe20003800000 */
[----:B--2---:R-:W-:-:S05]  /*1a1e0*/  VIADD R7, R7, 0x1 ;  /* 0x0000000107077836 */ /* 0x004fca0000000000 */
[----:B------:R-:W-:-:S04]  /*1a1f0*/  LEA.HI R8, R7, R7, RZ, 0x1 ;  /* 0x0000000707087211 */ /* 0x000fc800078f08ff */
[----:B------:R-:W-:-:S04]  /*1a200*/  LOP3.LUT R8, R8, 0xfffffffe, RZ, 0xc0, !PT ;  /* 0xfffffffe08087812 */ /* 0x000fc800078ec0ff */
[----:B------:R-:W-:-:S04]  /*1a210*/  IADD3 R7, R7, -R8, RZ ;  /* 0x8000000807077210 */ /* 0x000fc80007ffe0ff */
[----:B------:R-:W-:-:S04]  /*1a220*/  SHF.L.U32 R7, R7, 0x1f, RZ ;  /* 0x0000001f07077819 */ /* 0x000fc800000006ff */
[----:B------:R-:W2:Y:S02]  /*1a230*/  SYNCS.PHASECHK.TRANS64.TRYWAIT P0, [R22+URZ+0x28820], R7 ;  /* 0x02882007160075a7 */ /* 0x000ea4000800017f */
[----:B--2---:R-:W-:Y:S05]  /*1a240*/  @!P0 BRA `(.L_x_3119) ;  /* 0x0000008000548947 */ /* 0x004fea0003800000 */
.L_x_3341:
[----:B------:R-:W-:Y:S05]  /*1a250*/  BSYNC B1 ;  /* 0x0000000000017941 */ /* 0x000fea0003800000 */
.L_x_3118:
[----:B------:R-:W-:Y:S04]  /*1a260*/  BSSY B1, `(.L_x_3120) ;  /* 0x000006e000017945 */ /* 0x000fe80003800000 */
[----:B------:R-:W-:Y:S05]  /*1a270*/  @!P6 BRA `(.L_x_3121) ;  /* 0x0000000400b0e947 */ /* 0x000fea0003800000 */
[----:B--2---:R-:W-:Y:S01]  /*1a280*/  IMAD R7, R27, 0x8, R22 ;  /* 0x000000081b077824 */ /* 0x004fe200078e0216 */
[----:B------:R-:W-:Y:S01]  /*1a290*/  SHF.L.U32 R8, R29, 0x1f, RZ ;  /* 0x0000001f1d087819 */ /* 0x000fe200000006ff */
[----:B------:R-:W2:Y:S01]  /*1a2a0*/  S2R R9, SR_TID.X ;  /* 0x0000000000097919 */ /* 0x000ea20000002100 */
[----:B------:R-:W-:Y:S02]  /*1a2b0*/  BSSY B2, `(.L_x_3122) ;  /* 0x0000005000027945 */ /* 0x000fe40003800000 */
[----:B------:R-:W3:Y:S01]  /*1a2c0*/  SYNCS.PHASECHK.TRANS64.TRYWAIT P0, [R7+URZ+0x288a0], R8 ;  /* 0x0288a008070075a7 */ /* 0x000ee2000800017f */
[----:B--2---:R-:W-:-:S04]  /*1a2d0*/  LOP3.LUT R9, R9, 0x7f, RZ, 0xc0, !PT ;  /* 0x0000007f09097812 */ /* 0x004fc800078ec0ff */
[----:B------:R-:W-:Y:S01]  /*1a2e0*/  ISETP.NE.AND P1, PT, R9, RZ, PT ;  /* 0x000000ff0900720c */ /* 0x000fe20003f25270 */
[----:B---3--:R-:W-:-:S12]  /*1a2f0*/  @!P0 BRA `(.L_x_3123) ;  /* 0x00000080003c8947 */ /* 0x008fd80003800000 */
.L_x_3342:
[----:B------:R-:W-:Y:S05]  /*1a300*/  BSYNC B2 ;  /* 0x0000000000027941 */ /* 0x000fea0003800000 */
.L_x_3122:
[----:B------:R-:W-:Y:S04]  /*1a310*/  BSSY B2, `(.L_x_3124) ;  /* 0x0000009000027945 */ /* 0x000fe80003800000 */
[----:B------:R-:W-:Y:S05]  /*1a320*/  @P1 BRA `(.L_x_3125) ;  /* 0x00000000001c1947 */ /* 0x000fea0003800000 */
[----:B0-----:R-:W0:Y:S01]  /*1a330*/  S2R R10, SR_TID.X ;  /* 0x00000000000a7919 */ /* 0x001e220000002100 */
[----:B------:R-:W-:-:S04]  /*1a340*/  IMAD.MOV.U32 R9, RZ, RZ, 0x8000 ;  /* 0x00008000ff097424 */ /* 0x000fc800078e00ff */
[----:B------:R3:W-:Y:S01]  /*1a350*/  SYNCS.ARRIVE.TRANS64 RZ, [R7+URZ+0x28890], R9 ;  /* 0x0288900907ff79a7 */ /* 0x0007e2000800003f */
[----:B0-----:R-:W-:-:S04]  /*1a360*/  LOP3.LUT R10, R10, 0x1f, RZ, 0xc0, !PT ;  /* 0x0000001f0a0a7812 */ /* 0x001fc800078ec0ff */
[----:B------:R-:W-:-:S13]  /*1a370*/  ISETP.NE.AND P0, PT, R10, RZ, PT ;  /* 0x000000ff0a00720c */ /* 0x000fda0003f05270 */
[----:B---3--:R-:W-:Y:S05]  /*1a380*/  @!P0 BRA `(.L_x_3125) ;  /* 0x0000000000048947 */ /* 0x008fea0003800000 */
[----:B------:R-:W-:Y:S01]  /*1a390*/  BPT.TRAP 0x1 ;  /* 0x000000040000795c */ /* 0x000fe20000300000 */
.L_x_3125:
[----:B------:R-:W-:Y:S05]  /*1a3a0*/  BSYNC B2 ;  /* 0x0000000000027941 */ /* 0x000fea0003800000 */
.L_x_3124:
[----:B------:R-:W-:Y:S01]  /*1a3b0*/  MOV R14, RZ ;  /* 0x000000ff000e7202 */ /* 0x000fe20000000f00 */
[----:B------:R-:W-:Y:S01]  /*1a3c0*/  IMAD R9, R3, 0x80, R0 ;  /* 0x0000008003097824 */ /* 0x000fe200078e0200 */
[----:B0-----:R-:W-:Y:S01]  /*1a3d0*/  LEA R10, R27, R22, 0xf ;  /* 0x000000161b0a7211 */ /* 0x001fe200078e78ff */
[----:B------:R-:W-:Y:S01]  /*1a3e0*/  UIADD3 UR4, UP0, UR40, 0x570, URZ ;  /* 0x0000057028047890 */ /* 0x000fe2000ff1e03f */
[----:B------:R-:W-:Y:S01]  /*1a3f0*/  R2UR UR10, R14 ;  /* 0x000000000e0a72ca */ /* 0x000fe200000e0000 */
[----:B------:R-:W-:Y:S01]  /*1a400*/  VIADD R9, R9, 0xffffff80 ;  /* 0xffffff8009097836 */ /* 0x000fe20000000000 */
[----:B------:R-:W-:Y:S01]  /*1a410*/  PLOP3.LUT P0, PT, PT, PT, PT, 0x80, 0x0 ;  /* 0x000000000000781c */ /* 0x000fe20003f0f070 */
[----:B-1----:R-:W-:Y:S01]  /*1a420*/  IMAD.SHL.U32 R11, R27, 0x4000, RZ ;  /* 0x000040001b0b7824 */ /* 0x002fe200078e00ff */
[----:B------:R-:W-:Y:S01]  /*1a430*/  IADD3 R13, R10, 0x18400, RZ ;  /* 0x000184000a0d7810 */ /* 0x000fe20007ffe0ff */
[----:B------:R-:W-:Y:S01]  /*1a440*/  VIADD R12, R7, 0x28890 ;  /* 0x00028890070c7836 */ /* 0x000fe20000000000 */
[----:B------:R-:W-:Y:S01]  /*1a450*/  UIADD3.X UR5, URZ, UR41, URZ, UP0, !UPT ;  /* 0x000000293f057290 */ /* 0x000fe200087fe43f */
[----:B------:R-:W-:Y:S01]  /*1a460*/  UMOV UR6, 0x0 ;  /* 0x0000000000067882 */ /* 0x000fe20000000000 */
[----:B------:R-:W-:-:S10]  /*1a470*/  UMOV UR7, 0x12f00000 ;  /* 0x12f0000000077882 */ /* 0x000fd40000000000 */
.L_x_3126:
        /* <DEDUP_REMOVED lines=16> */
.L_x_3127:
        /* <DEDUP_REMOVED lines=13> */
.L_x_3343:
[----:B------:R-:W-:Y:S05]  /*1a650*/  BSYNC B2 ;  /* 0x0000000000027941 */ /* 0x000fea0003800000 */
.L_x_3128:
[----:B------:R-:W-:Y:S01]  /*1a660*/  BSSY B2, `(.L_x_3130) ;  /* 0x000000b000027945 */ /* 0x000fe20003800000 */
[----:B------:R-:W-:Y:S01]  /*1a670*/  MOV R12, 0x0 ;  /* 0x00000000000c7802 */ /* 0x000fe20000000f00 */
[----:B------:R-:W-:Y:S02]  /*1a680*/  IMAD.MOV.U32 R13, RZ, RZ, 0x12f00000 ;  /* 0x12f00000ff0d7424 */ /* 0x000fe400078e00ff */
[----:B------:R-:W-:Y:S05]  /*1a690*/  @P1 BRA `(.L_x_3131) ;  /* 0x00000000001c1947 */ /* 0x000fea0003800000 */
[----:B------:R-:W1:Y:S01]  /*1a6a0*/  S2R R10, SR_TID.X ;  /* 0x00000000000a7919 */ /* 0x000e620000002100 */
[----:B0-2---:R-:W-:-:S04]  /*1a6b0*/  IMAD.MOV.U32 R8, RZ, RZ, 0x8000 ;  /* 0x00008000ff087424 */ /* 0x005fc800078e00ff */
[----:B------:R3:W-:Y:S01]  /*1a6c0*/  SYNCS.ARRIVE.TRANS64 RZ, [R7+URZ+0x288b0], R8 ;  /* 0x0288b00807ff79a7 */ /* 0x0007e2000800003f */
[----:B-1----:R-:W-:-:S04]  /*1a6d0*/  LOP3.LUT R10, R10, 0x1f, RZ, 0xc0, !PT ;  /* 0x0000001f0a0a7812 */ /* 0x002fc800078ec0ff */
[----:B------:R-:W-:-:S13]  /*1a6e0*/  ISETP.NE.AND P0, PT, R10, RZ, PT ;  /* 0x000000ff0a00720c */ /* 0x000fda0003f05270 */
[----:B---3--:R-:W-:Y:S05]  /*1a6f0*/  @!P0 BRA `(.L_x_3131) ;  /* 0x0000000000048947 */ /* 0x008fea0003800000 */
[----:B------:R-:W-:Y:S01]  /*1a700*/  BPT.TRAP 0x1 ;  /* 0x000000040000795c */ /* 0x000fe20000300000 */
.L_x_3131:
[----:B------:R-:W-:Y:S05]  /*1a710*/  BSYNC B2 ;  /* 0x0000000000027941 */ /* 0x000fea0003800000 */
.L_x_3130:
[----:B------:R-:W-:Y:S01]  /*1a720*/  R2UR UR10, R14 ;  /* 0x000000000e0a72ca */ /* 0x000fe200000e0000 */
[----:B------:R-:W-:Y:S01]  /*1a730*/  UIADD3 UR4, UP0, UR40, 0x670, URZ ;  /* 0x0000067028047890 */ /* 0x000fe2000ff1e03f */
[----:B------:R-:W-:Y:S01]  /*1a740*/  R2UR UR6, R12 ;  /* 0x000000000c0672ca */ /* 0x000fe200000e0000 */
[----:B0-2---:R-:W-:Y:S01]  /*1a750*/  VIADD R7, R7, 0x288b0 ;  /* 0x000288b007077836 */ /* 0x005fe20000000000 */
[----:B------:R-:W-:Y:S01]  /*1a760*/  R2UR UR7, R13 ;  /* 0x000000000d0772ca */ /* 0x000fe200000e0000 */
[----:B------:R-:W-:Y:S01]  /*1a770*/  UIADD3.X UR5, URZ, UR41, URZ, UP0, !UPT ;  /* 0x000000293f057290 */ /* 0x000fe200087fe43f */
[----:B------:R-:W-:Y:S02]  /*1a780*/  LEA R11, R11, R22, 0x1 ;  /* 0x000000160b0b7211 */ /* 0x000fe400078e08ff */
[----:B------:R-:W-:-:S03]  /*1a790*/  PLOP3.LUT P0, PT, PT, PT, PT, 0x80, 0x0 ;  /* 0x000000000000781c */ /* 0x000fc60003f0f070 */
[----:B------:R-:W-:-:S10]  /*1a7a0*/  VIADD R8, R11, 0x400 ;  /* 0x000004000b087836 */ /* 0x000fd40000000000 */
.L_x_3132:
        /* <DEDUP_REMOVED lines=15> */
.L_x_3133:
        /* <DEDUP_REMOVED lines=9> */
[----:B---3--:R-:W-:Y:S05]  /*1a930*/  @P0 BRA.U.ANY `(.L_x_3133) ;  /* 0xfffffffd00d80947 */ /* 0x008fea000393ffff */
.L_x_3121:
[----:B------:R-:W-:Y:S05]  /*1a940*/  BSYNC B1 ;  /* 0x0000000000017941 */ /* 0x000fea0003800000 */
.L_x_3120:
[----:B-1----:R-:W-:Y:S01]  /*1a950*/  VIADD R11, R3, 0xfffffffe ;  /* 0xfffffffe030b7836 */ /* 0x002fe20000000000 */
        /* <DEDUP_REMOVED lines=8> */
.L_x_3148:
[----:B------:R-:W-:Y:S05]  /*1a9e0*/  YIELD ;  /* 0x0000000000007946 */ /* 0x000fea0003800000 */
[----:B------:R-:W-:Y:S04]  /*1a9f0*/  BSSY B1, `(.L_x_3134) ;  /* 0x000006b000017945 */ /* 0x000fe80003800000 */
[----:B------:R-:W-:Y:S05]  /*1aa00*/  @!P6 BRA `(.L_x_3135) ;  /* 0x0000000400a4e947 */ /* 0x000fea0003800000 */
[----:B0-----:R-:W-:Y:S01]  /*1aa10*/  LEA R10, R27, R22, 0x3 ;  /* 0x000000161b0a7211 */ /* 0x001fe200078e18ff */
[----:B------:R-:W0:Y:S01]  /*1aa20*/  S2R R3, SR_TID.X ;  /* 0x0000000000037919 */ /* 0x000e220000002100 */
[----:B------:R-:W-:Y:S01]  /*1aa30*/  SHF.L.U32 R9, R29, 0x1f, RZ ;  /* 0x0000001f1d097819 */ /* 0x000fe200000006ff */
[----:B------:R-:W-:Y:S03]  /*1aa40*/  BSSY B2, `(.L_x_3136) ;  /* 0x0000005000027945 */ /* 0x000fe60003800000 */
[----:B------:R-:W1:Y:S01]  /*1aa50*/  SYNCS.PHASECHK.TRANS64.TRYWAIT P1, [R10+URZ+0x288a0], R9 ;  /* 0x0288a0090a0075a7 */ /* 0x000e62000802017f */
[----:B0-----:R-:W-:-:S04]  /*1aa60*/  LOP3.LUT R3, R3, 0x7f, RZ, 0xc0, !PT ;  /* 0x0000007f03037812 */ /* 0x001fc800078ec0ff */
[----:B------:R-:W-:Y:S01]  /*1aa70*/  ISETP.NE.AND P2, PT, R3, RZ, PT ;  /* 0x000000ff0300720c */ /* 0x000fe20003f45270 */
[----:B-1----:R-:W-:-:S12]  /*1aa80*/  @!P1 BRA `(.L_x_3137) ;  /* 0x0000007800809947 */ /* 0x002fd80003800000 */
.L_x_3344:
[----:B------:R-:W-:Y:S05]  /*1aa90*/  BSYNC B2 ;  /* 0x0000000000027941 */ /* 0x000fea0003800000 */
.L_x_3136:
[----:B------:R-:W-:Y:S04]  /*1aaa0*/  BSSY B2, `(.L_x_3138) ;  /* 0x0000009000027945 */ /* 0x000fe80003800000 */
[----:B------:R-:W-:Y:S05]  /*1aab0*/  @P2 BRA `(.L_x_3139) ;  /* 0x00000000001c2947 */ /* 0x000fea0003800000 */
[----:B--2---:R-:W1:Y:S01]  /*1aac0*/  S2R R7, SR_TID.X ;  /* 0x0000000000077919 */ /* 0x004e620000002100 */
[----:B------:R-:W-:-:S04]  /*1aad0*/  IMAD.MOV.U32 R3, RZ, RZ, 0x8000 ;  /* 0x00008000ff037424 */ /* 0x000fc800078e00ff */
[----:B------:R3:W-:Y:S01]  /*1aae0*/  SYNCS.ARRIVE.TRANS64 RZ, [R10+URZ+0x28890], R3 ;  /* 0x028890030aff79a7 */ /* 0x0007e2000800003f */
[----:B-1----:R-:W-:-:S04]  /*1aaf0*/  LOP3.LUT R7, R7, 0x1f, RZ, 0xc0, !PT ;  /* 0x0000001f07077812 */ /* 0x002fc800078ec0ff */
[----:B------:R-:W-:-:S13]  /*1ab00*/  ISETP.NE.AND P1, PT, R7, RZ, PT ;  /* 0x000000ff0700720c */ /* 0x000fda0003f25270 */
[----:B---3--:R-:W-:Y:S05]  /*1ab10*/  @!P1 BRA `(.L_x_3139) ;  /* 0x0000000000049947 */ /* 0x008fea0003800000 */
[----:B------:R-:W-:Y:S01]  /*1ab20*/  BPT.TRAP 0x1 ;  /* 0x000000040000795c */ /* 0x000fe20000300000 */
.L_x_3139:
[----:B------:R-:W-:Y:S05]  /*1ab30*/  BSYNC B2 ;  /* 0x0000000000027941 */ /* 0x000fea0003800000 */
.L_x_3138:
[----:B------:R-:W-:Y:S01]  /*1ab40*/  IMAD.MOV.U32 R14, RZ, RZ, RZ ;  /* 0x000000ffff0e7224 */ /* 0x000fe200078e00ff */
[----:B------:R-:W-:Y:S01]  /*1ab50*/  LEA R8, R27, R22, 0xf ;  /* 0x000000161b087211 */ /* 0x000fe200078e78ff */
[----:B------:R-:W-:Y:S01]  /*1ab60*/  UIADD3 UR4, UP0, UR40, 0x570, URZ ;  /* 0x0000057028047890 */ /* 0x000fe2000ff1e03f */
[----:B------:R-:W-:Y:S01]  /*1ab70*/  PLOP3.LUT P1, PT, PT, PT, PT, 0x80, 0x0 ;  /* 0x000000000000781c */ /* 0x000fe20003f2f070 */
[----:B--2---:R-:W-:Y:S01]  /*1ab80*/  IMAD R7, R11, 0x80, R0 ;  /* 0x000000800b077824 */ /* 0x004fe200078e0200 */
[----:B------:R-:W-:Y:S01]  /*1ab90*/  R2UR UR10, R14 ;  /* 0x000000000e0a72ca */ /* 0x000fe200000e0000 */
[----:B------:R-:W-:Y:S01]  /*1aba0*/  VIADD R3, R10, 0x28890 ;  /* 0x000288900a037836 */ /* 0x000fe20000000000 */
[----:B------:R-:W-:Y:S01]  /*1abb0*/  IADD3 R12, R8, 0x18400, RZ ;  /* 0x00018400080c7810 */ /* 0x000fe20007ffe0ff */
[----:B------:R-:W-:Y:S01]  /*1abc0*/  UIADD3.X UR5, URZ, UR41, URZ, UP0, !UPT ;  /* 0x000000293f057290 */ /* 0x000fe200087fe43f */
[----:B------:R-:W-:Y:S01]  /*1abd0*/  UMOV UR6, 0x0 ;  /* 0x0000000000067882 */ /* 0x000fe20000000000 */
[----:B------:R-:W-:-:S10]  /*1abe0*/  UMOV UR7, 0x12f00000 ;  /* 0x12f0000000077882 */ /* 0x000fd40000000000 */
.L_x_3140:
        /* <DEDUP_REMOVED lines=16> */
.L_x_3141:
        /* <DEDUP_REMOVED lines=13> */
.L_x_3345:
[----:B------:R-:W-:Y:S05]  /*1adc0*/  BSYNC B2 ;  /* 0x0000000000027941 */ /* 0x000fea0003800000 */
.L_x_3142:
        /* <DEDUP_REMOVED lines=11> */
.L_x_3145:
[----:B------:R-:W-:Y:S05]  /*1ae80*/  BSYNC B2 ;  /* 0x0000000000027941 */ /* 0x000fea0003800000 */
.L_x_3144:
        /* <DEDUP_REMOVED lines=8> */
.L_x_3146:
        /* <DEDUP_REMOVED lines=15> */
.L_x_3147:
        /* <DEDUP_REMOVED lines=10> */
.L_x_3135:
[----:B------:R-:W-:Y:S05]  /*1b0a0*/  BSYNC B1 ;  /* 0x0000000000017941 */ /* 0x000fea0003800000 */
.L_x_3134:
        /* <DEDUP_REMOVED lines=8> */
.L_x_3114:
[----:B------:R-:W-:Y:S05]  /*1b130*/  BSYNC B0 ;  /* 0x0000000000007941 */ /* 0x000fea0003800000 */
.L_x_3113:
[----:B------:R-:W3:Y:S01]  /*1b140*/  LDC R0, c[0x0][0x448] ;  /* 0x00011200ff007b82 */ /* 0x000ee20000000800 */
[----:B------:R-:W-:Y:S01]  /*1b150*/  LEA R3, R17, 0x7f, 0x7 ;  /* 0x0000007f11037811 */ /* 0x000fe200078e38ff */
[----:B------:R-:W-:Y:S05]  /*1b160*/  @!P0 WARPSYNC.ALL ;  /* 0x0000000000008948 */ /* 0x000fea0003800000 */
[----:B------:R-:W-:Y:S01]  /*1b170*/  BSSY B7, `(.L_x_3149) ;  /* 0x0000387000077945 */ /* 0x000fe20003800000 */
[----:B------:R-:W-:Y:S01]  /*1b180*/  @!P0 BAR.SYNC.DEFER_BLOCKING 0xc, 0x180 ;  /* 0x0306000000008b1d */ /* 0x000fe20000010000 */
[----:B---3--:R-:W-:-:S13]  /*1b190*/  ISETP.NE.AND P1, PT, R0, 0x1, PT ;  /* 0x000000010000780c */ /* 0x008fda0003f25270 */
[----:B------:R-:W3:Y:S08]  /*1b1a0*/  @P1 LDC R0, c[0x0][0x44c] ;  /* 0x00011300ff001b82 */ /* 0x000ef00000000800 */
[----:B--2---:R-:W2:Y:S01]  /*1b1b0*/  @P1 LDC R7, c[0x0][0x450] ;  /* 0x00011400ff071b82 */ /* 0x004ea20000000800 */
[----:B---3--:R-:W-:-:S05]  /*1b1c0*/  @P1 IMAD.HI.U32 R0, R3, R0, RZ ;  /* 0x0000000003001227 */ /* 0x008fca00078e00ff */
[----:B--2---:R-:W-:-:S05]  /*1b1d0*/  @P1 SHF.R.U32.HI R3, RZ, R7, R0 ;  /* 0x00000007ff031219 */ /* 0x004fca0000011600 */
[----:B------:R-:W-:-:S05]  /*1b1e0*/  IMAD.IADD R3, R6, 0x1, R3 ;  /* 0x0000000106037824 */ /* 0x000fca00078e0203 */
[----:B------:R-:W-:-:S04]  /*1b1f0*/  SHF.R.S32.HI R0, RZ, 0x1f, R3 ;  /* 0x0000001fff007819 */ /* 0x000fc80000011403 */
[----:B------:R-:W-:-:S04]  /*1b200*/  LEA.HI R0, R0, R3, RZ, 0x7 ;  /* 0x0000000300007211 */ /* 0x000fc800078f38ff */
[----:B------:R-:W-:-:S04]  /*1b210*/  SHF.R.S32.HI R0, RZ, 0x7, R0 ;  /* 0x00000007ff007819 */ /* 0x000fc80000011400 */
[----:B------:R-:W-:-:S04]  /*1b220*/  VIMNMX R35, R5, R0, PT ;  /* 0x0000000005237248 */ /* 0x000fc80003fe0100 */
[----:B------:R-:W-:Y:S01]  /*1b230*/  ISETP.GT.AND P0, PT, R35, RZ, PT ;  /* 0x000000ff2300720c */ /* 0x000fe20003f04270 */
[----:B------:R2:W-:-:S12]  /*1b240*/  STL [R1+0x10], R35 ;  /* 0x0000102301007387 */ /* 0x0005d80000100800 */
[----:B--2---:R-:W-:Y:S05]  /*1b250*/  @P0 BRA `(.L_x_3150) ;  /* 0x0000000000440947 */ /* 0x004fea0003800000 */
[----:B------:R-:W2:Y:S02]  /*1b260*/  S2R R8, SR_TID.X ;  /* 0x0000000000087919 */ /* 0x000ea40000002100 */
[----:B--2---:R-:W-:-:S04]  /*1b270*/  LOP3.LUT R8, R8, 0x7f, RZ, 0xc0, !PT ;  /* 0x0000007f08087812 */ /* 0x004fc800078ec0ff */
[----:B------:R-:W-:-:S13]  /*1b280*/  ISETP.NE.AND P0, PT, R8, RZ, PT ;  /* 0x000000ff0800720c */ /* 0x000fda0003f05270 */
[----:B------:R-:W-:Y:S05]  /*1b290*/  @P0 BRA `(.L_x_3151) ;  /* 0x0000003400d00947 */ /* 0x000fea0003800000 */
[----:B------:R-:W2:Y:S01]  /*1b2a0*/  S2R R5, SR_LANEID ;  /* 0x0000000000057919 */ /* 0x000ea20000000000 */
[----:B------:R-:W-:Y:S01]  /*1b2b0*/  VOTEU.ANY UR4, UPT, PT ;  /* 0x0000000000047886 */ /* 0x000fe200038e0100 */
[----:B------:R-:W3:Y:S01]  /*1b2c0*/  LDC.64 R2, c[0x0][0xc60] ;  /* 0x00031800ff027b82 */ /* 0x000ee20000000a00 */
[----:B------:R-:W2:Y:S02]  /*1b2d0*/  FLO.U32 R0, UR4 ;  /* 0x0000000400007d00 */ /* 0x000ea400080e0000 */
[----:B--2---:R-:W-:-:S06]  /*1b2e0*/  ISETP.EQ.U32.AND P0, PT, R0, R5, PT ;  /* 0x000000050000720c */ /* 0x004fcc0003f02070 */
[----:B------:R-:W3:Y:S07]  /*1b2f0*/  POPC R5, UR4 ;  /* 0x0000000400057d09 */ /* 0x000eee0008000000 */
[----:B---3--:R-:W2:Y:S01]  /*1b300*/  @P0 ATOMG.E.ADD.STRONG.GPU PT, R3, desc[UR42][R2.64], R5 ;  /* 0x00000005020309a8 */ /* 0x008ea200081ee1ea */
[----:B------:R-:W3:Y:S02]  /*1b310*/  S2R R4, SR_LTMASK ;  /* 0x0000000000047919 */ /* 0x000ee40000003900 */
[----:B---3--:R-:W-:-:S04]  /*1b320*/  LOP3.LUT R4, R4, UR4, RZ, 0xc0, !PT ;  /* 0x0000000404047c12 */ /* 0x008fc8000f8ec0ff */
[----:B------:R-:W3:Y:S01]  /*1b330*/  POPC R7, R4 ;  /* 0x0000000400077309 */ /* 0x000ee20000000000 */
[----:B--2---:R-:W3:Y:S02]  /*1b340*/  SHFL.IDX PT, R0, R3, R0, 0x1f ;  /* 0x00001f0003007589 */ /* 0x004ee400000e0000 */
[----:B---3--:R-:W-:Y:S01]  /*1b350*/  IADD3 R16, R0, UR37, R7 ;  /* 0x0000002500107c10 */ /* 0x008fe2000fffe007 */
[----:B------:R-:W-:Y:S06]  /*1b360*/  BRA `(.L_x_3151) ;  /* 0x00000034009c7947 */ /* 0x000fec0003800000 */
.L_x_3150:
        /* <DEDUP_REMOVED lines=10> */
[----:B------:R-:W2:Y:S01]  /*1b410*/  LDC.64 R2, c[0x4][R2] ;  /* 0x0100000002027b82 */ /* 0x000ea20000000a00 */
[----:B------:R-:W-:Y:S01]  /*1b420*/  IMAD.U32 R5, RZ, RZ, UR7 ;  /* 0x00000007ff057e24 */ /* 0x000fe2000f8e00ff */
[----:B-1----:R-:W-:Y:S01]  /*1b430*/  MOV R11, UR5 ;  /* 0x00000005000b7c02 */ /* 0x002fe20008000f00 */
[----:B------:R-:W-:Y:S01]  /*1b440*/  IMAD.U32 R7, RZ, RZ, UR9 ;  /* 0x00000009ff077e24 */ /* 0x000fe2000f8e00ff */
[----:B------:R-:W-:Y:S01]  /*1b450*/  MOV R13, RZ ;  /* 0x000000ff000d7202 */ /* 0x000fe20000000f00 */
[----:B0-----:R-:W-:-:S02]  /*1b460*/  IMAD.U32 R10, RZ, RZ, UR4 ;  /* 0x00000004ff0a7e24 */ /* 0x001fc4000f8e00ff */
[----:B------:R-:W-:Y:S02]  /*1b470*/  IMAD.MOV.U32 R8, RZ, RZ, 0x70 ;  /* 0x00000070ff087424 */ /* 0x000fe400078e00ff */
[----:B------:R-:W-:-:S07]  /*1b480*/  IMAD.MOV.U32 R12, RZ, RZ, 0x1 ;  /* 0x00000001ff0c7424 */ /* 0x000fce00078e00ff */
[----:B------:R-:W-:-:S07]  /*1b490*/  LEPC R20, `(.L_x_3153) ;  /* 0x000000001014794e */ /* 0x000fce0000000000 */
[----:B--2---:R-:W-:Y:S05]  /*1b4a0*/  CALL.ABS.NOINC R2 ;  /* 0x0000000002007343 */ /* 0x004fea0003c00000 */
.L_x_3153:
[----:B------:R-:W-:Y:S05]  /*1b4b0*/  BSYNC B6 ;  /* 0x0000000000067941 */ /* 0x000fea0003800000 */
.L_x_3152:
        /* <DEDUP_REMOVED lines=8> */
[----:B------:R2:W3:Y:S01]  /*1b540*/  LDC.64 R2, c[0x4][R26] ;  /* 0x010000001a027b82 */ /* 0x0004e20000000a00 */
[----:B------:R-:W-:Y:S01]  /*1b550*/  IMAD.U32 R4, RZ, RZ, UR6 ;  /* 0x00000006ff047e24 */ /* 0x000fe2000f8e00ff */
[----:B------:R-:W-:Y:S01]  /*1b560*/  MOV R5, UR7 ;  /* 0x0000000700057c02 */ /* 0x000fe20008000f00 */
[----:B------:R-:W-:Y:S01]  /*1b570*/  IMAD.U32 R6, RZ, RZ, UR8 ;  /* 0x00000008ff067e24 */ /* 0x000fe2000f8e00ff */
[----:B0-----:R-:W-:Y:S01]  /*1b580*/  MOV R10, UR4 ;  /* 0x00000004000a7c02 */ /* 0x001fe20008000f00 */
[----:B------:R-:W-:Y:S01]  /*1b590*/  IMAD.U32 R7, RZ, RZ, UR9 ;  /* 0x00000009ff077e24 */ /* 0x000fe2000f8e00ff */
[----:B------:R-:W-:Y:S01]  /*1b5a0*/  MOV R12, 0x1 ;  /* 0x00000001000c7802 */ /* 0x000fe20000000f00 */
[----:B-1----:R-:W-:-:S02]  /*1b5b0*/  IMAD.U32 R11, RZ, RZ, UR5 ;  /* 0x00000005ff0b7e24 */ /* 0x002fc4000f8e00ff */
[----:B------:R-:W-:Y:S02]  /*1b5c0*/  IMAD.MOV.U32 R8, RZ, RZ, 0x70 ;  /* 0x00000070ff087424 */ /* 0x000fe400078e00ff */
[----:B--2---:R-:W-:-:S07]  /*1b5d0*/  IMAD.MOV.U32 R13, RZ, RZ, RZ ;  /* 0x000000ffff0d7224 */ /* 0x004fce00078e00ff */
[----:B------:R-:W-:-:S07]  /*1b5e0*/  LEPC R20, `(.L_x_3156) ;  /* 0x000000001014794e */ /* 0x000fce0000000000 */
[----:B---3--:R-:W-:Y:S05]  /*1b5f0*/  CALL.ABS.NOINC R2 ;  /* 0x0000000002007343 */ /* 0x008fea0003c00000 */
.L_x_3156:
        /* <DEDUP_REMOVED lines=15> */
.L_x_3155:
[----:B------:R-:W-:Y:S05]  /*1b6f0*/  BSYNC B6 ;  /* 0x0000000000067941 */ /* 0x000fea0003800000 */
.L_x_3154:
[----:B------:R-:W-:Y:S01]  /*1b700*/  ULDC.64 UR4, c[0x0][0x9f8] ;  /* 0x00027e0000047ab9 */ /* 0x000fe20000000a00 */
[----:B------:R-:W2:Y:S01]  /*1b710*/  LDL R20, [R1] ;  /* 0x0000000001147983 */ /* 0x000ea20000100800 */
[----:B------:R-:W-:Y:S01]  /*1b720*/  ISETP.NE.U32.AND P0, PT, RZ, UR4, PT ;  /* 0x00000004ff007c0c */ /* 0x000fe2000bf05070 */
[----:B------:R-:W-:Y:S01]  /*1b730*/  IMAD.MOV.U32 R26, RZ, RZ, R35 ;  /* 0x000000ffff1a7224 */ /* 0x000fe200078e0023 */
[----:B------:R-:W3:Y:S02]  /*1b740*/  LDC R0, c[0x0][0x430] ;  /* 0x00010c00ff007b82 */ /* 0x000ee40000000800 */
[----:B------:R-:W-:-:S13]  /*1b750*/  ISETP.NE.AND.EX P0, PT, RZ, UR5, PT, P0 ;  /* 0x00000005ff007c0c */ /* 0x000fda000bf05300 */
[----:B------:R-:W-:Y:S01]  /*1b760*/  @P0 IADD3 R2, P1, R23, UR4, RZ ;  /* 0x0000000417020c10 */ /* 0x000fe2000ff3e0ff */
[----:B------:R-:W4:Y:S01]  /*1b770*/  S2R R21, SR_TID.X ;  /* 0x0000000000157919 */ /* 0x000f220000002100 */
[----:B------:R-:W0:Y:S02]  /*1b780*/  S2R R35, SR_TID.X ;  /* 0x0000000000237919 */ /* 0x000e240000002100 */
[----:B------:R-:W-:Y:S01]  /*1b790*/  @P0 IADD3.X R3, R24, UR5, RZ, P1, !PT ;  /* 0x0000000518030c10 */ /* 0x000fe20008ffe4ff */
[----:B------:R-:W-:Y:S01]  /*1b7a0*/  VIADD R26, R26, 0xffffffff ;  /* 0xffffffff1a1a7836 */ /* 0x000fe20000000000 */
[----:B------:R-:W-:-:S03]  /*1b7b0*/  ULDC UR4, c[0x0][0x2f4] ;  /* 0x0000bd0000047ab9 */ /* 0x000fc60000000800 */
[----:B------:R1:W2:Y:S01]  /*1b7c0*/  @P0 LDG.E R34, desc[UR42][R2.64] ;  /* 0x0000002a02220981 */ /* 0x0002a2000c1e1900 */
[----:B---3--:R-:W-:Y:S01]  /*1b7d0*/  ISETP.NE.AND P1, PT, R0, 0x1, PT ;  /* 0x000000010000780c */ /* 0x008fe20003f25270 */
[----:B------:R-:W-:-:S12]  /*1b7e0*/  IMAD.SHL.U32 R8, R26, 0x80, RZ ;  /* 0x000000801a087824 */ /* 0x000fd800078e00ff */
[----:B------:R-:W3:Y:S01]  /*1b7f0*/  @P1 LDC R7, c[0x0][0x434] ;  /* 0x00010d00ff071b82 */ /* 0x000ee20000000800 */
[----:B----4-:R-:W-:-:S07]  /*1b800*/  LOP3.LUT R21, R21, 0x7f, RZ, 0xc0, !PT ;  /* 0x0000007f15157812 */ /* 0x010fce00078ec0ff */
[----:B------:R-:W4:Y:S01]  /*1b810*/  @P1 LDC R5, c[0x0][0x438] ;  /* 0x00010e00ff051b82 */ /* 0x000f220000000800 */
[----:B0-----:R-:W-:Y:S02]  /*1b820*/  SHF.L.U32 R35, R35, 0x4, RZ ;  /* 0x0000000423237819 */ /* 0x001fe400000006ff */
[----:B------:R-:W-:Y:S02]  /*1b830*/  SHF.R.U32.HI R21, RZ, 0x3, R21 ;  /* 0x00000003ff157819 */ /* 0x000fe40000011615 */
[----:B------:R-:W-:-:S04]  /*1b840*/  LOP3.LUT R35, R35, 0x70, RZ, 0xc0, !PT ;  /* 0x0000007023237812 */ /* 0x000fc800078ec0ff */
[----:B------:R-:W-:-:S04]  /*1b850*/  LOP3.LUT R6, R8, R21, R35, 0xfe, !PT ;  /* 0x0000001508067212 */ /* 0x000fc800078efe23 */
[----:B------:R-:W-:-:S13]  /*1b860*/  ISETP.GE.AND P0, PT, R6, R37, PT ;  /* 0x000000250600720c */ /* 0x000fda0003f06270 */
[----:B-1----:R-:W0:Y:S01]  /*1b870*/  @!P0 LDC.64 R2, c[0x0][0x428] ;  /* 0x00010a00ff028b82 */ /* 0x002e220000000a00 */
[----:B------:R-:W-:Y:S01]  /*1b880*/  LOP3.LUT R32, R32, 0xfffffffb, RZ, 0xc0, !PT ;  /* 0xfffffffb20207812 */ /* 0x000fe200078ec0ff */
[----:B------:R-:W-:Y:S01]  /*1b890*/  UMOV UR5, 0xffffffff ;  /* 0xffffffff00057882 */ /* 0x000fe20000000000 */
[----:B--2---:R-:W-:-:S05]  /*1b8a0*/  IADD3 R6, R6, R20, RZ ;  /* 0x0000001406067210 */ /* 0x004fca0007ffe0ff */
[----:B---3--:R-:W-:-:S04]  /*1b8b0*/  @P1 IMAD.HI.U32 R7, R6, R7, RZ ;  /* 0x0000000706071227 */ /* 0x008fc800078e00ff */
[----:B------:R-:W-:Y:S01]  /*1b8c0*/  IMAD.MOV.U32 R4, RZ, RZ, R6 ;  /* 0x000000ffff047224 */ /* 0x000fe200078e0006 */
[----:B----4-:R-:W-:-:S05]  /*1b8d0*/  @P1 SHF.R.U32.HI R4, RZ, R5, R7 ;  /* 0x00000005ff041219 */ /* 0x010fca0000011607 */
[----:B------:R-:W-:-:S04]  /*1b8e0*/  IMAD.MOV R5, RZ, RZ, -R4 ;  /* 0x000000ffff057224 */ /* 0x000fc800078e0a04 */
[----:B------:R-:W-:Y:S01]  /*1b8f0*/  IMAD R0, R0, R5, R6 ;  /* 0x0000000500007224 */ /* 0x000fe200078e0206 */
[----:B------:R-:W-:Y:S02]  /*1b900*/  @!P0 SHF.R.S32.HI R5, RZ, 0x1f, R4 ;  /* 0x0000001fff058819 */ /* 0x000fe40000011404 */
[----:B------:R-:W-:Y:S01]  /*1b910*/  SHF.R.S32.HI R9, RZ, 0x1f, R34 ;  /* 0x0000001fff097819 */ /* 0x000fe20000011422 */
[----:B0-----:R-:W-:-:S04]  /*1b920*/  @!P0 IMAD.WIDE.U32 R4, R34, R2, R4 ;  /* 0x0000000222048225 */ /* 0x001fc800078e0004 */
[----:B------:R-:W-:-:S04]  /*1b930*/  @!P0 IMAD R6, R9, R2, RZ ;  /* 0x0000000209068224 */ /* 0x000fc800078e02ff */
[----:B------:R-:W-:Y:S02]  /*1b940*/  @!P0 IMAD R6, R34, R3, R6 ;  /* 0x0000000322068224 */ /* 0x000fe400078e0206 */
[----:B------:R-:W0:Y:S01]  /*1b950*/  @!P0 LDC.64 R2, c[0x0][0x418] ;  /* 0x00010600ff028b82 */ /* 0x000e220000000a00 */
[----:B------:R-:W-:Y:S02]  /*1b960*/  IMAD.U32 R7, RZ, RZ, UR38 ;  /* 0x00000026ff077e24 */ /* 0x000fe4000f8e00ff */
[----:B------:R-:W-:-:S03]  /*1b970*/  @!P0 IADD3 R6, R5, R6, RZ ;  /* 0x0000000605068210 */ /* 0x000fc60007ffe0ff */
        /* <DEDUP_REMOVED lines=14> */
.L_x_3348:
[----:B------:R-:W-:Y:S01]  /*1ba60*/  SHF.R.S32.HI R35, RZ, 0x1f, R18 ;  /* 0x0000001fff237819 */ /* 0x000fe20000011412 */
[----:B------:R-:W-:Y:S06]  /*1ba70*/  @!P2 BRA `(.L_x_3158) ;  /* 0x000000000004a947 */ /* 0x000fec0003800000 */
[----:B------:R-:W-:Y:S01]  /*1ba80*/  BPT.TRAP 0x1 ;  /* 0x000000040000795c */ /* 0x000fe20000300000 */
.L_x_3158:
        /* <DEDUP_REMOVED lines=21> */
[----:B------:R-:W-:Y:S02]  /*1bbe0*/  LEA R7, R25, R22, 0x3 ;  /* 0x0000001619077211 */ /* 0x000fe400078e18ff */
[----:B------:R-:W-:-:S04]  /*1bbf0*/  SHF.L.U32 R2, R28, 0x1f, RZ ;  /* 0x0000001f1c027819 */ /* 0x000fc800000006ff */
[----:B------:R-:W0:Y:S02]  /*1bc00*/  SYNCS.PHASECHK.TRANS64.TRYWAIT P0, [R7+URZ+0x28840], R2 ;  /* 0x02884002070075a7 */ /* 0x000e24000800017f */
[----:B0-----:R-:W-:Y:S05]  /*1bc10*/  @!P0 BRA `(.L_x_3160) ;  /* 0x0000006800788947 */ /* 0x001fea0003800000 */
.L_x_3349:
[----:B------:R-:W-:Y:S05]  /*1bc20*/  BSYNC B0 ;  /* 0x0000000000007941 */ /* 0x000fea0003800000 */
.L_x_3159:
        /* <DEDUP_REMOVED lines=21> */
[----:B------:R-:W-:Y:S01]  /*1bd80*/  UMOV UR4, 0xffffffff ;  /* 0xffffffff00047882 */ /* 0x000fe20000000000 */
[----:B------:R-:W-:Y:S02]  /*1bd90*/  SHF.R.U32.HI R9, RZ, 0x3, R9 ;  /* 0x00000003ff097819 */ /* 0x000fe40000011609 */
[----:B------:R-:W-:Y:S02]  /*1bda0*/  IADD3 R0, R3, R0, RZ ;  /* 0x0000000003007210 */ /* 0x000fe40007ffe0ff */
[----:B------:R-:W-:-:S02]  /*1bdb0*/  IADD3 R6, -R9, R37, -R8 ;  /* 0x0000002509067210 */ /* 0x000fc40007ffe908 */
[----:B------:R-:W-:Y:S02]  /*1bdc0*/  LEA.HI.X R0, R2, UR5, R0, 0x1, P0 ;  /* 0x0000000502007c11 */ /* 0x000fe400080f0c00 */
[----:B------:R-:W-:Y:S01]  /*1bdd0*/  ISETP.GE.AND P0, PT, R6, 0x1, PT ;  /* 0x000000010600780c */ /* 0x000fe20003f06270 */
[----:B------:R-:W-:-:S12]  /*1bde0*/  BRA.DIV UR4, `(.L_x_3161) ;  /* 0x0000006a04187947 */ /* 0x000fd8000b800000 */
[----:B------:R-:W0:Y:S01]  /*1bdf0*/  SHFL.IDX PT, R3, R4, RZ, 0x181f ;  /* 0x00181fff04037589 */ /* 0x000e2200000e0000 */
[----:B------:R-:W-:-:S03]  /*1be00*/  @P0 LEA R8, R5, R22, 0x1 ;  /* 0x0000001605080211 */ /* 0x000fc600078e08ff */
        /* <DEDUP_REMOVED lines=77> */
.L_x_3367:
        /* <DEDUP_REMOVED lines=11> */
.L_x_3162:
        /* <DEDUP_REMOVED lines=11> */
.L_x_3163:
        /* <DEDUP_REMOVED lines=27> */
[----:B------:R-:W-:Y:S01]  /*1c5f0*/  MOV R4, UR4 ;  /* 0x0000000400047c02 */ /* 0x000fe20008000f00 */
[----:B------:R-:W-:Y:S01]  /*1c600*/  IMAD.U32 R5, RZ, RZ, UR5 ;  /* 0x00000005ff057e24 */ /* 0x000fe2000f8e00ff */
[----:B------:R-:W0:Y:S01]  /*1c610*/  LDC.64 R2, c[0x4][R2] ;  /* 0x0100000002027b82 */ /* 0x000e220000000a00 */
[----:B------:R-:W-:Y:S01]  /*1c620*/  IMAD.U32 R6, RZ, RZ, UR6 ;  /* 0x00000006ff067e24 */ /* 0x000fe2000f8e00ff */
[----:B-1----:R-:W-:Y:S01]  /*1c630*/  MOV R7, UR7 ;  /* 0x0000000700077c02 */ /* 0x002fe20008000f00 */
[----:B------:R-:W-:Y:S01]  /*1c640*/  IMAD.U32 R10, RZ, RZ, UR8 ;  /* 0x00000008ff0a7e24 */ /* 0x000fe2000f8e00ff */
[----:B------:R-:W-:Y:S01]  /*1c650*/  MOV R8, 0x70 ;  /* 0x0000007000087802 */ /* 0x000fe20000000f00 */
[----:B------:R-:W-:-:S02]  /*1c660*/  IMAD.U32 R11, RZ, RZ, UR9 ;  /* 0x00000009ff0b7e24 */ /* 0x000fc4000f8e00ff */
[----:B------:R-:W-:Y:S02]  /*1c670*/  IMAD.MOV.U32 R12, RZ, RZ, 0x1 ;  /* 0x00000001ff0c7424 */ /* 0x000fe400078e00ff */
[----:B------:R-:W-:-:S07]  /*1c680*/  IMAD.MOV.U32 R13, RZ, RZ, RZ ;  /* 0x000000ffff0d7224 */ /* 0x000fce00078e00ff */
[----:B------:R-:W-:-:S07]  /*1c690*/  LEPC R20, `(.L_x_3165) ;  /* 0x000000001014794e */ /* 0x000fce0000000000 */
[----:B0-----:R-:W-:Y:S05]  /*1c6a0*/  CALL.ABS.NOINC R2 ;  /* 0x0000000002007343 */ /* 0x001fea0003c00000 */
.L_x_3165:
[----:B------:R-:W-:Y:S05]  /*1c6b0*/  BSYNC B6 ;  /* 0x0000000000067941 */ /* 0x000fea0003800000 */
.L_x_3164:
[----:B------:R-:W2:Y:S01]  /*1c6c0*/  LDL.LU R20, [R1+0x20] ;  /* 0x0000200001147983 */ /* 0x000ea20000300800 */
[----:B------:R-:W3:Y:S01]  /*1c6d0*/  LDC R6, c[0x0][0x448] ;  /* 0x00011200ff067b82 */ /* 0x000ee20000000800 */
[----:B------:R-:W-:Y:S01]  /*1c6e0*/  ULDC.64 UR4, c[0x0][0x2d8] ;  /* 0x0000b60000047ab9 */ /* 0x000fe20000000a00 */
[----:B------:R-:W-:Y:S01]  /*1c6f0*/  ULDC.64 UR6, c[0x0][0x280] ;  /* 0x0000a00000067ab9 */ /* 0x000fe20000000a00 */
[----:B------:R-:W4:Y:S04]  /*1c700*/  LDL.LU R21, [R1+0xc] ;  /* 0x00000c0001157983 */ /* 0x000f280000300800 */
[----:B0-----:R-:W4:Y:S01]  /*1c710*/  LDL.LU.64 R2, [R1+0x18] ;  /* 0x0000180001027983 */ /* 0x001f220000300a00 */
[----:B------:R-:W-:-:S03]  /*1c720*/  IMAD R0, R35, UR4, RZ ;  /* 0x0000000423007c24 */ /* 0x000fc6000f8e02ff */
[----:B------:R0:W5:Y:S01]  /*1c730*/  LDL R10, [R1+0x14] ;  /* 0x00001400010a7983 */ /* 0x0001620000100800 */
[----:B------:R-:W-:-:S03]  /*1c740*/  IMAD R5, R18, UR5, R0 ;  /* 0x0000000512057c24 */ /* 0x000fc6000f8e0200 */
[----:B------:R0:W5:Y:S01]  /*1c750*/  LDL R8, [R1+0x8] ;  /* 0x0000080001087983 */ /* 0x0001620000100800 */
[----:B---3--:R-:W-:-:S13]  /*1c760*/  ISETP.NE.AND P0, PT, R6, 0x1, PT ;  /* 0x000000010600780c */ /* 0x008fda0003f05270 */
[----:B-1----:R-:W1:Y:S01]  /*1c770*/  @P0 LDC R7, c[0x0][0x44c] ;  /* 0x00011300ff070b82 */ /* 0x002e620000000800 */
[----:B----4-:R-:W-:Y:S02]  /*1c780*/  MOV R3, R21 ;  /* 0x0000001500037202 */ /* 0x010fe40000000f00 */
[----:B------:R-:W3:Y:S01]  /*1c790*/  S2R R21, SR_TID.X ;  /* 0x0000000000157919 */ /* 0x000ee20000002100 */
[----:B------:R-:W-:Y:S01]  /*1c7a0*/  IMAD.WIDE.U32 R2, R18, UR4, R2 ;  /* 0x0000000412027c25 */ /* 0x000fe2000f8e0002 */
[----:B------:R-:W-:-:S03]  /*1c7b0*/  ULDC.64 UR4, c[0x0][0x2e0] ;  /* 0x0000b80000047ab9 */ /* 0x000fc60000000a00 */
[----:B--2---:R-:W-:Y:S02]  /*1c7c0*/  IMAD R0, R20, UR4, RZ ;  /* 0x0000000414007c24 */ /* 0x004fe4000f8e02ff */
[----:B------:R-:W2:Y:S01]  /*1c7d0*/  S2R R20, SR_TID.X ;  /* 0x0000000000147919 */ /* 0x000ea20000002100 */
[----:B------:R-:W-:Y:S02]  /*1c7e0*/  IMAD.IADD R3, R3, 0x1, R5 ;  /* 0x0000000103037824 */ /* 0x000fe400078e0205 */
[C---:B------:R-:W-:Y:S02]  /*1c7f0*/  IMAD R0, R33.reuse, UR5, R0 ;  /* 0x0000000521007c24 */ /* 0x040fe4000f8e0200 */
[----:B------:R-:W-:Y:S01]  /*1c800*/  IMAD.WIDE.U32 R2, R33, UR4, R2 ;  /* 0x0000000421027c25 */ /* 0x000fe2000f8e0002 */
[----:B------:R-:W-:-:S04]  /*1c810*/  ULDC.64 UR4, c[0x0][0x2d0] ;  /* 0x0000b40000047ab9 */ /* 0x000fc80000000a00 */
[----:B------:R-:W-:Y:S02]  /*1c820*/  IADD3 R3, R3, R0, RZ ;  /* 0x0000000003037210 */ /* 0x000fe40007ffe0ff */
[----:B------:R-:W4:Y:S01]  /*1c830*/  @P0 LDC R0, c[0x0][0x450] ;  /* 0x00011400ff000b82 */ /* 0x000f220000000800 */
[----:B---3--:R-:W-:-:S05]  /*1c840*/  IMAD.SHL.U32 R21, R21, 0x10, RZ ;  /* 0x0000001015157824 */ /* 0x008fca00078e00ff */
[----:B------:R-:W-:Y:S02]  /*1c850*/  LOP3.LUT R21, R21, 0x70, RZ, 0xc0, !PT ;  /* 0x0000007015157812 */ /* 0x000fe400078ec0ff */
[----:B--2---:R-:W-:-:S04]  /*1c860*/  LOP3.LUT R20, R20, 0x7f, RZ, 0xc0, !PT ;  /* 0x0000007f14147812 */ /* 0x004fc800078ec0ff */
[----:B------:R-:W-:-:S04]  /*1c870*/  SHF.R.U32.HI R20, RZ, 0x3, R20 ;  /* 0x00000003ff147819 */ /* 0x000fc80000011614 */
[----:B------:R-:W-:-:S05]  /*1c880*/  LOP3.LUT R20, R20, R21, RZ, 0xfc, !PT ;  /* 0x0000001514147212 */ /* 0x000fca00078efcff */
[----:B------:R-:W-:-:S04]  /*1c890*/  IMAD R5, R17, 0x80, R20 ;  /* 0x0000008011057824 */ /* 0x000fc800078e0214 */
[----:B-1----:R-:W-:-:S04]  /*1c8a0*/  @P0 IMAD.HI.U32 R7, R5, R7, RZ ;  /* 0x0000000705070227 */ /* 0x002fc800078e00ff */
[----:B------:R-:W-:Y:S01]  /*1c8b0*/  IMAD.MOV.U32 R4, RZ, RZ, R5 ;  /* 0x000000ffff047224 */ /* 0x000fe200078e0005 */
[----:B----4-:R-:W-:Y:S01]  /*1c8c0*/  @P0 SHF.R.U32.HI R4, RZ, R0, R7 ;  /* 0x00000000ff040219 */ /* 0x010fe20000011607 */
[----:B------:R-:W1:Y:S03]  /*1c8d0*/  S2R R20, SR_TID.X ;  /* 0x0000000000147919 */ /* 0x000e660000002100 */
[----:B------:R-:W-:-:S05]  /*1c8e0*/  IADD3 R0, -R4, RZ, RZ ;  /* 0x000000ff04007210 */ /* 0x000fca0007ffe1ff */
        /* <DEDUP_REMOVED lines=22> */
[----:B-----5:R-:W-:Y:S01]  /*1ca50*/  IMAD R5, R10, R6, RZ ;  /* 0x000000060a057224 */ /* 0x020fe200078e02ff */
[----:B------:R-:W-:Y:S02]  /*1ca60*/  LEA R17, R17, R9, 0x7 ;  /* 0x0000000911117211 */ /* 0x000fe400078e38ff */
[----:B------:R-:W1:Y:S02]  /*1ca70*/  SHFL.IDX PT, R2, R4, RZ, 0x181f ;  /* 0x00181fff04027589 */ /* 0x000e6400000e0000 */
[C---:B------:R-:W-:Y:S02]  /*1ca80*/  ISETP.GE.AND P3, PT, R17.reuse, R5, PT ;  /* 0x000000051100720c */ /* 0x040fe40003f66270 */
[----:B------:R-:W-:-:S11]  /*1ca90*/  IADD3 R6, R17, 0x10, RZ ;  /* 0x0000001011067810 */ /* 0x000fd60007ffe0ff */
        /* <DEDUP_REMOVED lines=12> */
[----:B------:R-:W0:Y:S01]  /*1cb60*/  SHFL.IDX PT, R14, R0, 0x2, 0x181f ;  /* 0x00581f00000e7f89 */ /* 0x000e2200000e0000 */
[----:B------:R-:W-:-:S05]  /*1cb70*/  @!P3 MOV R3, R7 ;  /* 0x000000070003b202 */ /* 0x000fca0000000f00 */
[----:B------:R-:W-:Y:S04]  /*1cb80*/  @!P3 LDGSTS.E.BYPASS.LTC128B.128 [R8+0x10c00], desc[UR42][R2.64], !P0 ;  /* 0x10c000000208bfae */ /* 0x000fe8000c101d6a */
[----:B------:R1:W-:Y:S01]  /*1cb90*/  @!P3 LDGSTS.E.BYPASS.LTC128B.128 [R8+0x14c00], desc[UR42][R2.64+0x80], !P1 ;  /* 0x14c000800208bfae */ /* 0x0003e2000c901d6a */
[----:B------:R-:W-:Y:S01]  /*1cba0*/  ISETP.GE.AND P3, PT, R6, R5, PT ;  /* 0x000000050600720c */ /* 0x000fe20003f66270 */
[----:B------:R-:W-:Y:S02]  /*1cbb0*/  VIADD R6, R17, 0x30 ;  /* 0x0000003011067836 */ /* 0x000fe40000000000 */
        /* <DEDUP_REMOVED lines=11> */
[----:B0-----:R-:W-:-:S04]  /*1cc70*/  @!P3 LEA R14, P2, R31, R14, 0x1 ;  /* 0x0000000e1f0eb211 */ /* 0x001fc800078408ff */
[----:B-1----:R-:W-:Y:S01]  /*1cc80*/  @!P3 IADD3.X R7, RZ, R2, RZ, P2, !PT ;  /* 0x00000002ff07b210 */ /* 0x002fe200017fe4ff */
[----:B------:R-:W-:Y:S02]  /*1cc90*/  @!P3 IMAD.MOV.U32 R2, RZ, RZ, R14 ;  /* 0x000000ffff02b224 */ /* 0x000fe400078e000e */
[----:B------:R-:W0:Y:S02]  /*1cca0*/  SHFL.IDX PT, R14, R0, 0x4, 0x181f ;  /* 0x00981f00000e7f89 */ /* 0x000e2400000e0000 */
[----:B------:R-:W-:-:S05]  /*1ccb0*/  @!P3 IMAD.MOV.U32 R3, RZ, RZ, R7 ;  /* 0x000000ffff03b224 */ /* 0x000fca00078e0007 */
[----:B------:R-:W-:Y:S04]  /*1ccc0*/  @!P3 LDGSTS.E.BYPASS.LTC128B.128 [R8+0x11c00], desc[UR42][R2.64], !P0 ;  /* 0x11c000000208bfae */ /* 0x000fe8000c101d6a */
[----:B------:R1:W-:Y:S01]  /*1ccd0*/  @!P3 LDGSTS.E.BYPASS.LTC128B.128 [R8+0x15c00], desc[UR42][R2.64+0x80], !P1 ;  /* 0x15c000800208bfae */ /* 0x0003e2000c901d6a */
[----:B------:R-:W-:Y:S01]  /*1cce0*/  ISETP.GE.AND P3, PT, R6, R5, PT ;  /* 0x000000050600720c */ /* 0x000fe20003f66270 */
[----:B------:R-:W-:Y:S02]  /*1ccf0*/  VIADD R6, R17, 0x50 ;  /* 0x0000005011067836 */ /* 0x000fe40000000000 */
        /* <DEDUP_REMOVED lines=18> */
[----:B------:R-:W-:-:S03]  /*1ce20*/  ISETP.GE.AND P3, PT, R6, R5, PT ;  /* 0x000000050600720c */ /* 0x000fc60003f66270 */
[----:B-1----:R-:W1:Y:S10]  /*1ce30*/  SHFL.IDX PT, R2, R4, 0x6, 0x181f ;  /* 0x00d81f0004027f89 */ /* 0x002e7400000e0000 */
[----:B0-----:R-:W-:Y:S01]  /*1ce40*/  @!P3 LEA R14, P2, R31, R14, 0x1 ;  /* 0x0000000e1f0eb211 */ /* 0x001fe200078408ff */
[----:B------:R-:W0:Y:S03]  /*1ce50*/  SHFL.IDX PT, R4, R4, 0x7, 0x181f ;  /* 0x00f81f0004047f89 */ /* 0x000e2600000e0000 */
[----:B-1----:R-:W-:Y:S01]  /*1ce60*/  @!P3 IADD3.X R7, RZ, R2, RZ, P2, !PT ;  /* 0x00000002ff07b210 */ /* 0x002fe200017fe4ff */
[----:B------:R-:W-:-:S02]  /*1ce70*/  @!P3 IMAD.MOV.U32 R2, RZ, RZ, R14 ;  /* 0x000000ffff02b224 */ /* 0x000fc400078e000e */
[----:B------:R1:W2:Y:S02]  /*1ce80*/  SHFL.IDX PT, R14, R0, 0x7, 0x181f ;  /* 0x00f81f00000e7f89 */ /* 0x0002a400000e0000 */
[----:B------:R-:W-:-:S05]  /*1ce90*/  @!P3 IMAD.MOV.U32 R3, RZ, RZ, R7 ;  /* 0x000000ffff03b224 */ /* 0x000fca00078e0007 */
[----:B------:R1:W-:Y:S04]  /*1cea0*/  @!P3 LDGSTS.E.BYPASS.LTC128B.128 [R8+0x13400], desc[UR42][R2.64], !P0 ;  /* 0x134000000208bfae */ /* 0x0003e8000c101d6a */
[----:B0-----:R1:W-:Y:S02]  /*1ceb0*/  @!P3 LDGSTS.E.BYPASS.LTC128B.128 [R8+0x17400], desc[UR42][R2.64+0x80], !P1 ;  /* 0x174000800208bfae */ /* 0x0013e4000c901d6a */
.L_x_3384:
[----:B-1----:R-:W-:Y:S01]  /*1cec0*/  IADD3 R0, R17, 0x70, RZ ;  /* 0x0000007011007810 */ /* 0x002fe20007ffe0ff */
[----:B------:R-:W-:Y:S03]  /*1ced0*/  BSSY B0, `(.L_x_3167) ;  /* 0x000000a000007945 */ /* 0x000fe60003800000 */
        /* <DEDUP_REMOVED lines=9> */
.L_x_3168:
[----:B------:R-:W-:Y:S05]  /*1cf70*/  BSYNC B0 ;  /* 0x0000000000007941 */ /* 0x000fea0003800000 */
.L_x_3167:
[----:B------:R-:W-:Y:S01]  /*1cf80*/  NOP ;  /* 0x0000000000007918 */ /* 0x000fe20000000000 */
[----:B------:R-:W-:-:S13]  /*1cf90*/  PLOP3.LUT P0, PT, PT, PT, PT, 0x80, 0x0 ;  /* 0x000000000000781c */ /* 0x000fda0003f0f070 */
.L_x_3169:
        /* <DEDUP_REMOVED lines=20> */
.L_x_3385:
[----:B------:R-:W-:Y:S05]  /*1d0e0*/  BSYNC B0 ;  /* 0x0000000000007941 */ /* 0x000fea0003800000 */
.L_x_3170:
        /* <DEDUP_REMOVED lines=8> */
[----:B------:R-:W-:Y:S01]  /*1d170*/  MOV R10, R25 ;  /* 0x00000019000a7202 */ /* 0x000fe20000000f00 */
[----:B---3--:R-:W-:-:S10]  /*1d180*/  VIADD R6, R0, 0xfffffffe ;  /* 0xfffffffe00067836 */ /* 0x008fd40000000000 */
.L_x_3186:
[----:B------:R-:W3:Y:S01]  /*1d190*/  LDL R7, [R1] ;  /* 0x0000000001077983 */ /* 0x000ee20000100800 */
[----:B------:R-:W1:Y:S03]  /*1d1a0*/  LDC R0, c[0x0][0x430] ;  /* 0x00010c00ff007b82 */ /* 0x000e660000000800 */
[----:B------:R-:W4:Y:S01]  /*1d1b0*/  LDL R5, [R1+0x4] ;  /* 0x0000040001057983 */ /* 0x000f220000100800 */
[----:B------:R-:W-:Y:S05]  /*1d1c0*/  YIELD ;  /* 0x0000000000007946 */ /* 0x000fea0003800000 */
[----:B------:R-:W5:Y:S01]  /*1d1d0*/  S2R R2, SR_TID.X ;  /* 0x0000000000027919 */ /* 0x000f620000002100 */
[----:B------:R-:W-:Y:S01]  /*1d1e0*/  ULDC.64 UR4, c[0x0][0x428] ;  /* 0x00010a0000047ab9 */ /* 0x000fe20000000a00 */
[----:B------:R-:W2:Y:S01]  /*1d1f0*/  S2R R4, SR_TID.X ;  /* 0x0000000000047919 */ /* 0x000ea20000002100 */
[----:B-1----:R-:W-:-:S13]  /*1d200*/  ISETP.NE.AND P0, PT, R0, 0x1, PT ;  /* 0x000000010000780c */ /* 0x002fda0003f05270 */
[----:B0-----:R-:W0:Y:S01]  /*1d210*/  @P0 LDC R3, c[0x0][0x434] ;  /* 0x00010d00ff030b82 */ /* 0x001e220000000800 */
[----:B-----5:R-:W-:-:S07]  /*1d220*/  LOP3.LUT R2, R2, 0x7f, RZ, 0xc0, !PT ;  /* 0x0000007f02027812 */ /* 0x020fce00078ec0ff */
[----:B------:R-:W1:Y:S01]  /*1d230*/  @P0 LDC R8, c[0x0][0x438] ;  /* 0x00010e00ff080b82 */ /* 0x000e620000000800 */
[----:B--2---:R-:W-:Y:S01]  /*1d240*/  IMAD.SHL.U32 R4, R4, 0x10, RZ ;  /* 0x0000001004047824 */ /* 0x004fe200078e00ff */
[----:B------:R-:W-:-:S04]  /*1d250*/  SHF.R.U32.HI R2, RZ, 0x3, R2 ;  /* 0x00000003ff027819 */ /* 0x000fc80000011602 */
        /* <DEDUP_REMOVED lines=17> */
[----:B------:R-:W-:Y:S01]  /*1d370*/  IMAD.U32 R7, RZ, RZ, UR38 ;  /* 0x00000026ff077e24 */ /* 0x000fe2000f8e00ff */
[----:B------:R-:W-:Y:S01]  /*1d380*/  MOV R26, R6 ;  /* 0x00000006001a7202 */ /* 0x000fe20000000f00 */
[----:B------:R-:W-:-:S03]  /*1d390*/  VIADD R25, R10, 0x1 ;  /* 0x000000010a197836 */ /* 0x000fc60000000000 */
        /* <DEDUP_REMOVED lines=8> */
.L_x_3174:
[----:B------:R-:W-:Y:S01]  /*1d420*/  IMAD R6, R25, 0x8, R22 ;  /* 0x0000000819067824 */ /* 0x000fe200078e0216 */
[----:B------:R-:W-:Y:S01]  /*1d430*/  SHF.L.U32 R3, R28, 0x1f, RZ ;  /* 0x0000001f1c037819 */ /* 0x000fe200000006ff */
[----:B------:R-:W-:Y:S03]  /*1d440*/  BSSY B1, `(.L_x_3175) ;  /* 0x0000003000017945 */ /* 0x000fe60003800000 */
[----:B------:R-:W0:Y:S02]  /*1d450*/  SYNCS.PHASECHK.TRANS64.TRYWAIT P0, [R6+URZ+0x28840], R3 ;  /* 0x02884003060075a7 */ /* 0x000e24000800017f */
[----:B0-----:R-:W-:Y:S05]  /*1d460*/  @!P0 BRA `(.L_x_3176) ;  /* 0x0000006400e48947 */ /* 0x001fea0003800000 */
.L_x_3386:
[----:B------:R-:W-:Y:S05]  /*1d470*/  BSYNC B1 ;  /* 0x0000000000017941 */ /* 0x000fea0003800000 */
.L_x_3175:
        /* <DEDUP_REMOVED lines=25> */
[----:B------:R-:W-:Y:S01]  /*1d610*/  SHF.L.U32 R5, R31, 0x1, RZ ;  /* 0x000000011f057819 */ /* 0x000fe200000006ff */
[----:B------:R-:W-:Y:S02]  /*1d620*/  IMAD R8, R8, 0x2, R22 ;  /* 0x0000000208087824 */ /* 0x000fe400078e0216 */
[----:B------:R-:W1:Y:S01]  /*1d630*/  SHFL.IDX PT, R3, R9, RZ, 0x181f ;  /* 0x00181fff09037589 */ /* 0x000e6200000e0000 */
[----:B0-----:R-:W-:-:S05]  /*1d640*/  IADD3 R2, P0, R2, R5, RZ ;  /* 0x0000000502027210 */ /* 0x001fca0007f1e0ff */
[----:B-1----:R-:W-:-:S05]  /*1d650*/  IMAD.X R3, RZ, RZ, R3, P0 ;  /* 0x000000ffff037224 */ /* 0x002fca00000e0603 */
[----:B------:R-:W-:Y:S01]  /*1d660*/  @!PT LDS RZ, [RZ] ;  /* 0x00000000fffff984 */ /* 0x000fe20000000800 */
        /* <DEDUP_REMOVED lines=40> */
.L_x_3404:
[----:B-1----:R-:W-:-:S04]  /*1d8f0*/  IADD3 R2, P0, R2, R5, RZ ;  /* 0x0000000502027210 */ /* 0x002fc80007f1e0ff */
        /* <DEDUP_REMOVED lines=8> */
.L_x_3178:
        /* <DEDUP_REMOVED lines=11> */
.L_x_3179:
[----:B------:R1:W-:Y:S01]  /*1da30*/  SYNCS.ARRIVE.TRANS64.A1T0 RZ, [R6+URZ+0x28830], RZ ;  /* 0x028830ff06ff79a7 */ /* 0x0003e2000810003f */
[----:B------:R-:W-:Y:S05]  /*1da40*/  @!P4 BRA `(.L_x_3180) ;  /* 0x000000000004c947 */ /* 0x000fea0003800000 */
[----:B------:R-:W-:Y:S01]  /*1da50*/  BPT.TRAP 0x1 ;  /* 0x000000040000795c */ /* 0x000fe20000300000 */
.L_x_3180:
[----:B------:R-:W-:Y:S01]  /*1da60*/  SHF.L.U32 R2, R17, 0x1f, RZ ;  /* 0x0000001f11027819 */ /* 0x000fe200000006ff */
[----:B-1----:R-:W-:Y:S01]  /*1da70*/  IMAD R6, R10, 0x8, R22 ;  /* 0x000000080a067824 */ /* 0x002fe200078e0216 */
[----:B------:R-:W-:Y:S03]  /*1da80*/  BSSY B1, `(.L_x_3181) ;  /* 0x0000003000017945 */ /* 0x000fe60003800000 */
[----:B------:R-:W1:Y:S02]  /*1da90*/  SYNCS.PHASECHK.TRANS64.TRYWAIT P0, [R6+URZ+0x28860], R2 ;  /* 0x02886002060075a7 */ /* 0x000e64000800017f */
[----:B-1----:R-:W-:Y:S05]  /*1daa0*/  @!P0 BRA `(.L_x_3182) ;  /* 0x0000006800b48947 */ /* 0x002fea0003800000 */
.L_x_3405:
[----:B------:R-:W-:Y:S05]  /*1dab0*/  BSYNC B1 ;  /* 0x0000000000017941 */ /* 0x000fea0003800000 */
.L_x_3181:
        /* <DEDUP_REMOVED lines=9> */
[----:B------:R-:W-:-:S03]  /*1db50*/  LEA R7, R7, R22, 0x1 ;  /* 0x0000001607077211 */ /* 0x000fc600078e08ff */
[----:B------:R-:W1:Y:S04]  /*1db60*/  SHFL.IDX PT, R3, R24, RZ, 0x181f ;  /* 0x00181fff18037589 */ /* 0x000e6800000e0000 */
[----:B------:R-:W-:Y:S01]  /*1db70*/  SHFL.IDX PT, R14, R23, 0x7, 0x181f ;  /* 0x00f81f00170e7f89 */ /* 0x000fe200000e0000 */
        /* <DEDUP_REMOVED lines=49> */
[----:B0-----:R-:W-:-:S04]  /*1de90*/  IADD3 R2, P0, R2, R5, RZ ;  /* 0x0000000502027210 */ /* 0x001fc80007f1e0ff */
[----:B-1----:R-:W-:Y:S02]  /*1dea0*/  IADD3.X R3, RZ, R3, RZ, P0, !PT ;  /* 0x00000003ff037210 */ /* 0x002fe400007fe4ff */
[----:B------:R-:W-:-:S13]  /*1deb0*/  ISETP.LT.OR P0, PT, R8, 0x61, P2 ;  /* 0x000000610800780c */ /* 0x000fda0001701670 */
[----:B------:R1:W-:Y:S01]  /*1dec0*/  LDGSTS.E.BYPASS.LTC128B.128 [R7+0x3400], desc[UR42][R2.64], !P0 ;  /* 0x0340000002077fae */ /* 0x0003e2000c101d6a */
[----:B------:R-:W-:-:S13]  /*1ded0*/  ISETP.LT.OR P0, PT, R8, 0x61, P1 ;  /* 0x000000610800780c */ /* 0x000fda0000f01670 */
[----:B--2---:R1:W-:Y:S02]  /*1dee0*/  LDGSTS.E.BYPASS.LTC128B.128 [R7+0x7400], desc[UR42][R2.64+0x80], !P0 ;  /* 0x0740008002077fae */ /* 0x0043e4000c101d6a */
.L_x_3423:
        /* <DEDUP_REMOVED lines=21> */
[----:B------:R-:W-:Y:S02]  /*1e040*/  IADD3 R3, R3, R21, RZ ;  /* 0x0000001503037210 */ /* 0x000fe40007ffe0ff */
[C---:B------:R-:W-:Y:S02]  /*1e050*/  IMAD R5, R18.reuse, UR5, R5 ;  /* 0x0000000512057c24 */ /* 0x040fe4000f8e0205 */
[----:B------:R-:W-:Y:S01]  /*1e060*/  IMAD.WIDE.U32 R2, R18, UR4, R2 ;  /* 0x0000000412027c25 */ /* 0x000fe2000f8e0002 */
[----:B------:R-:W-:-:S03]  /*1e070*/  ULDC.64 UR4, c[0x0][0x318] ;  /* 0x0000c60000047ab9 */ /* 0x000fc60000000a00 */
[----:B------:R-:W-:Y:S01]  /*1e080*/  IMAD.IADD R3, R5, 0x1, R3 ;  /* 0x0000000105037824 */ /* 0x000fe200078e0203 */
[----:B------:R-:W-:-:S04]  /*1e090*/  LEA R23, P0, R2, UR4, 0x1 ;  /* 0x0000000402177c11 */ /* 0x000fc8000f8008ff */
[----:B------:R-:W-:Y:S02]  /*1e0a0*/  LEA.HI.X R24, R2, UR5, R3, 0x1, P0 ;  /* 0x0000000502187c11 */ /* 0x000fe400080f0c03 */
[----:B------:R-:W-:-:S13]  /*1e0b0*/  PLOP3.LUT P0, PT, PT, PT, PT, 0x80, 0x0 ;  /* 0x000000000000781c */ /* 0x000fda0003f0f070 */
.L_x_3184:
        /* <DEDUP_REMOVED lines=11> */
.L_x_3185:
[C---:B------:R-:W-:Y:S01]  /*1e170*/  ISETP.GT.AND P0, PT, R26.reuse, RZ, PT ;  /* 0x000000ff1a00720c */ /* 0x040fe20003f04270 */
[----:B------:R0:W-:Y:S01]  /*1e180*/  SYNCS.ARRIVE.TRANS64.A1T0 RZ, [R6+URZ+0x28850], RZ ;  /* 0x028850ff06ff79a7 */ /* 0x0001e2000810003f */
[----:B------:R-:W-:Y:S01]  /*1e190*/  IMAD.MOV.U32 R17, RZ, RZ, R28 ;  /* 0x000000ffff117224 */ /* 0x000fe200078e001c */
[----:B------:R-:W-:Y:S01]  /*1e1a0*/  MOV R33, R26 ;  /* 0x0000001a00217202 */ /* 0x000fe20000000f00 */
[----:B------:R-:W-:Y:S01]  /*1e1b0*/  IMAD.MOV.U32 R10, RZ, RZ, R25 ;  /* 0x000000ffff0a7224 */ /* 0x000fe200078e0019 */
[----:B0-----:R-:W-:-:S08]  /*1e1c0*/  IADD3 R6, R26, -0x1, RZ ;  /* 0xffffffff1a067810 */ /* 0x001fd00007ffe0ff */
[----:B------:R-:W-:Y:S05]  /*1e1d0*/  @P0 BRA `(.L_x_3186) ;  /* 0xffffffec00ec0947 */ /* 0x000fea000383ffff */
.L_x_3173:
[----:B------:R-:W-:Y:S05]  /*1e1e0*/  BSYNC B0 ;  /* 0x0000000000007941 */ /* 0x000fea0003800000 */
.L_x_3172:
        /* <DEDUP_REMOVED lines=17> */
.L_x_3188:
[----:B------:R-:W-:Y:S05]  /*1e300*/  BSYNC B0 ;  /* 0x0000000000007941 */ /* 0x000fea0003800000 */
.L_x_3187:
[----:B------:R-:W-:-:S05]  /*1e310*/  IMAD.U32 R0, RZ, RZ, UR38 ;  /* 0x00000026ff007e24 */ /* 0x000fca000f8e00ff */
[----:B------:R-:W-:-:S13]  /*1e320*/  ISETP.NE.AND P0, PT, R0, 0x3, PT ;  /* 0x000000030000780c */ /* 0x000fda0003f05270 */
[----:B------:R-:W-:Y:S05]  /*1e330*/  @!P0 BRA `(.L_x_3189) ;  /* 0x0000000000048947 */ /* 0x000fea0003800000 */
[----:B------:R-:W-:Y:S01]  /*1e340*/  BPT.TRAP 0x1 ;  /* 0x000000040000795c */ /* 0x000fe20000300000 */
.L_x_3189:
[----:B------:R-:W-:Y:S01]  /*1e350*/  IMAD R0, R25, 0x8, R22 ;  /* 0x0000000819007824 */ /* 0x000fe200078e0216 */
[----:B0-----:R-:W-:Y:S01]  /*1e360*/  SHF.L.U32 R3, R28, 0x1f, RZ ;  /* 0x0000001f1c037819 */ /* 0x001fe200000006ff */
[----:B------:R-:W-:Y:S01]  /*1e370*/  BSSY B0, `(.L_x_3190) ;  /* 0x0000004000007945 */ /* 0x000fe20003800000 */
[----:B------:R-:W-:Y:S02]  /*1e380*/  IMAD R6, R26, -0x80, R37 ;  /* 0xffffff801a067824 */ /* 0x000fe400078e0225 */
[----:B------:R-:W0:Y:S02]  /*1e390*/  SYNCS.PHASECHK.TRANS64.TRYWAIT P0, [R0+URZ+0x28860], R3 ;  /* 0x02886003000075a7 */ /* 0x000e24000800017f */
[----:B0-----:R-:W-:Y:S05]  /*1e3a0*/  @!P0 BRA `(.L_x_3191) ;  /* 0x0000006c00108947 */ /* 0x001fea0003800000 */
.L_x_3424:
[----:B------:R-:W-:Y:S05]  /*1e3b0*/  BSYNC B0 ;  /* 0x0000000000007941 */ /* 0x000fea0003800000 */
.L_x_3190:
[----:B------:R-:W1:Y:S01]  /*1e3c0*/  S2R R2, SR_TID.X ;  /* 0x0000000000027919 */ /* 0x000e620000002100 */
[----:B------:R-:W-:Y:S01]  /*1e3d0*/  UMOV UR4, 0xffffffff ;  /* 0xffffffff00047882 */ /* 0x000fe20000000000 */
[----:B------:R-:W-:Y:S01]  /*1e3e0*/  IMAD R9, R25, 0x4000, R36 ;  /* 0x0000400019097824 */ /* 0x000fe200078e0224 */
[----:B-1----:R-:W-:-:S04]  /*1e3f0*/  LOP3.LUT R2, R2, 0x7f, RZ, 0xc0, !PT ;  /* 0x0000007f02027812 */ /* 0x002fc800078ec0ff */
[----:B------:R-:W-:-:S04]  /*1e400*/  SHF.R.U32.HI R2, RZ, 0x3, R2 ;  /* 0x00000003ff027819 */ /* 0x000fc80000011602 */
[----:B------:R-:W-:Y:S01]  /*1e410*/  IADD3 R6, -R2, R6, RZ ;  /* 0x0000000602067210 */ /* 0x000fe20007ffe1ff */
[----:B------:R-:W-:Y:S06]  /*1e420*/  BRA.DIV UR4, `(.L_x_3192) ;  /* 0x0000006e04047947 */ /* 0x000fec000b800000 */
[----:B--2---:R-:W1:Y:S01]  /*1e430*/  SHFL.IDX PT, R14, R23, RZ, 0x181f ;  /* 0x00181fff170e7589 */ /* 0x004e6200000e0000 */
[----:B------:R-:W-:Y:S01]  /*1e440*/  ULDC UR4, c[0x0][0x2f4] ;  /* 0x0000bd0000047ab9 */ /* 0x000fe20000000800 */
[C---:B------:R-:W-:Y:S01]  /*1e450*/  IMAD.SHL.U32 R5, R31.reuse, 0x2, RZ ;  /* 0x000000021f057824 */ /* 0x040fe200078e00ff */
[----:B------:R-:W-:Y:S01]  /*1e460*/  ISETP.GE.AND P1, PT, R31, UR4, PT ;  /* 0x000000041f007c0c */ /* 0x000fe2000bf26270 */
[----:B0-----:R-:W0:Y:S01]  /*1e470*/  SHFL.IDX PT, R3, R24, RZ, 0x181f ;  /* 0x00181fff18037589 */ /* 0x001e2200000e0000 */
[----:B------:R-:W-:Y:S02]  /*1e480*/  ISETP.GE.AND P0, PT, R30, UR4, PT ;  /* 0x000000041e007c0c */ /* 0x000fe4000bf06270 */
[C---:B------:R-:W-:Y:S01]  /*1e490*/  ISETP.LT.OR P2, PT, R6.reuse, 0x1, P1 ;  /* 0x000000010600780c */ /* 0x040fe20000f41670 */
[----:B------:R-:W2:Y:S01]  /*1e4a0*/  SHFL.IDX PT, R10, R23, 0x1, 0x181f ;  /* 0x00381f00170a7f89 */ /* 0x000ea200000e0000 */
[----:B------:R-:W-:Y:S02]  /*1e4b0*/  ISETP.LT.OR P3, PT, R6, 0x1, P0 ;  /* 0x000000010600780c */ /* 0x000fe40000761670 */
[----:B------:R-:W-:Y:S01]  /*1e4c0*/  LEA R4, R9, R22, 0x1 ;  /* 0x0000001609047211 */ /* 0x000fe200078e08ff */
        /* <DEDUP_REMOVED lines=18> */
[----:B------:R-:W0:Y:S02]  /*1e5f0*/  SHFL.IDX PT, R14, R23, 0x3, 0x181f ;  /* 0x00781f00170e7f89 */ /* 0x000e2400000e0000 */
[----:B------:R-:W-:Y:S02]  /*1e600*/  IADD3.X R3, RZ, R8, RZ, P4, !PT ;  /* 0x00000008ff037210 */ /* 0x000fe400027fe4ff */
        /* <DEDUP_REMOVED lines=33> */
.L_x_3442:
        /* <DEDUP_REMOVED lines=11> */
.L_x_3193:
[----:B------:R-:W-:Y:S02]  /*1e8d0*/  PLOP3.LUT P1, PT, P1, P0, PT, 0xa2, 0x0 ;  /* 0x000000000000781c */ /* 0x000fe40000f21472 */
[----:B------:R-:W-:-:S08]  /*1e8e0*/  @P0 R2UR P1, UR4, R0 ;  /* 0x00000000000402ca */ /* 0x000fd00000020000 */
[----:B------:R-:W-:-:S05]  /*1e8f0*/  @P0 PLOP3.LUT P0, PT, P1, PT, PT, 0x80, 0x0 ;  /* 0x000000000000081c */ /* 0x000fca0000f0f070 */
[----:B------:R-:W-:Y:S01]  /*1e900*/  @!P1 SYNCS.ARRIVE.TRANS64.RED.A0T1 RZ, [UR4+0x28850], RZ ;  /* 0x028850ffffff99a7 */ /* 0x000fe20008200404 */
[----:B------:R-:W-:Y:S07]  /*1e910*/  @!P1 ARRIVES.LDGSTSBAR.64.TRANSCNT [UR4+0x28850] ;  /* 0x02885000ff0099b0 */ /* 0x000fee0008000a84 */
[----:B------:R-:W-:Y:S05]  /*1e920*/  @P0 BRA.U.ANY `(.L_x_3193) ;  /* 0xfffffffd00e80947 */ /* 0x000fea000393ffff */
[----:B------:R-:W-:Y:S01]  /*1e930*/  NOP ;  /* 0x0000000000007918 */ /* 0x000fe20000000000 */
[----:B0-----:R-:W-:-:S04]  /*1e940*/  MOV R2, UR38 ;  /* 0x0000002600027c02 */ /* 0x001fc80008000f00 */
[----:B------:R-:W-:-:S13]  /*1e950*/  ISETP.NE.AND P2, PT, R2, 0x3, PT ;  /* 0x000000030200780c */ /* 0x000fda0003f45270 */
[----:B------:R-:W-:Y:S05]  /*1e960*/  @!P2 BRA `(.L_x_3194) ;  /* 0x000000000004a947 */ /* 0x000fea0003800000 */
[----:B------:R-:W-:Y:S01]  /*1e970*/  BPT.TRAP 0x1 ;  /* 0x000000040000795c */ /* 0x000fe20000300000 */
.L_x_3194:
[----:B------:R0:W-:Y:S01]  /*1e980*/  SYNCS.ARRIVE.TRANS64.A1T0 RZ, [R0+URZ+0x28850], RZ ;  /* 0x028850ff00ff79a7 */ /* 0x0001e2000810003f */
[----:B------:R-:W-:-:S05]  /*1e990*/  VIADD R25, R25, 0x1 ;  /* 0x0000000119197836 */ /* 0x000fca0000000000 */
[----:B------:R-:W-:-:S04]  /*1e9a0*/  ISETP.NE.AND P0, PT, R25, 0x2, PT ;  /* 0x000000021900780c */ /* 0x000fc80003f05270 */
[----:B------:R-:W-:Y:S02]  /*1e9b0*/  SEL R3, RZ, 0x1, P0 ;  /* 0x00000001ff037807 */ /* 0x000fe40000000000 */
[----:B------:R-:W-:Y:S02]  /*1e9c0*/  SEL R25, R25, RZ, P0 ;  /* 0x000000ff19197207 */ /* 0x000fe40000000000 */
[----:B0-----:R-:W-:-:S07]  /*1e9d0*/  LOP3.LUT R28, R28, R3, RZ, 0x3c, !PT ;  /* 0x000000031c1c7212 */ /* 0x001fce00078e3cff */
.L_x_3151:
[----:B------:R-:W-:Y:S05]  /*1e9e0*/  BSYNC B7 ;  /* 0x0000000000077941 */ /* 0x000fea0003800000 */
.L_x_3149:
[----:B------:R-:W-:-:S13]  /*1e9f0*/  LOP3.LUT P0, RZ, R32, 0x8, RZ, 0xc0, !PT ;  /* 0x0000000820ff7812 */ /* 0x000fda000780c0ff */
[----:B------:R-:W-:Y:S05]  /*1ea00*/  @!P0 BRA `(.L_x_3195) ;  /* 0x0000000000248947 */ /* 0x000fea0003800000 */
[----:B------:R-:W-:Y:S05]  /*1ea10*/  WARPSYNC.ALL ;  /* 0x0000000000007948 */ /* 0x000fea0003800000 */
[----:B------:R-:W2:Y:S08]  /*1ea20*/  S2UR UR5, SR_CgaCtaId ;  /* 0x00000000000579c3 */ /* 0x000eb00000008800 */
[----:B------:R-:W-:Y:S06]  /*1ea30*/  BAR.SYNC.DEFER_BLOCKING 0x5, 0x180 ;  /* 0x0146000000007b1d */ /* 0x000fec0000010000 */
[----:B------:R-:W-:-:S02]  /*1ea40*/  UMOV UR4, 0x400 ;  /* 0x0000040000047882 */ /* 0x000fc40000000000 */
[----:B--2---:R-:W-:-:S06]  /*1ea50*/  ULEA UR4, UR5, UR4, 0x18 ;  /* 0x0000000405047291 */ /* 0x004fcc000f8ec03f */
[----:B------:R-:W-:-:S05]  /*1ea60*/  IMAD.U32 R22, RZ, RZ, UR4 ;  /* 0x00000004ff167e24 */ /* 0x000fca000f8e00ff */
[----:B------:R4:W2:Y:S01]  /*1ea70*/  LDS.128 R16, [R22+0x288d0] ;  /* 0x0288d00016107984 */ /* 0x0008a20000000c00 */
[----:B------:R-:W-:Y:S06]  /*1ea80*/  BAR.ARV 0x4, 0x180 ;  /* 0x0106000000007b1d */ /* 0x000fec0000002000 */
[----:B------:R-:W-:Y:S05]  /*1ea90*/  BRA `(.L_x_3196) ;  /* 0x0000000800cc7947 */ /* 0x000fea0003800000 */
.L_x_3195:
[----:B------:R-:W2:Y:S01]  /*1eaa0*/  S2R R8, SR_TID.X ;  /* 0x0000000000087919 */ /* 0x000ea20000002100 */
[----:B------:R-:W-:Y:S01]  /*1eab0*/  UMOV UR4, 0xffffffff ;  /* 0xffffffff00047882 */ /* 0x000fe20000000000 */
[----:B--2---:R-:W-:-:S04]  /*1eac0*/  LOP3.LUT R8, R8, 0x1f, RZ, 0xc0, !PT ;  /* 0x0000001f08087812 */ /* 0x004fc800078ec0ff */
[----:B------:R-:W-:Y:S01]  /*1ead0*/  ISETP.NE.AND P0, PT, R8, 0x1f, PT ;  /* 0x0000001f0800780c */ /* 0x000fe20003f05270 */
[----:B------:R-:W-:-:S12]  /*1eae0*/  BRA.DIV UR4, `(.L_x_3197) ;  /* 0x0000006e04d07947 */ /* 0x000fd8000b800000 */
[----:B------:R-:W-:Y:S01]  /*1eaf0*/  IADD3 R5, R19, R8, RZ ;  /* 0x0000000813057210 */ /* 0x000fe20007ffe0ff */
[----:B------:R-:W-:-:S03]  /*1eb00*/  ULDC UR4, c[0x0][0xc3c] ;  /* 0x00030f0000047ab9 */ /* 0x000fc60000000800 */
[----:B------:R-:W-:-:S13]  /*1eb10*/  ISETP.GE.OR P1, PT, R5, UR4, !P0 ;  /* 0x0000000405007c0c */ /* 0x000fda000c726670 */
[----:B------:R-:W2:Y:S02]  /*1eb20*/  @!P1 LDC.64 R2, c[0x0][0xc80] ;  /* 0x00032000ff029b82 */ /* 0x000ea40000000a00 */
[----:B--2---:R-:W-:-:S06]  /*1eb30*/  @!P1 IMAD.WIDE R2, R5, 0x4, R2 ;  /* 0x0000000405029825 */ /* 0x004fcc00078e0202 */
        /* <DEDUP_REMOVED lines=20> */
[----:B--2---:R-:W-:-:S04]  /*1ec80*/  SEL R3, R14, RZ, P4 ;  /* 0x000000ff0e037207 */ /* 0x004fc80002000000 */
[----:B------:R-:W-:-:S05]  /*1ec90*/  IADD3 R3, R2, R3, RZ ;  /* 0x0000000302037210 */ /* 0x000fca0007ffe0ff */
[----:B------:R-:W2:Y:S02]  /*1eca0*/  SHFL.UP PT, R14, R3, 0x10, RZ ;  /* 0x06000000030e7989 */ /* 0x000ea400000e00ff */
[----:B--2---:R-:W-:-:S05]  /*1ecb0*/  SEL R6, R14, RZ, P5 ;  /* 0x000000ff0e067207 */ /* 0x004fca0002800000 */
[----:B------:R-:W-:-:S05]  /*1ecc0*/  IMAD.IADD R6, R3, 0x1, R6 ;  /* 0x0000000103067824 */ /* 0x000fca00078e0206 */
[----:B------:R2:W3:Y:S02]  /*1ecd0*/  SHFL.IDX PT, R14, R6, 0x1f, 0x1f ;  /* 0x03e01f00060e7f89 */ /* 0x0004e400000e0000 */
.L_x_3452:
[----:B------:R-:W-:Y:S02]  /*1ece0*/  ULDC UR4, c[0x0][0xc38] ;  /* 0x00030e0000047ab9 */ /* 0x000fe40000000800 */
[----:B------:R-:W-:-:S04]  /*1ecf0*/  IMAD.U32 R7, RZ, RZ, UR4 ;  /* 0x00000004ff077e24 */ /* 0x000fc8000f8e00ff */
[----:B---3--:R-:W-:-:S05]  /*1ed00*/  IMAD R14, R14, R7, RZ ;  /* 0x000000070e0e7224 */ /* 0x008fca00078e02ff */
[----:B------:R-:W-:-:S04]  /*1ed10*/  IADD3 R9, R4, R14, RZ ;  /* 0x0000000e04097210 */ /* 0x000fc80007ffe0ff */
[----:B------:R-:W-:-:S13]  /*1ed20*/  ISETP.GT.AND P6, PT, R9, R0, PT ;  /* 0x000000000900720c */ /* 0x000fda0003fc4270 */
[----:B------:R-:W-:Y:S05]  /*1ed30*/  @P6 BRA `(.L_x_3198) ;  /* 0x00000000009c6947 */ /* 0x000fea0003800000 */
.L_x_3203:
[----:B------:R-:W3:Y:S01]  /*1ed40*/  LDC R2, c[0x0][0xc3c] ;  /* 0x00030f00ff027b82 */ /* 0x000ee20000000800 */
[----:B------:R-:W-:-:S05]  /*1ed50*/  VIADD R19, R19, 0x1f ;  /* 0x0000001f13137836 */ /* 0x000fca0000000000 */
[----:B---3--:R-:W-:-:S13]  /*1ed60*/  ISETP.GE.AND P6, PT, R19, R2, PT ;  /* 0x000000021300720c */ /* 0x008fda0003fc6270 */
[----:B------:R-:W-:Y:S05]  /*1ed70*/  @P6 BRA `(.L_x_3199) ;  /* 0x0000000400d06947 */ /* 0x000fea0003800000 */
[----:B------:R-:W3:Y:S01]  /*1ed80*/  S2R R3, SR_TID.X ;  /* 0x0000000000037919 */ /* 0x000ee20000002100 */
[----:B------:R-:W-:Y:S01]  /*1ed90*/  BSSY B0, `(.L_x_3200) ;  /* 0x0000009000007945 */ /* 0x000fe20003800000 */
[----:B------:R-:W-:Y:S02]  /*1eda0*/  MOV R5, RZ ;  /* 0x000000ff00057202 */ /* 0x000fe40000000f00 */
[----:B---3--:R-:W-:-:S05]  /*1edb0*/  LOP3.LUT R3, R3, 0x1f, RZ, 0xc0, !PT ;  /* 0x0000001f03037812 */ /* 0x008fca00078ec0ff */
[----:B------:R-:W-:-:S05]  /*1edc0*/  IMAD.IADD R7, R19, 0x1, R3 ;  /* 0x0000000113077824 */ /* 0x000fca00078e0203 */
[----:B------:R-:W-:-:S13]  /*1edd0*/  ISETP.GE.OR P6, PT, R7, R2, !P0 ;  /* 0x000000020700720c */ /* 0x000fda00047c6670 */
[----:B------:R-:W-:Y:S05]  /*1ede0*/  @P6 BRA `(.L_x_3201) ;  /* 0x00000000000c6947 */ /* 0x000fea0003800000 */
[----:B------:R-:W3:Y:S02]  /*1edf0*/  LDC.64 R2, c[0x0][0xc80] ;  /* 0x00032000ff027b82 */ /* 0x000ee40000000a00 */
[----:B---3--:R-:W-:-:S05]  /*1ee00*/  IMAD.WIDE R2, R7, 0x4, R2 ;  /* 0x0000000407027825 */ /* 0x008fca00078e0202 */
[----:B------:R3:W5:Y:S02]  /*1ee10*/  LDG.E R5, desc[UR42][R2.64] ;  /* 0x0000002a02057981 */ /* 0x000764000c1e1900 */
.L_x_3201:
[----:B------:R-:W-:Y:S05]  /*1ee20*/  BSYNC B0 ;  /* 0x0000000000007941 */ /* 0x000fea0003800000 */
.L_x_3200:
[----:B------:R-:W-:-:S03]  /*1ee30*/  UMOV UR4, 0xffffffff ;  /* 0xffffffff00047882 */ /* 0x000fc60000000000 */
[----:B------:R-:W-:Y:S05]  /*1ee40*/  BRA.DIV UR4, `(.L_x_3202) ;  /* 0x00000072041c7947 */ /* 0x000fea000b800000 */
[----:B-----5:R-:W4:Y:S02]  /*1ee50*/  SHFL.UP PT, R14, R5, 0x1, RZ ;  /* 0x04200000050e7989 */ /* 0x020f2400000e00ff */
[----:B----4-:R-:W-:-:S05]  /*1ee60*/  SEL R14, R14, RZ, P1 ;  /* 0x000000ff0e0e7207 */ /* 0x010fca0000800000 */
[----:B------:R-:W-:-:S05]  /*1ee70*/  IMAD.IADD R13, R5, 0x1, R14 ;  /* 0x00000001050d7824 */ /* 0x000fca00078e020e */
[----:B------:R-:W3:Y:S02]  /*1ee80*/  SHFL.UP PT, R14, R13, 0x2, RZ ;  /* 0x044000000d0e7989 */ /* 0x000ee400000e00ff */
[----:B---3--:R-:W-:-:S05]  /*1ee90*/  SEL R2, R14, RZ, P2 ;  /* 0x000000ff0e027207 */ /* 0x008fca0001000000 */
[----:B------:R-:W-:-:S05]  /*1eea0*/  IMAD.IADD R2, R13, 0x1, R2 ;  /* 0x000000010d027824 */ /* 0x000fca00078e0202 */
[----:B------:R-:W3:Y:S02]  /*1eeb0*/  SHFL.UP PT, R14, R2, 0x4, RZ ;  /* 0x04800000020e7989 */ /* 0x000ee400000e00ff */
[----:B---3--:R-:W-:-:S04]  /*1eec0*/  SEL R3, R14, RZ, P3 ;  /* 0x000000ff0e037207 */ /* 0x008fc80001800000 */
[----:B------:R-:W-:-:S05]  /*1eed0*/  IADD3 R3, R2, R3, RZ ;  /* 0x0000000302037210 */ /* 0x000fca0007ffe0ff */
[----:B------:R-:W3:Y:S02]  /*1eee0*/  SHFL.UP PT, R14, R3, 0x8, RZ ;  /* 0x05000000030e7989 */ /* 0x000ee400000e00ff */
[----:B---3--:R-:W-:-:S05]  /*1eef0*/  SEL R4, R14, RZ, P4 ;  /* 0x000000ff0e047207 */ /* 0x008fca0002000000 */
[----:B------:R-:W-:-:S05]  /*1ef00*/  IMAD.IADD R4, R3, 0x1, R4 ;  /* 0x0000000103047824 */ /* 0x000fca00078e0204 */
[----:B------:R-:W3:Y:S02]  /*1ef10*/  SHFL.UP PT, R14, R4, 0x10, RZ ;  /* 0x06000000040e7989 */ /* 0x000ee400000e00ff */
[----:B---3--:R-:W-:-:S05]  /*1ef20*/  SEL R7, R14, RZ, P5 ;  /* 0x000000ff0e077207 */ /* 0x008fca0002800000 */
[----:B--2---:R-:W-:-:S05]  /*1ef30*/  IMAD.IADD R6, R4, 0x1, R7 ;  /* 0x0000000104067824 */ /* 0x004fca00078e0207 */
[----:B------:R2:W3:Y:S02]  /*1ef40*/  SHFL.IDX PT, R14, R6, 0x1f, 0x1f ;  /* 0x03e01f00060e7f89 */ /* 0x0004e400000e0000 */
.L_x_3460:
[----:B------:R-:W-:Y:S02]  /*1ef50*/  ULDC UR4, c[0x0][0xc38] ;  /* 0x00030e0000047ab9 */ /* 0x000fe40000000800 */
[----:B------:R-:W-:-:S05]  /*1ef60*/  MOV R7, UR4 ;  /* 0x0000000400077c02 */ /* 0x000fca0008000f00 */
[----:B---3--:R-:W-:-:S04]  /*1ef70*/  IMAD R14, R14, R7, RZ ;  /* 0x000000070e0e7224 */ /* 0x008fc800078e02ff */
[----:B------:R-:W-:-:S05]  /*1ef80*/  IMAD.IADD R9, R14, 0x1, R9 ;  /* 0x000000010e097824 */ /* 0x000fca00078e0209 */
[----:B------:R-:W-:-:S13]  /*1ef90*/  ISETP.GT.AND P6, PT, R9, R0, PT ;  /* 0x000000000900720c */ /* 0x000fda0003fc4270 */
[----:B------:R-:W-:Y:S05]  /*1efa0*/  @!P6 BRA `(.L_x_3203) ;  /* 0xfffffffc0064e947 */ /* 0x000fea000383ffff */
.L_x_3198:
[----:B------:R-:W-:Y:S01]  /*1efb0*/  IMAD.IADD R16, R9, 0x1, -R14 ;  /* 0x0000000109107824 */ /* 0x000fe200078e0a0e */
[----:B------:R-:W-:-:S03]  /*1efc0*/  UMOV UR4, 0xffffffff ;  /* 0xffffffff00047882 */ /* 0x000fc60000000000 */
[----:B------:R-:W-:-:S05]  /*1efd0*/  IMAD R3, R6, R7, R16 ;  /* 0x0000000706037224 */ /* 0x000fca00078e0210 */
[----:B------:R-:W-:Y:S01]  /*1efe0*/  ISETP.GT.AND P6, PT, R3, R0, PT ;  /* 0x000000000300720c */ /* 0x000fe20003fc4270 */
[----:B------:R-:W-:-:S12]  /*1eff0*/  BRA.DIV UR4, `(.L_x_3204) ;  /* 0x00000072046c7947 */ /* 0x000fd8000b800000 */
[----:B------:R-:W-:-:S04]  /*1f000*/  VOTE.ANY R2, PT, !P6 ;  /* 0x0000000000027806 */ /* 0x000fc800070e0100 */
[----:B------:R-:W3:Y:S02]  /*1f010*/  POPC R4, R2 ;  /* 0x0000000200047309 */ /* 0x000ee40000000000 */
[----:B---3--:R3:W4:Y:S02]  /*1f020*/  SHFL.IDX PT, R5, R5, R4, 0x1f ;  /* 0x00001f0405057589 */ /* 0x00872400000e0000 */
.L_x_3464:
[----:B------:R-:W-:Y:S02]  /*1f030*/  ISETP.NE.AND P0, PT, R2, RZ, PT ;  /* 0x000000ff0200720c */ /* 0x000fe40003f05270 */
[----:B------:R-:W-:-:S11]  /*1f040*/  MOV R14, RZ ;  /* 0x000000ff000e7202 */ /* 0x000fd60000000f00 */
[----:B------:R-:W-:Y:S05]  /*1f050*/  @!P0 BRA `(.L_x_3205) ;  /* 0x0000000000108947 */ /* 0x000fea0003800000 */
[----:B------:R-:W-:Y:S01]  /*1f060*/  UMOV UR4, 0xffffffff ;  /* 0xffffffff00047882 */ /* 0x000fe20000000000 */
[----:B------:R-:W-:Y:S02]  /*1f070*/  VIADD R12, R4, 0xffffffff ;  /* 0xffffffff040c7836 */ /* 0x000fe40000000000 */
[----:B------:R-:W-:Y:S05]  /*1f080*/  BRA.DIV UR4, `(.L_x_3206) ;  /* 0x0000007204907947 */ /* 0x000fea000b800000 */
[----:B------:R0:W0:Y:S02]  /*1f090*/  SHFL.IDX PT, R14, R6, R12, 0x1f ;  /* 0x00001f0c060e7589 */ /* 0x00002400000e0000 */
.L_x_3205:
[----:B------:R-:W5:Y:S01]  /*1f0a0*/  LDC.64 R2, c[0x0][0xc90] ;  /* 0x00032400ff027b82 */ /* 0x000f620000000a00 */
[----:B------:R-:W-:-:S04]  /*1f0b0*/  IMAD.IADD R19, R4, 0x1, R19 ;  /* 0x0000000104137824 */ /* 0x000fc800078e0213 */
[----:B-----5:R-:W-:-:S05]  /*1f0c0*/  IMAD.WIDE R2, R19, 0x4, R2 ;  /* 0x0000000413027825 */ /* 0x020fca00078e0202 */
[----:B0-2---:R0:W3:Y:S01]  /*1f0d0*/  LDG.E R6, desc[UR42][R2.64] ;  /* 0x0000002a02067981 */ /* 0x0050e2000c1e1900 */
[----:B------:R-:W-:Y:S02]  /*1f0e0*/  IMAD R16, R14, R7, R16 ;  /* 0x000000070e107224 */ /* 0x000fe400078e0210 */
[----:B0-----:R-:W-:Y:S02]  /*1f0f0*/  IMAD.MOV.U32 R2, RZ, RZ, RZ ;  /* 0x000000ffff027224 */ /* 0x001fe400078e00ff */
[----:B---34-:R-:W-:-:S05]  /*1f100*/  IMAD R4, R5, R6, RZ ;  /* 0x0000000605047224 */ /* 0x018fca00078e02ff */
[----:B------:R-:W-:-:S04]  /*1f110*/  IABS R8, R4 ;  /* 0x0000000400087213 */ /* 0x000fc80000000000 */
[----:B------:R-:W0:Y:S08]  /*1f120*/  I2F.RP R10, R8 ;  /* 0x00000008000a7306 */ /* 0x000e300000209400 */
[----:B0-----:R-:W1:Y:S02]  /*1f130*/  MUFU.RCP R10, R10 ;  /* 0x0000000a000a7308 */ /* 0x001e640000001000 */
[----:B-1----:R-:W-:-:S06]  /*1f140*/  IADD3 R11, R10, 0xffffffe, RZ ;  /* 0x0ffffffe0a0b7810 */ /* 0x002fcc0007ffe0ff */
[----:B------:R-:W0:Y:S02]  /*1f150*/  F2I.FTZ.U32.TRUNC.NTZ R3, R11 ;  /* 0x0000000b00037305 */ /* 0x000e24000021f000 */
[----:B0-----:R-:W-:-:S04]  /*1f160*/  IMAD.MOV R9, RZ, RZ, -R3 ;  /* 0x000000ffff097224 */ /* 0x001fc800078e0a03 */
        /* <DEDUP_REMOVED lines=30> */
[----:B0-----:R-:W-:-:S05]  /*1f350*/  IADD3 R2, RZ, -R3, RZ ;  /* 0x80000003ff027210 */ /* 0x001fca0007ffe0ff */
[----:B------:R-:W-:Y:S02]  /*1f360*/  IMAD R11, R2, R7, RZ ;  /* 0x00000007020b7224 */ /* 0x000fe400078e02ff */
[----:B------:R-:W-:-:S04]  /*1f370*/  IMAD.MOV.U32 R2, RZ, RZ, RZ ;  /* 0x000000ffff027224 */ /* 0x000fc800078e00ff */
        /* <DEDUP_REMOVED lines=8> */
[-C--:B------:R-:W-:Y:S01]  /*1f400*/  @!P1 IADD3 R4, R4, -R7.reuse, RZ ;  /* 0x8000000704049210 */ /* 0x080fe20007ffe0ff */
[----:B------:R-:W-:Y:S01]  /*1f410*/  @!P1 VIADD R2, R2, 0x1 ;  /* 0x0000000102029836 */ /* 0x000fe20000000000 */
[----:B------:R-:W-:Y:S02]  /*1f420*/  ISETP.NE.AND P1, PT, R6, RZ, PT ;  /* 0x000000ff0600720c */ /* 0x000fe40003f25270 */
[----:B------:R-:W-:-:S13]  /*1f430*/  ISETP.GE.U32.AND P0, PT, R4, R7, PT ;  /* 0x000000070400720c */ /* 0x000fda0003f06070 */
[----:B------:R-:W-:-:S05]  /*1f440*/  @P0 VIADD R2, R2, 0x1 ;  /* 0x0000000102020836 */ /* 0x000fca0000000000 */
[----:B------:R-:W-:Y:S02]  /*1f450*/  @!P2 IADD3 R2, -R2, RZ, RZ ;  /* 0x000000ff0202a210 */ /* 0x000fe40007ffe1ff */
[----:B------:R-:W-:Y:S01]  /*1f460*/  @!P1 LOP3.LUT R2, RZ, R6, RZ, 0x33, !PT ;  /* 0x00000006ff029212 */ /* 0x000fe200078e33ff */
[----:B------:R-:W-:-:S04]  /*1f470*/  IMAD.MOV R6, RZ, RZ, -R6 ;  /* 0x000000ffff067224 */ /* 0x000fc800078e0a06 */
[----:B------:R-:W-:Y:S01]  /*1f480*/  IMAD R18, R2, R6, R9 ;  /* 0x0000000602127224 */ /* 0x000fe200078e0209 */
[----:B------:R-:W-:-:S04]  /*1f490*/  LOP3.LUT R2, RZ, R2, RZ, 0x33, !PT ;  /* 0x00000002ff027212 */ /* 0x000fc800078e33ff */
[----:B------:R-:W-:Y:S01]  /*1f4a0*/  IADD3 R17, R5, R2, RZ ;  /* 0x0000000205117210 */ /* 0x000fe20007ffe0ff */
[----:B------:R-:W-:Y:S06]  /*1f4b0*/  BRA `(.L_x_3207) ;  /* 0x00000000001c7947 */ /* 0x000fec0003800000 */
.L_x_3199:
[----:B------:R-:W-:Y:S01]  /*1f4c0*/  UMOV UR4, URZ ;  /* 0x0000003f00047c82 */ /* 0x000fe20008000000 */
[----:B------:R-:W-:Y:S01]  /*1f4d0*/  UMOV UR5, URZ ;  /* 0x0000003f00057c82 */ /* 0x000fe20008000000 */
[----:B------:R-:W-:Y:S01]  /*1f4e0*/  ULDC UR6, c[0x0][0xc3c] ;  /* 0x00030f0000067ab9 */ /* 0x000fe20000000800 */
[----:B------:R-:W-:Y:S01]  /*1f4f0*/  IMAD.MOV.U32 R16, RZ, RZ, R0 ;  /* 0x000000ffff107224 */ /* 0x000fe200078e0000 */
[----:B------:R-:W-:Y:S01]  /*1f500*/  MOV R18, UR5 ;  /* 0x0000000500127c02 */ /* 0x000fe20008000f00 */
[----:B------:R-:W-:Y:S02]  /*1f510*/  IMAD.U32 R17, RZ, RZ, UR4 ;  /* 0x00000004ff117e24 */ /* 0x000fe4000f8e00ff */
[----:B------:R-:W-:-:S07]  /*1f520*/  IMAD.U32 R19, RZ, RZ, UR6 ;  /* 0x00000006ff137e24 */ /* 0x000fce000f8e00ff */
.L_x_3207:
[----:B------:R-:W3:Y:S01]  /*1f530*/  S2R R0, SR_TID.X ;  /* 0x0000000000007919 */ /* 0x000ee20000002100 */
[----:B------:R-:W-:Y:S05]  /*1f540*/  WARPSYNC.ALL ;  /* 0x0000000000007948 */ /* 0x000fea0003800000 */
[----:B------:R-:W-:Y:S01]  /*1f550*/  BAR.SYNC.DEFER_BLOCKING 0x4, 0x180 ;  /* 0x0106000000007b1d */ /* 0x000fe20000010000 */
[----:B---3--:R-:W-:-:S04]  /*1f560*/  LOP3.LUT R0, R0, 0x1f, RZ, 0xc0, !PT ;  /* 0x0000001f00007812 */ /* 0x008fc800078ec0ff */
[----:B------:R-:W-:-:S13]  /*1f570*/  ISETP.NE.AND P0, PT, R0, RZ, PT ;  /* 0x000000ff0000720c */ /* 0x000fda0003f05270 */
[----:B------:R-:W3:Y:S01]  /*1f580*/  @!P0 S2R R3, SR_CgaCtaId ;  /* 0x0000000000038919 */ /* 0x000ee20000008800 */
[----:B------:R-:W-:-:S04]  /*1f590*/  @!P0 MOV R0, 0x400 ;  /* 0x0000040000008802 */ /* 0x000fc80000000f00 */
[----:B---3--:R-:W-:-:S05]  /*1f5a0*/  @!P0 LEA R22, R3, R0, 0x18 ;  /* 0x0000000003168211 */ /* 0x008fca00078ec0ff */
[----:B------:R3:W-:Y:S01]  /*1f5b0*/  @!P0 STS.128 [R22+0x288d0], R16 ;  /* 0x0288d01016008388 */ /* 0x0007e20000000c00 */
[----:B------:R-:W-:Y:S06]  /*1f5c0*/  BAR.ARV 0x5, 0x180 ;  /* 0x0146000000007b1d */ /* 0x000fec0000002000 */
.L_x_3196:
[----:B------:R-:W-:Y:S02]  /*1f5d0*/  ULDC UR4, c[0x0][0xc3c] ;  /* 0x00030f0000047ab9 */ /* 0x000fe40000000800 */
[----:B--2---:R-:W-:-:S13]  /*1f5e0*/  ISETP.GE.AND P0, PT, R19, UR4, PT ;  /* 0x0000000413007c0c */ /* 0x004fda000bf06270 */
[----:B------:R-:W-:Y:S05]  /*1f5f0*/  @!P0 BRA `(.L_x_3208) ;  /* 0xffffffa000f48947 */ /* 0x000fea000383ffff */
[----:B------:R-:W-:Y:S05]  /*1f600*/  BSYNC B8 ;  /* 0x0000000000087941 */ /* 0x000fea0003800000 */
.L_x_3109:
[----:B------:R-:W2:Y:S01]  /*1f610*/  LDL.LU R0, [R1+0x24] ;  /* 0x0000240001007983 */ /* 0x000ea20000300800 */
[----:B------:R-:W-:Y:S01]  /*1f620*/  BSSY B0, `(.L_x_3209) ;  /* 0x000000b000007945 */ /* 0x000fe20003800000 */
[----:B------:R-:W5:Y:S01]  /*1f630*/  S2R R5, SR_CgaCtaId ;  /* 0x0000000000057919 */ /* 0x000f620000008800 */
[----:B--2---:R-:W-:-:S05]  /*1f640*/  VIADD R0, R0, 0x1 ;  /* 0x0000000100007836 */ /* 0x004fca0000000000 */
[----:B-1----:R-:W-:-:S04]  /*1f650*/  LEA.HI R2, R0, R0, RZ, 0x1 ;  /* 0x0000000000027211 */ /* 0x002fc800078f08ff */
[----:B------:R-:W-:Y:S02]  /*1f660*/  LOP3.LUT R3, R2, 0xfffffffe, RZ, 0xc0, !PT ;  /* 0xfffffffe02037812 */ /* 0x000fe400078ec0ff */
[----:B------:R-:W-:Y:S02]  /*1f670*/  MOV R2, 0x400 ;  /* 0x0000040000027802 */ /* 0x000fe40000000f00 */
[----:B------:R-:W-:Y:S02]  /*1f680*/  IADD3 R0, R0, -R3, RZ ;  /* 0x8000000300007210 */ /* 0x000fe40007ffe0ff */
[----:B-----5:R-:W-:Y:S02]  /*1f690*/  LEA R4, R5, R2, 0x18 ;  /* 0x0000000205047211 */ /* 0x020fe400078ec0ff */
[----:B------:R-:W-:-:S04]  /*1f6a0*/  SHF.L.U32 R0, R0, 0x1f, RZ ;  /* 0x0000001f00007819 */ /* 0x000fc800000006ff */
[----:B------:R-:W1:Y:S02]  /*1f6b0*/  SYNCS.PHASECHK.TRANS64.TRYWAIT P0, [R4+URZ+0x28820], R0 ;  /* 0x02882000040075a7 */ /* 0x000e64000800017f */
[----:B-1----:R-:W-:Y:S05]  /*1f6c0*/  @!P0 BRA `(.L_x_3210) ;  /* 0x0000006c00248947 */ /* 0x002fea0003800000 */
.L_x_3467:
[----:B------:R-:W-:Y:S05]  /*1f6d0*/  BSYNC B0 ;  /* 0x0000000000007941 */ /* 0x000fea0003800000 */
.L_x_3209:
[----:B------:R-:W-:-:S03]  /*1f6e0*/  UMOV UR4, 0xffffffff ;  /* 0xffffffff00047882 */ /* 0x000fc60000000000 */
[----:B------:R-:W-:Y:S05]  /*1f6f0*/  BRA.DIV UR4, `(.L_x_3211) ;  /* 0x0000006e042c7947 */ /* 0x000fea000b800000 */
[----:B-1----:R-:W1:Y:S02]  /*1f700*/  S2R R0, SR_TID.X ;  /* 0x0000000000007919 */ /* 0x002e640000002100 */
[----:B-1----:R-:W-:-:S04]  /*1f710*/  SHF.R.U32.HI R0, RZ, 0x5, R0 ;  /* 0x00000005ff007819 */ /* 0x002fc80000011600 */
[----:B------:R-:W-:-:S05]  /*1f720*/  LOP3.LUT R0, R0, 0x3, RZ, 0xc0, !PT ;  /* 0x0000000300007812 */ /* 0x000fca00078ec0ff */
[----:B------:R1:W2:Y:S02]  /*1f730*/  SHFL.IDX PT, R14, R0, RZ, 0x1f ;  /* 0x00001fff000e7589 */ /* 0x0002a400000e0000 */
.L_x_3470:
[----:B--2---:R-:W-:-:S13]  /*1f740*/  ISETP.NE.AND P0, PT, R14, RZ, PT ;  /* 0x000000ff0e00720c */ /* 0x004fda0003f05270 */
[----:B------:R-:W-:Y:S05]  /*1f750*/  @P0 BRA `(.L_x_2878) ;  /* 0x0000000000880947 */ /* 0x000fea0003800000 */
[----:B------:R-:W-:-:S03]  /*1f760*/  UMOV UR4, 0xffffffff ;  /* 0xffffffff00047882 */ /* 0x000fc60000000000 */
[----:B------:R-:W-:Y:S05]  /*1f770*/  BRA.DIV UR4, `(.L_x_3212) ;  /* 0x0000006e04407947 */ /* 0x000fea000b800000 */
[----:B------:R-:W-:-:S13]  /*1f780*/  ELECT P6, URZ, PT ;  /* 0x00000000003f782f */ /* 0x000fda00038c0000 */
.L_x_3473:
[----:B------:R-:W-:Y:S05]  /*1f790*/  @!P6 BRA `(.L_x_2878) ;  /* 0x000000000078e947 */ /* 0x000fea0003800000 */
[----:B------:R-:W-:-:S06]  /*1f7a0*/  ULOP3.LUT UR4, UR36, 0x2, URZ, 0xfc, !UPT ;  /* 0x0000000224047892 */ /* 0x000fcc000f8efc3f */
[----:B-1----:R-:W-:-:S05]  /*1f7b0*/  IMAD.U32 R0, RZ, RZ, UR4 ;  /* 0x00000004ff007e24 */ /* 0x002fca000f8e00ff */
[----:B------:R-:W-:-:S13]  /*1f7c0*/  ISETP.NE.AND P0, PT, R0, 0x3, PT ;  /* 0x000000030000780c */ /* 0x000fda0003f05270 */
[----:B------:R-:W-:Y:S05]  /*1f7d0*/  @!P0 BRA `(.L_x_3213) ;  /* 0x0000000000048947 */ /* 0x000fea0003800000 */
[----:B------:R-:W-:Y:S01]  /*1f7e0*/  BPT.TRAP 0x1 ;  /* 0x000000040000795c */ /* 0x000fe20000300000 */
.L_x_3213:
[C---:B------:R-:W-:Y:S01]  /*1f7f0*/  IMAD R5, R25.reuse, 0x8, R4 ;  /* 0x0000000819057824 */ /* 0x040fe200078e0204 */
[----:B------:R-:W-:Y:S02]  /*1f800*/  SHF.L.U32 R0, R28, 0x1f, RZ ;  /* 0x0000001f1c007819 */ /* 0x000fe400000006ff */
[----:B------:R-:W-:Y:S02]  /*1f810*/  IADD3 R25, R25, 0x1, RZ ;  /* 0x0000000119197810 */ /* 0x000fe40007ffe0ff */
[----:B------:R-:W1:Y:S02]  /*1f820*/  SYNCS.PHASECHK.TRANS64.TRYWAIT P1, [R5+URZ+0x28840], R0 ;  /* 0x02884000050075a7 */ /* 0x000e64000802017f */
[----:B------:R-:W-:-:S04]  /*1f830*/  ISETP.NE.AND P2, PT, R25, 0x2, PT ;  /* 0x000000021900780c */ /* 0x000fc80003f45270 */
[----:B------:R-:W-:Y:S01]  /*1f840*/  SEL R3, RZ, 0x1, P2 ;  /* 0x00000001ff037807 */ /* 0x000fe20001000000 */
[----:B-1----:R-:W-:Y:S08]  /*1f850*/  @!P1 BRA `(.L_x_3214) ;  /* 0x0000006c00289947 */ /* 0x002ff00003800000 */
.L_x_3474:
[----:B------:R-:W-:Y:S02]  /*1f860*/  SEL R25, R25, RZ, P2 ;  /* 0x000000ff19197207 */ /* 0x000fe40001000000 */
[----:B------:R-:W-:Y:S01]  /*1f870*/  LOP3.LUT R2, R28, R3, RZ, 0x3c, !PT ;  /* 0x000000031c027212 */ /* 0x000fe200078e3cff */
[----:B------:R-:W-:Y:S06]  /*1f880*/  @!P0 BRA `(.L_x_3215) ;  /* 0x0000000000048947 */ /* 0x000fec0003800000 */
[----:B------:R-:W-:Y:S01]  /*1f890*/  BPT.TRAP 0x1 ;  /* 0x000000040000795c */ /* 0x000fe20000300000 */
.L_x_3215:
[----:B------:R-:W-:Y:S01]  /*1f8a0*/  IMAD R25, R25, 0x8, R4 ;  /* 0x0000000819197824 */ /* 0x000fe200078e0204 */
[----:B------:R-:W-:-:S04]  /*1f8b0*/  SHF.L.U32 R2, R2, 0x1f, RZ ;  /* 0x0000001f02027819 */ /* 0x000fc800000006ff */
[----:B------:R-:W2:Y:S02]  /*1f8c0*/  SYNCS.PHASECHK.TRANS64.TRYWAIT P1, [R25+URZ+0x28840], R2 ;  /* 0x02884002190075a7 */ /* 0x000ea4000802017f */
[----:B--2---:R-:W-:Y:S05]  /*1f8d0*/  @!P1 BRA `(.L_x_3216) ;  /* 0x0000006c001c9947 */ /* 0x004fea0003800000 */
.L_x_3475:
[----:B------:R-:W-:Y:S05]  /*1f8e0*/  @!P0 BRA `(.L_x_3217) ;  /* 0x0000000000048947 */ /* 0x000fea0003800000 */
[----:B------:R-:W-:Y:S01]  /*1f8f0*/  BPT.TRAP 0x1 ;  /* 0x000000040000795c */ /* 0x000fe20000300000 */
.L_x_3217:
[----:B------:R-:W5:Y:S02]  /*1f900*/  SYNCS.PHASECHK.TRANS64.TRYWAIT P1, [R5+URZ+0x28860], R0 ;  /* 0x02886000050075a7 */ /* 0x000f64000802017f */
[----:B-----5:R-:W-:Y:S05]  /*1f910*/  @!P1 BRA `(.L_x_3218) ;  /* 0x0000006c00209947 */ /* 0x020fea0003800000 */
.L_x_3476:
[----:B------:R-:W-:Y:S05]  /*1f920*/  @!P0 BRA `(.L_x_3219) ;  /* 0x0000000000048947 */ /* 0x000fea0003800000 */
[----:B------:R-:W-:Y:S01]  /*1f930*/  BPT.TRAP 0x1 ;  /* 0x000000040000795c */ /* 0x000fe20000300000 */
.L_x_3219:
[----:B------:R0:W0:Y:S02]  /*1f940*/  SYNCS.PHASECHK.TRANS64.TRYWAIT P0, [R25+URZ+0x28860], R2 ;  /* 0x02886002190075a7 */ /* 0x000024000800017f */
[----:B0-----:R-:W-:Y:S05]  /*1f950*/  @!P0 NANOSLEEP.SYNCS 0x989680 ;  /* 0x009896800000895d */ /* 0x001fea0003900000 */
[----:B------:R-:W0:Y:S02]  /*1f960*/  @!P0 SYNCS.PHASECHK.TRANS64 P0, [R25+URZ+0x28860], R2 ;  /* 0x02886002190085a7 */ /* 0x000e24000800007f */
[----:B0-----:R-:W-:Y:S05]  /*1f970*/  @!P0 BRA `(.L_x_3219) ;  /* 0xfffffffc00f08947 */ /* 0x001fea000383ffff */
.L_x_2878:
[----:B------:R-:W-:Y:S05]  /*1f980*/  BSYNC B9 ;  /* 0x0000000000097941 */ /* 0x000fea0003800000 */
.L_x_2875:
[----:B------:R-:W-:Y:S05]  /*1f990*/  EXIT ;  /* 0x000000000000794d */ /* 0x000fea0003800000 */
.L_x_2900:
[----:B0-----:R0:W1:Y:S02]  /*1f9a0*/  SYNCS.PHASECHK.TRANS64.TRYWAIT P6, [R91+URZ+0x28890], R102 ;  /* 0x028890665b0075a7 */ /* 0x00106400080c017f */
[----:B-1----:R-:W-:Y:S05]  /*1f9b0*/  @!P6 NANOSLEEP.SYNCS 0x989680 ;  /* 0x009896800000e95d */ /* 0x002fea0003900000 */
[----:B------:R-:W1:Y:S02]  /*1f9c0*/  @!P6 SYNCS.PHASECHK.TRANS64 P6, [R91+URZ+0x28890], R102 ;  /* 0x028890665b00e5a7 */ /* 0x000e6400080c007f */
[----:B-1----:R-:W-:Y:S05]  /*1f9d0*/  @!P6 BRA `(.L_x_2900) ;  /* 0xfffffffc00f0e947 */ /* 0x002fea000383ffff */
[----:B------:R-:W-:Y:S05]  /*1f9e0*/  BRA `(.L_x_3220) ;  /* 0xfffffe3400787947 */ /* 0x000fea000383ffff */
.L_x_2901:
        /* <DEDUP_REMOVED lines=8> */
.L_x_3222:
[----:B------:R-:W-:Y:S05]  /*1fa70*/  BSYNC B1 ;  /* 0x0000000000017941 */ /* 0x000fea0003800000 */
.L_x_3221:
        /* <DEDUP_REMOVED lines=8> */
.L_x_3223:
[----:B------:R-:W-:Y:S01]  /*1fb00*/  IMAD.MOV.U32 R105, RZ, RZ, R14 ;  /* 0x000000ffff697224 */ /* 0x000fe200078e000e */
[----:B------:R-:W-:Y:S06]  /*1fb10*/  BRA `(.L_x_3224) ;  /* 0xfffffe3400407947 */ /* 0x000fec000383ffff */
.L_x_2910:
        /* <DEDUP_REMOVED lines=8> */
.L_x_3226:
[----:B------:R-:W-:Y:S05]  /*1fba0*/  BSYNC B1 ;  /* 0x0000000000017941 */ /* 0x000fea0003800000 */
.L_x_3225:
        /* <DEDUP_REMOVED lines=8> */
.L_x_3227:
[----:B------:R-:W-:Y:S01]  /*1fc30*/  MOV R73, R14 ;  /* 0x0000000e00497202 */ /* 0x000fe20000000f00 */
[----:B------:R-:W-:Y:S06]  /*1fc40*/  BRA `(.L_x_3228) ;  /* 0xfffffe3800a47947 */ /* 0x000fec000383ffff */
.L_x_2919:
        /* <DEDUP_REMOVED lines=8> */
.L_x_3230:
[----:B------:R-:W-:Y:S05]  /*1fcd0*/  BSYNC B1 ;  /* 0x0000000000017941 */ /* 0x000fea0003800000 */
.L_x_3229:
        /* <DEDUP_REMOVED lines=8> */
.L_x_3231:
[----:B------:R-:W-:Y:S01]  /*1fd60*/  IMAD.MOV.U32 R65, RZ, RZ, R14 ;  /* 0x000000ffff417224 */ /* 0x000fe200078e000e */
[----:B------:R-:W-:Y:S06]  /*1fd70*/  BRA `(.L_x_3232) ;  /* 0xfffffe4000087947 */ /* 0x000fec000383ffff */
.L_x_2928:
        /* <DEDUP_REMOVED lines=8> */
.L_x_3234:
[----:B------:R-:W-:Y:S05]  /*1fe00*/  BSYNC B1 ;  /* 0x0000000000017941 */ /* 0x000fea0003800000 */
.L_x_3233:
        /* <DEDUP_REMOVED lines=8> */
.L_x_3235:
[----:B------:R-:W-:Y:S01]  /*1fe90*/  IMAD.MOV.U32 R53, RZ, RZ, R14 ;  /* 0x000000ffff357224 */ /* 0x000fe200078e000e */
[----:B------:R-:W-:Y:S06]  /*1fea0*/  BRA `(.L_x_3236) ;  /* 0xfffffe4400687947 */ /* 0x000fec000383ffff */
.L_x_2940:
[----:B-1----:R1:W2:Y:S02]  /*1feb0*/  SYNCS.PHASECHK.TRANS64.TRYWAIT P4, [R91+URZ+0x28890], R102 ;  /* 0x028890665b0075a7 */ /* 0x0022a4000808017f */
[----:B--2---:R-:W-:Y:S05]  /*1fec0*/  @!P4 NANOSLEEP.SYNCS 0x989680 ;  /* 0x009896800000c95d */ /* 0x004fea0003900000 */
[----:B------:R-:W2:Y:S02]  /*1fed0*/  @!P4 SYNCS.PHASECHK.TRANS64 P4, [R91+URZ+0x28890], R102 ;  /* 0x028890665b00c5a7 */ /* 0x000ea4000808007f */
[----:B--2---:R-:W-:Y:S05]  /*1fee0*/  @!P4 BRA `(.L_x_2940) ;  /* 0xfffffffc00f0c947 */ /* 0x004fea000383ffff */
[----:B------:R-:W-:Y:S05]  /*1fef0*/  BRA `(.L_x_3237) ;  /* 0xfffffe5400347947 */ /* 0x000fea000383ffff */
.L_x_2941:
[----:B------:R-:W-:Y:S01]  /*1ff00*/  BSSY B1, `(.L_x_3238) ;  /* 0x0000008000017945 */ /* 0x000fe20003800000 */
[----:B------:R-:W-:Y:S01]  /*1ff10*/  MOV R13, R103 ;  /* 0x00000067000d7202 */ /* 0x000fe20000000f00 */
[----:B------:R-:W-:Y:S01]  /*1ff20*/  IMAD.MOV.U32 R12, RZ, RZ, RZ ;  /* 0x000000ffff0c7224 */ /* 0x000fe200078e00ff */
[----:B------:R-:W-:Y:S01]  /*1ff30*/  MOV R15, 0xffffffff ;  /* 0xffffffff000f7802 */ /* 0x000fe20000000f00 */
[----:B------:R-:W-:-:S07]  /*1ff40*/  IMAD.MOV.U32 R11, RZ, RZ, 0x181f ;  /* 0x0000181fff0b7424 */ /* 0x000fce00078e00ff */
[----:B-1----:R-:W-:Y:S05]  /*1ff50*/  WARPSYNC.COLLECTIVE R15, `(.L_x_3239) ;  /* 0x000000000f087348 */ /* 0x002fea0003c00000 */
[----:B------:R0:W2:Y:S02]  /*1ff60*/  SHFL.IDX P6, R14, R13, R12, R11 ;  /* 0x0000000c0d0e7389 */ /* 0x0000a400000c000b */
[----:B012---:R-:W-:Y:S01]  /*1ff70*/  ENDCOLLECTIVE ;  /* 0x000000000000791b */ /* 0x007fe20003800000 */
.L_x_3239:
[----:B------:R-:W-:Y:S05]  /*1ff80*/  BSYNC B1 ;  /* 0x0000000000017941 */ /* 0x000fea0003800000 */
.L_x_3238:
        /* <DEDUP_REMOVED lines=8> */
.L_x_3240:
[----:B------:R-:W-:Y:S01]  /*20010*/  MOV R106, R14 ;  /* 0x0000000e006a7202 */ /* 0x000fe20000000f00 */
[----:B------:R-:W-:Y:S06]  /*20020*/  BRA `(.L_x_3241) ;  /* 0xfffffe5400007947 */ /* 0x000fec000383ffff */
.L_x_2946:
        /* <DEDUP_REMOVED lines=8> */
.L_x_3243:
[----:B------:R-:W-:Y:S05]  /*200b0*/  BSYNC B1 ;  /* 0x0000000000017941 */ /* 0x000fea0003800000 */
.L_x_3242:
        /* <DEDUP_REMOVED lines=8> */
.L_x_3244:
[----:B------:R-:W-:Y:S01]  /*20140*/  IMAD.MOV.U32 R50, RZ, RZ, R14 ;  /* 0x000000ffff327224 */ /* 0x000fe200078e000e */
[----:B------:R-:W-:Y:S06]  /*20150*/  BRA `(.L_x_3245) ;  /* 0xfffffe58009c7947 */ /* 0x000fec000383ffff */
.L_x_2951:
        /* <DEDUP_REMOVED lines=8> */
.L_x_3247:
[----:B------:R-:W-:Y:S05]  /*201e0*/  BSYNC B1 ;  /* 0x0000000000017941 */ /* 0x000fea0003800000 */
.L_x_3246:
        /* <DEDUP_REMOVED lines=8> */
.L_x_3248:
[----:B------:R-:W-:Y:S01]  /*20270*/  IMAD.MOV.U32 R50, RZ, RZ, R14 ;  /* 0x000000ffff327224 */ /* 0x000fe200078e000e */
[----:B------:R-:W-:Y:S06]  /*20280*/  BRA `(.L_x_3249) ;  /* 0xfffffe6000387947 */ /* 0x000fec000383ffff */
.L_x_2956:
        /* <DEDUP_REMOVED lines=8> */
.L_x_3251:
[----:B------:R-:W-:Y:S05]  /*20310*/  BSYNC B1 ;  /* 0x0000000000017941 */ /* 0x000fea0003800000 */
.L_x_3250:
        /* <DEDUP_REMOVED lines=8> */
.L_x_3252:
[----:B------:R-:W-:Y:S01]  /*203a0*/  MOV R108, R14 ;  /* 0x0000000e006c7202 */ /* 0x000fe20000000f00 */
[----:B------:R-:W-:Y:S06]  /*203b0*/  BRA `(.L_x_3253) ;  /* 0xfffffe6400d07947 */ /* 0x000fec000383ffff */
.L_x_2961:
[----:B0-----:R0:W1:Y:S02]  /*203c0*/  SYNCS.PHASECHK.TRANS64.TRYWAIT P3, [R91+URZ+0x28890], R102 ;  /* 0x028890665b0075a7 */ /* 0x001064000806017f */
[----:B-1----:R-:W-:Y:S05]  /*203d0*/  @!P3 NANOSLEEP.SYNCS 0x989680 ;  /* 0x009896800000b95d */ /* 0x002fea0003900000 */
[----:B------:R-:W1:Y:S02]  /*203e0*/  @!P3 SYNCS.PHASECHK.TRANS64 P3, [R91+URZ+0x28890], R102 ;  /* 0x028890665b00b5a7 */ /* 0x000e64000806007f */
[----:B-1----:R-:W-:Y:S05]  /*203f0*/  @!P3 BRA `(.L_x_2961) ;  /* 0xfffffffc00f0b947 */ /* 0x002fea000383ffff */
[----:B------:R-:W-:Y:S05]  /*20400*/  BRA `(.L_x_3254) ;  /* 0xfffffe6c00bc7947 */ /* 0x000fea000383ffff */
.L_x_2962:
        /* <DEDUP_REMOVED lines=8> */
.L_x_3256:
[----:B------:R-:W-:Y:S05]  /*20490*/  BSYNC B1 ;  /* 0x0000000000017941 */ /* 0x000fea0003800000 */
.L_x_3255:
        /* <DEDUP_REMOVED lines=8> */
.L_x_3257:
[----:B------:R-:W-:Y:S05]  /*20520*/  BRA `(.L_x_3258) ;  /* 0xfffffe6c00e47947 */ /* 0x000fea000383ffff */
.L_x_2965:
        /* <DEDUP_REMOVED lines=8> */
.L_x_3260:
[----:B------:R-:W-:Y:S05]  /*205b0*/  BSYNC B1 ;  /* 0x0000000000017941 */ /* 0x000fea0003800000 */
.L_x_3259:
        /* <DEDUP_REMOVED lines=8> */
.L_x_3261:
[----:B------:R-:W-:Y:S05]  /*20640*/  BRA `(.L_x_3262) ;  /* 0xfffffe6c00e47947 */ /* 0x000fea000383ffff */
.L_x_2968:
        /* <DEDUP_REMOVED lines=8> */
.L_x_3264:
[----:B------:R-:W-:Y:S05]  /*206d0*/  BSYNC B1 ;  /* 0x0000000000017941 */ /* 0x000fea0003800000 */
.L_x_3263:
        /* <DEDUP_REMOVED lines=8> */
.L_x_3265:
[----:B------:R-:W-:Y:S05]  /*20760*/  BRA `(.L_x_3266) ;  /* 0xfffffe6c00e87947 */ /* 0x000fea000383ffff */
.L_x_2971:
        /* <DEDUP_REMOVED lines=8> */
.L_x_3268:
[----:B------:R-:W-:Y:S05]  /*207f0*/  BSYNC B1 ;  /* 0x0000000000017941 */ /* 0x000fea0003800000 */
.L_x_3267:
        /* <DEDUP_REMOVED lines=8> */
.L_x_3269:
[----:B------:R-:W-:Y:S05]  /*20880*/  BRA `(.L_x_3270) ;  /* 0xfffffe6c00ec7947 */ /* 0x000fea000383ffff */
.L_x_2975:
[----:B------:R0:W0:Y:S02]  /*20890*/  SYNCS.PHASECHK.TRANS64.TRYWAIT P4, [R91+URZ+0x288b0], R102 ;  /* 0x0288b0665b0075a7 */ /* 0x000024000808017f */
[----:B0-----:R-:W-:Y:S05]  /*208a0*/  @!P4 NANOSLEEP.SYNCS 0x989680 ;  /* 0x009896800000c95d */ /* 0x001fea0003900000 */
[----:B------:R-:W0:Y:S02]  /*208b0*/  @!P4 SYNCS.PHASECHK.TRANS64 P4, [R91+URZ+0x288b0], R102 ;  /* 0x0288b0665b00c5a7 */ /* 0x000e24000808007f */
[----:B0-----:R-:W-:Y:S05]  /*208c0*/  @!P4 BRA `(.L_x_2975) ;  /* 0xfffffffc00f0c947 */ /* 0x001fea000383ffff */
[----:B------:R-:W-:Y:S05]  /*208d0*/  BRA `(.L_x_3271) ;  /* 0xfffffe7000687947 */ /* 0x000fea000383ffff */
.L_x_2987:
[----:B------:R-:W-:Y:S01]  /*208e0*/  BSSY B0, `(.L_x_3272) ;  /* 0x0000008000007945 */ /* 0x000fe20003800000 */
[----:B----4-:R-:W-:Y:S01]  /*208f0*/  IMAD.MOV.U32 R13, RZ, RZ, R220 ;  /* 0x000000ffff0d7224 */ /* 0x010fe200078e00dc */
[----:B------:R-:W-:Y:S01]  /*20900*/  MOV R11, 0x1f ;  /* 0x0000001f000b7802 */ /* 0x000fe20000000f00 */
[----:B------:R-:W-:Y:S02]  /*20910*/  IMAD.MOV.U32 R12, RZ, RZ, RZ ;  /* 0x000000ffff0c7224 */ /* 0x000fe400078e00ff */
[----:B------:R-:W-:-:S07]  /*20920*/  IMAD.MOV.U32 R15, RZ, RZ, -0x1 ;  /* 0xffffffffff0f7424 */ /* 0x000fce00078e00ff */
[----:B--2--5:R-:W-:Y:S05]  /*20930*/  WARPSYNC.COLLECTIVE R15, `(.L_x_3273) ;  /* 0x000000000f087348 */ /* 0x024fea0003c00000 */
[----:B------:R0:W1:Y:S02]  /*20940*/  SHFL.IDX P6, R14, R13, R12, R11 ;  /* 0x0000000c0d0e7389 */ /* 0x00006400000c000b */
[----:B012--5:R-:W-:Y:S01]  /*20950*/  ENDCOLLECTIVE ;  /* 0x000000000000791b */ /* 0x027fe20003800000 */
.L_x_3273:
[----:B------:R-:W-:Y:S05]  /*20960*/  BSYNC B0 ;  /* 0x0000000000007941 */ /* 0x000fea0003800000 */
.L_x_3272:
[----:B------:R-:W-:Y:S01]  /*20970*/  IMAD.MOV.U32 R190, RZ, RZ, R14 ;  /* 0x000000ffffbe7224 */ /* 0x000fe200078e000e */
[----:B------:R-:W-:Y:S06]  /*20980*/  BRA `(.L_x_3274) ;  /* 0xfffffe7800d47947 */ /* 0x000fec000383ffff */
.L_x_2997:
[----:B------:R-:W-:Y:S01]  /*20990*/  BSSY B1, `(.L_x_3275) ;  /* 0x0000008000017945 */ /* 0x000fe20003800000 */
[----:B------:R-:W-:Y:S01]  /*209a0*/  MOV R13, R6 ;  /* 0x00000006000d7202 */ /* 0x000fe20000000f00 */
[----:B------:R-:W-:Y:S01]  /*209b0*/  IMAD.MOV.U32 R12, RZ, RZ, RZ ;  /* 0x000000ffff0c7224 */ /* 0x000fe200078e00ff */
[----:B------:R-:W-:Y:S01]  /*209c0*/  MOV R15, 0xffffffff ;  /* 0xffffffff000f7802 */ /* 0x000fe20000000f00 */
[----:B------:R-:W-:-:S07]  /*209d0*/  IMAD.MOV.U32 R11, RZ, RZ, 0x181f ;  /* 0x0000181fff0b7424 */ /* 0x000fce00078e00ff */
[----:B0-2---:R-:W-:Y:S05]  /*209e0*/  WARPSYNC.COLLECTIVE R15, `(.L_x_3276) ;  /* 0x000000000f087348 */ /* 0x005fea0003c00000 */
[----:B------:R1:W3:Y:S02]  /*209f0*/  SHFL.IDX P6, R14, R13, R12, R11 ;  /* 0x0000000c0d0e7389 */ /* 0x0002e400000c000b */
[----:B0123--:R-:W-:Y:S01]  /*20a00*/  ENDCOLLECTIVE ;  /* 0x000000000000791b */ /* 0x00ffe20003800000 */
.L_x_3276:
[----:B------:R-:W-:Y:S05]  /*20a10*/  BSYNC B1 ;  /* 0x0000000000017941 */ /* 0x000fea0003800000 */
.L_x_3275:
        /* <DEDUP_REMOVED lines=8> */
.L_x_3277:
[----:B------:R-:W-:Y:S01]  /*20aa0*/  IMAD.MOV.U32 R13, RZ, RZ, R8 ;  /* 0x000000ffff0d7224 */ /* 0x000fe200078e0008 */
[----:B------:R-:W-:-:S07]  /*20ab0*/  MOV R3, R14 ;  /* 0x0000000e00037202 */ /* 0x000fce0000000f00 */
[----:B------:R-:W-:Y:S05]  /*20ac0*/  WARPSYNC.COLLECTIVE R15, `(.L_x_3278) ;  /* 0x000000000f087348 */ /* 0x000fea0003c00000 */
[----:B------:R0:W1:Y:S02]  /*20ad0*/  SHFL.IDX P6, R14, R13, R12, R11 ;  /* 0x0000000c0d0e7389 */ /* 0x00006400000c000b */
[----:B01----:R-:W-:Y:S01]  /*20ae0*/  ENDCOLLECTIVE ;  /* 0x000000000000791b */ /* 0x003fe20003800000 */
.L_x_3278:
[----:B------:R-:W-:Y:S01]  /*20af0*/  MOV R13, R7 ;  /* 0x00000007000d7202 */ /* 0x000fe20000000f00 */
[----:B------:R-:W-:-:S07]  /*20b00*/  IMAD.MOV.U32 R4, RZ, RZ, R14 ;  /* 0x000000ffff047224 */ /* 0x000fce00078e000e */
[----:B------:R-:W-:Y:S05]  /*20b10*/  WARPSYNC.COLLECTIVE R15, `(.L_x_3279) ;  /* 0x000000000f087348 */ /* 0x000fea0003c00000 */
[----:B------:R0:W1:Y:S02]  /*20b20*/  SHFL.IDX P6, R14, R13, R12, R11 ;  /* 0x0000000c0d0e7389 */ /* 0x00006400000c000b */
[----:B01----:R-:W-:Y:S01]  /*20b30*/  ENDCOLLECTIVE ;  /* 0x000000000000791b */ /* 0x003fe20003800000 */
.L_x_3279:
[----:B------:R-:W-:Y:S05]  /*20b40*/  BRA `(.L_x_3280) ;  /* 0xfffffe8000287947 */ /* 0x000fea000383ffff */
.L_x_3000:
[----:B------:R-:W-:Y:S01]  /*20b50*/  BSSY B1, `(.L_x_3281) ;  /* 0x0000008000017945 */ /* 0x000fe20003800000 */
[----:B--2---:R-:W-:Y:S01]  /*20b60*/  IMAD.MOV.U32 R13, RZ, RZ, R6 ;  /* 0x000000ffff0d7224 */ /* 0x004fe200078e0006 */
[----:B------:R-:W-:Y:S01]  /*20b70*/  MOV R11, 0x181f ;  /* 0x0000181f000b7802 */ /* 0x000fe20000000f00 */
[----:B------:R-:W-:Y:S02]  /*20b80*/  IMAD.MOV.U32 R12, RZ, RZ, 0x1 ;  /* 0x00000001ff0c7424 */ /* 0x000fe400078e00ff */
[----:B------:R-:W-:-:S07]  /*20b90*/  IMAD.MOV.U32 R15, RZ, RZ, -0x1 ;  /* 0xffffffffff0f7424 */ /* 0x000fce00078e00ff */
[----:B-1----:R-:W-:Y:S05]  /*20ba0*/  WARPSYNC.COLLECTIVE R15, `(.L_x_3282) ;  /* 0x000000000f087348 */ /* 0x002fea0003c00000 */
[----:B------:R0:W2:Y:S02]  /*20bb0*/  SHFL.IDX P6, R14, R13, R12, R11 ;  /* 0x0000000c0d0e7389 */ /* 0x0000a400000c000b */
[----:B012---:R-:W-:Y:S01]  /*20bc0*/  ENDCOLLECTIVE ;  /* 0x000000000000791b */ /* 0x007fe20003800000 */
.L_x_3282:
[----:B------:R-:W-:Y:S05]  /*20bd0*/  BSYNC B1 ;  /* 0x0000000000017941 */ /* 0x000fea0003800000 */
.L_x_3281:
        /* <DEDUP_REMOVED lines=8> */
.L_x_3283:
[----:B------:R-:W-:Y:S02]  /*20c60*/  IMAD.MOV.U32 R13, RZ, RZ, R8 ;  /* 0x000000ffff0d7224 */ /* 0x000fe400078e0008 */
[----:B------:R-:W-:-:S07]  /*20c70*/  IMAD.MOV.U32 R3, RZ, RZ, R14 ;  /* 0x000000ffff037224 */ /* 0x000fce00078e000e */
[----:B------:R-:W-:Y:S05]  /*20c80*/  WARPSYNC.COLLECTIVE R15, `(.L_x_3284) ;  /* 0x000000000f087348 */ /* 0x000fea0003c00000 */
[----:B------:R0:W1:Y:S02]  /*20c90*/  SHFL.IDX P6, R14, R13, R12, R11 ;  /* 0x0000000c0d0e7389 */ /* 0x00006400000c000b */
[----:B01----:R-:W-:Y:S01]  /*20ca0*/  ENDCOLLECTIVE ;  /* 0x000000000000791b */ /* 0x003fe20003800000 */
.L_x_3284:
[----:B------:R-:W-:Y:S01]  /*20cb0*/  IMAD.MOV.U32 R13, RZ, RZ, R7 ;  /* 0x000000ffff0d7224 */ /* 0x000fe200078e0007 */
[----:B------:R-:W-:-:S07]  /*20cc0*/  MOV R4, R14 ;  /* 0x0000000e00047202 */ /* 0x000fce0000000f00 */
[----:B------:R-:W-:Y:S05]  /*20cd0*/  WARPSYNC.COLLECTIVE R15, `(.L_x_3285) ;  /* 0x000000000f087348 */ /* 0x000fea0003c00000 */
[----:B------:R0:W1:Y:S02]  /*20ce0*/  SHFL.IDX P6, R14, R13, R12, R11 ;  /* 0x0000000c0d0e7389 */ /* 0x00006400000c000b */
[----:B01----:R-:W-:Y:S01]  /*20cf0*/  ENDCOLLECTIVE ;  /* 0x000000000000791b */ /* 0x003fe20003800000 */
.L_x_3285:
[----:B------:R-:W-:Y:S05]  /*20d00*/  BRA `(.L_x_3286) ;  /* 0xfffffe8000947947 */ /* 0x000fea000383ffff */
.L_x_3003:
        /* <DEDUP_REMOVED lines=8> */
.L_x_3288:
[----:B------:R-:W-:Y:S05]  /*20d90*/  BSYNC B1 ;  /* 0x0000000000017941 */ /* 0x000fea0003800000 */
.L_x_3287:
        /* <DEDUP_REMOVED lines=8> */
.L_x_3289:
[----:B------:R-:W-:Y:S01]  /*20e20*/  MOV R13, R8 ;  /* 0x00000008000d7202 */ /* 0x000fe20000000f00 */
[----:B------:R-:W-:-:S07]  /*20e30*/  IMAD.MOV.U32 R3, RZ, RZ, R14 ;  /* 0x000000ffff037224 */ /* 0x000fce00078e000e */
[----:B------:R-:W-:Y:S05]  /*20e40*/  WARPSYNC.COLLECTIVE R15, `(.L_x_3290) ;  /* 0x000000000f087348 */ /* 0x000fea0003c00000 */
[----:B------:R0:W1:Y:S02]  /*20e50*/  SHFL.IDX P6, R14, R13, R12, R11 ;  /* 0x0000000c0d0e7389 */ /* 0x00006400000c000b */
[----:B01----:R-:W-:Y:S01]  /*20e60*/  ENDCOLLECTIVE ;  /* 0x000000000000791b */ /* 0x003fe20003800000 */
.L_x_3290:
[----:B------:R-:W-:Y:S02]  /*20e70*/  IMAD.MOV.U32 R13, RZ, RZ, R7 ;  /* 0x000000ffff0d7224 */ /* 0x000fe400078e0007 */
[----:B------:R-:W-:-:S07]  /*20e80*/  IMAD.MOV.U32 R4, RZ, RZ, R14 ;  /* 0x000000ffff047224 */ /* 0x000fce00078e000e */
[----:B------:R-:W-:Y:S05]  /*20e90*/  WARPSYNC.COLLECTIVE R15, `(.L_x_3291) ;  /* 0x000000000f087348 */ /* 0x000fea0003c00000 */
[----:B------:R0:W1:Y:S02]  /*20ea0*/  SHFL.IDX P6, R14, R13, R12, R11 ;  /* 0x0000000c0d0e7389 */ /* 0x00006400000c000b */
[----:B01----:R-:W-:Y:S01]  /*20eb0*/  ENDCOLLECTIVE ;  /* 0x000000000000791b */ /* 0x003fe20003800000 */
.L_x_3291:
[----:B------:R-:W-:Y:S05]  /*20ec0*/  BRA `(.L_x_3292) ;  /* 0xfffffe8000f07947 */ /* 0x000fea000383ffff */
.L_x_3006:
[----:B------:R-:W-:Y:S01]  /*20ed0*/  BSSY B1, `(.L_x_3293) ;  /* 0x0000008000017945 */ /* 0x000fe20003800000 */
[----:B------:R-:W-:Y:S01]  /*20ee0*/  MOV R13, R6 ;  /* 0x00000006000d7202 */ /* 0x000fe20000000f00 */
[----:B------:R-:W-:Y:S01]  /*20ef0*/  IMAD.MOV.U32 R12, RZ, RZ, 0x3 ;  /* 0x00000003ff0c7424 */ /* 0x000fe200078e00ff */
[----:B------:R-:W-:Y:S01]  /*20f00*/  MOV R15, 0xffffffff ;  /* 0xffffffff000f7802 */ /* 0x000fe20000000f00 */
[----:B------:R-:W-:-:S07]  /*20f10*/  IMAD.MOV.U32 R11, RZ, RZ, 0x181f ;  /* 0x0000181fff0b7424 */ /* 0x000fce00078e00ff */
[----:B-12---:R-:W-:Y:S05]  /*20f20*/  WARPSYNC.COLLECTIVE R15, `(.L_x_3294) ;  /* 0x000000000f087348 */ /* 0x006fea0003c00000 */
[----:B------:R0:W3:Y:S02]  /*20f30*/  SHFL.IDX P6, R14, R13, R12, R11 ;  /* 0x0000000c0d0e7389 */ /* 0x0000e400000c000b */
[----:B0123--:R-:W-:Y:S01]  /*20f40*/  ENDCOLLECTIVE ;  /* 0x000000000000791b */ /* 0x00ffe20003800000 */
.L_x_3294:
[----:B------:R-:W-:Y:S05]  /*20f50*/  BSYNC B1 ;  /* 0x0000000000017941 */ /* 0x000fea0003800000 */
.L_x_3293:
        /* <DEDUP_REMOVED lines=8> */
.L_x_3295:
[----:B------:R-:W-:Y:S01]  /*20fe0*/  IMAD.MOV.U32 R13, RZ, RZ, R8 ;  /* 0x000000ffff0d7224 */ /* 0x000fe200078e0008 */
[----:B------:R-:W-:-:S07]  /*20ff0*/  MOV R3, R14 ;  /* 0x0000000e00037202 */ /* 0x000fce0000000f00 */
[----:B------:R-:W-:Y:S05]  /*21000*/  WARPSYNC.COLLECTIVE R15, `(.L_x_3296) ;  /* 0x000000000f087348 */ /* 0x000fea0003c00000 */
[----:B------:R0:W1:Y:S02]  /*21010*/  SHFL.IDX P6, R14, R13, R12, R11 ;  /* 0x0000000c0d0e7389 */ /* 0x00006400000c000b */
[----:B01----:R-:W-:Y:S01]  /*21020*/  ENDCOLLECTIVE ;  /* 0x000000000000791b */ /* 0x003fe20003800000 */
.L_x_3296:
[----:B------:R-:W-:Y:S01]  /*21030*/  MOV R13, R7 ;  /* 0x00000007000d7202 */ /* 0x000fe20000000f00 */
[----:B------:R-:W-:-:S07]  /*21040*/  IMAD.MOV.U32 R4, RZ, RZ, R14 ;  /* 0x000000ffff047224 */ /* 0x000fce00078e000e */
[----:B------:R-:W-:Y:S05]  /*21050*/  WARPSYNC.COLLECTIVE R15, `(.L_x_3297) ;  /* 0x000000000f087348 */ /* 0x000fea0003c00000 */
[----:B------:R0:W1:Y:S02]  /*21060*/  SHFL.IDX P6, R14, R13, R12, R11 ;  /* 0x0000000c0d0e7389 */ /* 0x00006400000c000b */
[----:B01----:R-:W-:Y:S01]  /*21070*/  ENDCOLLECTIVE ;  /* 0x000000000000791b */ /* 0x003fe20003800000 */
.L_x_3297:
[----:B------:R-:W-:Y:S05]  /*21080*/  BRA `(.L_x_3298) ;  /* 0xfffffe84004c7947 */ /* 0x000fea000383ffff */
.L_x_3010:
[----:B0-----:R0:W1:Y:S02]  /*21090*/  SYNCS.PHASECHK.TRANS64.TRYWAIT P0, [R18+URZ+0x28800], R5 ;  /* 0x02880005120075a7 */ /* 0x001064000800017f */
[----:B-1----:R-:W-:Y:S05]  /*210a0*/  @!P0 NANOSLEEP.SYNCS 0x989680 ;  /* 0x009896800000895d */ /* 0x002fea0003900000 */
[----:B------:R-:W1:Y:S02]  /*210b0*/  @!P0 SYNCS.PHASECHK.TRANS64 P0, [R18+URZ+0x28800], R5 ;  /* 0x02880005120085a7 */ /* 0x000e64000800007f */
[----:B-1----:R-:W-:Y:S05]  /*210c0*/  @!P0 BRA `(.L_x_3010) ;  /* 0xfffffffc00f08947 */ /* 0x002fea000383ffff */
[----:B------:R-:W-:Y:S05]  /*210d0*/  BRA `(.L_x_3299) ;  /* 0xfffffe8800087947 */ /* 0x000fea000383ffff */
.L_x_3026:
[----:B------:R-:W1:Y:S01]  /*210e0*/  LDC R45, c[0x0][0x3f4] ;  /* 0x0000fd00ff2d7b82 */ /* 0x000e620000000800 */
[----:B------:R-:W-:Y:S01]  /*210f0*/  BSSY B1, `(.L_x_3300) ;  /* 0x0000008000017945 */ /* 0x000fe20003800000 */
[----:B----4-:R-:W-:Y:S01]  /*21100*/  IMAD.MOV.U32 R13, RZ, RZ, R35 ;  /* 0x000000ffff0d7224 */ /* 0x010fe200078e0023 */
[----:B------:R-:W-:Y:S01]  /*21110*/  MOV R11, 0x181f ;  /* 0x0000181f000b7802 */ /* 0x000fe20000000f00 */
[----:B------:R-:W-:Y:S02]  /*21120*/  IMAD.MOV.U32 R12, RZ, RZ, RZ ;  /* 0x000000ffff0c7224 */ /* 0x000fe400078e00ff */
[----:B------:R-:W-:-:S07]  /*21130*/  IMAD.MOV.U32 R15, RZ, RZ, -0x1 ;  /* 0xffffffffff0f7424 */ /* 0x000fce00078e00ff */
[----:B012---:R-:W-:Y:S05]  /*21140*/  WARPSYNC.COLLECTIVE R15, `(.L_x_3301) ;  /* 0x000000000f087348 */ /* 0x007fea0003c00000 */
[----:B------:R3:W4:Y:S02]  /*21150*/  SHFL.IDX P6, R14, R13, R12, R11 ;  /* 0x0000000c0d0e7389 */ /* 0x00072400000c000b */
[----:B01234-:R-:W-:Y:S01]  /*21160*/  ENDCOLLECTIVE ;  /* 0x000000000000791b */ /* 0x01ffe20003800000 */
.L_x_3301:
[----:B------:R-:W-:Y:S05]  /*21170*/  BSYNC B1 ;  /* 0x0000000000017941 */ /* 0x000fea0003800000 */
.L_x_3300:
[----:B------:R-:W-:Y:S01]  /*21180*/  MOV R13, R32 ;  /* 0x00000020000d7202 */ /* 0x000fe20000000f00 */
[----:B------:R-:W-:Y:S01]  /*21190*/  IMAD.MOV.U32 R12, RZ, RZ, RZ ;  /* 0x000000ffff0c7224 */ /* 0x000fe200078e00ff */
[----:B------:R-:W-:Y:S01]  /*211a0*/  MOV R15, 0xffffffff ;  /* 0xffffffff000f7802 */ /* 0x000fe20000000f00 */
[----:B------:R-:W-:Y:S01]  /*211b0*/  IMAD.MOV.U32 R11, RZ, RZ, 0x181f ;  /* 0x0000181fff0b7424 */ /* 0x000fe200078e00ff */
[----:B------:R-:W-:Y:S01]  /*211c0*/  ISETP.GE.AND P0, PT, R16, R45, PT ;  /* 0x0000002d1000720c */ /* 0x000fe20003f06270 */
[----:B------:R-:W-:Y:S02]  /*211d0*/  IMAD.MOV.U32 R3, RZ, RZ, R14 ;  /* 0x000000ffff037224 */ /* 0x000fe400078e000e */
[----:B------:R-:W-:-:S10]  /*211e0*/  IMAD R0, R192, R5, RZ ;  /* 0x00000005c0007224 */ /* 0x000fd400078e02ff */
[----:B------:R-:W-:Y:S05]  /*211f0*/  WARPSYNC.COLLECTIVE R15, `(.L_x_3302) ;  /* 0x000000000f087348 */ /* 0x000fea0003c00000 */
[----:B------:R0:W1:Y:S02]  /*21200*/  SHFL.IDX P6, R14, R13, R12, R11 ;  /* 0x0000000c0d0e7389 */ /* 0x00006400000c000b */
[----:B01----:R-:W-:Y:S01]  /*21210*/  ENDCOLLECTIVE ;  /* 0x000000000000791b */ /* 0x003fe20003800000 */
.L_x_3302:
[----:B------:R-:W-:Y:S01]  /*21220*/  ISETP.GE.OR P1, PT, R55, R0, P0 ;  /* 0x000000003700720c */ /* 0x000fe20000726670 */
[----:B------:R-:W-:-:S12]  /*21230*/  IMAD.MOV.U32 R13, RZ, RZ, R33 ;  /* 0x000000ffff0d7224 */ /* 0x000fd800078e0021 */
[C---:B------:R-:W-:Y:S01]  /*21240*/  @!P1 IMAD.SHL.U32 R7, R16.reuse, 0x2, RZ ;  /* 0x0000000210079824 */ /* 0x040fe200078e00ff */
[----:B------:R-:W-:Y:S01]  /*21250*/  @!P1 SHF.L.U64.HI R6, R16, 0x1, R17 ;  /* 0x0000000110069819 */ /* 0x000fe20000010211 */
[----:B------:R-:W-:-:S07]  /*21260*/  IMAD.MOV.U32 R4, RZ, RZ, R14 ;  /* 0x000000ffff047224 */ /* 0x000fce00078e000e */
[----:B------:R-:W-:Y:S05]  /*21270*/  WARPSYNC.COLLECTIVE R15, `(.L_x_3303) ;  /* 0x000000000f087348 */ /* 0x000fea0003c00000 */
[----:B------:R0:W1:Y:S02]  /*21280*/  SHFL.IDX P6, R14, R13, R12, R11 ;  /* 0x0000000c0d0e7389 */ /* 0x00006400000c000b */
[----:B01----:R-:W-:Y:S01]  /*21290*/  ENDCOLLECTIVE ;  /* 0x000000000000791b */ /* 0x003fe20003800000 */
.L_x_3303:
[----:B------:R-:W-:-:S04]  /*212a0*/  @!P1 IADD3 R4, P2, R4, R7, RZ ;  /* 0x0000000704049210 */ /* 0x000fc80007f5e0ff */
[----:B------:R-:W-:Y:S01]  /*212b0*/  @!P1 IADD3.X R3, R3, R6, RZ, P2, !PT ;  /* 0x0000000603039210 */ /* 0x000fe200017fe4ff */
[----:B------:R-:W-:-:S04]  /*212c0*/  @!P1 IMAD.MOV.U32 R24, RZ, RZ, R4 ;  /* 0x000000ffff189224 */ /* 0x000fc800078e0004 */
[----:B------:R-:W-:Y:S02]  /*212d0*/  @!P1 IMAD.MOV.U32 R25, RZ, RZ, R3 ;  /* 0x000000ffff199224 */ /* 0x000fe400078e0003 */
[----:B------:R-:W-:-:S04]  /*212e0*/  IMAD.MOV.U32 R13, RZ, RZ, R34 ;  /* 0x000000ffff0d7224 */ /* 0x000fc800078e0022 */
[----:B------:R-:W5:Y:S01]  /*212f0*/  @!P1 LD.E.128 R24, desc[UR42][R24.64] ;  /* 0x0000002a18189980 */ /* 0x000f62000c101d00 */
[----:B------:R-:W-:-:S07]  /*21300*/  MOV R5, R14 ;  /* 0x0000000e00057202 */ /* 0x000fce0000000f00 */
[----:B-----5:R-:W-:Y:S05]  /*21310*/  WARPSYNC.COLLECTIVE R15, `(.L_x_3304) ;  /* 0x000000000f087348 */ /* 0x020fea0003c00000 */
[----:B------:R0:W1:Y:S02]  /*21320*/  SHFL.IDX P6, R14, R13, R12, R11 ;  /* 0x0000000c0d0e7389 */ /* 0x00006400000c000b */
[----:B01---5:R-:W-:Y:S01]  /*21330*/  ENDCOLLECTIVE ;  /* 0x000000000000791b */ /* 0x023fe20003800000 */
.L_x_3304:
[----:B------:R-:W-:-:S04]  /*21340*/  @!P1 IADD3 R14, P2, R14, R7, RZ ;  /* 0x000000070e0e9210 */ /* 0x000fc80007f5e0ff */
[----:B------:R-:W-:Y:S01]  /*21350*/  @!P1 IADD3.X R5, R5, R6, RZ, P2, !PT ;  /* 0x0000000605059210 */ /* 0x000fe200017fe4ff */
[----:B------:R-:W-:-:S06]  /*21360*/  @!P1 IMAD.MOV.U32 R4, RZ, RZ, R14 ;  /* 0x000000ffff049224 */ /* 0x000fcc00078e000e */
[----:B------:R-:W5:Y:S01]  /*21370*/  @!P1 LD.E.128 R4, desc[UR42][R4.64] ;  /* 0x0000002a04049980 */ /* 0x000f62000c101d00 */
[----:B------:R-:W-:Y:S01]  /*21380*/  IMAD.MOV.U32 R13, RZ, RZ, R35 ;  /* 0x000000ffff0d7224 */ /* 0x000fe200078e0023 */
[----:B------:R-:W-:-:S07]  /*21390*/  MOV R12, 0x1 ;  /* 0x00000001000c7802 */ /* 0x000fce0000000f00 */
[----:B-----5:R-:W-:Y:S05]  /*213a0*/  WARPSYNC.COLLECTIVE R15, `(.L_x_3305) ;  /* 0x000000000f087348 */ /* 0x020fea0003c00000 */
[----:B------:R0:W1:Y:S02]  /*213b0*/  SHFL.IDX P6, R14, R13, R12, R11 ;  /* 0x0000000c0d0e7389 */ /* 0x00006400000c000b */
[----:B01---5:R-:W-:Y:S01]  /*213c0*/  ENDCOLLECTIVE ;  /* 0x000000000000791b */ /* 0x023fe20003800000 */
.L_x_3305:
[----:B------:R-:W-:Y:S01]  /*213d0*/  CS2R R46, SRZ ;  /* 0x00000000002e7805 */ /* 0x000fe2000001ff00 */
[----:B------:R-:W-:Y:S01]  /*213e0*/  IMAD.MOV.U32 R13, RZ, RZ, R32 ;  /* 0x000000ffff0d7224 */ /* 0x000fe200078e0020 */
[----:B------:R-:W-:Y:S02]  /*213f0*/  CS2R R48, SRZ ;  /* 0x0000000000307805 */ /* 0x000fe4000001ff00 */
[----:B------:R-:W-:Y:S02]  /*21400*/  CS2R R20, SRZ ;  /* 0x0000000000147805 */ /* 0x000fe4000001ff00 */
[----:B------:R-:W-:Y:S01]  /*21410*/  CS2R R36, SRZ ;  /* 0x0000000000247805 */ /* 0x000fe2000001ff00 */
[----:B------:R-:W-:-:S04]  /*21420*/  @!P1 IMAD.MOV.U32 R46, RZ, RZ, R24 ;  /* 0x000000ffff2e9224 */ /* 0x000fc800078e0018 */
[----:B------:R-:W-:-:S05]  /*21430*/  IMAD.MOV.U32 R3, RZ, RZ, R46 ;  /* 0x000000ffff037224 */ /* 0x000fca00078e002e */
[----:B------:R-:W-:Y:S01]  /*21440*/  PRMT R64, R64, 0x5410, R3 ;  /* 0x0000541040407816 */ /* 0x000fe20000000003 */
[----:B------:R-:W-:-:S07]  /*21450*/  IMAD.MOV.U32 R3, RZ, RZ, R14 ;  /* 0x000000ffff037224 */ /* 0x000fce00078e000e */
[----:B------:R-:W-:Y:S05]  /*21460*/  WARPSYNC.COLLECTIVE R15, `(.L_x_3306) ;  /* 0x000000000f087348 */ /* 0x000fea0003c00000 */
[----:B------:R0:W1:Y:S02]  /*21470*/  SHFL.IDX P6, R14, R13, R12, R11 ;  /* 0x0000000c0d0e7389 */ /* 0x00006400000c000b */
[----:B01----:R-:W-:Y:S01]  /*21480*/  ENDCOLLECTIVE ;  /* 0x000000000000791b */ /* 0x003fe20003800000 */
.L_x_3306:
[----:B------:R-:W-:-:S05]  /*21490*/  @!P1 MOV R47, R25 ;  /* 0x00000019002f9202 */ /* 0x000fca0000000f00 */
[----:B------:R-:W-:-:S05]  /*214a0*/  IMAD.MOV.U32 R8, RZ, RZ, R47 ;  /* 0x000000ffff087224 */ /* 0x000fca00078e002f */
[----:B------:R-:W-:Y:S01]  /*214b0*/  PRMT R66, R8, 0x7610, R66 ;  /* 0x0000761008427816 */ /* 0x000fe20000000042 */
[----:B------:R-:W-:Y:S01]  /*214c0*/  IMAD.MOV.U32 R13, RZ, RZ, R33 ;  /* 0x000000ffff0d7224 */ /* 0x000fe200078e0021 */
[----:B------:R-:W-:-:S07]  /*214d0*/  MOV R8, R14 ;  /* 0x0000000e00087202 */ /* 0x000fce0000000f00 */
[----:B------:R-:W-:Y:S05]  /*214e0*/  WARPSYNC.COLLECTIVE R15, `(.L_x_3307) ;  /* 0x000000000f087348 */ /* 0x000fea0003c00000 */
[----:B------:R0:W1:Y:S02]  /*214f0*/  SHFL.IDX P6, R14, R13, R12, R11 ;  /* 0x0000000c0d0e7389 */ /* 0x00006400000c000b */
[----:B01----:R-:W-:Y:S01]  /*21500*/  ENDCOLLECTIVE ;  /* 0x000000000000791b */ /* 0x003fe20003800000 */
.L_x_3307:
[----:B------:R-:W-:Y:S01]  /*21510*/  MOV R13, R34 ;  /* 0x00000022000d7202 */ /* 0x000fe20000000f00 */
[----:B------:R-:W-:-:S07]  /*21520*/  IMAD.MOV.U32 R9, RZ, RZ, R14 ;  /* 0x000000ffff097224 */ /* 0x000fce00078e000e */
[----:B------:R-:W-:Y:S05]  /*21530*/  WARPSYNC.COLLECTIVE R15, `(.L_x_3308) ;  /* 0x000000000f087348 */ /* 0x000fea0003c00000 */
[----:B------:R0:W1:Y:S02]  /*21540*/  SHFL.IDX P6, R14, R13, R12, R11 ;  /* 0x0000000c0d0e7389 */ /* 0x00006400000c000b */
[----:B01----:R-:W-:Y:S01]  /*21550*/  ENDCOLLECTIVE ;  /* 0x000000000000791b */ /* 0x003fe20003800000 */
.L_x_3308:
[----:B------:R-:W-:Y:S01]  /*21560*/  @!P1 MOV R48, R26 ;  /* 0x0000001a00309202 */ /* 0x000fe20000000f00 */
[----:B------:R-:W-:Y:S01]  /*21570*/  @!P1 IMAD.MOV.U32 R49, RZ, RZ, R27 ;  /* 0x000000ffff319224 */ /* 0x000fe200078e001b */
[----:B------:R-:W-:Y:S01]  /*21580*/  @!P1 MOV R20, R4 ;  /* 0x0000000400149202 */ /* 0x000fe20000000f00 */
[----:B------:R-:W-:Y:S01]  /*21590*/  @!P1 IMAD.MOV.U32 R21, RZ, RZ, R5 ;  /* 0x000000ffff159224 */ /* 0x000fe200078e0005 */
[----:B------:R-:W-:Y:S01]  /*215a0*/  @!P1 MOV R37, R7 ;  /* 0x0000000700259202 */ /* 0x000fe20000000f00 */
[----:B------:R-:W-:Y:S02]  /*215b0*/  @!P1 IMAD.MOV.U32 R36, RZ, RZ, R6 ;  /* 0x000000ffff249224 */ /* 0x000fe400078e0006 */
[----:B------:R-:W-:Y:S02]  /*215c0*/  IMAD.MOV.U32 R10, RZ, RZ, R48 ;  /* 0x000000ffff0a7224 */ /* 0x000fe400078e0030 */
        /* <DEDUP_REMOVED lines=11> */
.L_x_3029:
[----:B------:R-:W-:Y:S01]  /*21680*/  BSSY B1, `(.L_x_3310) ;  /* 0x0000008000017945 */ /* 0x000fe20003800000 */
[----:B----4-:R-:W-:Y:S01]  /*21690*/  IMAD.MOV.U32 R13, RZ, RZ, R35 ;  /* 0x000000ffff0d7224 */ /* 0x010fe200078e0023 */
[----:B------:R-:W-:Y:S01]  /*216a0*/  MOV R12, 0x2 ;  /* 0x00000002000c7802 */ /* 0x000fe20000000f00 */
[----:B------:R-:W-:Y:S02]  /*216b0*/  IMAD.MOV.U32 R11, RZ, RZ, 0x181f ;  /* 0x0000181fff0b7424 */ /* 0x000fe400078e00ff */
[----:B-1----:R-:W-:-:S07]  /*216c0*/  IMAD.MOV.U32 R15, RZ, RZ, -0x1 ;  /* 0xffffffffff0f7424 */ /* 0x002fce00078e00ff */
[----:B------:R-:W-:Y:S05]  /*216d0*/  WARPSYNC.COLLECTIVE R15, `(.L_x_3311) ;  /* 0x000000000f087348 */ /* 0x000fea0003c00000 */
[----:B------:R0:W1:Y:S02]  /*216e0*/  SHFL.IDX P6, R14, R13, R12, R11 ;  /* 0x0000000c0d0e7389 */ /* 0x00006400000c000b */
[----:B01----:R-:W-:Y:S01]  /*216f0*/  ENDCOLLECTIVE ;  /* 0x000000000000791b */ /* 0x003fe20003800000 */
.L_x_3311:
[----:B------:R-:W-:Y:S05]  /*21700*/  BSYNC B1 ;  /* 0x0000000000017941 */ /* 0x000fea0003800000 */
.L_x_3310:
[----:B------:R-:W-:Y:S01]  /*21710*/  IMAD.MOV.U32 R13, RZ, RZ, R32 ;  /* 0x000000ffff0d7224 */ /* 0x000fe200078e0020 */
[----:B------:R-:W-:Y:S01]  /*21720*/  MOV R11, 0x181f ;  /* 0x0000181f000b7802 */ /* 0x000fe20000000f00 */
[----:B------:R-:W-:Y:S01]  /*21730*/  IMAD.MOV.U32 R12, RZ, RZ, 0x2 ;  /* 0x00000002ff0c7424 */ /* 0x000fe200078e00ff */
[----:B------:R-:W-:Y:S01]  /*21740*/  MOV R3, R14 ;  /* 0x0000000e00037202 */ /* 0x000fe20000000f00 */
[----:B------:R-:W-:Y:S01]  /*21750*/  IMAD.MOV.U32 R15, RZ, RZ, -0x1 ;  /* 0xffffffffff0f7424 */ /* 0x000fe200078e00ff */
[----:B------:R-:W-:-:S07]  /*21760*/  IADD3 R9, R55, 0x40, RZ ;  /* 0x0000004037097810 */ /* 0x000fce0007ffe0ff */
[----:B------:R-:W-:Y:S05]  /*21770*/  WARPSYNC.COLLECTIVE R15, `(.L_x_3312) ;  /* 0x000000000f087348 */ /* 0x000fea0003c00000 */
[----:B------:R0:W1:Y:S02]  /*21780*/  SHFL.IDX P6, R14, R13, R12, R11 ;  /* 0x0000000c0d0e7389 */ /* 0x00006400000c000b */
[----:B01----:R-:W-:Y:S01]  /*21790*/  ENDCOLLECTIVE ;  /* 0x000000000000791b */ /* 0x003fe20003800000 */
.L_x_3312:
[----:B------:R-:W-:Y:S01]  /*217a0*/  ISETP.GE.OR P1, PT, R9, R0, P0 ;  /* 0x000000000900720c */ /* 0x000fe20000726670 */
[----:B------:R-:W-:-:S12]  /*217b0*/  IMAD.MOV.U32 R13, RZ, RZ, R33 ;  /* 0x000000ffff0d7224 */ /* 0x000fd800078e0021 */
[C---:B------:R-:W-:Y:S01]  /*217c0*/  @!P1 SHF.L.U64.HI R29, R16.reuse, 0x1, R17 ;  /* 0x00000001101d9819 */ /* 0x040fe20000010211 */
[----:B------:R-:W-:Y:S02]  /*217d0*/  @!P1 IMAD.SHL.U32 R31, R16, 0x2, RZ ;  /* 0x00000002101f9824 */ /* 0x000fe400078e00ff */
[----:B------:R-:W-:-:S07]  /*217e0*/  IMAD.MOV.U32 R8, RZ, RZ, R14 ;  /* 0x000000ffff087224 */ /* 0x000fce00078e000e */
[----:B------:R-:W-:Y:S05]  /*217f0*/  WARPSYNC.COLLECTIVE R15, `(.L_x_3313) ;  /* 0x000000000f087348 */ /* 0x000fea0003c00000 */
[----:B------:R0:W1:Y:S02]  /*21800*/  SHFL.IDX P6, R14, R13, R12, R11 ;  /* 0x0000000c0d0e7389 */ /* 0x00006400000c000b */
[----:B01----:R-:W-:Y:S01]  /*21810*/  ENDCOLLECTIVE ;  /* 0x000000000000791b */ /* 0x003fe20003800000 */
.L_x_3313:
[----:B------:R-:W-:-:S05]  /*21820*/  @!P1 IADD3 R8, P2, R8, R31, RZ ;  /* 0x0000001f08089210 */ /* 0x000fca0007f5e0ff */
[----:B------:R-:W-:Y:S01]  /*21830*/  @!P1 IMAD.X R9, R3, 0x1, R29, P2 ;  /* 0x0000000103099824 */ /* 0x000fe200010e061d */
[----:B------:R-:W-:Y:S01]  /*21840*/  MOV R13, R34 ;  /* 0x00000022000d7202 */ /* 0x000fe20000000f00 */
[----:B------:R-:W-:-:S07]  /*21850*/  IMAD.MOV.U32 R28, RZ, RZ, R14 ;  /* 0x000000ffff1c7224 */ /* 0x000fce00078e000e */
[----:B------:R-:W-:Y:S05]  /*21860*/  WARPSYNC.COLLECTIVE R15, `(.L_x_3314) ;  /* 0x000000000f087348 */ /* 0x000fea0003c00000 */
[----:B------:R0:W1:Y:S02]  /*21870*/  SHFL.IDX P6, R14, R13, R12, R11 ;  /* 0x0000000c0d0e7389 */ /* 0x00006400000c000b */
[----:B01----:R-:W-:Y:S01]  /*21880*/  ENDCOLLECTIVE ;  /* 0x000000000000791b */ /* 0x003fe20003800000 */
.L_x_3314:
[----:B------:R-:W2:Y:S01]  /*21890*/  @!P1 LD.E.128 R8, desc[UR42][R8.64] ;  /* 0x0000002a08089980 */ /* 0x000ea2000c101d00 */
[----:B------:R-:W-:-:S04]  /*218a0*/  @!P1 IADD3 R14, P2, R14, R31, RZ ;  /* 0x0000001f0e0e9210 */ /* 0x000fc80007f5e0ff */
[----:B------:R-:W-:-:S05]  /*218b0*/  @!P1 IADD3.X R3, R28, R29, RZ, P2, !PT ;  /* 0x0000001d1c039210 */ /* 0x000fca00017fe4ff */
[----:B------:R-:W-:-:S05]  /*218c0*/  @!P1 IMAD.MOV.U32 R15, RZ, RZ, R3 ;  /* 0x000000ffff0f9224 */ /* 0x000fca00078e0003 */
[----:B------:R0:W5:Y:S01]  /*218d0*/  @!P1 LD.E.128 R28, desc[UR42][R14.64] ;  /* 0x0000002a0e1c9980 */ /* 0x000162000c101d00 */
[----:B------:R-:W-:Y:S02]  /*218e0*/  CS2R R50, SRZ ;  /* 0x0000000000327805 */ /* 0x000fe4000001ff00 */
[----:B------:R-:W-:Y:S01]  /*218f0*/  CS2R R52, SRZ ;  /* 0x0000000000347805 */ /* 0x000fe2000001ff00 */
[----:B------:R-:W-:Y:S01]  /*21900*/  IMAD.MOV.U32 R13, RZ, RZ, R35 ;  /* 0x000000ffff0d7224 */ /* 0x000fe200078e0023 */
[----:B------:R-:W-:Y:S02]  /*21910*/  CS2R R38, SRZ ;  /* 0x0000000000267805 */ /* 0x000fe4000001ff00 */
[----:B------:R-:W-:Y:S01]  /*21920*/  CS2R R40, SRZ ;  /* 0x0000000000287805 */ /* 0x000fe2000001ff00 */
[----:B0-----:R-:W-:Y:S01]  /*21930*/  IMAD.MOV.U32 R15, RZ, RZ, -0x1 ;  /* 0xffffffffff0f7424 */ /* 0x001fe200078e00ff */
[----:B--2---:R-:W-:Y:S01]  /*21940*/  @!P1 MOV R51, R9 ;  /* 0x0000000900339202 */ /* 0x004fe20000000f00 */
[----:B------:R-:W-:Y:S01]  /*21950*/  @!P1 IMAD.MOV.U32 R50, RZ, RZ, R8 ;  /* 0x000000ffff329224 */ /* 0x000fe200078e0008 */
[----:B------:R-:W-:Y:S01]  /*21960*/  @!P1 MOV R52, R10 ;  /* 0x0000000a00349202 */ /* 0x000fe20000000f00 */
[----:B------:R-:W-:-:S02]  /*21970*/  @!P1 IMAD.MOV.U32 R53, RZ, RZ, R11 ;  /* 0x000000ffff359224 */ /* 0x000fc400078e000b */
[----:B------:R-:W-:Y:S02]  /*21980*/  IMAD.MOV.U32 R3, RZ, RZ, R50 ;  /* 0x000000ffff037224 */ /* 0x000fe400078e0032 */
[----:B------:R-:W-:Y:S02]  /*21990*/  IMAD.MOV.U32 R12, RZ, RZ, R51 ;  /* 0x000000ffff0c7224 */ /* 0x000fe400078e0033 */
[----:B------:R-:W-:Y:S02]  /*219a0*/  IMAD.MOV.U32 R11, RZ, RZ, 0x181f ;  /* 0x0000181fff0b7424 */ /* 0x000fe400078e00ff */
[----:B------:R-:W-:Y:S01]  /*219b0*/  IMAD.MOV.U32 R8, RZ, RZ, R52 ;  /* 0x000000ffff087224 */ /* 0x000fe200078e0034 */
[----:B------:R-:W-:Y:S01]  /*219c0*/  PRMT R59, R3, 0x5410, R12 ;  /* 0x00005410033b7816 */ /* 0x000fe2000000000c */
[----:B------:R-:W-:Y:S01]  /*219d0*/  IMAD.MOV.U32 R9, RZ, RZ, R53 ;  /* 0x000000ffff097224 */ /* 0x000fe200078e0035 */
[----:B------:R-:W-:-:S04]  /*219e0*/  MOV R12, 0x3 ;  /* 0x00000003000c7802 */ /* 0x000fc80000000f00 */
[----:B------:R-:W-:-:S07]  /*219f0*/  PRMT R44, R8, 0x5410, R9 ;  /* 0x00005410082c7816 */ /* 0x000fce0000000009 */
[----:B-----5:R-:W-:Y:S05]  /*21a00*/  WARPSYNC.COLLECTIVE R15, `(.L_x_3315) ;  /* 0x000000000f087348 */ /* 0x020fea0003c00000 */
[----:B------:R0:W1:Y:S02]  /*21a10*/  SHFL.IDX P6, R14, R13, R12, R11 ;  /* 0x0000000c0d0e7389 */ /* 0x00006400000c000b */
[----:B01---5:R-:W-:Y:S01]  /*21a20*/  ENDCOLLECTIVE ;  /* 0x000000000000791b */ /* 0x023fe20003800000 */
.L_x_3315:
[----:B------:R-:W-:Y:S01]  /*21a30*/  @!P1 MOV R38, R28 ;  /* 0x0000001c00269202 */ /* 0x000fe20000000f00 */
[----:B------:R-:W-:Y:S01]  /*21a40*/  @!P1 IMAD.MOV.U32 R39, RZ, RZ, R29 ;  /* 0x000000ffff279224 */ /* 0x000fe200078e001d */
[----:B------:R-:W-:Y:S01]  /*21a50*/  @!P1 MOV R41, R31 ;  /* 0x0000001f00299202 */ /* 0x000fe20000000f00 */
[----:B------:R-:W-:Y:S02]  /*21a60*/  @!P1 IMAD.MOV.U32 R40, RZ, RZ, R30 ;  /* 0x000000ffff289224 */ /* 0x000fe400078e001e */
[----:B------:R-:W-:Y:S02]  /*21a70*/  IMAD.MOV.U32 R8, RZ, RZ, R38 ;  /* 0x000000ffff087224 */ /* 0x000fe400078e0026 */
[----:B------:R-:W-:Y:S01]  /*21a80*/  IMAD.MOV.U32 R9, RZ, RZ, R39 ;  /* 0x000000ffff097224 */ /* 0x000fe200078e0027 */
[----:B------:R-:W-:Y:S01]  /*21a90*/  MOV R10, R40 ;  /* 0x00000028000a7202 */ /* 0x000fe20000000f00 */
[----:B------:R-:W-:-:S03]  /*21aa0*/  IMAD.MOV.U32 R13, RZ, RZ, R32 ;  /* 0x000000ffff0d7224 */ /* 0x000fc600078e0020 */
[----:B------:R-:W-:Y:S02]  /*21ab0*/  PRMT R62, R8, 0x5410, R9 ;  /* 0x00005410083e7816 */ /* 0x000fe40000000009 */
[----:B------:R-:W-:Y:S02]  /*21ac0*/  CS2R R8, SRZ ;  /* 0x0000000000087805 */ /* 0x000fe4000001ff00 */
[----:B------:R-:W-:-:S07]  /*21ad0*/  MOV R3, R14 ;  /* 0x0000000e00037202 */ /* 0x000fce0000000f00 */
[----:B------:R-:W-:Y:S05]  /*21ae0*/  WARPSYNC.COLLECTIVE R15, `(.L_x_3316) ;  /* 0x000000000f087348 */ /* 0x000fea0003c00000 */
[----:B------:R0:W1:Y:S02]  /*21af0*/  SHFL.IDX P6, R14, R13, R12, R11 ;  /* 0x0000000c0d0e7389 */ /* 0x00006400000c000b */
[----:B01----:R-:W-:Y:S01]  /*21b00*/  ENDCOLLECTIVE ;  /* 0x000000000000791b */ /* 0x003fe20003800000 */
.L_x_3316:
[----:B------:R-:W-:Y:S01]  /*21b10*/  MOV R13, R33 ;  /* 0x00000021000d7202 */ /* 0x000fe20000000f00 */
[----:B------:R-:W-:-:S07]  /*21b20*/  IMAD.MOV.U32 R32, RZ, RZ, R14 ;  /* 0x000000ffff207224 */ /* 0x000fce00078e000e */
[----:B------:R-:W-:Y:S05]  /*21b30*/  WARPSYNC.COLLECTIVE R15, `(.L_x_3317) ;  /* 0x000000000f087348 */ /* 0x000fea0003c00000 */
[----:B------:R0:W1:Y:S02]  /*21b40*/  SHFL.IDX P6, R14, R13, R12, R11 ;  /* 0x0000000c0d0e7389 */ /* 0x00006400000c000b */
[----:B01----:R-:W-:Y:S01]  /*21b50*/  ENDCOLLECTIVE ;  /* 0x000000000000791b */ /* 0x003fe20003800000 */
.L_x_3317:
[----:B------:R-:W-:Y:S02]  /*21b60*/  IMAD.MOV.U32 R13, RZ, RZ, R34 ;  /* 0x000000ffff0d7224 */ /* 0x000fe400078e0022 */
[----:B------:R-:W-:-:S07]  /*21b70*/  IMAD.MOV.U32 R33, RZ, RZ, R14 ;  /* 0x000000ffff217224 */ /* 0x000fce00078e000e */
[----:B------:R-:W-:Y:S05]  /*21b80*/  WARPSYNC.COLLECTIVE R15, `(.L_x_3318) ;  /* 0x000000000f087348 */ /* 0x000fea0003c00000 */
[----:B------:R0:W1:Y:S02]  /*21b90*/  SHFL.IDX P6, R14, R13, R12, R11 ;  /* 0x0000000c0d0e7389 */ /* 0x00006400000c000b */
[----:B01----:R-:W-:Y:S01]  /*21ba0*/  ENDCOLLECTIVE ;  /* 0x000000000000791b */ /* 0x003fe20003800000 */
.L_x_3318:
[----:B------:R-:W-:-:S05]  /*21bb0*/  IMAD.MOV.U32 R11, RZ, RZ, R41 ;  /* 0x000000ffff0b7224 */ /* 0x000fca00078e0029 */
[----:B------:R-:W-:Y:S02]  /*21bc0*/  PRMT R63, R10, 0x5410, R11 ;  /* 0x000054100a3f7816 */ /* 0x000fe4000000000b */
[----:B------:R-:W-:Y:S01]  /*21bd0*/  MOV R34, R14 ;  /* 0x0000000e00227202 */ /* 0x000fe20000000f00 */
[----:B------:R-:W-:Y:S06]  /*21be0*/  BRA `(.L_x_3319) ;  /* 0xfffffe9c00a07947 */ /* 0x000fec000383ffff */
.L_x_3033:
[----:B0-----:R0:W1:Y:S02]  /*21bf0*/  SYNCS.PHASECHK.TRANS64.TRYWAIT P4, [R18+URZ+0x28800], R29 ;  /* 0x0288001d120075a7 */ /* 0x001064000808017f */
[----:B-1----:R-:W-:Y:S05]  /*21c00*/  @!P4 NANOSLEEP.SYNCS 0x989680 ;  /* 0x009896800000c95d */ /* 0x002fea0003900000 */
[----:B------:R-:W1:Y:S02]  /*21c10*/  @!P4 SYNCS.PHASECHK.TRANS64 P4, [R18+URZ+0x28800], R29 ;  /* 0x0288001d1200c5a7 */ /* 0x000e64000808007f */
[----:B-1----:R-:W-:Y:S05]  /*21c20*/  @!P4 BRA `(.L_x_3033) ;  /* 0xfffffffc00f0c947 */ /* 0x002fea000383ffff */
[----:B------:R-:W-:Y:S05]  /*21c30*/  BRA `(.L_x_3320) ;  /* 0xfffffea0003c7947 */ /* 0x000fea000383ffff */
.L_x_3043:
[----:B---3--:R3:W0:Y:S02]  /*21c40*/  SYNCS.PHASECHK.TRANS64.TRYWAIT P1, [R0+URZ+0x28830], R3 ;  /* 0x02883003000075a7 */ /* 0x008624000802017f */
[----:B0-----:R-:W-:Y:S05]  /*21c50*/  @!P1 NANOSLEEP.SYNCS 0x989680 ;  /* 0x009896800000995d */ /* 0x001fea0003900000 */
[----:B------:R-:W0:Y:S02]  /*21c60*/  @!P1 SYNCS.PHASECHK.TRANS64 P1, [R0+URZ+0x28830], R3 ;  /* 0x02883003000095a7 */ /* 0x000e24000802007f */
[----:B0-----:R-:W-:Y:S05]  /*21c70*/  @!P1 BRA `(.L_x_3043) ;  /* 0xfffffffc00f09947 */ /* 0x001fea000383ffff */
[----:B------:R-:W-:Y:S05]  /*21c80*/  BRA `(.L_x_3042) ;  /* 0xfffffeb800907947 */ /* 0x000fea000383ffff */
.L_x_3050:
[----:B-1----:R1:W2:Y:S02]  /*21c90*/  SYNCS.PHASECHK.TRANS64.TRYWAIT P3, [R7+URZ+0x28830], R6 ;  /* 0x02883006070075a7 */ /* 0x0022a4000806017f */
[----:B--2---:R-:W-:Y:S05]  /*21ca0*/  @!P3 NANOSLEEP.SYNCS 0x989680 ;  /* 0x009896800000b95d */ /* 0x004fea0003900000 */
[----:B------:R-:W2:Y:S02]  /*21cb0*/  @!P3 SYNCS.PHASECHK.TRANS64 P3, [R7+URZ+0x28830], R6 ;  /* 0x028830060700b5a7 */ /* 0x000ea4000806007f */
[----:B--2---:R-:W-:Y:S05]  /*21cc0*/  @!P3 BRA `(.L_x_3050) ;  /* 0xfffffffc00f0b947 */ /* 0x004fea000383ffff */
[----:B------:R-:W-:Y:S05]  /*21cd0*/  BRA `(.L_x_3049) ;  /* 0xfffffee400ec7947 */ /* 0x000fea000383ffff */
.L_x_3054:
[----:B-1----:R1:W2:Y:S02]  /*21ce0*/  SYNCS.PHASECHK.TRANS64.TRYWAIT P2, [R7+URZ+0x28850], R6 ;  /* 0x02885006070075a7 */ /* 0x0022a4000804017f */
[----:B--2---:R-:W-:Y:S05]  /*21cf0*/  @!P2 NANOSLEEP.SYNCS 0x989680 ;  /* 0x009896800000a95d */ /* 0x004fea0003900000 */
[----:B------:R-:W2:Y:S02]  /*21d00*/  @!P2 SYNCS.PHASECHK.TRANS64 P2, [R7+URZ+0x28850], R6 ;  /* 0x028850060700a5a7 */ /* 0x000ea4000804007f */
[----:B--2---:R-:W-:Y:S05]  /*21d10*/  @!P2 BRA `(.L_x_3054) ;  /* 0xfffffffc00f0a947 */ /* 0x004fea000383ffff */
[----:B------:R-:W-:Y:S05]  /*21d20*/  BRA `(.L_x_3051) ;  /* 0xfffffeec00087947 */ /* 0x000fea000383ffff */
.L_x_3063:
[----:B-1----:R1:W2:Y:S02]  /*21d30*/  SYNCS.PHASECHK.TRANS64.TRYWAIT P1, [R6+URZ+0x28830], R7 ;  /* 0x02883007060075a7 */ /* 0x0022a4000802017f */
[----:B--2---:R-:W-:Y:S05]  /*21d40*/  @!P1 NANOSLEEP.SYNCS 0x989680 ;  /* 0x009896800000995d */ /* 0x004fea0003900000 */
[----:B------:R-:W2:Y:S02]  /*21d50*/  @!P1 SYNCS.PHASECHK.TRANS64 P1, [R6+URZ+0x28830], R7 ;  /* 0x02883007060095a7 */ /* 0x000ea4000802007f */
[----:B--2---:R-:W-:Y:S05]  /*21d60*/  @!P1 BRA `(.L_x_3063) ;  /* 0xfffffffc00f09947 */ /* 0x004fea000383ffff */
[----:B------:R-:W-:Y:S05]  /*21d70*/  BRA `(.L_x_3062) ;  /* 0xffffff1800c07947 */ /* 0x000fea000383ffff */
.L_x_3067:
[----:B-1----:R1:W2:Y:S02]  /*21d80*/  SYNCS.PHASECHK.TRANS64.TRYWAIT P1, [R7+URZ+0x28850], R6 ;  /* 0x02885006070075a7 */ /* 0x0022a4000802017f */
[----:B--2---:R-:W-:Y:S05]  /*21d90*/  @!P1 NANOSLEEP.SYNCS 0x989680 ;  /* 0x009896800000995d */ /* 0x004fea0003900000 */
[----:B------:R-:W2:Y:S02]  /*21da0*/  @!P1 SYNCS.PHASECHK.TRANS64 P1, [R7+URZ+0x28850], R6 ;  /* 0x02885006070095a7 */ /* 0x000ea4000802007f */
[----:B--2---:R-:W-:Y:S05]  /*21db0*/  @!P1 BRA `(.L_x_3067) ;  /* 0xfffffffc00f09947 */ /* 0x004fea000383ffff */
[----:B------:R-:W-:Y:S05]  /*21dc0*/  BRA `(.L_x_3064) ;  /* 0xffffff1c00d07947 */ /* 0x000fea000383ffff */
.L_x_3074:
[----:B-1----:R1:W2:Y:S02]  /*21dd0*/  SYNCS.PHASECHK.TRANS64.TRYWAIT P1, [R13+URZ+0x28850], R4 ;  /* 0x028850040d0075a7 */ /* 0x0022a4000802017f */
[----:B--2---:R-:W-:Y:S05]  /*21de0*/  @!P1 NANOSLEEP.SYNCS 0x989680 ;  /* 0x009896800000995d */ /* 0x004fea0003900000 */
[----:B------:R-:W2:Y:S02]  /*21df0*/  @!P1 SYNCS.PHASECHK.TRANS64 P1, [R13+URZ+0x28850], R4 ;  /* 0x028850040d0095a7 */ /* 0x000ea4000802007f */
[----:B--2---:R-:W-:Y:S05]  /*21e00*/  @!P1 BRA `(.L_x_3074) ;  /* 0xfffffffc00f09947 */ /* 0x004fea000383ffff */
[----:B------:R-:W-:Y:S05]  /*21e10*/  BRA `(.L_x_3073) ;  /* 0xffffff4400187947 */ /* 0x000fea000383ffff */
.L_x_3089:
[----:B------:R-:W-:Y:S01]  /*21e20*/  IMAD.MOV.U32 R13, RZ, RZ, R4 ;  /* 0x000000ffff0d7224 */ /* 0x000fe200078e0004 */
[----:B------:R-:W-:Y:S01]  /*21e30*/  MOV R12, RZ ;  /* 0x000000ff000c7202 */ /* 0x000fe20000000f00 */
[----:B------:R-:W-:Y:S02]  /*21e40*/  IMAD.MOV.U32 R11, RZ, RZ, 0x181f ;  /* 0x0000181fff0b7424 */ /* 0x000fe400078e00ff */
[----:B------:R-:W-:-:S07]  /*21e50*/  IMAD.MOV.U32 R15, RZ, RZ, -0x1 ;  /* 0xffffffffff0f7424 */ /* 0x000fce00078e00ff */
[----:B-12---:R-:W-:Y:S05]  /*21e60*/  WARPSYNC.COLLECTIVE R15, `(.L_x_3321) ;  /* 0x000000000f087348 */ /* 0x006fea0003c00000 */
[----:B------:R0:W3:Y:S02]  /*21e70*/  SHFL.IDX P6, R14, R13, R12, R11 ;  /* 0x0000000c0d0e7389 */ /* 0x0000e400000c000b */
[----:B0123--:R-:W-:Y:S01]  /*21e80*/  ENDCOLLECTIVE ;  /* 0x000000000000791b */ /* 0x00ffe20003800000 */
.L_x_3321:
[----:B------:R-:W-:Y:S01]  /*21e90*/  IMAD.MOV.U32 R13, RZ, RZ, R0 ;  /* 0x000000ffff0d7224 */ /* 0x000fe200078e0000 */
[----:B------:R-:W-:-:S07]  /*21ea0*/  MOV R3, R14 ;  /* 0x0000000e00037202 */ /* 0x000fce0000000f00 */
[----:B------:R-:W-:Y:S05]  /*21eb0*/  WARPSYNC.COLLECTIVE R15, `(.L_x_3322) ;  /* 0x000000000f087348 */ /* 0x000fea0003c00000 */
[----:B------:R0:W1:Y:S02]  /*21ec0*/  SHFL.IDX P6, R14, R13, R12, R11 ;  /* 0x0000000c0d0e7389 */ /* 0x00006400000c000b */
[----:B01----:R-:W-:Y:S01]  /*21ed0*/  ENDCOLLECTIVE ;  /* 0x000000000000791b */ /* 0x003fe20003800000 */
.L_x_3322:
[----:B------:R-:W-:Y:S05]  /*21ee0*/  BRA `(.L_x_3323) ;  /* 0xffffff6800507947 */ /* 0x000fea000383ffff */
.L_x_3092:
[----:B------:R-:W-:Y:S01]  /*21ef0*/  BSSY B1, `(.L_x_3324) ;  /* 0x0000008000017945 */ /* 0x000fe20003800000 */
[----:B------:R-:W-:Y:S01]  /*21f00*/  IMAD.MOV.U32 R13, RZ, RZ, R4 ;  /* 0x000000ffff0d7224 */ /* 0x000fe200078e0004 */
[----:B------:R-:W-:Y:S01]  /*21f10*/  MOV R12, 0x1 ;  /* 0x00000001000c7802 */ /* 0x000fe20000000f00 */
[----:B------:R-:W-:Y:S02]  /*21f20*/  IMAD.MOV.U32 R11, RZ, RZ, 0x181f ;  /* 0x0000181fff0b7424 */ /* 0x000fe400078e00ff */
[----:B---3--:R-:W-:-:S07]  /*21f30*/  IMAD.MOV.U32 R15, RZ, RZ, -0x1 ;  /* 0xffffffffff0f7424 */ /* 0x008fce00078e00ff */
[----:B012-4-:R-:W-:Y:S05]  /*21f40*/  WARPSYNC.COLLECTIVE R15, `(.L_x_3325) ;  /* 0x000000000f087348 */ /* 0x017fea0003c00000 */
[----:B----4-:R3:W4:Y:S02]  /*21f50*/  SHFL.IDX P6, R14, R13, R12, R11 ;  /* 0x0000000c0d0e7389 */ /* 0x01072400000c000b */
[----:B01234-:R-:W-:Y:S01]  /*21f60*/  ENDCOLLECTIVE ;  /* 0x000000000000791b */ /* 0x01ffe20003800000 */
.L_x_3325:
[----:B------:R-:W-:Y:S05]  /*21f70*/  BSYNC B1 ;  /* 0x0000000000017941 */ /* 0x000fea0003800000 */
.L_x_3324:
        /* <DEDUP_REMOVED lines=8> */
.L_x_3326:
[----:B------:R-:W-:Y:S05]  /*22000*/  BRA `(.L_x_3327) ;  /* 0xffffff6800507947 */ /* 0x000fea000383ffff */
.L_x_3095:
[----:B------:R-:W-:Y:S01]  /*22010*/  BSSY B1, `(.L_x_3328) ;  /* 0x0000008000017945 */ /* 0x000fe20003800000 */
[----:B------:R-:W-:Y:S01]  /*22020*/  IMAD.MOV.U32 R13, RZ, RZ, R4 ;  /* 0x000000ffff0d7224 */ /* 0x000fe200078e0004 */
[----:B------:R-:W-:Y:S01]  /*22030*/  MOV R12, 0x2 ;  /* 0x00000002000c7802 */ /* 0x000fe20000000f00 */
[----:B------:R-:W-:Y:S02]  /*22040*/  IMAD.MOV.U32 R11, RZ, RZ, 0x181f ;  /* 0x0000181fff0b7424 */ /* 0x000fe400078e00ff */
[----:B0-----:R-:W-:-:S07]  /*22050*/  IMAD.MOV.U32 R15, RZ, RZ, -0x1 ;  /* 0xffffffffff0f7424 */ /* 0x001fce00078e00ff */
[----:B-1234-:R-:W-:Y:S05]  /*22060*/  WARPSYNC.COLLECTIVE R15, `(.L_x_3329) ;  /* 0x000000000f087348 */ /* 0x01efea0003c00000 */
[----:B----4-:R0:W4:Y:S02]  /*22070*/  SHFL.IDX P6, R14, R13, R12, R11 ;  /* 0x0000000c0d0e7389 */ /* 0x01012400000c000b */
[----:B01234-:R-:W-:Y:S01]  /*22080*/  ENDCOLLECTIVE ;  /* 0x000000000000791b */ /* 0x01ffe20003800000 */
.L_x_3329:
[----:B------:R-:W-:Y:S05]  /*22090*/  BSYNC B1 ;  /* 0x0000000000017941 */ /* 0x000fea0003800000 */
.L_x_3328:
        /* <DEDUP_REMOVED lines=8> */
.L_x_3330:
[----:B------:R-:W-:Y:S05]  /*22120*/  BRA `(.L_x_3331) ;  /* 0xffffff6800507947 */ /* 0x000fea000383ffff */
.L_x_3098:
[----:B------:R-:W-:Y:S01]  /*22130*/  BSSY B1, `(.L_x_3332) ;  /* 0x0000008000017945 */ /* 0x000fe20003800000 */
[----:B------:R-:W-:Y:S01]  /*22140*/  IMAD.MOV.U32 R13, RZ, RZ, R4 ;  /* 0x000000ffff0d7224 */ /* 0x000fe200078e0004 */
[----:B------:R-:W-:Y:S01]  /*22150*/  MOV R12, 0x3 ;  /* 0x00000003000c7802 */ /* 0x000fe20000000f00 */
[----:B------:R-:W-:Y:S02]  /*22160*/  IMAD.MOV.U32 R11, RZ, RZ, 0x181f ;  /* 0x0000181fff0b7424 */ /* 0x000fe400078e00ff */
[----:B0-----:R-:W-:-:S07]  /*22170*/  IMAD.MOV.U32 R15, RZ, RZ, -0x1 ;  /* 0xffffffffff0f7424 */ /* 0x001fce00078e00ff */
[----:B-1234-:R-:W-:Y:S05]  /*22180*/  WARPSYNC.COLLECTIVE R15, `(.L_x_3333) ;  /* 0x000000000f087348 */ /* 0x01efea0003c00000 */
[----:B------:R0:W0:Y:S02]  /*22190*/  SHFL.IDX P6, R14, R13, R12, R11 ;  /* 0x0000000c0d0e7389 */ /* 0x00002400000c000b */
[----:B01234-:R-:W-:Y:S01]  /*221a0*/  ENDCOLLECTIVE ;  /* 0x000000000000791b */ /* 0x01ffe20003800000 */
.L_x_3333:
[----:B------:R-:W-:Y:S05]  /*221b0*/  BSYNC B1 ;  /* 0x0000000000017941 */ /* 0x000fea0003800000 */
.L_x_3332:
        /* <DEDUP_REMOVED lines=8> */
.L_x_3334:
[----:B------:R-:W-:Y:S05]  /*22240*/  BRA `(.L_x_3335) ;  /* 0xffffff6800507947 */ /* 0x000fea000383ffff */
.L_x_3115:
[----:B0-----:R-:W0:Y:S01]  /*22250*/  S2R R10, SR_TID.X ;  /* 0x00000000000a7919 */ /* 0x001e220000002100 */
[----:B------:R-:W-:Y:S01]  /*22260*/  BSSY B1, `(.L_x_3336) ;  /* 0x000000a000017945 */ /* 0x000fe20003800000 */
[----:B------:R-:W-:Y:S01]  /*22270*/  MOV R12, RZ ;  /* 0x000000ff000c7202 */ /* 0x000fe20000000f00 */
[----:B-1----:R-:W-:Y:S02]  /*22280*/  IMAD.MOV.U32 R11, RZ, RZ, 0x1f ;  /* 0x0000001fff0b7424 */ /* 0x002fe400078e00ff */
[----:B------:R-:W-:Y:S01]  /*22290*/  IMAD.MOV.U32 R15, RZ, RZ, -0x1 ;  /* 0xffffffffff0f7424 */ /* 0x000fe200078e00ff */
[----:B0-----:R-:W-:-:S04]  /*222a0*/  SHF.R.U32.HI R10, RZ, 0x5, R10 ;  /* 0x00000005ff0a7819 */ /* 0x001fc8000001160a */
[----:B------:R-:W-:-:S05]  /*222b0*/  LOP3.LUT R10, R10, 0x3, RZ, 0xc0, !PT ;  /* 0x000000030a0a7812 */ /* 0x000fca00078ec0ff */
[----:B------:R-:W-:-:S07]  /*222c0*/  IMAD.MOV.U32 R13, RZ, RZ, R10 ;  /* 0x000000ffff0d7224 */ /* 0x000fce00078e000a */
[----:B------:R-:W-:Y:S05]  /*222d0*/  WARPSYNC.COLLECTIVE R15, `(.L_x_3337) ;  /* 0x000000000f087348 */ /* 0x000fea0003c00000 */
[----:B------:R0:W1:Y:S02]  /*222e0*/  SHFL.IDX P6, R14, R13, R12, R11 ;  /* 0x0000000c0d0e7389 */ /* 0x00006400000c000b */
[----:B01----:R-:W-:Y:S01]  /*222f0*/  ENDCOLLECTIVE ;  /* 0x000000000000791b */ /* 0x003fe20003800000 */
.L_x_3337:
[----:B------:R-:W-:Y:S05]  /*22300*/  BSYNC B1 ;  /* 0x0000000000017941 */ /* 0x000fea0003800000 */
.L_x_3336:
[----:B------:R-:W-:Y:S05]  /*22310*/  BRA `(.L_x_3338) ;  /* 0xffffff7c00907947 */ /* 0x000fea000383ffff */
.L_x_3117:
[----:B------:R-:W-:Y:S01]  /*22320*/  BSSY B1, `(.L_x_3339) ;  /* 0x0000006000017945 */ /* 0x000fe20003800000 */
[----:B------:R-:W-:-:S07]  /*22330*/  MOV R15, 0xffffffff ;  /* 0xffffffff000f7802 */ /* 0x000fce0000000f00 */
[----:B012---:R-:W-:Y:S05]  /*22340*/  WARPSYNC.COLLECTIVE R15, `(.L_x_3340) ;  /* 0x000000000f0c7348 */ /* 0x007fea0003c00000 */
[----:B------:R-:W-:Y:S02]  /*22350*/  ELECT P6, UR62, PT ;  /* 0x00000000003e782f */ /* 0x000fe400038c0000 */
[----:B------:R-:W-:Y:S01]  /*22360*/  MOV R14, UR62 ;  /* 0x0000003e000e7c02 */ /* 0x000fe20008000f00 */
[----:B012---:R-:W-:Y:S10]  /*22370*/  ENDCOLLECTIVE ;  /* 0x000000000000791b */ /* 0x007ff40003800000 */
.L_x_3340:
[----:B------:R-:W-:Y:S05]  /*22380*/  BSYNC B1 ;  /* 0x0000000000017941 */ /* 0x000fea0003800000 */
.L_x_3339:
[----:B------:R-:W-:Y:S05]  /*22390*/  BRA `(.L_x_3116) ;  /* 0xffffff7c00887947 */ /* 0x000fea000383ffff */
.L_x_3119:
[----:B--2---:R2:W3:Y:S02]  /*223a0*/  SYNCS.PHASECHK.TRANS64.TRYWAIT P0, [R22+URZ+0x28820], R7 ;  /* 0x02882007160075a7 */ /* 0x0044e4000800017f */
[----:B---3--:R-:W-:Y:S05]  /*223b0*/  @!P0 NANOSLEEP.SYNCS 0x989680 ;  /* 0x009896800000895d */ /* 0x008fea0003900000 */
[----:B------:R-:W3:Y:S02]  /*223c0*/  @!P0 SYNCS.PHASECHK.TRANS64 P0, [R22+URZ+0x28820], R7 ;  /* 0x02882007160085a7 */ /* 0x000ee4000800007f */
[----:B---3--:R-:W-:Y:S05]  /*223d0*/  @!P0 BRA `(.L_x_3119) ;  /* 0xfffffffc00f08947 */ /* 0x008fea000383ffff */
[----:B------:R-:W-:Y:S05]  /*223e0*/  BRA `(.L_x_3341) ;  /* 0xffffff7c00987947 */ /* 0x000fea000383ffff */
.L_x_3123:
[----:B--2---:R2:W3:Y:S02]  /*223f0*/  SYNCS.PHASECHK.TRANS64.TRYWAIT P0, [R7+URZ+0x288a0], R8 ;  /* 0x0288a008070075a7 */ /* 0x0044e4000800017f */
[----:B---3--:R-:W-:Y:S05]  /*22400*/  @!P0 NANOSLEEP.SYNCS 0x989680 ;  /* 0x009896800000895d */ /* 0x008fea0003900000 */
[----:B------:R-:W3:Y:S02]  /*22410*/  @!P0 SYNCS.PHASECHK.TRANS64 P0, [R7+URZ+0x288a0], R8 ;  /* 0x0288a008070085a7 */ /* 0x000ee4000800007f */
[----:B---3--:R-:W-:Y:S05]  /*22420*/  @!P0 BRA `(.L_x_3123) ;  /* 0xfffffffc00f08947 */ /* 0x008fea000383ffff */
[----:B------:R-:W-:Y:S05]  /*22430*/  BRA `(.L_x_3342) ;  /* 0xffffff7c00b07947 */ /* 0x000fea000383ffff */
.L_x_3129:
[----:B0-----:R0:W1:Y:S02]  /*22440*/  SYNCS.PHASECHK.TRANS64.TRYWAIT P0, [R7+URZ+0x288c0], R8 ;  /* 0x0288c008070075a7 */ /* 0x001064000800017f */
[----:B-1----:R-:W-:Y:S05]  /*22450*/  @!P0 NANOSLEEP.SYNCS 0x989680 ;  /* 0x009896800000895d */ /* 0x002fea0003900000 */
[----:B------:R-:W1:Y:S02]  /*22460*/  @!P0 SYNCS.PHASECHK.TRANS64 P0, [R7+URZ+0x288c0], R8 ;  /* 0x0288c008070085a7 */ /* 0x000e64000800007f */
[----:B-1----:R-:W-:Y:S05]  /*22470*/  @!P0 BRA `(.L_x_3129) ;  /* 0xfffffffc00f08947 */ /* 0x002fea000383ffff */
[----:B------:R-:W-:Y:S05]  /*22480*/  BRA `(.L_x_3343) ;  /* 0xffffff8000707947 */ /* 0x000fea000383ffff */
.L_x_3137:
[----:B0-----:R0:W1:Y:S02]  /*22490*/  SYNCS.PHASECHK.TRANS64.TRYWAIT P1, [R10+URZ+0x288a0], R9 ;  /* 0x0288a0090a0075a7 */ /* 0x001064000802017f */
[----:B-1----:R-:W-:Y:S05]  /*224a0*/  @!P1 NANOSLEEP.SYNCS 0x989680 ;  /* 0x009896800000995d */ /* 0x002fea0003900000 */
[----:B------:R-:W1:Y:S02]  /*224b0*/  @!P1 SYNCS.PHASECHK.TRANS64 P1, [R10+URZ+0x288a0], R9 ;  /* 0x0288a0090a0095a7 */ /* 0x000e64000802007f */
[----:B-1----:R-:W-:Y:S05]  /*224c0*/  @!P1 BRA `(.L_x_3137) ;  /* 0xfffffffc00f09947 */ /* 0x002fea000383ffff */
[----:B------:R-:W-:Y:S05]  /*224d0*/  BRA `(.L_x_3344) ;  /* 0xffffff84006c7947 */ /* 0x000fea000383ffff */
.L_x_3143:
[----:B-1----:R1:W2:Y:S02]  /*224e0*/  SYNCS.PHASECHK.TRANS64.TRYWAIT P1, [R10+URZ+0x288c0], R9 ;  /* 0x0288c0090a0075a7 */ /* 0x0022a4000802017f */
[----:B--2---:R-:W-:Y:S05]  /*224f0*/  @!P1 NANOSLEEP.SYNCS 0x989680 ;  /* 0x009896800000995d */ /* 0x004fea0003900000 */
[----:B------:R-:W2:Y:S02]  /*22500*/  @!P1 SYNCS.PHASECHK.TRANS64 P1, [R10+URZ+0x288c0], R9 ;  /* 0x0288c0090a0095a7 */ /* 0x000ea4000802007f */
[----:B--2---:R-:W-:Y:S05]  /*22510*/  @!P1 BRA `(.L_x_3143) ;  /* 0xfffffffc00f09947 */ /* 0x004fea000383ffff */
[----:B------:R-:W-:Y:S05]  /*22520*/  BRA `(.L_x_3345) ;  /* 0xffffff8800247947 */ /* 0x000fea000383ffff */
.L_x_3157:
        /* <DEDUP_REMOVED lines=11> */
.L_x_3347:
[----:B------:R-:W-:Y:S05]  /*225e0*/  BSYNC B0 ;  /* 0x0000000000007941 */ /* 0x000fea0003800000 */
.L_x_3346:
[----:B------:R-:W-:Y:S05]  /*225f0*/  BRA `(.L_x_3348) ;  /* 0xffffff9400187947 */ /* 0x000fea000383ffff */
.L_x_3160:
[----:B0-----:R0:W1:Y:S02]  /*22600*/  SYNCS.PHASECHK.TRANS64.TRYWAIT P0, [R7+URZ+0x28840], R2 ;  /* 0x02884002070075a7 */ /* 0x001064000800017f */
[----:B-1----:R-:W-:Y:S05]  /*22610*/  @!P0 NANOSLEEP.SYNCS 0x989680 ;  /* 0x009896800000895d */ /* 0x002fea0003900000 */
[----:B------:R-:W1:Y:S02]  /*22620*/  @!P0 SYNCS.PHASECHK.TRANS64 P0, [R7+URZ+0x28840], R2 ;  /* 0x02884002070085a7 */ /* 0x000e64000800007f */
[----:B-1----:R-:W-:Y:S05]  /*22630*/  @!P0 BRA `(.L_x_3160) ;  /* 0xfffffffc00f08947 */ /* 0x002fea000383ffff */
[----:B------:R-:W-:Y:S05]  /*22640*/  BRA `(.L_x_3349) ;  /* 0xffffff9400747947 */ /* 0x000fea000383ffff */
.L_x_3161:
        /* <DEDUP_REMOVED lines=8> */
.L_x_3351:
[----:B------:R-:W-:Y:S05]  /*226d0*/  BSYNC B0 ;  /* 0x0000000000007941 */ /* 0x000fea0003800000 */
.L_x_3350:
[----:B------:R-:W-:Y:S01]  /*226e0*/  IMAD.MOV.U32 R13, RZ, RZ, R4 ;  /* 0x000000ffff0d7224 */ /* 0x000fe200078e0004 */
[----:B------:R-:W-:Y:S01]  /*226f0*/  MOV R11, 0x181f ;  /* 0x0000181f000b7802 */ /* 0x000fe20000000f00 */
[----:B------:R-:W-:Y:S01]  /*22700*/  IMAD.MOV.U32 R12, RZ, RZ, RZ ;  /* 0x000000ffff0c7224 */ /* 0x000fe200078e00ff */
[----:B------:R-:W-:Y:S01]  /*22710*/  MOV R2, R14 ;  /* 0x0000000e00027202 */ /* 0x000fe20000000f00 */
[----:B------:R-:W-:Y:S02]  /*22720*/  IMAD.MOV.U32 R15, RZ, RZ, -0x1 ;  /* 0xffffffffff0f7424 */ /* 0x000fe400078e00ff */
[----:B------:R-:W-:-:S07]  /*22730*/  @P0 IMAD R8, R5, 0x2, R22 ;  /* 0x0000000205080824 */ /* 0x000fce00078e0216 */
[----:B------:R-:W-:Y:S05]  /*22740*/  WARPSYNC.COLLECTIVE R15, `(.L_x_3352) ;  /* 0x000000000f087348 */ /* 0x000fea0003c00000 */
[----:B------:R0:W1:Y:S02]  /*22750*/  SHFL.IDX P6, R14, R13, R12, R11 ;  /* 0x0000000c0d0e7389 */ /* 0x00006400000c000b */
[----:B01----:R-:W-:Y:S01]  /*22760*/  ENDCOLLECTIVE ;  /* 0x000000000000791b */ /* 0x003fe20003800000 */
.L_x_3352:
[----:B------:R-:W-:Y:S01]  /*22770*/  IMAD.MOV.U32 R13, RZ, RZ, R0 ;  /* 0x000000ffff0d7224 */ /* 0x000fe200078e0000 */
[----:B------:R-:W-:Y:S01]  /*22780*/  MOV R12, 0x1 ;  /* 0x00000001000c7802 */ /* 0x000fe20000000f00 */
[----:B------:R-:W-:-:S07]  /*22790*/  IMAD.MOV.U32 R3, RZ, RZ, R14 ;  /* 0x000000ffff037224 */ /* 0x000fce00078e000e */
[----:B------:R-:W-:Y:S05]  /*227a0*/  WARPSYNC.COLLECTIVE R15, `(.L_x_3353) ;  /* 0x000000000f087348 */ /* 0x000fea0003c00000 */
[----:B------:R0:W1:Y:S02]  /*227b0*/  SHFL.IDX P6, R14, R13, R12, R11 ;  /* 0x0000000c0d0e7389 */ /* 0x00006400000c000b */
[----:B01----:R-:W-:Y:S01]  /*227c0*/  ENDCOLLECTIVE ;  /* 0x000000000000791b */ /* 0x003fe20003800000 */
.L_x_3353:
        /* <DEDUP_REMOVED lines=16> */
.L_x_3354:
[----:B------:R-:W-:Y:S01]  /*228d0*/  @P0 IMAD R8, R5, 0x2, R22 ;  /* 0x0000000205080824 */ /* 0x000fe200078e0216 */
[----:B------:R-:W-:Y:S01]  /*228e0*/  MOV R13, R0 ;  /* 0x00000000000d7202 */ /* 0x000fe20000000f00 */
[----:B------:R-:W-:Y:S01]  /*228f0*/  IMAD.MOV.U32 R12, RZ, RZ, 0x2 ;  /* 0x00000002ff0c7424 */ /* 0x000fe200078e00ff */
[----:B------:R-:W-:-:S07]  /*22900*/  MOV R3, R14 ;  /* 0x0000000e00037202 */ /* 0x000fce0000000f00 */
[----:B------:R-:W-:Y:S05]  /*22910*/  WARPSYNC.COLLECTIVE R15, `(.L_x_3355) ;  /* 0x000000000f087348 */ /* 0x000fea0003c00000 */
[----:B------:R0:W1:Y:S02]  /*22920*/  SHFL.IDX P6, R14, R13, R12, R11 ;  /* 0x0000000c0d0e7389 */ /* 0x00006400000c000b */
[----:B01----:R-:W-:Y:S01]  /*22930*/  ENDCOLLECTIVE ;  /* 0x000000000000791b */ /* 0x003fe20003800000 */
.L_x_3355:
        /* <DEDUP_REMOVED lines=16> */
.L_x_3356:
[----:B------:R-:W-:Y:S01]  /*22a40*/  @P0 LEA R8, R5, R22, 0x1 ;  /* 0x0000001605080211 */ /* 0x000fe200078e08ff */
[----:B------:R-:W-:Y:S02]  /*22a50*/  IMAD.MOV.U32 R13, RZ, RZ, R0 ;  /* 0x000000ffff0d7224 */ /* 0x000fe400078e0000 */
[----:B------:R-:W-:Y:S02]  /*22a60*/  IMAD.MOV.U32 R12, RZ, RZ, 0x3 ;  /* 0x00000003ff0c7424 */ /* 0x000fe400078e00ff */
[----:B------:R-:W-:-:S07]  /*22a70*/  IMAD.MOV.U32 R3, RZ, RZ, R14 ;  /* 0x000000ffff037224 */ /* 0x000fce00078e000e */
[----:B------:R-:W-:Y:S05]  /*22a80*/  WARPSYNC.COLLECTIVE R15, `(.L_x_3357) ;  /* 0x000000000f087348 */ /* 0x000fea0003c00000 */
[----:B------:R0:W1:Y:S02]  /*22a90*/  SHFL.IDX P6, R14, R13, R12, R11 ;  /* 0x0000000c0d0e7389 */ /* 0x00006400000c000b */
[----:B01----:R-:W-:Y:S01]  /*22aa0*/  ENDCOLLECTIVE ;  /* 0x000000000000791b */ /* 0x003fe20003800000 */
.L_x_3357:
        /* <DEDUP_REMOVED lines=16> */
.L_x_3358:
[----:B------:R-:W-:Y:S02]  /*22bb0*/  @P0 IMAD R8, R5, 0x2, R22 ;  /* 0x0000000205080824 */ /* 0x000fe400078e0216 */
[----:B------:R-:W-:Y:S01]  /*22bc0*/  IMAD.MOV.U32 R13, RZ, RZ, R0 ;  /* 0x000000ffff0d7224 */ /* 0x000fe200078e0000 */
[----:B------:R-:W-:Y:S01]  /*22bd0*/  MOV R12, 0x4 ;  /* 0x00000004000c7802 */ /* 0x000fe20000000f00 */
[----:B------:R-:W-:-:S07]  /*22be0*/  IMAD.MOV.U32 R3, RZ, RZ, R14 ;  /* 0x000000ffff037224 */ /* 0x000fce00078e000e */
[----:B------:R-:W-:Y:S05]  /*22bf0*/  WARPSYNC.COLLECTIVE R15, `(.L_x_3359) ;  /* 0x000000000f087348 */ /* 0x000fea0003c00000 */
[----:B------:R0:W1:Y:S02]  /*22c00*/  SHFL.IDX P6, R14, R13, R12, R11 ;  /* 0x0000000c0d0e7389 */ /* 0x00006400000c000b */
[----:B01----:R-:W-:Y:S01]  /*22c10*/  ENDCOLLECTIVE ;  /* 0x000000000000791b */ /* 0x003fe20003800000 */
.L_x_3359:
        /* <DEDUP_REMOVED lines=16> */
.L_x_3360:
[----:B------:R-:W-:Y:S01]  /*22d20*/  @P0 IMAD R8, R5, 0x2, R22 ;  /* 0x0000000205080824 */ /* 0x000fe200078e0216 */
[----:B------:R-:W-:Y:S01]  /*22d30*/  MOV R13, R0 ;  /* 0x00000000000d7202 */ /* 0x000fe20000000f00 */
[----:B------:R-:W-:Y:S01]  /*22d40*/  IMAD.MOV.U32 R12, RZ, RZ, 0x5 ;  /* 0x00000005ff0c7424 */ /* 0x000fe200078e00ff */
[----:B------:R-:W-:-:S07]  /*22d50*/  MOV R3, R14 ;  /* 0x0000000e00037202 */ /* 0x000fce0000000f00 */
[----:B------:R-:W-:Y:S05]  /*22d60*/  WARPSYNC.COLLECTIVE R15, `(.L_x_3361) ;  /* 0x000000000f087348 */ /* 0x000fea0003c00000 */
[----:B------:R0:W1:Y:S02]  /*22d70*/  SHFL.IDX P6, R14, R13, R12, R11 ;  /* 0x0000000c0d0e7389 */ /* 0x00006400000c000b */
[----:B01----:R-:W-:Y:S01]  /*22d80*/  ENDCOLLECTIVE ;  /* 0x000000000000791b */ /* 0x003fe20003800000 */
.L_x_3361:
        /* <DEDUP_REMOVED lines=16> */
.L_x_3362:
[----:B------:R-:W-:Y:S01]  /*22e90*/  @P0 LEA R8, R5, R22, 0x1 ;  /* 0x0000001605080211 */ /* 0x000fe200078e08ff */
[----:B------:R-:W-:Y:S02]  /*22ea0*/  IMAD.MOV.U32 R13, RZ, RZ, R0 ;  /* 0x000000ffff0d7224 */ /* 0x000fe400078e0000 */
[----:B------:R-:W-:Y:S02]  /*22eb0*/  IMAD.MOV.U32 R12, RZ, RZ, 0x6 ;  /* 0x00000006ff0c7424 */ /* 0x000fe400078e00ff */
[----:B------:R-:W-:-:S07]  /*22ec0*/  IMAD.MOV.U32 R3, RZ, RZ, R14 ;  /* 0x000000ffff037224 */ /* 0x000fce00078e000e */
[----:B------:R-:W-:Y:S05]  /*22ed0*/  WARPSYNC.COLLECTIVE R15, `(.L_x_3363) ;  /* 0x000000000f087348 */ /* 0x000fea0003c00000 */
[----:B------:R0:W1:Y:S02]  /*22ee0*/  SHFL.IDX P6, R14, R13, R12, R11 ;  /* 0x0000000c0d0e7389 */ /* 0x00006400000c000b */
[----:B01----:R-:W-:Y:S01]  /*22ef0*/  ENDCOLLECTIVE ;  /* 0x000000000000791b */ /* 0x003fe20003800000 */
.L_x_3363:
        /* <DEDUP_REMOVED lines=16> */
.L_x_3364:
[----:B------:R-:W-:Y:S02]  /*23000*/  @P0 IMAD R8, R5, 0x2, R22 ;  /* 0x0000000205080824 */ /* 0x000fe400078e0216 */
[----:B------:R-:W-:Y:S01]  /*23010*/  IMAD.MOV.U32 R13, RZ, RZ, R0 ;  /* 0x000000ffff0d7224 */ /* 0x000fe200078e0000 */
[----:B------:R-:W-:Y:S01]  /*23020*/  MOV R12, 0x7 ;  /* 0x00000007000c7802 */ /* 0x000fe20000000f00 */
[----:B------:R-:W-:-:S07]  /*23030*/  IMAD.MOV.U32 R3, RZ, RZ, R14 ;  /* 0x000000ffff037224 */ /* 0x000fce00078e000e */
[----:B------:R-:W-:Y:S05]  /*23040*/  WARPSYNC.COLLECTIVE R15, `(.L_x_3365) ;  /* 0x000000000f087348 */ /* 0x000fea0003c00000 */
[----:B------:R0:W1:Y:S02]  /*23050*/  SHFL.IDX P6, R14, R13, R12, R11 ;  /* 0x0000000c0d0e7389 */ /* 0x00006400000c000b */
[----:B01----:R-:W-:Y:S01]  /*23060*/  ENDCOLLECTIVE ;  /* 0x000000000000791b */ /* 0x003fe20003800000 */
.L_x_3365:
        /* <DEDUP_REMOVED lines=14> */
.L_x_3366:
[----:B------:R-:W-:Y:S01]  /*23150*/  @!PT LDS RZ, [RZ] ;  /* 0x00000000fffff984 */ /* 0x000fe20000000800 */
[----:B------:R-:W-:Y:S01]  /*23160*/  @!PT LDS RZ, [RZ] ;  /* 0x00000000fffff984 */ /* 0x000fe20000000800 */
[----:B------:R-:W-:Y:S01]  /*23170*/  @!PT LDS RZ, [RZ] ;  /* 0x00000000fffff984 */ /* 0x000fe20000000800 */
[----:B------:R0:W-:Y:S02]  /*23180*/  @P0 LDGSTS.E.BYPASS.LTC128B.128 [R8+0x1f400], desc[UR42][R2.64+0x80], !P2 ;  /* 0x1f40008002080fae */ /* 0x0001e4000d101d6a */
[----:B0-----:R-:W-:Y:S01]  /*23190*/  MOV R2, R14 ;  /* 0x0000000e00027202 */ /* 0x001fe20000000f00 */
[----:B------:R-:W-:Y:S06]  /*231a0*/  BRA `(.L_x_3367) ;  /* 0xffffff90004c7947 */ /* 0x000fec000383ffff */
.L_x_3166:
[----:B------:R-:W-:Y:S01]  /*231b0*/  IMAD.MOV.U32 R13, RZ, RZ, R4 ;  /* 0x000000ffff0d7224 */ /* 0x000fe200078e0004 */
[----:B------:R-:W-:Y:S01]  /*231c0*/  MOV R11, 0x181f ;  /* 0x0000181f000b7802 */ /* 0x000fe20000000f00 */
[----:B------:R-:W-:Y:S02]  /*231d0*/  IMAD.MOV.U32 R12, RZ, RZ, RZ ;  /* 0x000000ffff0c7224 */ /* 0x000fe400078e00ff */
[----:B------:R-:W-:Y:S02]  /*231e0*/  IMAD.MOV.U32 R15, RZ, RZ, -0x1 ;  /* 0xffffffffff0f7424 */ /* 0x000fe400078e00ff */
[----:B-----5:R-:W-:Y:S02]  /*231f0*/  IMAD R5, R10, R6, RZ ;  /* 0x000000060a057224 */ /* 0x020fe400078e02ff */
[----:B------:R-:W-:-:S07]  /*23200*/  IMAD R17, R17, 0x80, R9 ;  /* 0x0000008011117824 */ /* 0x000fce00078e0209 */
[----:B------:R-:W-:Y:S05]  /*23210*/  WARPSYNC.COLLECTIVE R15, `(.L_x_3368) ;  /* 0x000000000f087348 */ /* 0x000fea0003c00000 */
[----:B------:R0:W1:Y:S02]  /*23220*/  SHFL.IDX P6, R14, R13, R12, R11 ;  /* 0x0000000c0d0e7389 */ /* 0x00006400000c000b */
[----:B01----:R-:W-:Y:S01]  /*23230*/  ENDCOLLECTIVE ;  /* 0x000000000000791b */ /* 0x003fe20003800000 */
.L_x_3368:
[C---:B------:R-:W-:Y:S01]  /*23240*/  VIADD R6, R17.reuse, 0x10 ;  /* 0x0000001011067836 */ /* 0x040fe20000000000 */
[----:B------:R-:W-:Y:S02]  /*23250*/  ISETP.GE.AND P3, PT, R17, R5, PT ;  /* 0x000000051100720c */ /* 0x000fe40003f66270 */
[----:B------:R-:W-:Y:S01]  /*23260*/  MOV R13, R0 ;  /* 0x00000000000d7202 */ /* 0x000fe20000000f00 */
[----:B------:R-:W-:-:S10]  /*23270*/  IMAD.MOV.U32 R2, RZ, RZ, R14 ;  /* 0x000000ffff027224 */ /* 0x000fd400078e000e */
[----:B------:R-:W-:Y:S05]  /*23280*/  WARPSYNC.COLLECTIVE R15, `(.L_x_3369) ;  /* 0x000000000f087348 */ /* 0x000fea0003c00000 */
[----:B------:R0:W1:Y:S02]  /*23290*/  SHFL.IDX P6, R14, R13, R12, R11 ;  /* 0x0000000c0d0e7389 */ /* 0x00006400000c000b */
[----:B01----:R-:W-:Y:S01]  /*232a0*/  ENDCOLLECTIVE ;  /* 0x000000000000791b */ /* 0x003fe20003800000 */
.L_x_3369:
[----:B------:R-:W-:Y:S01]  /*232b0*/  IMAD.MOV.U32 R13, RZ, RZ, R4 ;  /* 0x000000ffff0d7224 */ /* 0x000fe200078e0004 */
[----:B------:R-:W-:Y:S02]  /*232c0*/  MOV R12, 0x1 ;  /* 0x00000001000c7802 */ /* 0x000fe40000000f00 */
[----:B------:R-:W-:-:S05]  /*232d0*/  @!P3 LEA R14, P2, R31, R14, 0x1 ;  /* 0x0000000e1f0eb211 */ /* 0x000fca00078408ff */
[----:B------:R-:W-:Y:S01]  /*232e0*/  @!P3 IMAD.X R3, RZ, RZ, R2, P2 ;  /* 0x000000ffff03b224 */ /* 0x000fe200010e0602 */
[----:B------:R-:W-:-:S07]  /*232f0*/  @!P3 MOV R2, R14 ;  /* 0x0000000e0002b202 */ /* 0x000fce0000000f00 */
[----:B------:R-:W-:Y:S05]  /*23300*/  WARPSYNC.COLLECTIVE R15, `(.L_x_3370) ;  /* 0x000000000f087348 */ /* 0x000fea0003c00000 */
[----:B------:R0:W1:Y:S02]  /*23310*/  SHFL.IDX P6, R14, R13, R12, R11 ;  /* 0x0000000c0d0e7389 */ /* 0x00006400000c000b */
[----:B01----:R-:W-:Y:S01]  /*23320*/  ENDCOLLECTIVE ;  /* 0x000000000000791b */ /* 0x003fe20003800000 */
.L_x_3370:
        /* <DEDUP_REMOVED lines=12> */
.L_x_3371:
        /* <DEDUP_REMOVED lines=8> */
.L_x_3372:
        /* <DEDUP_REMOVED lines=8> */
[----:B------:R-:W-:Y:S01]  /*234f0*/  IMAD.MOV.U32 R13, RZ, RZ, R0 ;  /* 0x000000ffff0d7224 */ /* 0x000fe200078e0000 */
[----:B0-----:R-:W-:-:S09]  /*23500*/  MOV R2, R14 ;  /* 0x0000000e00027202 */ /* 0x001fd20000000f00 */
[----:B------:R-:W-:Y:S05]  /*23510*/  WARPSYNC.COLLECTIVE R15, `(.L_x_3373) ;  /* 0x000000000f087348 */ /* 0x000fea0003c00000 */
[----:B------:R0:W1:Y:S02]  /*23520*/  SHFL.IDX P6, R14, R13, R12, R11 ;  /* 0x0000000c0d0e7389 */ /* 0x00006400000c000b */
[----:B01----:R-:W-:Y:S01]  /*23530*/  ENDCOLLECTIVE ;  /* 0x000000000000791b */ /* 0x003fe20003800000 */
.L_x_3373:
        /* <DEDUP_REMOVED lines=8> */
.L_x_3374:
        /* <DEDUP_REMOVED lines=13> */
.L_x_3375:
        /* <DEDUP_REMOVED lines=8> */
.L_x_3376:
[----:B------:R-:W-:-:S05]  /*23710*/  @!P3 MOV R3, R7 ;  /* 0x000000070003b202 */ /* 0x000fca0000000f00 */
        /* <DEDUP_REMOVED lines=12> */
.L_x_3377:
        /* <DEDUP_REMOVED lines=8> */
.L_x_3378:
[----:B------:R-:W-:-:S05]  /*23860*/  @!P3 IMAD.MOV.U32 R3, RZ, RZ, R7 ;  /* 0x000000ffff03b224 */ /* 0x000fca00078e0007 */
[----:B------:R-:W-:Y:S01]  /*23870*/  @!PT LDS RZ, [RZ] ;  /* 0x00000000fffff984 */ /* 0x000fe20000000800 */
[----:B------:R-:W-:Y:S01]  /*23880*/  @!PT LDS RZ, [RZ] ;  /* 0x00000000fffff984 */ /* 0x000fe20000000800 */
[----:B------:R-:W-:Y:S01]  /*23890*/  @!PT LDS RZ, [RZ] ;  /* 0x00000000fffff984 */ /* 0x000fe20000000800 */
[----:B------:R-:W-:Y:S04]  /*238a0*/  @!P3 LDGSTS.E.BYPASS.LTC128B.128 [R8+0x12400], desc[UR42][R2.64], !P0 ;  /* 0x124000000208bfae */ /* 0x000fe8000c101d6a */
[----:B------:R0:W-:Y:S01]  /*238b0*/  @!P3 LDGSTS.E.BYPASS.LTC128B.128 [R8+0x16400], desc[UR42][R2.64+0x80], !P1 ;  /* 0x164000800208bfae */ /* 0x0001e2000c901d6a */
[----:B------:R-:W-:Y:S01]  /*238c0*/  ISETP.GE.AND P3, PT, R6, R5, PT ;  /* 0x000000050600720c */ /* 0x000fe20003f66270 */
[----:B------:R-:W-:Y:S01]  /*238d0*/  IMAD.MOV.U32 R13, RZ, RZ, R0 ;  /* 0x000000ffff0d7224 */ /* 0x000fe200078e0000 */
[----:B------:R-:W-:Y:S02]  /*238e0*/  IADD3 R6, R17, 0x60, RZ ;  /* 0x0000006011067810 */ /* 0x000fe40007ffe0ff */
[----:B0-----:R-:W-:-:S09]  /*238f0*/  MOV R2, R14 ;  /* 0x0000000e00027202 */ /* 0x001fd20000000f00 */
[----:B------:R-:W-:Y:S05]  /*23900*/  WARPSYNC.COLLECTIVE R15, `(.L_x_3379) ;  /* 0x000000000f087348 */ /* 0x000fea0003c00000 */
[----:B------:R0:W1:Y:S02]  /*23910*/  SHFL.IDX P6, R14, R13, R12, R11 ;  /* 0x0000000c0d0e7389 */ /* 0x00006400000c000b */
[----:B01----:R-:W-:Y:S01]  /*23920*/  ENDCOLLECTIVE ;  /* 0x000000000000791b */ /* 0x003fe20003800000 */
.L_x_3379:
        /* <DEDUP_REMOVED lines=8> */
.L_x_3380:
        /* <DEDUP_REMOVED lines=12> */
.L_x_3381:
        /* <DEDUP_REMOVED lines=8> */
.L_x_3382:
[----:B------:R-:W-:-:S05]  /*23af0*/  @!P3 MOV R3, R7 ;  /* 0x000000070003b202 */ /* 0x000fca0000000f00 */
        /* <DEDUP_REMOVED lines=10> */
.L_x_3383:
[----:B------:R-:W-:Y:S05]  /*23ba0*/  BRA `(.L_x_3384) ;  /* 0xffffff9000c47947 */ /* 0x000fea000383ffff */
.L_x_3171:
[----:B0-----:R0:W1:Y:S02]  /*23bb0*/  SYNCS.PHASECHK.TRANS64.TRYWAIT P0, [R22+URZ+0x28820], R3 ;  /* 0x02882003160075a7 */ /* 0x001064000800017f */
[----:B-1----:R-:W-:Y:S05]  /*23bc0*/  @!P0 NANOSLEEP.SYNCS 0x989680 ;  /* 0x009896800000895d */ /* 0x002fea0003900000 */
[----:B------:R-:W1:Y:S02]  /*23bd0*/  @!P0 SYNCS.PHASECHK.TRANS64 P0, [R22+URZ+0x28820], R3 ;  /* 0x02882003160085a7 */ /* 0x000e64000800007f */
[----:B-1----:R-:W-:Y:S05]  /*23be0*/  @!P0 BRA `(.L_x_3171) ;  /* 0xfffffffc00f08947 */ /* 0x002fea000383ffff */
[----:B------:R-:W-:Y:S05]  /*23bf0*/  BRA `(.L_x_3385) ;  /* 0xffffff9400387947 */ /* 0x000fea000383ffff */
.L_x_3176:
[----:B0-----:R0:W1:Y:S02]  /*23c00*/  SYNCS.PHASECHK.TRANS64.TRYWAIT P0, [R6+URZ+0x28840], R3 ;  /* 0x02884003060075a7 */ /* 0x001064000800017f */
[----:B-1----:R-:W-:Y:S05]  /*23c10*/  @!P0 NANOSLEEP.SYNCS 0x989680 ;  /* 0x009896800000895d */ /* 0x002fea0003900000 */
[----:B------:R-:W1:Y:S02]  /*23c20*/  @!P0 SYNCS.PHASECHK.TRANS64 P0, [R6+URZ+0x28840], R3 ;  /* 0x02884003060085a7 */ /* 0x000e64000800007f */
[----:B-1----:R-:W-:Y:S05]  /*23c30*/  @!P0 BRA `(.L_x_3176) ;  /* 0xfffffffc00f08947 */ /* 0x002fea000383ffff */
[----:B------:R-:W-:Y:S05]  /*23c40*/  BRA `(.L_x_3386) ;  /* 0xffffff9800087947 */ /* 0x000fea000383ffff */
.L_x_3177:
        /* <DEDUP_REMOVED lines=8> */
.L_x_3388:
[----:B------:R-:W-:Y:S05]  /*23cd0*/  BSYNC B1 ;  /* 0x0000000000017941 */ /* 0x000fea0003800000 */
.L_x_3387:
[----:B------:R-:W-:Y:S01]  /*23ce0*/  IMAD.MOV.U32 R13, RZ, RZ, R7 ;  /* 0x000000ffff0d7224 */ /* 0x000fe200078e0007 */
[----:B------:R-:W-:Y:S01]  /*23cf0*/  MOV R11, 0x181f ;  /* 0x0000181f000b7802 */ /* 0x000fe20000000f00 */
[----:B------:R-:W-:Y:S01]  /*23d00*/  IMAD.MOV.U32 R12, RZ, RZ, RZ ;  /* 0x000000ffff0c7224 */ /* 0x000fe200078e00ff */
[----:B------:R-:W-:Y:S01]  /*23d10*/  MOV R3, R14 ;  /* 0x0000000e00037202 */ /* 0x000fe20000000f00 */
[----:B------:R-:W-:Y:S01]  /*23d20*/  IMAD.MOV.U32 R15, RZ, RZ, -0x1 ;  /* 0xffffffffff0f7424 */ /* 0x000fe200078e00ff */
[----:B------:R-:W-:Y:S01]  /*23d30*/  SHF.L.U32 R5, R31, 0x1, RZ ;  /* 0x000000011f057819 */ /* 0x000fe200000006ff */
[----:B------:R-:W-:-:S07]  /*23d40*/  IMAD R8, R8, 0x2, R22 ;  /* 0x0000000208087824 */ /* 0x000fce00078e0216 */
[----:B------:R-:W-:Y:S05]  /*23d50*/  WARPSYNC.COLLECTIVE R15, `(.L_x_3389) ;  /* 0x000000000f087348 */ /* 0x000fea0003c00000 */
[----:B------:R0:W1:Y:S02]  /*23d60*/  SHFL.IDX P6, R14, R13, R12, R11 ;  /* 0x0000000c0d0e7389 */ /* 0x00006400000c000b */
[----:B01----:R-:W-:Y:S01]  /*23d70*/  ENDCOLLECTIVE ;  /* 0x000000000000791b */ /* 0x003fe20003800000 */
.L_x_3389:
[----:B------:R-:W-:Y:S01]  /*23d80*/  MOV R13, R9 ;  /* 0x00000009000d7202 */ /* 0x000fe20000000f00 */
[----:B------:R-:W-:Y:S02]  /*23d90*/  IMAD.MOV.U32 R12, RZ, RZ, 0x1 ;  /* 0x00000001ff0c7424 */ /* 0x000fe400078e00ff */
[----:B------:R-:W-:-:S07]  /*23da0*/  IMAD.MOV.U32 R2, RZ, RZ, R14 ;  /* 0x000000ffff027224 */ /* 0x000fce00078e000e */
[----:B------:R-:W-:Y:S05]  /*23db0*/  WARPSYNC.COLLECTIVE R15, `(.L_x_3390) ;  /* 0x000000000f087348 */ /* 0x000fea0003c00000 */
[----:B------:R0:W1:Y:S02]  /*23dc0*/  SHFL.IDX P6, R14, R13, R12, R11 ;  /* 0x0000000c0d0e7389 */ /* 0x00006400000c000b */
[----:B01----:R-:W-:Y:S01]  /*23dd0*/  ENDCOLLECTIVE ;  /* 0x000000000000791b */ /* 0x003fe20003800000 */
.L_x_3390:
        /* <DEDUP_REMOVED lines=12> */
.L_x_3391:
[----:B------:R-:W-:Y:S01]  /*23ea0*/  MOV R13, R9 ;  /* 0x00000009000d7202 */ /* 0x000fe20000000f00 */
[----:B------:R-:W-:Y:S02]  /*23eb0*/  IMAD.MOV.U32 R12, RZ, RZ, 0x2 ;  /* 0x00000002ff0c7424 */ /* 0x000fe400078e00ff */
[----:B------:R-:W-:-:S07]  /*23ec0*/  IMAD.MOV.U32 R2, RZ, RZ, R14 ;  /* 0x000000ffff027224 */ /* 0x000fce00078e000e */
[----:B------:R-:W-:Y:S05]  /*23ed0*/  WARPSYNC.COLLECTIVE R15, `(.L_x_3392) ;  /* 0x000000000f087348 */ /* 0x000fea0003c00000 */
[----:B------:R0:W1:Y:S02]  /*23ee0*/  SHFL.IDX P6, R14, R13, R12, R11 ;  /* 0x0000000c0d0e7389 */ /* 0x00006400000c000b */
[----:B01----:R-:W-:Y:S01]  /*23ef0*/  ENDCOLLECTIVE ;  /* 0x000000000000791b */ /* 0x003fe20003800000 */
.L_x_3392:
        /* <DEDUP_REMOVED lines=12> */
.L_x_3393:
[----:B------:R-:W-:Y:S01]  /*23fc0*/  MOV R13, R9 ;  /* 0x00000009000d7202 */ /* 0x000fe20000000f00 */
[----:B------:R-:W-:Y:S02]  /*23fd0*/  IMAD.MOV.U32 R12, RZ, RZ, 0x3 ;  /* 0x00000003ff0c7424 */ /* 0x000fe400078e00ff */
[----:B------:R-:W-:-:S07]  /*23fe0*/  IMAD.MOV.U32 R2, RZ, RZ, R14 ;  /* 0x000000ffff027224 */ /* 0x000fce00078e000e */
[----:B------:R-:W-:Y:S05]  /*23ff0*/  WARPSYNC.COLLECTIVE R15, `(.L_x_3394) ;  /* 0x000000000f087348 */ /* 0x000fea0003c00000 */
[----:B------:R0:W1:Y:S02]  /*24000*/  SHFL.IDX P6, R14, R13, R12, R11 ;  /* 0x0000000c0d0e7389 */ /* 0x00006400000c000b */
[----:B01----:R-:W-:Y:S01]  /*24010*/  ENDCOLLECTIVE ;  /* 0x000000000000791b */ /* 0x003fe20003800000 */
.L_x_3394:
        /* <DEDUP_REMOVED lines=12> */
.L_x_3395:
[----:B------:R-:W-:Y:S01]  /*240e0*/  MOV R13, R9 ;  /* 0x00000009000d7202 */ /* 0x000fe20000000f00 */
[----:B------:R-:W-:Y:S02]  /*240f0*/  IMAD.MOV.U32 R12, RZ, RZ, 0x4 ;  /* 0x00000004ff0c7424 */ /* 0x000fe400078e00ff */
[----:B------:R-:W-:-:S07]  /*24100*/  IMAD.MOV.U32 R2, RZ, RZ, R14 ;  /* 0x000000ffff027224 */ /* 0x000fce00078e000e */
[----:B------:R-:W-:Y:S05]  /*24110*/  WARPSYNC.COLLECTIVE R15, `(.L_x_3396) ;  /* 0x000000000f087348 */ /* 0x000fea0003c00000 */
[----:B------:R0:W1:Y:S02]  /*24120*/  SHFL.IDX P6, R14, R13, R12, R11 ;  /* 0x0000000c0d0e7389 */ /* 0x00006400000c000b */
[----:B01----:R-:W-:Y:S01]  /*24130*/  ENDCOLLECTIVE ;  /* 0x000000000000791b */ /* 0x003fe20003800000 */
.L_x_3396:
        /* <DEDUP_REMOVED lines=12> */
.L_x_3397:
[----:B------:R-:W-:Y:S01]  /*24200*/  MOV R13, R9 ;  /* 0x00000009000d7202 */ /* 0x000fe20000000f00 */
[----:B------:R-:W-:Y:S02]  /*24210*/  IMAD.MOV.U32 R12, RZ, RZ, 0x5 ;  /* 0x00000005ff0c7424 */ /* 0x000fe400078e00ff */
[----:B------:R-:W-:-:S07]  /*24220*/  IMAD.MOV.U32 R2, RZ, RZ, R14 ;  /* 0x000000ffff027224 */ /* 0x000fce00078e000e */
[----:B------:R-:W-:Y:S05]  /*24230*/  WARPSYNC.COLLECTIVE R15, `(.L_x_3398) ;  /* 0x000000000f087348 */ /* 0x000fea0003c00000 */
[----:B------:R0:W1:Y:S02]  /*24240*/  SHFL.IDX P6, R14, R13, R12, R11 ;  /* 0x0000000c0d0e7389 */ /* 0x00006400000c000b */
[----:B01----:R-:W-:Y:S01]  /*24250*/  ENDCOLLECTIVE ;  /* 0x000000000000791b */ /* 0x003fe20003800000 */
.L_x_3398:
        /* <DEDUP_REMOVED lines=12> */
.L_x_3399:
[----:B------:R-:W-:Y:S01]  /*24320*/  MOV R13, R9 ;  /* 0x00000009000d7202 */ /* 0x000fe20000000f00 */
[----:B------:R-:W-:Y:S02]  /*24330*/  IMAD.MOV.U32 R12, RZ, RZ, 0x6 ;  /* 0x00000006ff0c7424 */ /* 0x000fe400078e00ff */
[----:B------:R-:W-:-:S07]  /*24340*/  IMAD.MOV.U32 R2, RZ, RZ, R14 ;  /* 0x000000ffff027224 */ /* 0x000fce00078e000e */
[----:B------:R-:W-:Y:S05]  /*24350*/  WARPSYNC.COLLECTIVE R15, `(.L_x_3400) ;  /* 0x000000000f087348 */ /* 0x000fea0003c00000 */
[----:B------:R0:W1:Y:S02]  /*24360*/  SHFL.IDX P6, R14, R13, R12, R11 ;  /* 0x0000000c0d0e7389 */ /* 0x00006400000c000b */
[----:B01----:R-:W-:Y:S01]  /*24370*/  ENDCOLLECTIVE ;  /* 0x000000000000791b */ /* 0x003fe20003800000 */
.L_x_3400:
        /* <DEDUP_REMOVED lines=12> */
.L_x_3401:
[----:B------:R-:W-:Y:S01]  /*24440*/  MOV R13, R9 ;  /* 0x00000009000d7202 */ /* 0x000fe20000000f00 */
[----:B------:R-:W-:Y:S02]  /*24450*/  IMAD.MOV.U32 R12, RZ, RZ, 0x7 ;  /* 0x00000007ff0c7424 */ /* 0x000fe400078e00ff */
[----:B------:R-:W-:-:S07]  /*24460*/  IMAD.MOV.U32 R2, RZ, RZ, R14 ;  /* 0x000000ffff027224 */ /* 0x000fce00078e000e */
[----:B------:R-:W-:Y:S05]  /*24470*/  WARPSYNC.COLLECTIVE R15, `(.L_x_3402) ;  /* 0x000000000f087348 */ /* 0x000fea0003c00000 */
[----:B------:R0:W1:Y:S02]  /*24480*/  SHFL.IDX P6, R14, R13, R12, R11 ;  /* 0x0000000c0d0e7389 */ /* 0x00006400000c000b */
[----:B01----:R-:W-:Y:S01]  /*24490*/  ENDCOLLECTIVE ;  /* 0x000000000000791b */ /* 0x003fe20003800000 */
.L_x_3402:
        /* <DEDUP_REMOVED lines=12> */
.L_x_3403:
[----:B------:R-:W-:Y:S01]  /*24560*/  IMAD.MOV.U32 R2, RZ, RZ, R14 ;  /* 0x000000ffff027224 */ /* 0x000fe200078e000e */
[----:B------:R-:W-:Y:S06]  /*24570*/  BRA `(.L_x_3404) ;  /* 0xffffff9000dc7947 */ /* 0x000fec000383ffff */
.L_x_3182:
[----:B-1----:R1:W2:Y:S02]  /*24580*/  SYNCS.PHASECHK.TRANS64.TRYWAIT P0, [R6+URZ+0x28860], R2 ;  /* 0x02886002060075a7 */ /* 0x0022a4000800017f */
[----:B--2---:R-:W-:Y:S05]  /*24590*/  @!P0 NANOSLEEP.SYNCS 0x989680 ;  /* 0x009896800000895d */ /* 0x004fea0003900000 */
[----:B------:R-:W2:Y:S02]  /*245a0*/  @!P0 SYNCS.PHASECHK.TRANS64 P0, [R6+URZ+0x28860], R2 ;  /* 0x02886002060085a7 */ /* 0x000ea4000800007f */
[----:B--2---:R-:W-:Y:S05]  /*245b0*/  @!P0 BRA `(.L_x_3182) ;  /* 0xfffffffc00f08947 */ /* 0x004fea000383ffff */
[----:B------:R-:W-:Y:S05]  /*245c0*/  BRA `(.L_x_3405) ;  /* 0xffffff9400387947 */ /* 0x000fea000383ffff */
.L_x_3183:
[----:B------:R-:W-:Y:S01]  /*245d0*/  BSSY B1, `(.L_x_3406) ;  /* 0x0000008000017945 */ /* 0x000fe20003800000 */
[----:B------:R-:W-:Y:S01]  /*245e0*/  IMAD.MOV.U32 R13, RZ, RZ, R24 ;  /* 0x000000ffff0d7224 */ /* 0x000fe200078e0018 */
[----:B------:R-:W-:Y:S01]  /*245f0*/  MOV R12, RZ ;  /* 0x000000ff000c7202 */ /* 0x000fe20000000f00 */
[----:B------:R-:W-:Y:S02]  /*24600*/  IMAD.MOV.U32 R11, RZ, RZ, 0x181f ;  /* 0x0000181fff0b7424 */ /* 0x000fe400078e00ff */
[----:B------:R-:W-:-:S07]  /*24610*/  IMAD.MOV.U32 R15, RZ, RZ, -0x1 ;  /* 0xffffffffff0f7424 */ /* 0x000fce00078e00ff */
[----:B-1----:R-:W-:Y:S05]  /*24620*/  WARPSYNC.COLLECTIVE R15, `(.L_x_3407) ;  /* 0x000000000f087348 */ /* 0x002fea0003c00000 */
[----:B------:R0:W2:Y:S02]  /*24630*/  SHFL.IDX P6, R14, R13, R12, R11 ;  /* 0x0000000c0d0e7389 */ /* 0x0000a400000c000b */
[----:B012---:R-:W-:Y:S01]  /*24640*/  ENDCOLLECTIVE ;  /* 0x000000000000791b */ /* 0x007fe20003800000 */
.L_x_3407:
[----:B------:R-:W-:Y:S05]  /*24650*/  BSYNC B1 ;  /* 0x0000000000017941 */ /* 0x000fea0003800000 */
.L_x_3406:
[----:B------:R-:W-:Y:S01]  /*24660*/  IMAD.MOV.U32 R13, RZ, RZ, R23 ;  /* 0x000000ffff0d7224 */ /* 0x000fe200078e0017 */
[----:B------:R-:W-:Y:S01]  /*24670*/  MOV R11, 0x181f ;  /* 0x0000181f000b7802 */ /* 0x000fe20000000f00 */
[----:B------:R-:W-:Y:S01]  /*24680*/  IMAD.MOV.U32 R12, RZ, RZ, RZ ;  /* 0x000000ffff0c7224 */ /* 0x000fe200078e00ff */
[----:B------:R-:W-:Y:S01]  /*24690*/  MOV R3, R14 ;  /* 0x0000000e00037202 */ /* 0x000fe20000000f00 */
[----:B------:R-:W-:Y:S02]  /*246a0*/  IMAD.MOV.U32 R15, RZ, RZ, -0x1 ;  /* 0xffffffffff0f7424 */ /* 0x000fe400078e00ff */
[----:B------:R-:W-:-:S07]  /*246b0*/  IMAD R7, R7, 0x2, R22 ;  /* 0x0000000207077824 */ /* 0x000fce00078e0216 */
[----:B------:R-:W-:Y:S05]  /*246c0*/  WARPSYNC.COLLECTIVE R15, `(.L_x_3408) ;  /* 0x000000000f087348 */ /* 0x000fea0003c00000 */
[----:B------:R0:W1:Y:S02]  /*246d0*/  SHFL.IDX P6, R14, R13, R12, R11 ;  /* 0x0000000c0d0e7389 */ /* 0x00006400000c000b */
[----:B01----:R-:W-:Y:S01]  /*246e0*/  ENDCOLLECTIVE ;  /* 0x000000000000791b */ /* 0x003fe20003800000 */
.L_x_3408:
[----:B------:R-:W-:Y:S01]  /*246f0*/  IMAD.MOV.U32 R13, RZ, RZ, R24 ;  /* 0x000000ffff0d7224 */ /* 0x000fe200078e0018 */
[----:B------:R-:W-:Y:S01]  /*24700*/  MOV R12, 0x1 ;  /* 0x00000001000c7802 */ /* 0x000fe20000000f00 */
[----:B------:R-:W-:-:S07]  /*24710*/  IMAD.MOV.U32 R2, RZ, RZ, R14 ;  /* 0x000000ffff027224 */ /* 0x000fce00078e000e */
[----:B------:R-:W-:Y:S05]  /*24720*/  WARPSYNC.COLLECTIVE R15, `(.L_x_3409) ;  /* 0x000000000f087348 */ /* 0x000fea0003c00000 */
[----:B------:R0:W1:Y:S02]  /*24730*/  SHFL.IDX P6, R14, R13, R12, R11 ;  /* 0x0000000c0d0e7389 */ /* 0x00006400000c000b */
[----:B01----:R-:W-:Y:S01]  /*24740*/  ENDCOLLECTIVE ;  /* 0x000000000000791b */ /* 0x003fe20003800000 */
.L_x_3409:
        /* <DEDUP_REMOVED lines=14> */
.L_x_3410:
[----:B------:R-:W-:Y:S01]  /*24830*/  IMAD.MOV.U32 R13, RZ, RZ, R24 ;  /* 0x000000ffff0d7224 */ /* 0x000fe200078e0018 */
[----:B------:R-:W-:Y:S02]  /*24840*/  MOV R12, 0x2 ;  /* 0x00000002000c7802 */ /* 0x000fe40000000f00 */
[----:B------:R-:W-:-:S07]  /*24850*/  MOV R2, R14 ;  /* 0x0000000e00027202 */ /* 0x000fce0000000f00 */
[----:B------:R-:W-:Y:S05]  /*24860*/  WARPSYNC.COLLECTIVE R15, `(.L_x_3411) ;  /* 0x000000000f087348 */ /* 0x000fea0003c00000 */
[----:B------:R0:W1:Y:S02]  /*24870*/  SHFL.IDX P6, R14, R13, R12, R11 ;  /* 0x0000000c0d0e7389 */ /* 0x00006400000c000b */
[----:B01----:R-:W-:Y:S01]  /*24880*/  ENDCOLLECTIVE ;  /* 0x000000000000791b */ /* 0x003fe20003800000 */
.L_x_3411:
        /* <DEDUP_REMOVED lines=14> */
.L_x_3412:
[----:B------:R-:W-:Y:S01]  /*24970*/  IMAD.MOV.U32 R13, RZ, RZ, R24 ;  /* 0x000000ffff0d7224 */ /* 0x000fe200078e0018 */
[----:B------:R-:W-:Y:S02]  /*24980*/  MOV R12, 0x3 ;  /* 0x00000003000c7802 */ /* 0x000fe40000000f00 */
[----:B------:R-:W-:-:S07]  /*24990*/  MOV R2, R14 ;  /* 0x0000000e00027202 */ /* 0x000fce0000000f00 */
[----:B------:R-:W-:Y:S05]  /*249a0*/  WARPSYNC.COLLECTIVE R15, `(.L_x_3413) ;  /* 0x000000000f087348 */ /* 0x000fea0003c00000 */
[----:B------:R0:W1:Y:S02]  /*249b0*/  SHFL.IDX P6, R14, R13, R12, R11 ;  /* 0x0000000c0d0e7389 */ /* 0x00006400000c000b */
[----:B01----:R-:W-:Y:S01]  /*249c0*/  ENDCOLLECTIVE ;  /* 0x000000000000791b */ /* 0x003fe20003800000 */
.L_x_3413:
        /* <DEDUP_REMOVED lines=14> */
.L_x_3414:
[----:B------:R-:W-:Y:S01]  /*24ab0*/  IMAD.MOV.U32 R13, RZ, RZ, R24 ;  /* 0x000000ffff0d7224 */ /* 0x000fe200078e0018 */
[----:B------:R-:W-:Y:S02]  /*24ac0*/  MOV R12, 0x4 ;  /* 0x00000004000c7802 */ /* 0x000fe40000000f00 */
[----:B------:R-:W-:-:S07]  /*24ad0*/  MOV R2, R14 ;  /* 0x0000000e00027202 */ /* 0x000fce0000000f00 */
[----:B------:R-:W-:Y:S05]  /*24ae0*/  WARPSYNC.COLLECTIVE R15, `(.L_x_3415) ;  /* 0x000000000f087348 */ /* 0x000fea0003c00000 */
[----:B------:R0:W1:Y:S02]  /*24af0*/  SHFL.IDX P6, R14, R13, R12, R11 ;  /* 0x0000000c0d0e7389 */ /* 0x00006400000c000b */
[----:B01----:R-:W-:Y:S01]  /*24b00*/  ENDCOLLECTIVE ;  /* 0x000000000000791b */ /* 0x003fe20003800000 */
.L_x_3415:
        /* <DEDUP_REMOVED lines=14> */
.L_x_3416:
[----:B------:R-:W-:Y:S01]  /*24bf0*/  IMAD.MOV.U32 R13, RZ, RZ, R24 ;  /* 0x000000ffff0d7224 */ /* 0x000fe200078e0018 */
[----:B------:R-:W-:Y:S02]  /*24c00*/  MOV R12, 0x5 ;  /* 0x00000005000c7802 */ /* 0x000fe40000000f00 */
[----:B------:R-:W-:-:S07]  /*24c10*/  MOV R2, R14 ;  /* 0x0000000e00027202 */ /* 0x000fce0000000f00 */
[----:B------:R-:W-:Y:S05]  /*24c20*/  WARPSYNC.COLLECTIVE R15, `(.L_x_3417) ;  /* 0x000000000f087348 */ /* 0x000fea0003c00000 */
[----:B------:R0:W1:Y:S02]  /*24c30*/  SHFL.IDX P6, R14, R13, R12, R11 ;  /* 0x0000000c0d0e7389 */ /* 0x00006400000c000b */
[----:B01----:R-:W-:Y:S01]  /*24c40*/  ENDCOLLECTIVE ;  /* 0x000000000000791b */ /* 0x003fe20003800000 */
.L_x_3417:
        /* <DEDUP_REMOVED lines=14> */
.L_x_3418:
[----:B------:R-:W-:Y:S01]  /*24d30*/  IMAD.MOV.U32 R13, RZ, RZ, R24 ;  /* 0x000000ffff0d7224 */ /* 0x000fe200078e0018 */
[----:B------:R-:W-:Y:S02]  /*24d40*/  MOV R12, 0x6 ;  /* 0x00000006000c7802 */ /* 0x000fe40000000f00 */
[----:B------:R-:W-:-:S07]  /*24d50*/  MOV R2, R14 ;  /* 0x0000000e00027202 */ /* 0x000fce0000000f00 */
[----:B------:R-:W-:Y:S05]  /*24d60*/  WARPSYNC.COLLECTIVE R15, `(.L_x_3419) ;  /* 0x000000000f087348 */ /* 0x000fea0003c00000 */
[----:B------:R0:W1:Y:S02]  /*24d70*/  SHFL.IDX P6, R14, R13, R12, R11 ;  /* 0x0000000c0d0e7389 */ /* 0x00006400000c000b */
[----:B01----:R-:W-:Y:S01]  /*24d80*/  ENDCOLLECTIVE ;  /* 0x000000000000791b */ /* 0x003fe20003800000 */
.L_x_3419:
        /* <DEDUP_REMOVED lines=14> */
.L_x_3420:
[----:B------:R-:W-:Y:S01]  /*24e70*/  IMAD.MOV.U32 R13, RZ, RZ, R24 ;  /* 0x000000ffff0d7224 */ /* 0x000fe200078e0018 */
[----:B------:R-:W-:Y:S02]  /*24e80*/  MOV R12, 0x7 ;  /* 0x00000007000c7802 */ /* 0x000fe40000000f00 */
[----:B------:R-:W-:-:S07]  /*24e90*/  MOV R2, R14 ;  /* 0x0000000e00027202 */ /* 0x000fce0000000f00 */
[----:B------:R-:W-:Y:S05]  /*24ea0*/  WARPSYNC.COLLECTIVE R15, `(.L_x_3421) ;  /* 0x000000000f087348 */ /* 0x000fea0003c00000 */
[----:B------:R0:W1:Y:S02]  /*24eb0*/  SHFL.IDX P6, R14, R13, R12, R11 ;  /* 0x0000000c0d0e7389 */ /* 0x00006400000c000b */
[----:B01----:R-:W-:Y:S01]  /*24ec0*/  ENDCOLLECTIVE ;  /* 0x000000000000791b */ /* 0x003fe20003800000 */
.L_x_3421:
        /* <DEDUP_REMOVED lines=13> */
.L_x_3422:
[----:B------:R-:W-:Y:S01]  /*24fa0*/  @!PT LDS RZ, [RZ] ;  /* 0x00000000fffff984 */ /* 0x000fe20000000800 */
[----:B------:R-:W-:Y:S01]  /*24fb0*/  @!PT LDS RZ, [RZ] ;  /* 0x00000000fffff984 */ /* 0x000fe20000000800 */
[----:B------:R-:W-:Y:S01]  /*24fc0*/  @!PT LDS RZ, [RZ] ;  /* 0x00000000fffff984 */ /* 0x000fe20000000800 */
[----:B------:R0:W-:Y:S01]  /*24fd0*/  LDGSTS.E.BYPASS.LTC128B.128 [R7+0x7400], desc[UR42][R2.64+0x80], !P0 ;  /* 0x0740008002077fae */ /* 0x0001e2000c101d6a */
[----:B------:R-:W-:Y:S05]  /*24fe0*/  BRA `(.L_x_3423) ;  /* 0xffffff8c00c07947 */ /* 0x000fea000383ffff */
.L_x_3191:
[----:B0-----:R0:W1:Y:S02]  /*24ff0*/  SYNCS.PHASECHK.TRANS64.TRYWAIT P0, [R0+URZ+0x28860], R3 ;  /* 0x02886003000075a7 */ /* 0x001064000800017f */
[----:B-1----:R-:W-:Y:S05]  /*25000*/  @!P0 NANOSLEEP.SYNCS 0x989680 ;  /* 0x009896800000895d */ /* 0x002fea0003900000 */
[----:B------:R-:W1:Y:S02]  /*25010*/  @!P0 SYNCS.PHASECHK.TRANS64 P0, [R0+URZ+0x28860], R3 ;  /* 0x02886003000085a7 */ /* 0x000e64000800007f */
[----:B-1----:R-:W-:Y:S05]  /*25020*/  @!P0 BRA `(.L_x_3191) ;  /* 0xfffffffc00f08947 */ /* 0x002fea000383ffff */
[----:B------:R-:W-:Y:S05]  /*25030*/  BRA `(.L_x_3424) ;  /* 0xffffff9000dc7947 */ /* 0x000fea000383ffff */
.L_x_3192:
[----:B------:R-:W-:Y:S01]  /*25040*/  BSSY B0, `(.L_x_3425) ;  /* 0x0000008000007945 */ /* 0x000fe20003800000 */
[----:B------:R-:W-:Y:S01]  /*25050*/  MOV R13, R24 ;  /* 0x00000018000d7202 */ /* 0x000fe20000000f00 */
[----:B------:R-:W-:Y:S01]  /*25060*/  IMAD.MOV.U32 R12, RZ, RZ, RZ ;  /* 0x000000ffff0c7224 */ /* 0x000fe200078e00ff */
[----:B------:R-:W-:Y:S01]  /*25070*/  MOV R15, 0xffffffff ;  /* 0xffffffff000f7802 */ /* 0x000fe20000000f00 */
[----:B------:R-:W-:-:S07]  /*25080*/  IMAD.MOV.U32 R11, RZ, RZ, 0x181f ;  /* 0x0000181fff0b7424 */ /* 0x000fce00078e00ff */
[----:B0-2---:R-:W-:Y:S05]  /*25090*/  WARPSYNC.COLLECTIVE R15, `(.L_x_3426) ;  /* 0x000000000f087348 */ /* 0x005fea0003c00000 */
[----:B--2---:R1:W2:Y:S02]  /*250a0*/  SHFL.IDX P6, R14, R13, R12, R11 ;  /* 0x0000000c0d0e7389 */ /* 0x0042a400000c000b */
[----:B012---:R-:W-:Y:S01]  /*250b0*/  ENDCOLLECTIVE ;  /* 0x000000000000791b */ /* 0x007fe20003800000 */
.L_x_3426:
[----:B------:R-:W-:Y:S05]  /*250c0*/  BSYNC B0 ;  /* 0x0000000000007941 */ /* 0x000fea0003800000 */
.L_x_3425:
[----:B------:R-:W-:Y:S01]  /*250d0*/  IMAD.MOV.U32 R13, RZ, RZ, R23 ;  /* 0x000000ffff0d7224 */ /* 0x000fe200078e0017 */
[----:B------:R-:W-:Y:S01]  /*250e0*/  MOV R12, RZ ;  /* 0x000000ff000c7202 */ /* 0x000fe20000000f00 */
[----:B------:R-:W-:Y:S01]  /*250f0*/  IMAD.MOV.U32 R11, RZ, RZ, 0x181f ;  /* 0x0000181fff0b7424 */ /* 0x000fe200078e00ff */
[----:B------:R-:W-:Y:S01]  /*25100*/  SHF.L.U32 R5, R31, 0x1, RZ ;  /* 0x000000011f057819 */ /* 0x000fe200000006ff */
[----:B------:R-:W-:Y:S02]  /*25110*/  IMAD.MOV.U32 R15, RZ, RZ, -0x1 ;  /* 0xffffffffff0f7424 */ /* 0x000fe400078e00ff */
[----:B------:R-:W-:Y:S02]  /*25120*/  IMAD.MOV.U32 R3, RZ, RZ, R14 ;  /* 0x000000ffff037224 */ /* 0x000fe400078e000e */
[----:B------:R-:W-:-:S07]  /*25130*/  IMAD R4, R9, 0x2, R22 ;  /* 0x0000000209047824 */ /* 0x000fce00078e0216 */
[----:B------:R-:W-:Y:S05]  /*25140*/  WARPSYNC.COLLECTIVE R15, `(.L_x_3427) ;  /* 0x000000000f087348 */ /* 0x000fea0003c00000 */
[----:B------:R0:W1:Y:S02]  /*25150*/  SHFL.IDX P6, R14, R13, R12, R11 ;  /* 0x0000000c0d0e7389 */ /* 0x00006400000c000b */
[----:B01----:R-:W-:Y:S01]  /*25160*/  ENDCOLLECTIVE ;  /* 0x000000000000791b */ /* 0x003fe20003800000 */
.L_x_3427:
[----:B------:R-:W-:Y:S02]  /*25170*/  ULDC UR4, c[0x0][0x2f4] ;  /* 0x0000bd0000047ab9 */ /* 0x000fe40000000800 */
        /* <DEDUP_REMOVED lines=10> */
.L_x_3428:
        /* <DEDUP_REMOVED lines=13> */
.L_x_3429:
[----:B------:R-:W-:Y:S01]  /*252f0*/  MOV R13, R24 ;  /* 0x00000018000d7202 */ /* 0x000fe20000000f00 */
[----:B------:R-:W-:Y:S02]  /*25300*/  IMAD.MOV.U32 R12, RZ, RZ, 0x2 ;  /* 0x00000002ff0c7424 */ /* 0x000fe400078e00ff */
[----:B------:R-:W-:-:S07]  /*25310*/  IMAD.MOV.U32 R10, RZ, RZ, R14 ;  /* 0x000000ffff0a7224 */ /* 0x000fce00078e000e */
[----:B------:R-:W-:Y:S05]  /*25320*/  WARPSYNC.COLLECTIVE R15, `(.L_x_3430) ;  /* 0x000000000f087348 */ /* 0x000fea0003c00000 */
[----:B------:R0:W1:Y:S02]  /*25330*/  SHFL.IDX P6, R14, R13, R12, R11 ;  /* 0x0000000c0d0e7389 */ /* 0x00006400000c000b */
[----:B01----:R-:W-:Y:S01]  /*25340*/  ENDCOLLECTIVE ;  /* 0x000000000000791b */ /* 0x003fe20003800000 */
.L_x_3430:
[----:B------:R-:W-:-:S05]  /*25350*/  IADD3 R2, P2, R10, R5, RZ ;  /* 0x000000050a027210 */ /* 0x000fca0007f5e0ff */
[----:B------:R-:W-:-:S05]  /*25360*/  IMAD.X R3, RZ, RZ, R7, P2 ;  /* 0x000000ffff037224 */ /* 0x000fca00010e0607 */
[----:B------:R-:W-:Y:S01]  /*25370*/  @!PT LDS RZ, [RZ] ;  /* 0x00000000fffff984 */ /* 0x000fe20000000800 */
[----:B------:R-:W-:Y:S01]  /*25380*/  @!PT LDS RZ, [RZ] ;  /* 0x00000000fffff984 */ /* 0x000fe20000000800 */
[----:B------:R-:W-:Y:S01]  /*25390*/  @!PT LDS RZ, [RZ] ;  /* 0x00000000fffff984 */ /* 0x000fe20000000800 */
[----:B------:R0:W-:Y:S01]  /*253a0*/  LDGSTS.E.BYPASS.LTC128B.128 [R4+0xc00], desc[UR42][R2.64], !P3 ;  /* 0x00c0000002047fae */ /* 0x0001e2000d901d6a */
[----:B------:R-:W-:Y:S02]  /*253b0*/  MOV R13, R23 ;  /* 0x00000017000d7202 */ /* 0x000fe40000000f00 */
[C---:B------:R-:W-:Y:S01]  /*253c0*/  ISETP.LT.OR P3, PT, R6.reuse, 0x21, P1 ;  /* 0x000000210600780c */ /* 0x040fe20000f61670 */
[----:B------:R0:W-:Y:S01]  /*253d0*/  LDGSTS.E.BYPASS.LTC128B.128 [R4+0x4c00], desc[UR42][R2.64+0x80], !P4 ;  /* 0x04c0008002047fae */ /* 0x0001e2000e101d6a */
[----:B------:R-:W-:Y:S01]  /*253e0*/  ISETP.LT.OR P4, PT, R6, 0x21, P0 ;  /* 0x000000210600780c */ /* 0x000fe20000781670 */
[----:B------:R-:W-:-:S12]  /*253f0*/  IMAD.MOV.U32 R8, RZ, RZ, R14 ;  /* 0x000000ffff087224 */ /* 0x000fd800078e000e */
[----:B0-----:R-:W-:Y:S05]  /*25400*/  WARPSYNC.COLLECTIVE R15, `(.L_x_3431) ;  /* 0x000000000f087348 */ /* 0x001fea0003c00000 */
[----:B------:R1:W2:Y:S02]  /*25410*/  SHFL.IDX P6, R14, R13, R12, R11 ;  /* 0x0000000c0d0e7389 */ /* 0x0002a400000c000b */
[----:B012---:R-:W-:Y:S01]  /*25420*/  ENDCOLLECTIVE ;  /* 0x000000000000791b */ /* 0x007fe20003800000 */
.L_x_3431:
[----:B------:R-:W-:Y:S01]  /*25430*/  IMAD.MOV.U32 R13, RZ, RZ, R24 ;  /* 0x000000ffff0d7224 */ /* 0x000fe200078e0018 */
[----:B------:R-:W-:Y:S02]  /*25440*/  MOV R12, 0x3 ;  /* 0x00000003000c7802 */ /* 0x000fe40000000f00 */
[----:B------:R-:W-:-:S13]  /*25450*/  IADD3 R2, P2, R14, R5, RZ ;  /* 0x000000050e027210 */ /* 0x000fda0007f5e0ff */
[----:B------:R-:W-:Y:S05]  /*25460*/  WARPSYNC.COLLECTIVE R15, `(.L_x_3432) ;  /* 0x000000000f087348 */ /* 0x000fea0003c00000 */
[----:B------:R0:W1:Y:S02]  /*25470*/  SHFL.IDX P6, R14, R13, R12, R11 ;  /* 0x0000000c0d0e7389 */ /* 0x00006400000c000b */
[----:B01----:R-:W-:Y:S01]  /*25480*/  ENDCOLLECTIVE ;  /* 0x000000000000791b */ /* 0x003fe20003800000 */
.L_x_3432:
        /* <DEDUP_REMOVED lines=13> */
.L_x_3433:
[----:B------:R-:W-:Y:S02]  /*25560*/  IMAD.MOV.U32 R13, RZ, RZ, R24 ;  /* 0x000000ffff0d7224 */ /* 0x000fe400078e0018 */
[----:B------:R-:W-:Y:S01]  /*25570*/  IMAD.MOV.U32 R12, RZ, RZ, 0x4 ;  /* 0x00000004ff0c7424 */ /* 0x000fe200078e00ff */
[----:B------:R-:W-:-:S13]  /*25580*/  IADD3 R2, P2, R14, R5, RZ ;  /* 0x000000050e027210 */ /* 0x000fda0007f5e0ff */
[----:B------:R-:W-:Y:S05]  /*25590*/  WARPSYNC.COLLECTIVE R15, `(.L_x_3434) ;  /* 0x000000000f087348 */ /* 0x000fea0003c00000 */
[----:B------:R0:W1:Y:S02]  /*255a0*/  SHFL.IDX P6, R14, R13, R12, R11 ;  /* 0x0000000c0d0e7389 */ /* 0x00006400000c000b */
[----:B01----:R-:W-:Y:S01]  /*255b0*/  ENDCOLLECTIVE ;  /* 0x000000000000791b */ /* 0x003fe20003800000 */
.L_x_3434:
        /* <DEDUP_REMOVED lines=13> */
.L_x_3435:
[----:B------:R-:W-:Y:S02]  /*25690*/  IMAD.MOV.U32 R13, RZ, RZ, R24 ;  /* 0x000000ffff0d7224 */ /* 0x000fe400078e0018 */
[----:B------:R-:W-:Y:S02]  /*256a0*/  IMAD.MOV.U32 R12, RZ, RZ, 0x5 ;  /* 0x00000005ff0c7424 */ /* 0x000fe400078e00ff */
[----:B------:R-:W-:-:S07]  /*256b0*/  IMAD.MOV.U32 R10, RZ, RZ, R14 ;  /* 0x000000ffff0a7224 */ /* 0x000fce00078e000e */
[----:B------:R-:W-:Y:S05]  /*256c0*/  WARPSYNC.COLLECTIVE R15, `(.L_x_3436) ;  /* 0x000000000f087348 */ /* 0x000fea0003c00000 */
[----:B------:R0:W1:Y:S02]  /*256d0*/  SHFL.IDX P6, R14, R13, R12, R11 ;  /* 0x0000000c0d0e7389 */ /* 0x00006400000c000b */
[----:B01----:R-:W-:Y:S01]  /*256e0*/  ENDCOLLECTIVE ;  /* 0x000000000000791b */ /* 0x003fe20003800000 */
.L_x_3436:
        /* <DEDUP_REMOVED lines=9> */
[----:B------:R-:W-:Y:S02]  /*25780*/  ISETP.LT.OR P4, PT, R6, 0x51, P0 ;  /* 0x000000510600780c */ /* 0x000fe40000781670 */
[----:B------:R-:W-:-:S11]  /*25790*/  MOV R7, R14 ;  /* 0x0000000e00077202 */ /* 0x000fd60000000f00 */
[----:B0-----:R-:W-:Y:S05]  /*257a0*/  WARPSYNC.COLLECTIVE R15, `(.L_x_3437) ;  /* 0x000000000f087348 */ /* 0x001fea0003c00000 */
[----:B------:R1:W2:Y:S02]  /*257b0*/  SHFL.IDX P6, R14, R13, R12, R11 ;  /* 0x0000000c0d0e7389 */ /* 0x0002a400000c000b */
[----:B012---:R-:W-:Y:S01]  /*257c0*/  ENDCOLLECTIVE ;  /* 0x000000000000791b */ /* 0x007fe20003800000 */
.L_x_3437:
[----:B------:R-:W-:Y:S01]  /*257d0*/  MOV R13, R24 ;  /* 0x00000018000d7202 */ /* 0x000fe20000000f00 */
[----:B------:R-:W-:Y:S01]  /*257e0*/  IMAD.MOV.U32 R12, RZ, RZ, 0x6 ;  /* 0x00000006ff0c7424 */ /* 0x000fe200078e00ff */
[----:B------:R-:W-:-:S13]  /*257f0*/  IADD3 R2, P2, R14, R5, RZ ;  /* 0x000000050e027210 */ /* 0x000fda0007f5e0ff */
[----:B------:R-:W-:Y:S05]  /*25800*/  WARPSYNC.COLLECTIVE R15, `(.L_x_3438) ;  /* 0x000000000f087348 */ /* 0x000fea0003c00000 */
[----:B------:R0:W1:Y:S02]  /*25810*/  SHFL.IDX P6, R14, R13, R12, R11 ;  /* 0x0000000c0d0e7389 */ /* 0x00006400000c000b */
[----:B01----:R-:W-:Y:S01]  /*25820*/  ENDCOLLECTIVE ;  /* 0x000000000000791b */ /* 0x003fe20003800000 */
.L_x_3438:
        /* <DEDUP_REMOVED lines=13> */
.L_x_3439:
[----:B------:R-:W-:Y:S01]  /*25900*/  MOV R13, R24 ;  /* 0x00000018000d7202 */ /* 0x000fe20000000f00 */
[----:B------:R-:W-:Y:S02]  /*25910*/  IMAD.MOV.U32 R12, RZ, RZ, 0x7 ;  /* 0x00000007ff0c7424 */ /* 0x000fe400078e00ff */
[----:B------:R-:W-:-:S07]  /*25920*/  IMAD.MOV.U32 R10, RZ, RZ, R14 ;  /* 0x000000ffff0a7224 */ /* 0x000fce00078e000e */
[----:B------:R-:W-:Y:S05]  /*25930*/  WARPSYNC.COLLECTIVE R15, `(.L_x_3440) ;  /* 0x000000000f087348 */ /* 0x000fea0003c00000 */
[----:B------:R0:W1:Y:S02]  /*25940*/  SHFL.IDX P6, R14, R13, R12, R11 ;  /* 0x0000000c0d0e7389 */ /* 0x00006400000c000b */
[----:B01----:R-:W-:Y:S01]  /*25950*/  ENDCOLLECTIVE ;  /* 0x000000000000791b */ /* 0x003fe20003800000 */
.L_x_3440:
        /* <DEDUP_REMOVED lines=12> */
.L_x_3441:
[----:B------:R-:W-:Y:S05]  /*25a20*/  BRA `(.L_x_3442) ;  /* 0xffffff8c007c7947 */ /* 0x000fea000383ffff */
.L_x_3197:
[----:B------:R-:W-:Y:S01]  /*25a30*/  BSSY B0, `(.L_x_3443) ;  /* 0x0000008000007945 */ /* 0x000fe20003800000 */
[----:B------:R-:W-:Y:S01]  /*25a40*/  IMAD.MOV.U32 R13, RZ, RZ, R16 ;  /* 0x000000ffff0d7224 */ /* 0x000fe200078e0010 */
[----:B-1----:R-:W-:Y:S01]  /*25a50*/  MOV R11, 0x1f ;  /* 0x0000001f000b7802 */ /* 0x002fe20000000f00 */
[----:B------:R-:W-:Y:S02]  /*25a60*/  IMAD.MOV.U32 R12, RZ, RZ, RZ ;  /* 0x000000ffff0c7224 */ /* 0x000fe400078e00ff */
[----:B------:R-:W-:-:S07]  /*25a70*/  IMAD.MOV.U32 R15, RZ, RZ, -0x1 ;  /* 0xffffffffff0f7424 */ /* 0x000fce00078e00ff */
[----:B0-----:R-:W-:Y:S05]  /*25a80*/  WARPSYNC.COLLECTIVE R15, `(.L_x_3444) ;  /* 0x000000000f087348 */ /* 0x001fea0003c00000 */
[----:B------:R1:W2:Y:S02]  /*25a90*/  SHFL.IDX P6, R14, R13, R12, R11 ;  /* 0x0000000c0d0e7389 */ /* 0x0002a400000c000b */
[----:B012---:R-:W-:Y:S01]  /*25aa0*/  ENDCOLLECTIVE ;  /* 0x000000000000791b */ /* 0x007fe20003800000 */
.L_x_3444:
[----:B------:R-:W-:Y:S05]  /*25ab0*/  BSYNC B0 ;  /* 0x0000000000007941 */ /* 0x000fea0003800000 */
.L_x_3443:
[----:B------:R-:W-:Y:S01]  /*25ac0*/  MOV R13, R16 ;  /* 0x00000010000d7202 */ /* 0x000fe20000000f00 */
[----:B------:R-:W-:Y:S01]  /*25ad0*/  IMAD.MOV.U32 R12, RZ, RZ, 0x1 ;  /* 0x00000001ff0c7424 */ /* 0x000fe200078e00ff */
[----:B------:R-:W-:Y:S01]  /*25ae0*/  MOV R15, 0xffffffff ;  /* 0xffffffff000f7802 */ /* 0x000fe20000000f00 */
[----:B------:R-:W-:Y:S02]  /*25af0*/  IMAD.MOV.U32 R11, RZ, RZ, 0x1f ;  /* 0x0000001fff0b7424 */ /* 0x000fe400078e00ff */
[----:B------:R-:W-:Y:S02]  /*25b00*/  IMAD.IADD R5, R19, 0x1, R8 ;  /* 0x0000000113057824 */ /* 0x000fe400078e0208 */
[----:B------:R-:W-:-:S07]  /*25b10*/  IMAD.MOV.U32 R0, RZ, RZ, R14 ;  /* 0x000000ffff007224 */ /* 0x000fce00078e000e */
[----:B------:R-:W-:Y:S05]  /*25b20*/  WARPSYNC.COLLECTIVE R15, `(.L_x_3445) ;  /* 0x000000000f087348 */ /* 0x000fea0003c00000 */
[----:B------:R0:W1:Y:S02]  /*25b30*/  SHFL.IDX P6, R14, R13, R12, R11 ;  /* 0x0000000c0d0e7389 */ /* 0x00006400000c000b */
[----:B01----:R-:W-:Y:S01]  /*25b40*/  ENDCOLLECTIVE ;  /* 0x000000000000791b */ /* 0x003fe20003800000 */
.L_x_3445:
[----:B------:R-:W-:Y:S02]  /*25b50*/  ULDC UR4, c[0x0][0xc3c] ;  /* 0x00030f0000047ab9 */ /* 0x000fe40000000800 */
[----:B------:R-:W-:-:S13]  /*25b60*/  ISETP.GE.OR P1, PT, R5, UR4, !P0 ;  /* 0x0000000405007c0c */ /* 0x000fda000c726670 */
[----:B------:R-:W0:Y:S01]  /*25b70*/  @!P1 LDC.64 R2, c[0x0][0xc80] ;  /* 0x00032000ff029b82 */ /* 0x000e220000000a00 */
[----:B------:R-:W-:Y:S01]  /*25b80*/  MOV R11, RZ ;  /* 0x000000ff000b7202 */ /* 0x000fe20000000f00 */
[----:B------:R-:W-:Y:S02]  /*25b90*/  IMAD.MOV.U32 R4, RZ, RZ, R14 ;  /* 0x000000ffff047224 */ /* 0x000fe400078e000e */
[----:B0-----:R-:W-:-:S06]  /*25ba0*/  @!P1 IMAD.WIDE R2, R5, 0x4, R2 ;  /* 0x0000000405029825 */ /* 0x001fcc00078e0202 */
[----:B------:R-:W2:Y:S01]  /*25bb0*/  @!P1 LDG.E R2, desc[UR42][R2.64] ;  /* 0x0000002a02029981 */ /* 0x000ea2000c1e1900 */
[----:B------:R-:W-:Y:S02]  /*25bc0*/  MOV R5, RZ ;  /* 0x000000ff00057202 */ /* 0x000fe40000000f00 */
        /* <DEDUP_REMOVED lines=10> */
.L_x_3446:
[----:B------:R-:W-:Y:S02]  /*25c70*/  MOV R12, 0x2 ;  /* 0x00000002000c7802 */ /* 0x000fe40000000f00 */
[----:B------:R-:W-:-:S05]  /*25c80*/  SEL R6, R14, RZ, P1 ;  /* 0x000000ff0e067207 */ /* 0x000fca0000800000 */
[----:B------:R-:W-:-:S04]  /*25c90*/  IMAD.IADD R6, R5, 0x1, R6 ;  /* 0x0000000105067824 */ /* 0x000fc800078e0206 */
[----:B------:R-:W-:-:S07]  /*25ca0*/  IMAD.MOV.U32 R13, RZ, RZ, R6 ;  /* 0x000000ffff0d7224 */ /* 0x000fce00078e0006 */
[----:B------:R-:W-:Y:S05]  /*25cb0*/  WARPSYNC.COLLECTIVE R15, `(.L_x_3447) ;  /* 0x000000000f087348 */ /* 0x000fea0003c00000 */
[----:B------:R0:W1:Y:S02]  /*25cc0*/  SHFL.UP P6, R14, R13, R12, R11 ;  /* 0x0400000c0d0e7389 */ /* 0x00006400000c000b */
[----:B01----:R-:W-:Y:S01]  /*25cd0*/  ENDCOLLECTIVE ;  /* 0x000000000000791b */ /* 0x003fe20003800000 */
.L_x_3447:
[----:B------:R-:W-:Y:S02]  /*25ce0*/  MOV R12, 0x4 ;  /* 0x00000004000c7802 */ /* 0x000fe40000000f00 */
[----:B------:R-:W-:-:S05]  /*25cf0*/  SEL R7, R14, RZ, P2 ;  /* 0x000000ff0e077207 */ /* 0x000fca0001000000 */
[----:B------:R-:W-:-:S04]  /*25d00*/  IMAD.IADD R7, R6, 0x1, R7 ;  /* 0x0000000106077824 */ /* 0x000fc800078e0207 */
[----:B------:R-:W-:-:S07]  /*25d10*/  IMAD.MOV.U32 R13, RZ, RZ, R7 ;  /* 0x000000ffff0d7224 */ /* 0x000fce00078e0007 */
[----:B------:R-:W-:Y:S05]  /*25d20*/  WARPSYNC.COLLECTIVE R15, `(.L_x_3448) ;  /* 0x000000000f087348 */ /* 0x000fea0003c00000 */
[----:B------:R0:W1:Y:S02]  /*25d30*/  SHFL.UP P6, R14, R13, R12, R11 ;  /* 0x0400000c0d0e7389 */ /* 0x00006400000c000b */
[----:B01----:R-:W-:Y:S01]  /*25d40*/  ENDCOLLECTIVE ;  /* 0x000000000000791b */ /* 0x003fe20003800000 */
.L_x_3448:
[----:B------:R-:W-:Y:S02]  /*25d50*/  MOV R12, 0x8 ;  /* 0x00000008000c7802 */ /* 0x000fe40000000f00 */
[----:B------:R-:W-:-:S05]  /*25d60*/  SEL R2, R14, RZ, P3 ;  /* 0x000000ff0e027207 */ /* 0x000fca0001800000 */
[----:B------:R-:W-:-:S04]  /*25d70*/  IMAD.IADD R2, R7, 0x1, R2 ;  /* 0x0000000107027824 */ /* 0x000fc800078e0202 */
[----:B------:R-:W-:-:S07]  /*25d80*/  IMAD.MOV.U32 R13, RZ, RZ, R2 ;  /* 0x000000ffff0d7224 */ /* 0x000fce00078e0002 */
[----:B------:R-:W-:Y:S05]  /*25d90*/  WARPSYNC.COLLECTIVE R15, `(.L_x_3449) ;  /* 0x000000000f087348 */ /* 0x000fea0003c00000 */
[----:B------:R0:W1:Y:S02]  /*25da0*/  SHFL.UP P6, R14, R13, R12, R11 ;  /* 0x0400000c0d0e7389 */ /* 0x00006400000c000b */
[----:B01----:R-:W-:Y:S01]  /*25db0*/  ENDCOLLECTIVE ;  /* 0x000000000000791b */ /* 0x003fe20003800000 */
.L_x_3449:
[----:B------:R-:W-:Y:S02]  /*25dc0*/  MOV R12, 0x10 ;  /* 0x00000010000c7802 */ /* 0x000fe40000000f00 */
[----:B------:R-:W-:-:S05]  /*25dd0*/  SEL R3, R14, RZ, P4 ;  /* 0x000000ff0e037207 */ /* 0x000fca0002000000 */
[----:B------:R-:W-:-:S04]  /*25de0*/  IMAD.IADD R3, R2, 0x1, R3 ;  /* 0x0000000102037824 */ /* 0x000fc800078e0203 */
[----:B------:R-:W-:-:S07]  /*25df0*/  IMAD.MOV.U32 R13, RZ, RZ, R3 ;  /* 0x000000ffff0d7224 */ /* 0x000fce00078e0003 */
[----:B------:R-:W-:Y:S05]  /*25e00*/  WARPSYNC.COLLECTIVE R15, `(.L_x_3450) ;  /* 0x000000000f087348 */ /* 0x000fea0003c00000 */
[----:B------:R0:W1:Y:S02]  /*25e10*/  SHFL.UP P6, R14, R13, R12, R11 ;  /* 0x0400000c0d0e7389 */ /* 0x00006400000c000b */
[----:B01----:R-:W-:Y:S01]  /*25e20*/  ENDCOLLECTIVE ;  /* 0x000000000000791b */ /* 0x003fe20003800000 */
.L_x_3450:
        /* <DEDUP_REMOVED lines=8> */
.L_x_3451:
[----:B------:R-:W-:Y:S05]  /*25eb0*/  BRA `(.L_x_3452) ;  /* 0xffffff8c00887947 */ /* 0x000fea000383ffff */
.L_x_3202:
[----:B------:R-:W-:Y:S01]  /*25ec0*/  BSSY B0, `(.L_x_3453) ;  /* 0x0000008000007945 */ /* 0x000fe20003800000 */
[----:B-----5:R-:W-:Y:S01]  /*25ed0*/  IMAD.MOV.U32 R13, RZ, RZ, R5 ;  /* 0x000000ffff0d7224 */ /* 0x020fe200078e0005 */
[----:B------:R-:W-:Y:S01]  /*25ee0*/  MOV R12, 0x1 ;  /* 0x00000001000c7802 */ /* 0x000fe20000000f00 */
[----:B-1----:R-:W-:Y:S02]  /*25ef0*/  IMAD.MOV.U32 R11, RZ, RZ, RZ ;  /* 0x000000ffff0b7224 */ /* 0x002fe400078e00ff */
[----:B------:R-:W-:-:S07]  /*25f00*/  IMAD.MOV.U32 R15, RZ, RZ, -0x1 ;  /* 0xffffffffff0f7424 */ /* 0x000fce00078e00ff */
[----:B0-23--:R-:W-:Y:S05]  /*25f10*/  WARPSYNC.COLLECTIVE R15, `(.L_x_3454) ;  /* 0x000000000f087348 */ /* 0x00dfea0003c00000 */
[----:B------:R1:W4:Y:S02]  /*25f20*/  SHFL.UP P6, R14, R13, R12, R11 ;  /* 0x0400000c0d0e7389 */ /* 0x00032400000c000b */
[----:B01234-:R-:W-:Y:S01]  /*25f30*/  ENDCOLLECTIVE ;  /* 0x000000000000791b */ /* 0x01ffe20003800000 */
.L_x_3454:
[----:B------:R-:W-:Y:S05]  /*25f40*/  BSYNC B0 ;  /* 0x0000000000007941 */ /* 0x000fea0003800000 */
.L_x_3453:
[----:B------:R-:W-:Y:S01]  /*25f50*/  SEL R14, R14, RZ, P1 ;  /* 0x000000ff0e0e7207 */ /* 0x000fe20000800000 */
[----:B------:R-:W-:Y:S01]  /*25f60*/  IMAD.MOV.U32 R12, RZ, RZ, 0x2 ;  /* 0x00000002ff0c7424 */ /* 0x000fe200078e00ff */
[----:B------:R-:W-:Y:S01]  /*25f70*/  MOV R15, 0xffffffff ;  /* 0xffffffff000f7802 */ /* 0x000fe20000000f00 */
[----:B------:R-:W-:Y:S01]  /*25f80*/  IMAD.MOV.U32 R11, RZ, RZ, RZ ;  /* 0x000000ffff0b7224 */ /* 0x000fe200078e00ff */
[----:B------:R-:W-:-:S07]  /*25f90*/  IADD3 R13, R5, R14, RZ ;  /* 0x0000000e050d7210 */ /* 0x000fce0007ffe0ff */
[----:B------:R-:W-:Y:S05]  /*25fa0*/  WARPSYNC.COLLECTIVE R15, `(.L_x_3455) ;  /* 0x000000000f087348 */ /* 0x000fea0003c00000 */
[----:B------:R0:W1:Y:S02]  /*25fb0*/  SHFL.UP P6, R14, R13, R12, R11 ;  /* 0x0400000c0d0e7389 */ /* 0x00006400000c000b */
[----:B01----:R-:W-:Y:S01]  /*25fc0*/  ENDCOLLECTIVE ;  /* 0x000000000000791b */ /* 0x003fe20003800000 */
.L_x_3455:
[----:B------:R-:W-:Y:S02]  /*25fd0*/  MOV R12, 0x4 ;  /* 0x00000004000c7802 */ /* 0x000fe40000000f00 */
[----:B------:R-:W-:-:S05]  /*25fe0*/  SEL R2, R14, RZ, P2 ;  /* 0x000000ff0e027207 */ /* 0x000fca0001000000 */
[----:B------:R-:W-:-:S04]  /*25ff0*/  IMAD.IADD R2, R13, 0x1, R2 ;  /* 0x000000010d027824 */ /* 0x000fc800078e0202 */
[----:B------:R-:W-:-:S07]  /*26000*/  IMAD.MOV.U32 R13, RZ, RZ, R2 ;  /* 0x000000ffff0d7224 */ /* 0x000fce00078e0002 */
[----:B------:R-:W-:Y:S05]  /*26010*/  WARPSYNC.COLLECTIVE R15, `(.L_x_3456) ;  /* 0x000000000f087348 */ /* 0x000fea0003c00000 */
[----:B------:R0:W1:Y:S02]  /*26020*/  SHFL.UP P6, R14, R13, R12, R11 ;  /* 0x0400000c0d0e7389 */ /* 0x00006400000c000b */
[----:B01----:R-:W-:Y:S01]  /*26030*/  ENDCOLLECTIVE ;  /* 0x000000000000791b */ /* 0x003fe20003800000 */
.L_x_3456:
[----:B------:R-:W-:Y:S02]  /*26040*/  MOV R12, 0x8 ;  /* 0x00000008000c7802 */ /* 0x000fe40000000f00 */
[----:B------:R-:W-:-:S05]  /*26050*/  SEL R3, R14, RZ, P3 ;  /* 0x000000ff0e037207 */ /* 0x000fca0001800000 */
[----:B------:R-:W-:-:S04]  /*26060*/  IMAD.IADD R3, R2, 0x1, R3 ;  /* 0x0000000102037824 */ /* 0x000fc800078e0203 */
[----:B------:R-:W-:-:S07]  /*26070*/  IMAD.MOV.U32 R13, RZ, RZ, R3 ;  /* 0x000000ffff0d7224 */ /* 0x000fce00078e0003 */
[----:B------:R-:W-:Y:S05]  /*26080*/  WARPSYNC.COLLECTIVE R15, `(.L_x_3457) ;  /* 0x000000000f087348 */ /* 0x000fea0003c00000 */
[----:B------:R0:W1:Y:S02]  /*26090*/  SHFL.UP P6, R14, R13, R12, R11 ;  /* 0x0400000c0d0e7389 */ /* 0x00006400000c000b */
[----:B01----:R-:W-:Y:S01]  /*260a0*/  ENDCOLLECTIVE ;  /* 0x000000000000791b */ /* 0x003fe20003800000 */
.L_x_3457:
[----:B------:R-:W-:Y:S02]  /*260b0*/  MOV R12, 0x10 ;  /* 0x00000010000c7802 */ /* 0x000fe40000000f00 */
[----:B------:R-:W-:-:S05]  /*260c0*/  SEL R4, R14, RZ, P4 ;  /* 0x000000ff0e047207 */ /* 0x000fca0002000000 */
[----:B------:R-:W-:-:S04]  /*260d0*/  IMAD.IADD R4, R3, 0x1, R4 ;  /* 0x0000000103047824 */ /* 0x000fc800078e0204 */
[----:B------:R-:W-:-:S07]  /*260e0*/  IMAD.MOV.U32 R13, RZ, RZ, R4 ;  /* 0x000000ffff0d7224 */ /* 0x000fce00078e0004 */
[----:B------:R-:W-:Y:S05]  /*260f0*/  WARPSYNC.COLLECTIVE R15, `(.L_x_3458) ;  /* 0x000000000f087348 */ /* 0x000fea0003c00000 */
[----:B------:R0:W1:Y:S02]  /*26100*/  SHFL.UP P6, R14, R13, R12, R11 ;  /* 0x0400000c0d0e7389 */ /* 0x00006400000c000b */
[----:B01----:R-:W-:Y:S01]  /*26110*/  ENDCOLLECTIVE ;  /* 0x000000000000791b */ /* 0x003fe20003800000 */
.L_x_3458:
        /* <DEDUP_REMOVED lines=8> */
.L_x_3459:
[----:B------:R-:W-:Y:S05]  /*261a0*/  BRA `(.L_x_3460) ;  /* 0xffffff8c00687947 */ /* 0x000fea000383ffff */
.L_x_3204:
[----:B------:R-:W-:Y:S01]  /*261b0*/  BSSY B0, `(.L_x_3461) ;  /* 0x0000006000007945 */ /* 0x000fe20003800000 */
[----:B------:R-:W-:Y:S01]  /*261c0*/  PLOP3.LUT P6, PT, P6, PT, PT, 0x8, 0x0 ;  /* 0x000000000000781c */ /* 0x000fe200037ce170 */
[----:B------:R-:W-:-:S12]  /*261d0*/  IMAD.MOV.U32 R15, RZ, RZ, -0x1 ;  /* 0xffffffffff0f7424 */ /* 0x000fd800078e00ff */
[----:B012---:R-:W-:Y:S05]  /*261e0*/  WARPSYNC.COLLECTIVE R15, `(.L_x_3462) ;  /* 0x000000000f087348 */ /* 0x007fea0003c00000 */
[----:B------:R-:W-:Y:S01]  /*261f0*/  VOTE.ANY R14, PT, P6 ;  /* 0x00000000000e7806 */ /* 0x000fe200030e0100 */
[----:B012---:R-:W-:Y:S06]  /*26200*/  ENDCOLLECTIVE ;  /* 0x000000000000791b */ /* 0x007fec0003800000 */
.L_x_3462:
[----:B------:R-:W-:Y:S05]  /*26210*/  BSYNC B0 ;  /* 0x0000000000007941 */ /* 0x000fea0003800000 */
.L_x_3461:
[----:B------:R-:W-:Y:S01]  /*26220*/  MOV R2, R14 ;  /* 0x0000000e00027202 */ /* 0x000fe20000000f00 */
[----:B------:R-:W-:Y:S01]  /*26230*/  IMAD.MOV.U32 R13, RZ, RZ, R5 ;  /* 0x000000ffff0d7224 */ /* 0x000fe200078e0005 */
[----:B------:R-:W-:Y:S01]  /*26240*/  MOV R11, 0x1f ;  /* 0x0000001f000b7802 */ /* 0x000fe20000000f00 */
[----:B------:R-:W-:Y:S01]  /*26250*/  IMAD.MOV.U32 R15, RZ, RZ, -0x1 ;  /* 0xffffffffff0f7424 */ /* 0x000fe200078e00ff */
[----:B------:R-:W0:Y:S02]  /*26260*/  POPC R4, R2 ;  /* 0x0000000200047309 */ /* 0x000e240000000000 */
[----:B0-----:R-:W-:-:S07]  /*26270*/  IMAD.MOV.U32 R12, RZ, RZ, R4 ;  /* 0x000000ffff0c7224 */ /* 0x001fce00078e0004 */
[----:B------:R-:W-:Y:S05]  /*26280*/  WARPSYNC.COLLECTIVE R15, `(.L_x_3463) ;  /* 0x000000000f087348 */ /* 0x000fea0003c00000 */
[----:B------:R0:W1:Y:S02]  /*26290*/  SHFL.IDX P6, R14, R13, R12, R11 ;  /* 0x0000000c0d0e7389 */ /* 0x00006400000c000b */
[----:B01----:R-:W-:Y:S01]  /*262a0*/  ENDCOLLECTIVE ;  /* 0x000000000000791b */ /* 0x003fe20003800000 */
.L_x_3463:
[----:B------:R-:W-:Y:S01]  /*262b0*/  IMAD.MOV.U32 R5, RZ, RZ, R14 ;  /* 0x000000ffff057224 */ /* 0x000fe200078e000e */
[----:B------:R-:W-:Y:S06]  /*262c0*/  BRA `(.L_x_3464) ;  /* 0xffffff8c00587947 */ /* 0x000fec000383ffff */
.L_x_3206:
[----:B------:R-:W-:Y:S01]  /*262d0*/  BSSY B0, `(.L_x_3465) ;  /* 0x0000007000007945 */ /* 0x000fe20003800000 */
[----:B------:R-:W-:Y:S01]  /*262e0*/  MOV R13, R6 ;  /* 0x00000006000d7202 */ /* 0x000fe20000000f00 */
[----:B-1----:R-:W-:Y:S02]  /*262f0*/  IMAD.MOV.U32 R11, RZ, RZ, 0x1f ;  /* 0x0000001fff0b7424 */ /* 0x002fe400078e00ff */
[----:B------:R-:W-:-:S07]  /*26300*/  IMAD.MOV.U32 R15, RZ, RZ, -0x1 ;  /* 0xffffffffff0f7424 */ /* 0x000fce00078e00ff */
[----:B0-234-:R-:W-:Y:S05]  /*26310*/  WARPSYNC.COLLECTIVE R15, `(.L_x_3466) ;  /* 0x000000000f087348 */ /* 0x01dfea0003c00000 */
[----:B------:R1:W0:Y:S02]  /*26320*/  SHFL.IDX P6, R14, R13, R12, R11 ;  /* 0x0000000c0d0e7389 */ /* 0x00022400000c000b */
[----:B01234-:R-:W-:Y:S01]  /*26330*/  ENDCOLLECTIVE ;  /* 0x000000000000791b */ /* 0x01ffe20003800000 */
.L_x_3466:
[----:B------:R-:W-:Y:S05]  /*26340*/  BSYNC B0 ;  /* 0x0000000000007941 */ /* 0x000fea0003800000 */
.L_x_3465:
[----:B------:R-:W-:Y:S05]  /*26350*/  BRA `(.L_x_3205) ;  /* 0xffffff8c00507947 */ /* 0x000fea000383ffff */
.L_x_3210:
[----:B-1----:R1:W2:Y:S02]  /*26360*/  SYNCS.PHASECHK.TRANS64.TRYWAIT P0, [R4+URZ+0x28820], R0 ;  /* 0x02882000040075a7 */ /* 0x0022a4000800017f */
[----:B--2---:R-:W-:Y:S05]  /*26370*/  @!P0 NANOSLEEP.SYNCS 0x989680 ;  /* 0x009896800000895d */ /* 0x004fea0003900000 */
[----:B------:R-:W2:Y:S02]  /*26380*/  @!P0 SYNCS.PHASECHK.TRANS64 P0, [R4+URZ+0x28820], R0 ;  /* 0x02882000040085a7 */ /* 0x000ea4000800007f */
[----:B--2---:R-:W-:Y:S05]  /*26390*/  @!P0 BRA `(.L_x_3210) ;  /* 0xfffffffc00f08947 */ /* 0x004fea000383ffff */
[----:B------:R-:W-:Y:S05]  /*263a0*/  BRA `(.L_x_3467) ;  /* 0xffffff9000c87947 */ /* 0x000fea000383ffff */
.L_x_3211:
[----:B------:R-:W2:Y:S01]  /*263b0*/  S2R R2, SR_TID.X ;  /* 0x0000000000027919 */ /* 0x000ea20000002100 */
[----:B------:R-:W-:Y:S01]  /*263c0*/  BSSY B0, `(.L_x_3468) ;  /* 0x000000a000007945 */ /* 0x000fe20003800000 */
[----:B------:R-:W-:Y:S01]  /*263d0*/  IMAD.MOV.U32 R12, RZ, RZ, RZ ;  /* 0x000000ffff0c7224 */ /* 0x000fe200078e00ff */
[----:B------:R-:W-:Y:S01]  /*263e0*/  MOV R15, 0xffffffff ;  /* 0xffffffff000f7802 */ /* 0x000fe20000000f00 */
[----:B------:R-:W-:Y:S01]  /*263f0*/  IMAD.MOV.U32 R11, RZ, RZ, 0x1f ;  /* 0x0000001fff0b7424 */ /* 0x000fe200078e00ff */
[----:B--2---:R-:W-:-:S04]  /*26400*/  SHF.R.U32.HI R2, RZ, 0x5, R2 ;  /* 0x00000005ff027819 */ /* 0x004fc80000011602 */
[----:B------:R-:W-:-:S04]  /*26410*/  LOP3.LUT R2, R2, 0x3, RZ, 0xc0, !PT ;  /* 0x0000000302027812 */ /* 0x000fc800078ec0ff */
[----:B------:R-:W-:-:S07]  /*26420*/  MOV R13, R2 ;  /* 0x00000002000d7202 */ /* 0x000fce0000000f00 */
[----:B01-34-:R-:W-:Y:S05]  /*26430*/  WARPSYNC.COLLECTIVE R15, `(.L_x_3469) ;  /* 0x000000000f087348 */ /* 0x01bfea0003c00000 */
[----:B------:R2:W0:Y:S02]  /*26440*/  SHFL.IDX P6, R14, R13, R12, R11 ;  /* 0x0000000c0d0e7389 */ /* 0x00042400000c000b */
[----:B01234-:R-:W-:Y:S01]  /*26450*/  ENDCOLLECTIVE ;  /* 0x000000000000791b */ /* 0x01ffe20003800000 */
.L_x_3469:
[----:B------:R-:W-:Y:S05]  /*26460*/  BSYNC B0 ;  /* 0x0000000000007941 */ /* 0x000fea0003800000 */
.L_x_3468:
[----:B------:R-:W-:Y:S05]  /*26470*/  BRA `(.L_x_3470) ;  /* 0xffffff9000b07947 */ /* 0x000fea000383ffff */
.L_x_3212:
[----:B------:R-:W-:Y:S01]  /*26480*/  BSSY B0, `(.L_x_3471) ;  /* 0x0000006000007945 */ /* 0x000fe20003800000 */
[----:B------:R-:W-:-:S07]  /*26490*/  IMAD.MOV.U32 R15, RZ, RZ, -0x1 ;  /* 0xffffffffff0f7424 */ /* 0x000fce00078e00ff */
[----:B01-34-:R-:W-:Y:S05]  /*264a0*/  WARPSYNC.COLLECTIVE R15, `(.L_x_3472) ;  /* 0x000000000f0c7348 */ /* 0x01bfea0003c00000 */
[----:B------:R-:W-:Y:S02]  /*264b0*/  ELECT P6, UR62, PT ;  /* 0x00000000003e782f */ /* 0x000fe400038c0000 */
[----:B------:R-:W-:Y:S01]  /*264c0*/  MOV R14, UR62 ;  /* 0x0000003e000e7c02 */ /* 0x000fe20008000f00 */
[----:B01-34-:R-:W-:Y:S10]  /*264d0*/  ENDCOLLECTIVE ;  /* 0x000000000000791b */ /* 0x01bff40003800000 */
.L_x_3472:
[----:B------:R-:W-:Y:S05]  /*264e0*/  BSYNC B0 ;  /* 0x0000000000007941 */ /* 0x000fea0003800000 */
.L_x_3471:
[----:B------:R-:W-:Y:S05]  /*264f0*/  BRA `(.L_x_3473) ;  /* 0xffffff9000a47947 */ /* 0x000fea000383ffff */
.L_x_3214:
[----:B-1----:R1:W2:Y:S02]  /*26500*/  SYNCS.PHASECHK.TRANS64.TRYWAIT P1, [R5+URZ+0x28840], R0 ;  /* 0x02884000050075a7 */ /* 0x0022a4000802017f */
[----:B--2---:R-:W-:Y:S05]  /*26510*/  @!P1 NANOSLEEP.SYNCS 0x989680 ;  /* 0x009896800000995d */ /* 0x004fea0003900000 */
[----:B------:R-:W2:Y:S02]  /*26520*/  @!P1 SYNCS.PHASECHK.TRANS64 P1, [R5+URZ+0x28840], R0 ;  /* 0x02884000050095a7 */ /* 0x000ea4000802007f */
[----:B--2---:R-:W-:Y:S05]  /*26530*/  @!P1 BRA `(.L_x_3214) ;  /* 0xfffffffc00f09947 */ /* 0x004fea000383ffff */
[----:B------:R-:W-:Y:S05]  /*26540*/  BRA `(.L_x_3474) ;  /* 0xffffff9000c47947 */ /* 0x000fea000383ffff */
.L_x_3216:
[----:B--2---:R2:W0:Y:S02]  /*26550*/  SYNCS.PHASECHK.TRANS64.TRYWAIT P1, [R25+URZ+0x28840], R2 ;  /* 0x02884002190075a7 */ /* 0x004424000802017f */
[----:B0-----:R-:W-:Y:S05]  /*26560*/  @!P1 NANOSLEEP.SYNCS 0x989680 ;  /* 0x009896800000995d */ /* 0x001fea0003900000 */
[----:B------:R-:W0:Y:S02]  /*26570*/  @!P1 SYNCS.PHASECHK.TRANS64 P1, [R25+URZ+0x28840], R2 ;  /* 0x02884002190095a7 */ /* 0x000e24000802007f */
[----:B0-----:R-:W-:Y:S05]  /*26580*/  @!P1 BRA `(.L_x_3216) ;  /* 0xfffffffc00f09947 */ /* 0x001fea000383ffff */
[----:B------:R-:W-:Y:S05]  /*26590*/  BRA `(.L_x_3475) ;  /* 0xffffff9000d07947 */ /* 0x000fea000383ffff */
.L_x_3218:
[----:B------:R0:W0:Y:S02]  /*265a0*/  SYNCS.PHASECHK.TRANS64.TRYWAIT P1, [R5+URZ+0x28860], R0 ;  /* 0x02886000050075a7 */ /* 0x000024000802017f */
[----:B0-----:R-:W-:Y:S05]  /*265b0*/  @!P1 NANOSLEEP.SYNCS 0x989680 ;  /* 0x009896800000995d */ /* 0x001fea0003900000 */
[----:B------:R-:W0:Y:S02]  /*265c0*/  @!P1 SYNCS.PHASECHK.TRANS64 P1, [R5+URZ+0x28860], R0 ;  /* 0x02886000050095a7 */ /* 0x000e24000802007f */
[----:B0-----:R-:W-:Y:S05]  /*265d0*/  @!P1 BRA `(.L_x_3218) ;  /* 0xfffffffc00f09947 */ /* 0x001fea000383ffff */
[----:B------:R-:W-:Y:S05]  /*265e0*/  BRA `(.L_x_3476) ;  /* 0xffffff9000cc7947 */ /* 0x000fea000383ffff */
.L_x_3477:
        /* <DEDUP_REMOVED lines=9> */
.L_x_3486:


//--------------------- .nv.global.init           --------------------------
	.section	.nv.global.init,"aw",@progbits
.nv.global.init:
	.type		$str$23,@object
	.size		$str$23,($str$24 - $str$23)
$str$23:
        /*0000*/ 	.byte	0x28, 0x61, 0x64, 0x64, 0x72, 0x65, 0x73, 0x73, 0x20, 0x26, 0x20, 0x6d, 0x61, 0x73, 0x6b, 0x29
        /*0010*/ 	.byte	0x20, 0x3d, 0x3d, 0x20, 0x30, 0x00
	.type		$str$24,@object
	.size		$str$24,(__unnamed_4 - $str$24)
$str$24:
        /*0016*/ 	.byte	0x2f, 0x74, 0x6d, 0x70, 0x2f, 0x6f, 0x73, 0x73, 0x5f, 0x6b, 0x65, 0x72, 0x6e, 0x65, 0x6c, 0x73
        /*0026*/ 	.byte	0x5f, 0x73, 0x72, 0x63, 0x2f, 0x66, 0x6c, 0x61, 0x73, 0x68, 0x5f, 0x61, 0x74, 0x74, 0x65, 0x6e
        /*0036*/ 	.byte	0x74, 0x69, 0x6f, 0x6e, 0x2f, 0x63, 0x73, 0x72, 0x63, 0x2f, 0x63, 0x75, 0x74, 0x6c, 0x61, 0x73
        /*0046*/ 	.byte	0x73, 0x2f, 0x69, 0x6e, 0x63, 0x6c, 0x75, 0x64, 0x65, 0x2f, 0x63, 0x75, 0x74, 0x65, 0x2f, 0x70
        /*0056*/ 	.byte	0x6f, 0x69, 0x6e, 0x74, 0x65, 0x72, 0x5f, 0x66, 0x6c, 0x61, 0x67, 0x67, 0x65, 0x64, 0x2e, 0x68
        /*0066*/ 	.byte	0x70, 0x70, 0x00
	.type		__unnamed_4,@object
	.size		__unnamed_4,(__unnamed_3 - __unnamed_4)
__unnamed_4:
        /* <DEDUP_REMOVED lines=24> */
	.type		__unnamed_3,@object
	.size		__unnamed_3,(__unnamed_2 - __unnamed_3)
__unnamed_3:
        /* <DEDUP_REMOVED lines=29> */
	.type		__unnamed_2,@object
	.size		__unnamed_2,(__unnamed_1 - __unnamed_2)
__unnamed_2:
        /* <DEDUP_REMOVED lines=29> */
	.type		__unnamed_1,@object
	.size		__unnamed_1,(.L_0 - __unnamed_1)
__unnamed_1:
        /* <DEDUP_REMOVED lines=28> */
        /*0741*/ 	.byte	0x31, 0x36, 0x33, 0x38, 0x34, 0x3e, 0x3e, 0x3e, 0x3e, 0x3e, 0x20, 0x26, 0x5d, 0x00
.L_0:


//--------------------- .nv.shared._ZN7cutlass13device_kernelIN5flash11enable_sm90INS1_16FlashAttnFwdSm90INS1_25CollectiveMainloopFwdSm90ILi2EN4cute5tupleIJNS5_1CILi1EEES8_S8_EEENS6_IJNS7_ILi128EEESA_SA_EEELi128ENS_6half_tEfNS_4arch4Sm90ELb0ELb0ELb1ELb0ELb1ELb0ELb0ELb1ELb1ELb1ELb0ELb0EEENS1_21CollectiveEpilogueFwdISB_S9_SC_SE_Li256ELb0ELb1ELb0ELb0EEENS1_29StaticPersistentTileSchedulerILb0EEEEEEEEEvNT_6ParamsE --------------------------
	.section	.nv.shared._ZN7cutlass13device_kernelIN5flash11enable_sm90INS1_16FlashAttnFwdSm90INS1_25CollectiveMainloopFwdSm90ILi2EN4cute5tupleIJNS5_1CILi1EEES8_S8_EEENS6_IJNS7_ILi128EEESA_SA_EEELi128ENS_6half_tEfNS_4arch4Sm90ELb0ELb0ELb1ELb0ELb1ELb0ELb0ELb1ELb1ELb1ELb0ELb0EEENS1_21CollectiveEpilogueFwdISB_S9_SC_SE_Li256ELb0ELb1ELb0ELb0EEENS1_29StaticPersistentTileSchedulerILb0EEEEEEEEEvNT_6ParamsE,"aw",@nobits
	.sectionflags	@""
	.align	16
	.zero		1024


//--------------------- .nv.shared.reserved.0     --------------------------
	.section	.nv.shared.reserved.0,"aw",@nobits
	.weak		__nv_reservedSMEM_offset_0_alias
	.size		__nv_reservedSMEM_offset_0_alias, 0, 0
	.other		__nv_reservedSMEM_offset_0_alias,@"STO_CUDA_RESERVED_SHARED STV_DEFAULT"
__nv_reservedSMEM_offset_0_alias:
	.zero		0


//--------------------- .nv.global                --------------------------
	.section	.nv.global,"aw",@nobits
.nv.global:
	.type		_ZN80_INTERNAL_4a8a0d8b_44_flash_fwd_hdim128_fp16_paged_softcap_sm90_cu_59c7631c_30434cute1_E,@object
	.size		_ZN80_INTERNAL_4a8a0d8b_44_flash_fwd_hdim128_fp16_paged_softcap_sm90_cu_59c7631c_30434cute1_E,(_ZN80_INTERNAL_4a8a0d8b_44_flash_fwd_hdim128_fp16_paged_softcap_sm90_cu_59c7631c_30434cuda3std3__45__cpo6cbeginE - _ZN80_INTERNAL_4a8a0d8b_44_flash_fwd_hdim128_fp16_paged_softcap_sm90_cu_59c7631c_30434cute1_E)
_ZN80_INTERNAL_4a8a0d8b_44_flash_fwd_hdim128_fp16_paged_softcap_sm90_cu_59c7631c_30434cute1_E:
	.zero		1
	.type		_ZN80_INTERNAL_4a8a0d8b_44_flash_fwd_hdim128_fp16_paged_softcap_sm90_cu_59c7631c_30434cuda3std3__45__cpo6cbeginE,@object
	.size		_ZN80_INTERNAL_4a8a0d8b_44_flash_fwd_hdim128_fp16_paged_softcap_sm90_cu_59c7631c_30434cuda3std3__45__cpo6cbeginE,(_ZN80_INTERNAL_4a8a0d8b_44_flash_fwd_hdim128_fp16_paged_softcap_sm90_cu_59c7631c_30434cuda3std3__48in_placeE - _ZN80_INTERNAL_4a8a0d8b_44_flash_fwd_hdim128_fp16_paged_softcap_sm90_cu_59c7631c_30434cuda3std3__45__cpo6cbeginE)
_ZN80_INTERNAL_4a8a0d8b_44_flash_fwd_hdim128_fp16_paged_softcap_sm90_cu_59c7631c_30434cuda3std3__45__cpo6cbeginE:
	.zero		1
	.type		_ZN80_INTERNAL_4a8a0d8b_44_flash_fwd_hdim128_fp16_paged_softcap_sm90_cu_59c7631c_30434cuda3std3__48in_placeE,@object
	.size		_ZN80_INTERNAL_4a8a0d8b_44_flash_fwd_hdim128_fp16_paged_softcap_sm90_cu_59c7631c_30434cuda3std3__48in_placeE,(_ZN80_INTERNAL_4a8a0d8b_44_flash_fwd_hdim128_fp16_paged_softcap_sm90_cu_59c7631c_30434cuda3std6ranges3__45__cpo9iter_moveE - _ZN80_INTERNAL_4a8a0d8b_44_flash_fwd_hdim128_fp16_paged_softcap_sm90_cu_59c7631c_30434cuda3std3__48in_placeE)
_ZN80_INTERNAL_4a8a0d8b_44_flash_fwd_hdim128_fp16_paged_softcap_sm90_cu_59c7631c_30434cuda3std3__48in_placeE:
	.zero		1
	.type		_ZN80_INTERNAL_4a8a0d8b_44_flash_fwd_hdim128_fp16_paged_softcap_sm90_cu_59c7631c_30434cuda3std6ranges3__45__cpo9iter_moveE,@object
	.size		_ZN80_INTERNAL_4a8a0d8b_44_flash_fwd_hdim128_fp16_paged_softcap_sm90_cu_59c7631c_30434cuda3std6ranges3__45__cpo9iter_moveE,(_ZN80_INTERNAL_4a8a0d8b_44_flash_fwd_hdim128_fp16_paged_softcap_sm90_cu_59c7631c_30434cuda3std3__45__cpo5beginE - _ZN80_INTERNAL_4a8a0d8b_44_flash_fwd_hdim128_fp16_paged_softcap_sm90_cu_59c7631c_30434cuda3std6ranges3__45__cpo9iter_moveE)
_ZN80_INTERNAL_4a8a0d8b_44_flash_fwd_hdim128_fp16_paged_softcap_sm90_cu_59c7631c_30434cuda3std6ranges3__45__cpo9iter_moveE:
	.zero		1
	.type		_ZN80_INTERNAL_4a8a0d8b_44_flash_fwd_hdim128_fp16_paged_softcap_sm90_cu_59c7631c_30434cuda3std3__45__cpo5beginE,@object
	.size		_ZN80_INTERNAL_4a8a0d8b_44_flash_fwd_hdim128_fp16_paged_softcap_sm90_cu_59c7631c_30434cuda3std3__45__cpo5beginE,(_ZN80_INTERNAL_4a8a0d8b_44_flash_fwd_hdim128_fp16_paged_softcap_sm90_cu_59c7631c_30434cuda3std3__482_GLOBAL__N__4a8a0d8b_44_flash_fwd_hdim128_fp16_paged_softcap_sm90_cu_59c7631c_30436ignoreE - _ZN80_INTERNAL_4a8a0d8b_44_flash_fwd_hdim128_fp16_paged_softcap_sm90_cu_59c7631c_30434cuda3std3__45__cpo5beginE)
_ZN80_INTERNAL_4a8a0d8b_44_flash_fwd_hdim128_fp16_paged_softcap_sm90_cu_59c7631c_30434cuda3std3__45__cpo5beginE:
	.zero		1
	.type		_ZN80_INTERNAL_4a8a0d8b_44_flash_fwd_hdim128_fp16_paged_softcap_sm90_cu_59c7631c_30434cuda3std3__482_GLOBAL__N__4a8a0d8b_44_flash_fwd_hdim128_fp16_paged_softcap_sm90_cu_59c7631c_30436ignoreE,@object
	.size		_ZN80_INTERNAL_4a8a0d8b_44_flash_fwd_hdim128_fp16_paged_softcap_sm90_cu_59c7631c_30434cuda3std3__482_GLOBAL__N__4a8a0d8b_44_flash_fwd_hdim128_fp16_paged_softcap_sm90_cu_59c7631c_30436ignoreE,(_ZN80_INTERNAL_4a8a0d8b_44_flash_fwd_hdim128_fp16_paged_softcap_sm90_cu_59c7631c_30434cute7productE - _ZN80_INTERNAL_4a8a0d8b_44_flash_fwd_hdim128_fp16_paged_softcap_sm90_cu_59c7631c_30434cuda3std3__482_GLOBAL__N__4a8a0d8b_44_flash_fwd_hdim128_fp16_paged_softcap_sm90_cu_59c7631c_30436ignoreE)
_ZN80_INTERNAL_4a8a0d8b_44_flash_fwd_hdim128_fp16_paged_softcap_sm90_cu_59c7631c_30434cuda3std3__482_GLOBAL__N__4a8a0d8b_44_flash_fwd_hdim128_fp16_paged_softcap_sm90_cu_59c7631c_30436ignoreE:
	.zero		1
	.type		_ZN80_INTERNAL_4a8a0d8b_44_flash_fwd_hdim128_fp16_paged_softcap_sm90_cu_59c7631c_30434cute7productE,@object
	.size		_ZN80_INTERNAL_4a8a0d8b_44_flash_fwd_hdim128_fp16_paged_softcap_sm90_cu_59c7631c_30434cute7productE,(_ZN80_INTERNAL_4a8a0d8b_44_flash_fwd_hdim128_fp16_paged_softcap_sm90_cu_59c7631c_30434cuda3std3__45__cpo3endE - _ZN80_INTERNAL_4a8a0d8b_44_flash_fwd_hdim128_fp16_paged_softcap_sm90_cu_59c7631c_30434cute7productE)
_ZN80_INTERNAL_4a8a0d8b_44_flash_fwd_hdim128_fp16_paged_softcap_sm90_cu_59c7631c_30434cute7productE:
	.zero		1
	.type		_ZN80_INTERNAL_4a8a0d8b_44_flash_fwd_hdim128_fp16_paged_softcap_sm90_cu_59c7631c_30434cuda3std3__45__cpo3endE,@object
	.size		_ZN80_INTERNAL_4a8a0d8b_44_flash_fwd_hdim128_fp16_paged_softcap_sm90_cu_59c7631c_30434cuda3std3__45__cpo3endE,(_ZN80_INTERNAL_4a8a0d8b_44_flash_fwd_hdim128_fp16_paged_softcap_sm90_cu_59c7631c_30434cuda3std3__419piecewise_constructE - _ZN80_INTERNAL_4a8a0d8b_44_flash_fwd_hdim128_fp16_paged_softcap_sm90_cu_59c7631c_30434cuda3std3__45__cpo3endE)
_ZN80_INTERNAL_4a8a0d8b_44_flash_fwd_hdim128_fp16_paged_softcap_sm90_cu_59c7631c_30434cuda3std3__45__cpo3endE:
	.zero		1
	.type		_ZN80_INTERNAL_4a8a0d8b_44_flash_fwd_hdim128_fp16_paged_softcap_sm90_cu_59c7631c_30434cuda3std3__419piecewise_constructE,@object
	.size		_ZN80_INTERNAL_4a8a0d8b_44_flash_fwd_hdim128_fp16_paged_softcap_sm90_cu_59c7631c_30434cuda3std3__419piecewise_constructE,(_ZN80_INTERNAL_4a8a0d8b_44_flash_fwd_hdim128_fp16_paged_softcap_sm90_cu_59c7631c_30434cuda3std3__45__cpo4cendE - _ZN80_INTERNAL_4a8a0d8b_44_flash_fwd_hdim128_fp16_paged_softcap_sm90_cu_59c7631c_30434cuda3std3__419piecewise_constructE)
_ZN80_INTERNAL_4a8a0d8b_44_flash_fwd_hdim128_fp16_paged_softcap_sm90_cu_59c7631c_30434cuda3std3__419piecewise_constructE:
	.zero		1
	.type		_ZN80_INTERNAL_4a8a0d8b_44_flash_fwd_hdim128_fp16_paged_softcap_sm90_cu_59c7631c_30434cuda3std3__45__cpo4cendE,@object
	.size		_ZN80_INTERNAL_4a8a0d8b_44_flash_fwd_hdim128_fp16_paged_softcap_sm90_cu_59c7631c_30434cuda3std3__45__cpo4cendE,(_ZN80_INTERNAL_4a8a0d8b_44_flash_fwd_hdim128_fp16_paged_softcap_sm90_cu_59c7631c_30434cuda3std6ranges3__45__cpo4swapE - _ZN80_INTERNAL_4a8a0d8b_44_flash_fwd_hdim128_fp16_paged_softcap_sm90_cu_59c7631c_30434cuda3std3__45__cpo4cendE)
_ZN80_INTERNAL_4a8a0d8b_44_flash_fwd_hdim128_fp16_paged_softcap_sm90_cu_59c7631c_30434cuda3std3__45__cpo4cendE:
	.zero		1
	.type		_ZN80_INTERNAL_4a8a0d8b_44_flash_fwd_hdim128_fp16_paged_softcap_sm90_cu_59c7631c_30434cuda3std6ranges3__45__cpo4swapE,@object
	.size		_ZN80_INTERNAL_4a8a0d8b_44_flash_fwd_hdim128_fp16_paged_softcap_sm90_cu_59c7631c_30434cuda3std6ranges3__45__cpo4swapE,(.L_11 - _ZN80_INTERNAL_4a8a0d8b_44_flash_fwd_hdim128_fp16_paged_softcap_sm90_cu_59c7631c_30434cuda3std6ranges3__45__cpo4swapE)
_ZN80_INTERNAL_4a8a0d8b_44_flash_fwd_hdim128_fp16_paged_softcap_sm90_cu_59c7631c_30434cuda3std6ranges3__45__cpo4swapE:
	.zero		1
.L_11:


//--------------------- .nv.shared._ZN7cutlass13device_kernelIN5flash11enable_sm90INS1_16FlashAttnFwdSm90INS1_25CollectiveMainloopFwdSm90ILi2EN4cute5tupleIJNS5_1CILi1EEES8_S8_EEENS6_IJNS7_ILi128EEESA_SA_EEELi128ENS_6half_tEfNS_4arch4Sm90ELb0ELb0ELb1ELb1ELb1ELb0ELb0ELb1ELb1ELb1ELb0ELb0EEENS1_21CollectiveEpilogueFwdISB_S9_SC_SE_Li256ELb1ELb1ELb0ELb0EEENS1_36VarlenDynamicPersistentTileSchedulerILi128ELi128ELi256ELi128ELb0ELb1ELb1ELb0ELb1ELb1EEEEEEEEEvNT_6ParamsE --------------------------
	.section	.nv.shared._ZN7cutlass13device_kernelIN5flash11enable_sm90INS1_16FlashAttnFwdSm90INS1_25CollectiveMainloopFwdSm90ILi2EN4cute5tupleIJNS5_1CILi1EEES8_S8_EEENS6_IJNS7_ILi128EEESA_SA_EEELi128ENS_6half_tEfNS_4arch4Sm90ELb0ELb0ELb1ELb1ELb1ELb0ELb0ELb1ELb1ELb1ELb0ELb0EEENS1_21CollectiveEpilogueFwdISB_S9_SC_SE_Li256ELb1ELb1ELb0ELb0EEENS1_36VarlenDynamicPersistentTileSchedulerILi128ELi128ELi256ELi128ELb0ELb1ELb1ELb0ELb1ELb1EEEEEEEEEvNT_6ParamsE,"aw",@nobits
	.sectionflags	@""
	.align	16
	.zero		1024


//--------------------- .nv.shared._ZN7cutlass13device_kernelIN5flash11enable_sm90INS1_16FlashAttnFwdSm90INS1_25CollectiveMainloopFwdSm90ILi2EN4cute5tupleIJNS5_1CILi1EEES8_S8_EEENS6_IJNS7_ILi128EEESA_SA_EEELi128ENS_6half_tEfNS_4arch4Sm90ELb0ELb0ELb1ELb1ELb1ELb1ELb0ELb1ELb1ELb1ELb0ELb0EEENS1_21CollectiveEpilogueFwdISB_S9_SC_SE_Li256ELb1ELb1ELb0ELb0EEENS1_36VarlenDynamicPersistentTileSchedulerILi128ELi128ELi256ELi128ELb0ELb1ELb1ELb0ELb1ELb1EEEEEEEEEvNT_6ParamsE --------------------------
	.section	.nv.shared._ZN7cutlass13device_kernelIN5flash11enable_sm90INS1_16FlashAttnFwdSm90INS1_25CollectiveMainloopFwdSm90ILi2EN4cute5tupleIJNS5_1CILi1EEES8_S8_EEENS6_IJNS7_ILi128EEESA_SA_EEELi128ENS_6half_tEfNS_4arch4Sm90ELb0ELb0ELb1ELb1ELb1ELb1ELb0ELb1ELb1ELb1ELb0ELb0EEENS1_21CollectiveEpilogueFwdISB_S9_SC_SE_Li256ELb1ELb1ELb0ELb0EEENS1_36VarlenDynamicPersistentTileSchedulerILi128ELi128ELi256ELi128ELb0ELb1ELb1ELb0ELb1ELb1EEEEEEEEEvNT_6ParamsE,"aw",@nobits
	.sectionflags	@""
	.align	16
	.zero		1024


//--------------------- .nv.shared._ZN7cutlass13device_kernelIN5flash11enable_sm90INS1_16FlashAttnFwdSm90INS1_25CollectiveMainloopFwdSm90ILi2EN4cute5tupleIJNS5_1CILi1EEES8_S8_EEENS6_IJNS7_ILi128EEESA_SA_EEELi128ENS_6half_tEfNS_4arch4Sm90ELb0ELb1ELb1ELb0ELb1ELb0ELb0ELb1ELb1ELb1ELb0ELb0EEENS1_21CollectiveEpilogueFwdISB_S9_SC_SE_Li256ELb0ELb1ELb0ELb0EEENS1_30DynamicPersistentTileSchedulerILi256ELi128ELb0ELb1ELb1EEEEEEEEEvNT_6ParamsE --------------------------
	.section	.nv.shared._ZN7cutlass13device_kernelIN5flash11enable_sm90INS1_16FlashAttnFwdSm90INS1_25CollectiveMainloopFwdSm90ILi2EN4cute5tupleIJNS5_1CILi1EEES8_S8_EEENS6_IJNS7_ILi128EEESA_SA_EEELi128ENS_6half_tEfNS_4arch4Sm90ELb0ELb1ELb1ELb0ELb1ELb0ELb0ELb1ELb1ELb1ELb0ELb0EEENS1_21CollectiveEpilogueFwdISB_S9_SC_SE_Li256ELb0ELb1ELb0ELb0EEENS1_30DynamicPersistentTileSchedulerILi256ELi128ELb0ELb1ELb1EEEEEEEEEvNT_6ParamsE,"aw",@nobits
	.sectionflags	@""
	.align	16
	.zero		1024


//--------------------- .nv.shared._ZN7cutlass13device_kernelIN5flash11enable_sm90INS1_16FlashAttnFwdSm90INS1_25CollectiveMainloopFwdSm90ILi2EN4cute5tupleIJNS5_1CILi1EEES8_S8_EEENS6_IJNS7_ILi128EEESA_SA_EEELi128ENS_6half_tEfNS_4arch4Sm90ELb0ELb1ELb1ELb1ELb1ELb0ELb0ELb1ELb1ELb1ELb0ELb0EEENS1_21CollectiveEpilogueFwdISB_S9_SC_SE_Li256ELb1ELb1ELb0ELb0EEENS1_36VarlenDynamicPersistentTileSchedulerILi128ELi128ELi256ELi128ELb0ELb1ELb1ELb1ELb0ELb1EEEEEEEEEvNT_6ParamsE --------------------------
	.section	.nv.shared._ZN7cutlass13device_kernelIN5flash11enable_sm90INS1_16FlashAttnFwdSm90INS1_25CollectiveMainloopFwdSm90ILi2EN4cute5tupleIJNS5_1CILi1EEES8_S8_EEENS6_IJNS7_ILi128EEESA_SA_EEELi128ENS_6half_tEfNS_4arch4Sm90ELb0ELb1ELb1ELb1ELb1ELb0ELb0ELb1ELb1ELb1ELb0ELb0EEENS1_21CollectiveEpilogueFwdISB_S9_SC_SE_Li256ELb1ELb1ELb0ELb0EEENS1_36VarlenDynamicPersistentTileSchedulerILi128ELi128ELi256ELi128ELb0ELb1ELb1ELb1ELb0ELb1EEEEEEEEEvNT_6ParamsE,"aw",@nobits
	.sectionflags	@""
	.align	16
	.zero		1024


//--------------------- .nv.shared._ZN7cutlass13device_kernelIN5flash11enable_sm90INS1_16FlashAttnFwdSm90INS1_25CollectiveMainloopFwdSm90ILi2EN4cute5tupleIJNS5_1CILi1EEES8_S8_EEENS6_IJNS7_ILi128EEESA_SA_EEELi128ENS_6half_tEfNS_4arch4Sm90ELb0ELb1ELb1ELb1ELb1ELb1ELb0ELb1ELb1ELb1ELb0ELb0EEENS1_21CollectiveEpilogueFwdISB_S9_SC_SE_Li256ELb1ELb1ELb0ELb0EEENS1_36VarlenDynamicPersistentTileSchedulerILi128ELi128ELi256ELi128ELb0ELb1ELb1ELb1ELb0ELb1EEEEEEEEEvNT_6ParamsE --------------------------
	.section	.nv.shared._ZN7cutlass13device_kernelIN5flash11enable_sm90INS1_16FlashAttnFwdSm90INS1_25CollectiveMainloopFwdSm90ILi2EN4cute5tupleIJNS5_1CILi1EEES8_S8_EEENS6_IJNS7_ILi128EEESA_SA_EEELi128ENS_6half_tEfNS_4arch4Sm90ELb0ELb1ELb1ELb1ELb1ELb1ELb0ELb1ELb1ELb1ELb0ELb0EEENS1_21CollectiveEpilogueFwdISB_S9_SC_SE_Li256ELb1ELb1ELb0ELb0EEENS1_36VarlenDynamicPersistentTileSchedulerILi128ELi128ELi256ELi128ELb0ELb1ELb1ELb1ELb0ELb1EEEEEEEEEvNT_6ParamsE,"aw",@nobits
	.sectionflags	@""
	.align	16
	.zero		1024


//--------------------- .nv.shared._ZN7cutlass13device_kernelIN5flash11enable_sm90INS1_16FlashAttnFwdSm90INS1_25CollectiveMainloopFwdSm90ILi2EN4cute5tupleIJNS5_1CILi1EEES8_S8_EEENS6_IJNS7_ILi128EEESA_SA_EEELi128ENS_6half_tEfNS_4arch4Sm90ELb1ELb0ELb1ELb0ELb1ELb0ELb0ELb1ELb1ELb1ELb0ELb0EEENS1_21CollectiveEpilogueFwdISB_S9_SC_SE_Li256ELb0ELb1ELb0ELb0EEENS1_30DynamicPersistentTileSchedulerILi256ELi128ELb0ELb1ELb1EEEEEEEEEvNT_6ParamsE --------------------------
	.section	.nv.shared._ZN7cutlass13device_kernelIN5flash11enable_sm90INS1_16FlashAttnFwdSm90INS1_25CollectiveMainloopFwdSm90ILi2EN4cute5tupleIJNS5_1CILi1EEES8_S8_EEENS6_IJNS7_ILi128EEESA_SA_EEELi128ENS_6half_tEfNS_4arch4Sm90ELb1ELb0ELb1ELb0ELb1ELb0ELb0ELb1ELb1ELb1ELb0ELb0EEENS1_21CollectiveEpilogueFwdISB_S9_SC_SE_Li256ELb0ELb1ELb0ELb0EEENS1_30DynamicPersistentTileSchedulerILi256ELi128ELb0ELb1ELb1EEEEEEEEEvNT_6ParamsE,"aw",@nobits
	.sectionflags	@""
	.align	16
	.zero		1024


//--------------------- .nv.shared._ZN7cutlass13device_kernelIN5flash11enable_sm90INS1_16FlashAttnFwdSm90INS1_25CollectiveMainloopFwdSm90ILi2EN4cute5tupleIJNS5_1CILi1EEES8_S8_EEENS6_IJNS7_ILi128EEESA_SA_EEELi128ENS_6half_tEfNS_4arch4Sm90ELb1ELb0ELb1ELb1ELb1ELb0ELb0ELb1ELb1ELb1ELb0ELb0EEENS1_21CollectiveEpilogueFwdISB_S9_SC_SE_Li256ELb1ELb1ELb0ELb0EEENS1_36VarlenDynamicPersistentTileSchedulerILi128ELi128ELi256ELi128ELb0ELb1ELb1ELb1ELb1ELb1EEEEEEEEEvNT_6ParamsE --------------------------
	.section	.nv.shared._ZN7cutlass13device_kernelIN5flash11enable_sm90INS1_16FlashAttnFwdSm90INS1_25CollectiveMainloopFwdSm90ILi2EN4cute5tupleIJNS5_1CILi1EEES8_S8_EEENS6_IJNS7_ILi128EEESA_SA_EEELi128ENS_6half_tEfNS_4arch4Sm90ELb1ELb0ELb1ELb1ELb1ELb0ELb0ELb1ELb1ELb1ELb0ELb0EEENS1_21CollectiveEpilogueFwdISB_S9_SC_SE_Li256ELb1ELb1ELb0ELb0EEENS1_36VarlenDynamicPersistentTileSchedulerILi128ELi128ELi256ELi128ELb0ELb1ELb1ELb1ELb1ELb1EEEEEEEEEvNT_6ParamsE,"aw",@nobits
	.sectionflags	@""
	.align	16
	.zero		1024


//--------------------- .nv.shared._ZN7cutlass13device_kernelIN5flash11enable_sm90INS1_16FlashAttnFwdSm90INS1_25CollectiveMainloopFwdSm90ILi2EN4cute5tupleIJNS5_1CILi1EEES8_S8_EEENS6_IJNS7_ILi128EEESA_SA_EEELi128ENS_6half_tEfNS_4arch4Sm90ELb1ELb0ELb1ELb1ELb1ELb1ELb0ELb1ELb1ELb1ELb0ELb0EEENS1_21CollectiveEpilogueFwdISB_S9_SC_SE_Li256ELb1ELb1ELb0ELb0EEENS1_36VarlenDynamicPersistentTileSchedulerILi128ELi128ELi256ELi128ELb0ELb1ELb1ELb1ELb1ELb1EEEEEEEEEvNT_6ParamsE --------------------------
	.section	.nv.shared._ZN7cutlass13device_kernelIN5flash11enable_sm90INS1_16FlashAttnFwdSm90INS1_25CollectiveMainloopFwdSm90ILi2EN4cute5tupleIJNS5_1CILi1EEES8_S8_EEENS6_IJNS7_ILi128EEESA_SA_EEELi128ENS_6half_tEfNS_4arch4Sm90ELb1ELb0ELb1ELb1ELb1ELb1ELb0ELb1ELb1ELb1ELb0ELb0EEENS1_21CollectiveEpilogueFwdISB_S9_SC_SE_Li256ELb1ELb1ELb0ELb0EEENS1_36VarlenDynamicPersistentTileSchedulerILi128ELi128ELi256ELi128ELb0ELb1ELb1ELb1ELb1ELb1EEEEEEEEEvNT_6ParamsE,"aw",@nobits
	.sectionflags	@""
	.align	16
	.zero		1024


//--------------------- .nv.constant0._ZN7cutlass13device_kernelIN5flash11enable_sm90INS1_16FlashAttnFwdSm90INS1_25CollectiveMainloopFwdSm90ILi2EN4cute5tupleIJNS5_1CILi1EEES8_S8_EEENS6_IJNS7_ILi128EEESA_SA_EEELi128ENS_6half_tEfNS_4arch4Sm90ELb0ELb0ELb1ELb0ELb1ELb0ELb0ELb1ELb1ELb1ELb0ELb0EEENS1_21CollectiveEpilogueFwdISB_S9_SC_SE_Li256ELb0ELb1ELb0ELb0EEENS1_29StaticPersistentTileSchedulerILb0EEEEEEEEEvNT_6ParamsE --------------------------
	.section	.nv.constant0._ZN7cutlass13device_kernelIN5flash11enable_sm90INS1_16FlashAttnFwdSm90INS1_25CollectiveMainloopFwdSm90ILi2EN4cute5tupleIJNS5_1CILi1EEES8_S8_EEENS6_IJNS7_ILi128EEESA_SA_EEELi128ENS_6half_tEfNS_4arch4Sm90ELb0ELb0ELb1ELb0ELb1ELb0ELb0ELb1ELb1ELb1ELb0ELb0EEENS1_21CollectiveEpilogueFwdISB_S9_SC_SE_Li256ELb0ELb1ELb0ELb0EEENS1_29StaticPersistentTileSchedulerILb0EEEEEEEEEvNT_6ParamsE,"a",@progbits
	.sectionflags	@""
	.align	4
.nv.constant0._ZN7cutlass13device_kernelIN5flash11enable_sm90INS1_16FlashAttnFwdSm90INS1_25CollectiveMainloopFwdSm90ILi2EN4cute5tupleIJNS5_1CILi1EEES8_S8_EEENS6_IJNS7_ILi128EEESA_SA_EEELi128ENS_6half_tEfNS_4arch4Sm90ELb0ELb0ELb1ELb0ELb1ELb0ELb0ELb1ELb1ELb1ELb0ELb0EEENS1_21CollectiveEpilogueFwdISB_S9_SC_SE_Li256ELb0ELb1ELb0ELb0EEENS1_29StaticPersistentTileSchedulerILb0EEEEEEEEEvNT_6ParamsE:
	.zero		3200


//--------------------- .nv.constant0._ZN7cutlass13device_kernelIN5flash11enable_sm90INS1_16FlashAttnFwdSm90INS1_25CollectiveMainloopFwdSm90ILi2EN4cute5tupleIJNS5_1CILi1EEES8_S8_EEENS6_IJNS7_ILi128EEESA_SA_EEELi128ENS_6half_tEfNS_4arch4Sm90ELb0ELb0ELb1ELb1ELb1ELb0ELb0ELb1ELb1ELb1ELb0ELb0EEENS1_21CollectiveEpilogueFwdISB_S9_SC_SE_Li256ELb1ELb1ELb0ELb0EEENS1_36VarlenDynamicPersistentTileSchedulerILi128ELi128ELi256ELi128ELb0ELb1ELb1ELb0ELb1ELb1EEEEEEEEEvNT_6ParamsE --------------------------
	.section	.nv.constant0._ZN7cutlass13device_kernelIN5flash11enable_sm90INS1_16FlashAttnFwdSm90INS1_25CollectiveMainloopFwdSm90ILi2EN4cute5tupleIJNS5_1CILi1EEES8_S8_EEENS6_IJNS7_ILi128EEESA_SA_EEELi128ENS_6half_tEfNS_4arch4Sm90ELb0ELb0ELb1ELb1ELb1ELb0ELb0ELb1ELb1ELb1ELb0ELb0EEENS1_21CollectiveEpilogueFwdISB_S9_SC_SE_Li256ELb1ELb1ELb0ELb0EEENS1_36VarlenDynamicPersistentTileSchedulerILi128ELi128ELi256ELi128ELb0ELb1ELb1ELb0ELb1ELb1EEEEEEEEEvNT_6ParamsE,"a",@progbits
	.sectionflags	@""
	.align	4
.nv.constant0._ZN7cutlass13device_kernelIN5flash11enable_sm90INS1_16FlashAttnFwdSm90INS1_25CollectiveMainloopFwdSm90ILi2EN4cute5tupleIJNS5_1CILi1EEES8_S8_EEENS6_IJNS7_ILi128EEESA_SA_EEELi128ENS_6half_tEfNS_4arch4Sm90ELb0ELb0ELb1ELb1ELb1ELb0ELb0ELb1ELb1ELb1ELb0ELb0EEENS1_21CollectiveEpilogueFwdISB_S9_SC_SE_Li256ELb1ELb1ELb0ELb0EEENS1_36VarlenDynamicPersistentTileSchedulerILi128ELi128ELi256ELi128ELb0ELb1ELb1ELb0ELb1ELb1EEEEEEEEEvNT_6ParamsE:
	.zero		3328


//--------------------- .nv.constant0._ZN7cutlass13device_kernelIN5flash11enable_sm90INS1_16FlashAttnFwdSm90INS1_25CollectiveMainloopFwdSm90ILi2EN4cute5tupleIJNS5_1CILi1EEES8_S8_EEENS6_IJNS7_ILi128EEESA_SA_EEELi128ENS_6half_tEfNS_4arch4Sm90ELb0ELb0ELb1ELb1ELb1ELb1ELb0ELb1ELb1ELb1ELb0ELb0EEENS1_21CollectiveEpilogueFwdISB_S9_SC_SE_Li256ELb1ELb1ELb0ELb0EEENS1_36VarlenDynamicPersistentTileSchedulerILi128ELi128ELi256ELi128ELb0ELb1ELb1ELb0ELb1ELb1EEEEEEEEEvNT_6ParamsE --------------------------
	.section	.nv.constant0._ZN7cutlass13device_kernelIN5flash11enable_sm90INS1_16FlashAttnFwdSm90INS1_25CollectiveMainloopFwdSm90ILi2EN4cute5tupleIJNS5_1CILi1EEES8_S8_EEENS6_IJNS7_ILi128EEESA_SA_EEELi128ENS_6half_tEfNS_4arch4Sm90ELb0ELb0ELb1ELb1ELb1ELb1ELb0ELb1ELb1ELb1ELb0ELb0EEENS1_21CollectiveEpilogueFwdISB_S9_SC_SE_Li256ELb1ELb1ELb0ELb0EEENS1_36VarlenDynamicPersistentTileSchedulerILi128ELi128ELi256ELi128ELb0ELb1ELb1ELb0ELb1ELb1EEEEEEEEEvNT_6ParamsE,"a",@progbits
	.sectionflags	@""
	.align	4
.nv.constant0._ZN7cutlass13device_kernelIN5flash11enable_sm90INS1_16FlashAttnFwdSm90INS1_25CollectiveMainloopFwdSm90ILi2EN4cute5tupleIJNS5_1CILi1EEES8_S8_EEENS6_IJNS7_ILi128EEESA_SA_EEELi128ENS_6half_tEfNS_4arch4Sm90ELb0ELb0ELb1ELb1ELb1ELb1ELb0ELb1ELb1ELb1ELb0ELb0EEENS1_21CollectiveEpilogueFwdISB_S9_SC_SE_Li256ELb1ELb1ELb0ELb0EEENS1_36VarlenDynamicPersistentTileSchedulerILi128ELi128ELi256ELi128ELb0ELb1ELb1ELb0ELb1ELb1EEEEEEEEEvNT_6ParamsE:
	.zero		3328


//--------------------- .nv.constant0._ZN7cutlass13device_kernelIN5flash11enable_sm90INS1_16FlashAttnFwdSm90INS1_25CollectiveMainloopFwdSm90ILi2EN4cute5tupleIJNS5_1CILi1EEES8_S8_EEENS6_IJNS7_ILi128EEESA_SA_EEELi128ENS_6half_tEfNS_4arch4Sm90ELb0ELb1ELb1ELb0ELb1ELb0ELb0ELb1ELb1ELb1ELb0ELb0EEENS1_21CollectiveEpilogueFwdISB_S9_SC_SE_Li256ELb0ELb1ELb0ELb0EEENS1_30DynamicPersistentTileSchedulerILi256ELi128ELb0ELb1ELb1EEEEEEEEEvNT_6ParamsE --------------------------
	.section	.nv.constant0._ZN7cutlass13device_kernelIN5flash11enable_sm90INS1_16FlashAttnFwdSm90INS1_25CollectiveMainloopFwdSm90ILi2EN4cute5tupleIJNS5_1CILi1EEES8_S8_EEENS6_IJNS7_ILi128EEESA_SA_EEELi128ENS_6half_tEfNS_4arch4Sm90ELb0ELb1ELb1ELb0ELb1ELb0ELb0ELb1ELb1ELb1ELb0ELb0EEENS1_21CollectiveEpilogueFwdISB_S9_SC_SE_Li256ELb0ELb1ELb0ELb0EEENS1_30DynamicPersistentTileSchedulerILi256ELi128ELb0ELb1ELb1EEEEEEEEEvNT_6ParamsE,"a",@progbits
	.sectionflags	@""
	.align	4
.nv.constant0._ZN7cutlass13device_kernelIN5flash11enable_sm90INS1_16FlashAttnFwdSm90INS1_25CollectiveMainloopFwdSm90ILi2EN4cute5tupleIJNS5_1CILi1EEES8_S8_EEENS6_IJNS7_ILi128EEESA_SA_EEELi128ENS_6half_tEfNS_4arch4Sm90ELb0ELb1ELb1ELb0ELb1ELb0ELb0ELb1ELb1ELb1ELb0ELb0EEENS1_21CollectiveEpilogueFwdISB_S9_SC_SE_Li256ELb0ELb1ELb0ELb0EEENS1_30DynamicPersistentTileSchedulerILi256ELi128ELb0ELb1ELb1EEEEEEEEEvNT_6ParamsE:
	.zero		3328


//--------------------- .nv.constant0._ZN7cutlass13device_kernelIN5flash11enable_sm90INS1_16FlashAttnFwdSm90INS1_25CollectiveMainloopFwdSm90ILi2EN4cute5tupleIJNS5_1CILi1EEES8_S8_EEENS6_IJNS7_ILi128EEESA_SA_EEELi128ENS_6half_tEfNS_4arch4Sm90ELb0ELb1ELb1ELb1ELb1ELb0ELb0ELb1ELb1ELb1ELb0ELb0EEENS1_21CollectiveEpilogueFwdISB_S9_SC_SE_Li256ELb1ELb1ELb0ELb0EEENS1_36VarlenDynamicPersistentTileSchedulerILi128ELi128ELi256ELi128ELb0ELb1ELb1ELb1ELb0ELb1EEEEEEEEEvNT_6ParamsE --------------------------
	.section	.nv.constant0._ZN7cutlass13device_kernelIN5flash11enable_sm90INS1_16FlashAttnFwdSm90INS1_25CollectiveMainloopFwdSm90ILi2EN4cute5tupleIJNS5_1CILi1EEES8_S8_EEENS6_IJNS7_ILi128EEESA_SA_EEELi128ENS_6half_tEfNS_4arch4Sm90ELb0ELb1ELb1ELb1ELb1ELb0ELb0ELb1ELb1ELb1ELb0ELb0EEENS1_21CollectiveEpilogueFwdISB_S9_SC_SE_Li256ELb1ELb1ELb0ELb0EEENS1_36VarlenDynamicPersistentTileSchedulerILi128ELi128ELi256ELi128ELb0ELb1ELb1ELb1ELb0ELb1EEEEEEEEEvNT_6ParamsE,"a",@progbits
	.sectionflags	@""
	.align	4
.nv.constant0._ZN7cutlass13device_kernelIN5flash11enable_sm90INS1_16FlashAttnFwdSm90INS1_25CollectiveMainloopFwdSm90ILi2EN4cute5tupleIJNS5_1CILi1EEES8_S8_EEENS6_IJNS7_ILi128EEESA_SA_EEELi128ENS_6half_tEfNS_4arch4Sm90ELb0ELb1ELb1ELb1ELb1ELb0ELb0ELb1ELb1ELb1ELb0ELb0EEENS1_21CollectiveEpilogueFwdISB_S9_SC_SE_Li256ELb1ELb1ELb0ELb0EEENS1_36VarlenDynamicPersistentTileSchedulerILi128ELi128ELi256ELi128ELb0ELb1ELb1ELb1ELb0ELb1EEEEEEEEEvNT_6ParamsE:
	.zero		3328


//--------------------- .nv.constant0._ZN7cutlass13device_kernelIN5flash11enable_sm90INS1_16FlashAttnFwdSm90INS1_25CollectiveMainloopFwdSm90ILi2EN4cute5tupleIJNS5_1CILi1EEES8_S8_EEENS6_IJNS7_ILi128EEESA_SA_EEELi128ENS_6half_tEfNS_4arch4Sm90ELb0ELb1ELb1ELb1ELb1ELb1ELb0ELb1ELb1ELb1ELb0ELb0EEENS1_21CollectiveEpilogueFwdISB_S9_SC_SE_Li256ELb1ELb1ELb0ELb0EEENS1_36VarlenDynamicPersistentTileSchedulerILi128ELi128ELi256ELi128ELb0ELb1ELb1ELb1ELb0ELb1EEEEEEEEEvNT_6ParamsE --------------------------
	.section	.nv.constant0._ZN7cutlass13device_kernelIN5flash11enable_sm90INS1_16FlashAttnFwdSm90INS1_25CollectiveMainloopFwdSm90ILi2EN4cute5tupleIJNS5_1CILi1EEES8_S8_EEENS6_IJNS7_ILi128EEESA_SA_EEELi128ENS_6half_tEfNS_4arch4Sm90ELb0ELb1ELb1ELb1ELb1ELb1ELb0ELb1ELb1ELb1ELb0ELb0EEENS1_21CollectiveEpilogueFwdISB_S9_SC_SE_Li256ELb1ELb1ELb0ELb0EEENS1_36VarlenDynamicPersistentTileSchedulerILi128ELi128ELi256ELi128ELb0ELb1ELb1ELb1ELb0ELb1EEEEEEEEEvNT_6ParamsE,"a",@progbits
	.sectionflags	@""
	.align	4
.nv.constant0._ZN7cutlass13device_kernelIN5flash11enable_sm90INS1_16FlashAttnFwdSm90INS1_25CollectiveMainloopFwdSm90ILi2EN4cute5tupleIJNS5_1CILi1EEES8_S8_EEENS6_IJNS7_ILi128EEESA_SA_EEELi128ENS_6half_tEfNS_4arch4Sm90ELb0ELb1ELb1ELb1ELb1ELb1ELb0ELb1ELb1ELb1ELb0ELb0EEENS1_21CollectiveEpilogueFwdISB_S9_SC_SE_Li256ELb1ELb1ELb0ELb0EEENS1_36VarlenDynamicPersistentTileSchedulerILi128ELi128ELi256ELi128ELb0ELb1ELb1ELb1ELb0ELb1EEEEEEEEEvNT_6ParamsE:
	.zero		3328


//--------------------- .nv.constant0._ZN7cutlass13device_kernelIN5flash11enable_sm90INS1_16FlashAttnFwdSm90INS1_25CollectiveMainloopFwdSm90ILi2EN4cute5tupleIJNS5_1CILi1EEES8_S8_EEENS6_IJNS7_ILi128EEESA_SA_EEELi128ENS_6half_tEfNS_4arch4Sm90ELb1ELb0ELb1ELb0ELb1ELb0ELb0ELb1ELb1ELb1ELb0ELb0EEENS1_21CollectiveEpilogueFwdISB_S9_SC_SE_Li256ELb0ELb1ELb0ELb0EEENS1_30DynamicPersistentTileSchedulerILi256ELi128ELb0ELb1ELb1EEEEEEEEEvNT_6ParamsE --------------------------
	.section	.nv.constant0._ZN7cutlass13device_kernelIN5flash11enable_sm90INS1_16FlashAttnFwdSm90INS1_25CollectiveMainloopFwdSm90ILi2EN4cute5tupleIJNS5_1CILi1EEES8_S8_EEENS6_IJNS7_ILi128EEESA_SA_EEELi128ENS_6half_tEfNS_4arch4Sm90ELb1ELb0ELb1ELb0ELb1ELb0ELb0ELb1ELb1ELb1ELb0ELb0EEENS1_21CollectiveEpilogueFwdISB_S9_SC_SE_Li256ELb0ELb1ELb0ELb0EEENS1_30DynamicPersistentTileSchedulerILi256ELi128ELb0ELb1ELb1EEEEEEEEEvNT_6ParamsE,"a",@progbits
	.sectionflags	@""
	.align	4
.nv.constant0._ZN7cutlass13device_kernelIN5flash11enable_sm90INS1_16FlashAttnFwdSm90INS1_25CollectiveMainloopFwdSm90ILi2EN4cute5tupleIJNS5_1CILi1EEES8_S8_EEENS6_IJNS7_ILi128EEESA_SA_EEELi128ENS_6half_tEfNS_4arch4Sm90ELb1ELb0ELb1ELb0ELb1ELb0ELb0ELb1ELb1ELb1ELb0ELb0EEENS1_21CollectiveEpilogueFwdISB_S9_SC_SE_Li256ELb0ELb1ELb0ELb0EEENS1_30DynamicPersistentTileSchedulerILi256ELi128ELb0ELb1ELb1EEEEEEEEEvNT_6ParamsE:
	.zero		3328


//--------------------- .nv.constant0._ZN7cutlass13device_kernelIN5flash11enable_sm90INS1_16FlashAttnFwdSm90INS1_25CollectiveMainloopFwdSm90ILi2EN4cute5tupleIJNS5_1CILi1EEES8_S8_EEENS6_IJNS7_ILi128EEESA_SA_EEELi128ENS_6half_tEfNS_4arch4Sm90ELb1ELb0ELb1ELb1ELb1ELb0ELb0ELb1ELb1ELb1ELb0ELb0EEENS1_21CollectiveEpilogueFwdISB_S9_SC_SE_Li256ELb1ELb1ELb0ELb0EEENS1_36VarlenDynamicPersistentTileSchedulerILi128ELi128ELi256ELi128ELb0ELb1ELb1ELb1ELb1ELb1EEEEEEEEEvNT_6ParamsE --------------------------
	.section	.nv.constant0._ZN7cutlass13device_kernelIN5flash11enable_sm90INS1_16FlashAttnFwdSm90INS1_25CollectiveMainloopFwdSm90ILi2EN4cute5tupleIJNS5_1CILi1EEES8_S8_EEENS6_IJNS7_ILi128EEESA_SA_EEELi128ENS_6half_tEfNS_4arch4Sm90ELb1ELb0ELb1ELb1ELb1ELb0ELb0ELb1ELb1ELb1ELb0ELb0EEENS1_21CollectiveEpilogueFwdISB_S9_SC_SE_Li256ELb1ELb1ELb0ELb0EEENS1_36VarlenDynamicPersistentTileSchedulerILi128ELi128ELi256ELi128ELb0ELb1ELb1ELb1ELb1ELb1EEEEEEEEEvNT_6ParamsE,"a",@progbits
	.sectionflags	@""
	.align	4
.nv.constant0._ZN7cutlass13device_kernelIN5flash11enable_sm90INS1_16FlashAttnFwdSm90INS1_25CollectiveMainloopFwdSm90ILi2EN4cute5tupleIJNS5_1CILi1EEES8_S8_EEENS6_IJNS7_ILi128EEESA_SA_EEELi128ENS_6half_tEfNS_4arch4Sm90ELb1ELb0ELb1ELb1ELb1ELb0ELb0ELb1ELb1ELb1ELb0ELb0EEENS1_21CollectiveEpilogueFwdISB_S9_SC_SE_Li256ELb1ELb1ELb0ELb0EEENS1_36VarlenDynamicPersistentTileSchedulerILi128ELi128ELi256ELi128ELb0ELb1ELb1ELb1ELb1ELb1EEEEEEEEEvNT_6ParamsE:
	.zero		3328


//--------------------- .nv.constant0._ZN7cutlass13device_kernelIN5flash11enable_sm90INS1_16FlashAttnFwdSm90INS1_25CollectiveMainloopFwdSm90ILi2EN4cute5tupleIJNS5_1CILi1EEES8_S8_EEENS6_IJNS7_ILi128EEESA_SA_EEELi128ENS_6half_tEfNS_4arch4Sm90ELb1ELb0ELb1ELb1ELb1ELb1ELb0ELb1ELb1ELb1ELb0ELb0EEENS1_21CollectiveEpilogueFwdISB_S9_SC_SE_Li256ELb1ELb1ELb0ELb0EEENS1_36VarlenDynamicPersistentTileSchedulerILi128ELi128ELi256ELi128ELb0ELb1ELb1ELb1ELb1ELb1EEEEEEEEEvNT_6ParamsE --------------------------
	.section	.nv.constant0._ZN7cutlass13device_kernelIN5flash11enable_sm90INS1_16FlashAttnFwdSm90INS1_25CollectiveMainloopFwdSm90ILi2EN4cute5tupleIJNS5_1CILi1EEES8_S8_EEENS6_IJNS7_ILi128EEESA_SA_EEELi128ENS_6half_tEfNS_4arch4Sm90ELb1ELb0ELb1ELb1ELb1ELb1ELb0ELb1ELb1ELb1ELb0ELb0EEENS1_21CollectiveEpilogueFwdISB_S9_SC_SE_Li256ELb1ELb1ELb0ELb0EEENS1_36VarlenDynamicPersistentTileSchedulerILi128ELi128ELi256ELi128ELb0ELb1ELb1ELb1ELb1ELb1EEEEEEEEEvNT_6ParamsE,"a",@progbits
	.sectionflags	@""
	.align	4
.nv.constant0._ZN7cutlass13device_kernelIN5flash11enable_sm90INS1_16FlashAttnFwdSm90INS1_25CollectiveMainloopFwdSm90ILi2EN4cute5tupleIJNS5_1CILi1EEES8_S8_EEENS6_IJNS7_ILi128EEESA_SA_EEELi128ENS_6half_tEfNS_4arch4Sm90ELb1ELb0ELb1ELb1ELb1ELb1ELb0ELb1ELb1ELb1ELb0ELb0EEENS1_21CollectiveEpilogueFwdISB_S9_SC_SE_Li256ELb1ELb1ELb0ELb0EEENS1_36VarlenDynamicPersistentTileSchedulerILi128ELi128ELi256ELi128ELb0ELb1ELb1ELb1ELb1ELb1EEEEEEEEEvNT_6ParamsE:
	.zero		3328


//--------------------- SYMBOLS --------------------------

	.type		.nv.reservedSmem.offset0,@object
	.size		.nv.reservedSmem.offset0,0x4
	.type		__assertfail,@function
